//
// Generated by NVIDIA NVVM Compiler
//
// Compiler Build ID: CL-36424714
// Cuda compilation tools, release 13.0, V13.0.88
// Based on NVVM 20.0.0
//

.version 9.0
.target sm_100
.address_size 64

	// .globl	_ZN3cub18CUB_300001_SM_10006detail11EmptyKernelIvEEvv
// _ZZN3cub18CUB_300001_SM_10006detail6reduce28DeviceReduceSingleTileKernelINS2_10policy_hubI4Studj8sum_funcE10Policy1000EN6thrust24THRUST_300001_SM_1000_NS6detail15normal_iteratorINSA_10device_ptrIS5_EEEEPS5_jS6_S5_S5_N4cuda3std3__410__identityEEEvT0_T1_T2_T3_T4_T6_E12temp_storage has been demoted
// _ZZN3cub18CUB_300001_SM_10006detail6reduce18DeviceReduceKernelINS2_10policy_hubI4Studj8sum_funcE10Policy1000EN6thrust24THRUST_300001_SM_1000_NS6detail15normal_iteratorINSA_10device_ptrIS5_EEEEjS6_S5_N4cuda3std3__410__identityEEEvT0_PT3_T1_NS0_13GridEvenShareISN_EET2_T4_E12temp_storage has been demoted
// _ZZN3cub18CUB_300001_SM_10006detail6reduce28DeviceReduceSingleTileKernelINS2_10policy_hubI4Studj8sum_funcE10Policy1000EPS5_S9_iS6_S5_S5_N4cuda3std3__410__identityEEEvT0_T1_T2_T3_T4_T6_E12temp_storage has been demoted
// _ZZN3cub18CUB_300001_SM_10006detail6reduce28DeviceReduceSingleTileKernelINS2_10policy_hubI4Study8sum_funcE10Policy1000EN6thrust24THRUST_300001_SM_1000_NS6detail15normal_iteratorINSA_10device_ptrIS5_EEEEPS5_yS6_S5_S5_N4cuda3std3__410__identityEEEvT0_T1_T2_T3_T4_T6_E12temp_storage has been demoted
// _ZZN3cub18CUB_300001_SM_10006detail6reduce18DeviceReduceKernelINS2_10policy_hubI4Study8sum_funcE10Policy1000EN6thrust24THRUST_300001_SM_1000_NS6detail15normal_iteratorINSA_10device_ptrIS5_EEEEyS6_S5_N4cuda3std3__410__identityEEEvT0_PT3_T1_NS0_13GridEvenShareISN_EET2_T4_E12temp_storage has been demoted
// _ZZN3cub18CUB_300001_SM_10006detail6reduce28DeviceReduceSingleTileKernelINS2_10policy_hubI4Study8sum_funcE10Policy1000EPS5_S9_iS6_S5_S5_N4cuda3std3__410__identityEEEvT0_T1_T2_T3_T4_T6_E12temp_storage has been demoted
.global .align 1 .b8 _ZN34_INTERNAL_da0ba7c9_4_k_cu_4a9347454cuda3std3__45__cpo5beginE[1];
.global .align 1 .b8 _ZN34_INTERNAL_da0ba7c9_4_k_cu_4a9347454cuda3std3__45__cpo3endE[1];
.global .align 1 .b8 _ZN34_INTERNAL_da0ba7c9_4_k_cu_4a9347454cuda3std3__45__cpo6cbeginE[1];
.global .align 1 .b8 _ZN34_INTERNAL_da0ba7c9_4_k_cu_4a9347454cuda3std3__45__cpo4cendE[1];
.global .align 1 .b8 _ZN34_INTERNAL_da0ba7c9_4_k_cu_4a9347454cuda3std3__45__cpo6rbeginE[1];
.global .align 1 .b8 _ZN34_INTERNAL_da0ba7c9_4_k_cu_4a9347454cuda3std3__45__cpo4rendE[1];
.global .align 1 .b8 _ZN34_INTERNAL_da0ba7c9_4_k_cu_4a9347454cuda3std3__45__cpo7crbeginE[1];
.global .align 1 .b8 _ZN34_INTERNAL_da0ba7c9_4_k_cu_4a9347454cuda3std3__45__cpo5crendE[1];
.global .align 1 .b8 _ZN34_INTERNAL_da0ba7c9_4_k_cu_4a9347454cuda3std3__436_GLOBAL__N__da0ba7c9_4_k_cu_4a9347456ignoreE[1];
.global .align 1 .b8 _ZN34_INTERNAL_da0ba7c9_4_k_cu_4a9347454cuda3std3__419piecewise_constructE[1];
.global .align 1 .b8 _ZN34_INTERNAL_da0ba7c9_4_k_cu_4a9347454cuda3std3__48in_placeE[1];
.global .align 1 .b8 _ZN34_INTERNAL_da0ba7c9_4_k_cu_4a9347454cuda3std3__420unreachable_sentinelE[1];
.global .align 1 .b8 _ZN34_INTERNAL_da0ba7c9_4_k_cu_4a9347454cuda3std3__47nulloptE[1];
.global .align 1 .b8 _ZN34_INTERNAL_da0ba7c9_4_k_cu_4a9347454cuda3std3__48unexpectE[1];
.global .align 1 .b8 _ZN34_INTERNAL_da0ba7c9_4_k_cu_4a9347454cuda3std6ranges3__45__cpo4swapE[1];
.global .align 1 .b8 _ZN34_INTERNAL_da0ba7c9_4_k_cu_4a9347454cuda3std6ranges3__45__cpo9iter_moveE[1];
.global .align 1 .b8 _ZN34_INTERNAL_da0ba7c9_4_k_cu_4a9347454cuda3std6ranges3__45__cpo5beginE[1];
.global .align 1 .b8 _ZN34_INTERNAL_da0ba7c9_4_k_cu_4a9347454cuda3std6ranges3__45__cpo3endE[1];
.global .align 1 .b8 _ZN34_INTERNAL_da0ba7c9_4_k_cu_4a9347454cuda3std6ranges3__45__cpo6cbeginE[1];
.global .align 1 .b8 _ZN34_INTERNAL_da0ba7c9_4_k_cu_4a9347454cuda3std6ranges3__45__cpo4cendE[1];
.global .align 1 .b8 _ZN34_INTERNAL_da0ba7c9_4_k_cu_4a9347454cuda3std6ranges3__45__cpo7advanceE[1];
.global .align 1 .b8 _ZN34_INTERNAL_da0ba7c9_4_k_cu_4a9347454cuda3std6ranges3__45__cpo9iter_swapE[1];
.global .align 1 .b8 _ZN34_INTERNAL_da0ba7c9_4_k_cu_4a9347454cuda3std6ranges3__45__cpo4nextE[1];
.global .align 1 .b8 _ZN34_INTERNAL_da0ba7c9_4_k_cu_4a9347454cuda3std6ranges3__45__cpo4prevE[1];
.global .align 1 .b8 _ZN34_INTERNAL_da0ba7c9_4_k_cu_4a9347454cuda3std6ranges3__45__cpo4dataE[1];
.global .align 1 .b8 _ZN34_INTERNAL_da0ba7c9_4_k_cu_4a9347454cuda3std6ranges3__45__cpo5cdataE[1];
.global .align 1 .b8 _ZN34_INTERNAL_da0ba7c9_4_k_cu_4a9347454cuda3std6ranges3__45__cpo4sizeE[1];
.global .align 1 .b8 _ZN34_INTERNAL_da0ba7c9_4_k_cu_4a9347454cuda3std6ranges3__45__cpo5ssizeE[1];
.global .align 1 .b8 _ZN34_INTERNAL_da0ba7c9_4_k_cu_4a9347454cuda3std6ranges3__45__cpo8distanceE[1];
.global .align 1 .b8 _ZN34_INTERNAL_da0ba7c9_4_k_cu_4a9347456thrust24THRUST_300001_SM_1000_NS8cuda_cub3parE[1];
.global .align 1 .b8 _ZN34_INTERNAL_da0ba7c9_4_k_cu_4a9347456thrust24THRUST_300001_SM_1000_NS8cuda_cub10par_nosyncE[1];
.global .align 1 .b8 _ZN34_INTERNAL_da0ba7c9_4_k_cu_4a9347456thrust24THRUST_300001_SM_1000_NS6system6detail10sequential3seqE[1];
.global .align 1 .b8 _ZN34_INTERNAL_da0ba7c9_4_k_cu_4a9347456thrust24THRUST_300001_SM_1000_NS12placeholders2_1E[1];
.global .align 1 .b8 _ZN34_INTERNAL_da0ba7c9_4_k_cu_4a9347456thrust24THRUST_300001_SM_1000_NS12placeholders2_2E[1];
.global .align 1 .b8 _ZN34_INTERNAL_da0ba7c9_4_k_cu_4a9347456thrust24THRUST_300001_SM_1000_NS12placeholders2_3E[1];
.global .align 1 .b8 _ZN34_INTERNAL_da0ba7c9_4_k_cu_4a9347456thrust24THRUST_300001_SM_1000_NS12placeholders2_4E[1];
.global .align 1 .b8 _ZN34_INTERNAL_da0ba7c9_4_k_cu_4a9347456thrust24THRUST_300001_SM_1000_NS12placeholders2_5E[1];
.global .align 1 .b8 _ZN34_INTERNAL_da0ba7c9_4_k_cu_4a9347456thrust24THRUST_300001_SM_1000_NS12placeholders2_6E[1];
.global .align 1 .b8 _ZN34_INTERNAL_da0ba7c9_4_k_cu_4a9347456thrust24THRUST_300001_SM_1000_NS12placeholders2_7E[1];
.global .align 1 .b8 _ZN34_INTERNAL_da0ba7c9_4_k_cu_4a9347456thrust24THRUST_300001_SM_1000_NS12placeholders2_8E[1];
.global .align 1 .b8 _ZN34_INTERNAL_da0ba7c9_4_k_cu_4a9347456thrust24THRUST_300001_SM_1000_NS12placeholders2_9E[1];
.global .align 1 .b8 _ZN34_INTERNAL_da0ba7c9_4_k_cu_4a9347456thrust24THRUST_300001_SM_1000_NS12placeholders3_10E[1];
.global .align 1 .b8 _ZN34_INTERNAL_da0ba7c9_4_k_cu_4a9347456thrust24THRUST_300001_SM_1000_NS3seqE[1];

.visible .entry _ZN3cub18CUB_300001_SM_10006detail11EmptyKernelIvEEvv()
{


	ret;

}
	// .globl	_ZN3cub18CUB_300001_SM_10006detail8for_each13static_kernelINS2_12policy_hub_t12policy_500_tEmN6thrust24THRUST_300001_SM_1000_NS8cuda_cub6__fill7functorINS7_6detail15normal_iteratorINS7_10device_ptrI4StudEEEESE_EEEEvT0_T1_
.visible .entry _ZN3cub18CUB_300001_SM_10006detail8for_each13static_kernelINS2_12policy_hub_t12policy_500_tEmN6thrust24THRUST_300001_SM_1000_NS8cuda_cub6__fill7functorINS7_6detail15normal_iteratorINS7_10device_ptrI4StudEEEESE_EEEEvT0_T1_(
	.param .u64 _ZN3cub18CUB_300001_SM_10006detail8for_each13static_kernelINS2_12policy_hub_t12policy_500_tEmN6thrust24THRUST_300001_SM_1000_NS8cuda_cub6__fill7functorINS7_6detail15normal_iteratorINS7_10device_ptrI4StudEEEESE_EEEEvT0_T1__param_0,
	.param .align 8 .b8 _ZN3cub18CUB_300001_SM_10006detail8for_each13static_kernelINS2_12policy_hub_t12policy_500_tEmN6thrust24THRUST_300001_SM_1000_NS8cuda_cub6__fill7functorINS7_6detail15normal_iteratorINS7_10device_ptrI4StudEEEESE_EEEEvT0_T1__param_1[72]
)
.maxntid 256
{
	.reg .pred 	%p<4>;
	.reg .b16 	%rs<118>;
	.reg .b32 	%r<319>;
	.reg .b64 	%rd<19>;
	.reg .b64 	%fd<2>;

	ld.param.u32 	%r3, [_ZN3cub18CUB_300001_SM_10006detail8for_each13static_kernelINS2_12policy_hub_t12policy_500_tEmN6thrust24THRUST_300001_SM_1000_NS8cuda_cub6__fill7functorINS7_6detail15normal_iteratorINS7_10device_ptrI4StudEEEESE_EEEEvT0_T1__param_1+52];
	bfe.u32 	%r4, %r3, 24, 8;
	cvt.u16.u32 	%rs115, %r4;
	bfe.u32 	%r5, %r3, 16, 8;
	cvt.u16.u32 	%rs114, %r5;
	bfe.u32 	%r6, %r3, 8, 8;
	cvt.u16.u32 	%rs113, %r6;
	bfe.u32 	%r7, %r3, 0, 8;
	cvt.u16.u32 	%rs112, %r7;
	ld.param.u32 	%r8, [_ZN3cub18CUB_300001_SM_10006detail8for_each13static_kernelINS2_12policy_hub_t12policy_500_tEmN6thrust24THRUST_300001_SM_1000_NS8cuda_cub6__fill7functorINS7_6detail15normal_iteratorINS7_10device_ptrI4StudEEEESE_EEEEvT0_T1__param_1+48];
	bfe.u32 	%r9, %r8, 24, 8;
	cvt.u16.u32 	%rs111, %r9;
	bfe.u32 	%r10, %r8, 16, 8;
	cvt.u16.u32 	%rs110, %r10;
	bfe.u32 	%r11, %r8, 8, 8;
	cvt.u16.u32 	%rs109, %r11;
	bfe.u32 	%r12, %r8, 0, 8;
	cvt.u16.u32 	%rs108, %r12;
	ld.param.u32 	%r13, [_ZN3cub18CUB_300001_SM_10006detail8for_each13static_kernelINS2_12policy_hub_t12policy_500_tEmN6thrust24THRUST_300001_SM_1000_NS8cuda_cub6__fill7functorINS7_6detail15normal_iteratorINS7_10device_ptrI4StudEEEESE_EEEEvT0_T1__param_1+44];
	bfe.u32 	%r14, %r13, 24, 8;
	cvt.u16.u32 	%rs107, %r14;
	bfe.u32 	%r15, %r13, 16, 8;
	cvt.u16.u32 	%rs106, %r15;
	bfe.u32 	%r16, %r13, 8, 8;
	cvt.u16.u32 	%rs105, %r16;
	bfe.u32 	%r17, %r13, 0, 8;
	cvt.u16.u32 	%rs104, %r17;
	ld.param.u32 	%r18, [_ZN3cub18CUB_300001_SM_10006detail8for_each13static_kernelINS2_12policy_hub_t12policy_500_tEmN6thrust24THRUST_300001_SM_1000_NS8cuda_cub6__fill7functorINS7_6detail15normal_iteratorINS7_10device_ptrI4StudEEEESE_EEEEvT0_T1__param_1+40];
	bfe.u32 	%r19, %r18, 24, 8;
	cvt.u16.u32 	%rs103, %r19;
	bfe.u32 	%r20, %r18, 16, 8;
	cvt.u16.u32 	%rs102, %r20;
	bfe.u32 	%r21, %r18, 8, 8;
	cvt.u16.u32 	%rs101, %r21;
	bfe.u32 	%r22, %r18, 0, 8;
	cvt.u16.u32 	%rs100, %r22;
	ld.param.u32 	%r23, [_ZN3cub18CUB_300001_SM_10006detail8for_each13static_kernelINS2_12policy_hub_t12policy_500_tEmN6thrust24THRUST_300001_SM_1000_NS8cuda_cub6__fill7functorINS7_6detail15normal_iteratorINS7_10device_ptrI4StudEEEESE_EEEEvT0_T1__param_1+36];
	bfe.u32 	%r24, %r23, 24, 8;
	cvt.u16.u32 	%rs99, %r24;
	bfe.u32 	%r25, %r23, 16, 8;
	cvt.u16.u32 	%rs98, %r25;
	bfe.u32 	%r26, %r23, 8, 8;
	cvt.u16.u32 	%rs97, %r26;
	bfe.u32 	%r27, %r23, 0, 8;
	cvt.u16.u32 	%rs96, %r27;
	ld.param.u32 	%r28, [_ZN3cub18CUB_300001_SM_10006detail8for_each13static_kernelINS2_12policy_hub_t12policy_500_tEmN6thrust24THRUST_300001_SM_1000_NS8cuda_cub6__fill7functorINS7_6detail15normal_iteratorINS7_10device_ptrI4StudEEEESE_EEEEvT0_T1__param_1+32];
	bfe.u32 	%r29, %r28, 24, 8;
	cvt.u16.u32 	%rs95, %r29;
	bfe.u32 	%r30, %r28, 16, 8;
	cvt.u16.u32 	%rs94, %r30;
	bfe.u32 	%r31, %r28, 8, 8;
	cvt.u16.u32 	%rs93, %r31;
	bfe.u32 	%r32, %r28, 0, 8;
	cvt.u16.u32 	%rs92, %r32;
	ld.param.u32 	%r33, [_ZN3cub18CUB_300001_SM_10006detail8for_each13static_kernelINS2_12policy_hub_t12policy_500_tEmN6thrust24THRUST_300001_SM_1000_NS8cuda_cub6__fill7functorINS7_6detail15normal_iteratorINS7_10device_ptrI4StudEEEESE_EEEEvT0_T1__param_1+28];
	bfe.u32 	%r34, %r33, 24, 8;
	cvt.u16.u32 	%rs91, %r34;
	bfe.u32 	%r35, %r33, 16, 8;
	cvt.u16.u32 	%rs90, %r35;
	bfe.u32 	%r36, %r33, 8, 8;
	cvt.u16.u32 	%rs89, %r36;
	bfe.u32 	%r37, %r33, 0, 8;
	cvt.u16.u32 	%rs88, %r37;
	ld.param.u32 	%r38, [_ZN3cub18CUB_300001_SM_10006detail8for_each13static_kernelINS2_12policy_hub_t12policy_500_tEmN6thrust24THRUST_300001_SM_1000_NS8cuda_cub6__fill7functorINS7_6detail15normal_iteratorINS7_10device_ptrI4StudEEEESE_EEEEvT0_T1__param_1+24];
	bfe.u32 	%r39, %r38, 24, 8;
	cvt.u16.u32 	%rs87, %r39;
	bfe.u32 	%r40, %r38, 16, 8;
	cvt.u16.u32 	%rs86, %r40;
	bfe.u32 	%r41, %r38, 8, 8;
	cvt.u16.u32 	%rs85, %r41;
	bfe.u32 	%r42, %r38, 0, 8;
	cvt.u16.u32 	%rs84, %r42;
	ld.param.u32 	%r43, [_ZN3cub18CUB_300001_SM_10006detail8for_each13static_kernelINS2_12policy_hub_t12policy_500_tEmN6thrust24THRUST_300001_SM_1000_NS8cuda_cub6__fill7functorINS7_6detail15normal_iteratorINS7_10device_ptrI4StudEEEESE_EEEEvT0_T1__param_1+20];
	bfe.u32 	%r44, %r43, 24, 8;
	cvt.u16.u32 	%rs83, %r44;
	bfe.u32 	%r45, %r43, 16, 8;
	cvt.u16.u32 	%rs82, %r45;
	bfe.u32 	%r46, %r43, 8, 8;
	cvt.u16.u32 	%rs81, %r46;
	bfe.u32 	%r47, %r43, 0, 8;
	cvt.u16.u32 	%rs80, %r47;
	ld.param.u32 	%r48, [_ZN3cub18CUB_300001_SM_10006detail8for_each13static_kernelINS2_12policy_hub_t12policy_500_tEmN6thrust24THRUST_300001_SM_1000_NS8cuda_cub6__fill7functorINS7_6detail15normal_iteratorINS7_10device_ptrI4StudEEEESE_EEEEvT0_T1__param_1+16];
	bfe.u32 	%r49, %r48, 24, 8;
	cvt.u16.u32 	%rs79, %r49;
	bfe.u32 	%r50, %r48, 16, 8;
	cvt.u16.u32 	%rs78, %r50;
	bfe.u32 	%r51, %r48, 8, 8;
	cvt.u16.u32 	%rs77, %r51;
	bfe.u32 	%r52, %r48, 0, 8;
	cvt.u16.u32 	%rs76, %r52;
	ld.param.u32 	%r53, [_ZN3cub18CUB_300001_SM_10006detail8for_each13static_kernelINS2_12policy_hub_t12policy_500_tEmN6thrust24THRUST_300001_SM_1000_NS8cuda_cub6__fill7functorINS7_6detail15normal_iteratorINS7_10device_ptrI4StudEEEESE_EEEEvT0_T1__param_1+12];
	bfe.u32 	%r54, %r53, 24, 8;
	cvt.u16.u32 	%rs75, %r54;
	bfe.u32 	%r55, %r53, 16, 8;
	cvt.u16.u32 	%rs74, %r55;
	bfe.u32 	%r56, %r53, 8, 8;
	cvt.u16.u32 	%rs73, %r56;
	bfe.u32 	%r57, %r53, 0, 8;
	cvt.u16.u32 	%rs72, %r57;
	ld.param.u32 	%r58, [_ZN3cub18CUB_300001_SM_10006detail8for_each13static_kernelINS2_12policy_hub_t12policy_500_tEmN6thrust24THRUST_300001_SM_1000_NS8cuda_cub6__fill7functorINS7_6detail15normal_iteratorINS7_10device_ptrI4StudEEEESE_EEEEvT0_T1__param_1+8];
	bfe.u32 	%r59, %r58, 24, 8;
	cvt.u16.u32 	%rs71, %r59;
	bfe.u32 	%r60, %r58, 16, 8;
	cvt.u16.u32 	%rs70, %r60;
	bfe.u32 	%r61, %r58, 8, 8;
	cvt.u16.u32 	%rs69, %r61;
	bfe.u32 	%r62, %r58, 0, 8;
	cvt.u16.u32 	%rs68, %r62;
	ld.param.f64 	%fd1, [_ZN3cub18CUB_300001_SM_10006detail8for_each13static_kernelINS2_12policy_hub_t12policy_500_tEmN6thrust24THRUST_300001_SM_1000_NS8cuda_cub6__fill7functorINS7_6detail15normal_iteratorINS7_10device_ptrI4StudEEEESE_EEEEvT0_T1__param_1+64];
	ld.param.u32 	%r2, [_ZN3cub18CUB_300001_SM_10006detail8for_each13static_kernelINS2_12policy_hub_t12policy_500_tEmN6thrust24THRUST_300001_SM_1000_NS8cuda_cub6__fill7functorINS7_6detail15normal_iteratorINS7_10device_ptrI4StudEEEESE_EEEEvT0_T1__param_1+60];
	ld.param.u64 	%rd5, [_ZN3cub18CUB_300001_SM_10006detail8for_each13static_kernelINS2_12policy_hub_t12policy_500_tEmN6thrust24THRUST_300001_SM_1000_NS8cuda_cub6__fill7functorINS7_6detail15normal_iteratorINS7_10device_ptrI4StudEEEESE_EEEEvT0_T1__param_1];
	ld.param.u64 	%rd4, [_ZN3cub18CUB_300001_SM_10006detail8for_each13static_kernelINS2_12policy_hub_t12policy_500_tEmN6thrust24THRUST_300001_SM_1000_NS8cuda_cub6__fill7functorINS7_6detail15normal_iteratorINS7_10device_ptrI4StudEEEESE_EEEEvT0_T1__param_0];
	ld.param.v2.u8 	{%rs116, %rs117}, [_ZN3cub18CUB_300001_SM_10006detail8for_each13static_kernelINS2_12policy_hub_t12policy_500_tEmN6thrust24THRUST_300001_SM_1000_NS8cuda_cub6__fill7functorINS7_6detail15normal_iteratorINS7_10device_ptrI4StudEEEESE_EEEEvT0_T1__param_1+56];
	mov.u32 	%r63, %ctaid.x;
	mul.wide.u32 	%rd1, %r63, 512;
	sub.s64 	%rd6, %rd4, %rd1;
	setp.lt.u64 	%p1, %rd6, 512;
	@%p1 bra 	$L__BB1_2;
	mov.u32 	%r234, %tid.x;
	cvta.to.global.u64 	%rd13, %rd5;
	cvt.u64.u32 	%rd14, %r234;
	add.s64 	%rd15, %rd1, %rd14;
	shl.b64 	%rd16, %rd15, 6;
	add.s64 	%rd17, %rd13, %rd16;
	cvt.u32.u16 	%r235, %rs68;
	cvt.u32.u16 	%r236, %rs69;
	prmt.b32 	%r237, %r235, %r236, 0x3340U;
	cvt.u32.u16 	%r238, %rs70;
	cvt.u32.u16 	%r239, %rs71;
	prmt.b32 	%r240, %r238, %r239, 0x3340U;
	prmt.b32 	%r241, %r237, %r240, 0x5410U;
	cvt.u32.u16 	%r242, %rs72;
	cvt.u32.u16 	%r243, %rs73;
	prmt.b32 	%r244, %r242, %r243, 0x3340U;
	cvt.u32.u16 	%r245, %rs74;
	cvt.u32.u16 	%r246, %rs75;
	prmt.b32 	%r247, %r245, %r246, 0x3340U;
	prmt.b32 	%r248, %r244, %r247, 0x5410U;
	st.global.v2.b32 	[%rd17], {%r241, %r248};
	cvt.u32.u16 	%r249, %rs76;
	cvt.u32.u16 	%r250, %rs77;
	prmt.b32 	%r251, %r249, %r250, 0x3340U;
	cvt.u32.u16 	%r252, %rs78;
	cvt.u32.u16 	%r253, %rs79;
	prmt.b32 	%r254, %r252, %r253, 0x3340U;
	prmt.b32 	%r255, %r251, %r254, 0x5410U;
	cvt.u32.u16 	%r256, %rs80;
	cvt.u32.u16 	%r257, %rs81;
	prmt.b32 	%r258, %r256, %r257, 0x3340U;
	cvt.u32.u16 	%r259, %rs82;
	cvt.u32.u16 	%r260, %rs83;
	prmt.b32 	%r261, %r259, %r260, 0x3340U;
	prmt.b32 	%r262, %r258, %r261, 0x5410U;
	st.global.v2.b32 	[%rd17+8], {%r255, %r262};
	cvt.u32.u16 	%r263, %rs84;
	cvt.u32.u16 	%r264, %rs85;
	prmt.b32 	%r265, %r263, %r264, 0x3340U;
	cvt.u32.u16 	%r266, %rs86;
	cvt.u32.u16 	%r267, %rs87;
	prmt.b32 	%r268, %r266, %r267, 0x3340U;
	prmt.b32 	%r269, %r265, %r268, 0x5410U;
	cvt.u32.u16 	%r270, %rs88;
	cvt.u32.u16 	%r271, %rs89;
	prmt.b32 	%r272, %r270, %r271, 0x3340U;
	cvt.u32.u16 	%r273, %rs90;
	cvt.u32.u16 	%r274, %rs91;
	prmt.b32 	%r275, %r273, %r274, 0x3340U;
	prmt.b32 	%r276, %r272, %r275, 0x5410U;
	st.global.v2.b32 	[%rd17+16], {%r269, %r276};
	cvt.u32.u16 	%r277, %rs92;
	cvt.u32.u16 	%r278, %rs93;
	prmt.b32 	%r279, %r277, %r278, 0x3340U;
	cvt.u32.u16 	%r280, %rs94;
	cvt.u32.u16 	%r281, %rs95;
	prmt.b32 	%r282, %r280, %r281, 0x3340U;
	prmt.b32 	%r283, %r279, %r282, 0x5410U;
	cvt.u32.u16 	%r284, %rs96;
	cvt.u32.u16 	%r285, %rs97;
	prmt.b32 	%r286, %r284, %r285, 0x3340U;
	cvt.u32.u16 	%r287, %rs98;
	cvt.u32.u16 	%r288, %rs99;
	prmt.b32 	%r289, %r287, %r288, 0x3340U;
	prmt.b32 	%r290, %r286, %r289, 0x5410U;
	st.global.v2.b32 	[%rd17+24], {%r283, %r290};
	cvt.u32.u16 	%r291, %rs100;
	cvt.u32.u16 	%r292, %rs101;
	prmt.b32 	%r293, %r291, %r292, 0x3340U;
	cvt.u32.u16 	%r294, %rs102;
	cvt.u32.u16 	%r295, %rs103;
	prmt.b32 	%r296, %r294, %r295, 0x3340U;
	prmt.b32 	%r297, %r293, %r296, 0x5410U;
	cvt.u32.u16 	%r298, %rs104;
	cvt.u32.u16 	%r299, %rs105;
	prmt.b32 	%r300, %r298, %r299, 0x3340U;
	cvt.u32.u16 	%r301, %rs106;
	cvt.u32.u16 	%r302, %rs107;
	prmt.b32 	%r303, %r301, %r302, 0x3340U;
	prmt.b32 	%r304, %r300, %r303, 0x5410U;
	st.global.v2.b32 	[%rd17+32], {%r297, %r304};
	cvt.u32.u16 	%r305, %rs108;
	cvt.u32.u16 	%r306, %rs109;
	prmt.b32 	%r307, %r305, %r306, 0x3340U;
	cvt.u32.u16 	%r308, %rs110;
	cvt.u32.u16 	%r309, %rs111;
	prmt.b32 	%r310, %r308, %r309, 0x3340U;
	prmt.b32 	%r311, %r307, %r310, 0x5410U;
	cvt.u32.u16 	%r312, %rs112;
	cvt.u32.u16 	%r313, %rs113;
	prmt.b32 	%r314, %r312, %r313, 0x3340U;
	cvt.u32.u16 	%r315, %rs114;
	cvt.u32.u16 	%r316, %rs115;
	prmt.b32 	%r317, %r315, %r316, 0x3340U;
	prmt.b32 	%r318, %r314, %r317, 0x5410U;
	st.global.v2.b32 	[%rd17+40], {%r311, %r318};
	st.global.v2.u8 	[%rd17+48], {%rs116, %rs117};
	st.global.u32 	[%rd17+52], %r2;
	st.global.f64 	[%rd17+56], %fd1;
	st.global.v2.b32 	[%rd17+16384], {%r241, %r248};
	st.global.v2.b32 	[%rd17+16392], {%r255, %r262};
	st.global.v2.b32 	[%rd17+16400], {%r269, %r276};
	st.global.v2.b32 	[%rd17+16408], {%r283, %r290};
	st.global.v2.b32 	[%rd17+16416], {%r297, %r304};
	st.global.v2.b32 	[%rd17+16424], {%r311, %r318};
	st.global.v2.u8 	[%rd17+16432], {%rs116, %rs117};
	st.global.u32 	[%rd17+16436], %r2;
	st.global.f64 	[%rd17+16440], %fd1;
	bra.uni 	$L__BB1_6;
$L__BB1_2:
	ld.param.u64 	%rd18, [_ZN3cub18CUB_300001_SM_10006detail8for_each13static_kernelINS2_12policy_hub_t12policy_500_tEmN6thrust24THRUST_300001_SM_1000_NS8cuda_cub6__fill7functorINS7_6detail15normal_iteratorINS7_10device_ptrI4StudEEEESE_EEEEvT0_T1__param_0];
	cvta.to.global.u64 	%rd7, %rd5;
	mov.u32 	%r1, %tid.x;
	cvt.u64.u32 	%rd8, %r1;
	mov.u32 	%r64, %ctaid.x;
	mul.wide.u32 	%rd9, %r64, 512;
	sub.s64 	%rd2, %rd18, %rd9;
	setp.le.u64 	%p2, %rd2, %rd8;
	add.s64 	%rd10, %rd9, %rd8;
	shl.b64 	%rd11, %rd10, 6;
	add.s64 	%rd3, %rd7, %rd11;
	@%p2 bra 	$L__BB1_4;
	cvt.u32.u16 	%r65, %rs71;
	cvt.u32.u16 	%r66, %rs70;
	prmt.b32 	%r67, %r66, %r65, 0x3340U;
	cvt.u32.u16 	%r68, %rs69;
	cvt.u32.u16 	%r69, %rs68;
	prmt.b32 	%r70, %r69, %r68, 0x3340U;
	prmt.b32 	%r71, %r70, %r67, 0x5410U;
	cvt.u32.u16 	%r72, %rs75;
	cvt.u32.u16 	%r73, %rs74;
	prmt.b32 	%r74, %r73, %r72, 0x3340U;
	cvt.u32.u16 	%r75, %rs73;
	cvt.u32.u16 	%r76, %rs72;
	prmt.b32 	%r77, %r76, %r75, 0x3340U;
	prmt.b32 	%r78, %r77, %r74, 0x5410U;
	st.global.v2.b32 	[%rd3], {%r71, %r78};
	cvt.u32.u16 	%r79, %rs83;
	cvt.u32.u16 	%r80, %rs82;
	prmt.b32 	%r81, %r80, %r79, 0x3340U;
	cvt.u32.u16 	%r82, %rs81;
	cvt.u32.u16 	%r83, %rs80;
	prmt.b32 	%r84, %r83, %r82, 0x3340U;
	prmt.b32 	%r85, %r84, %r81, 0x5410U;
	cvt.u32.u16 	%r86, %rs77;
	cvt.u32.u16 	%r87, %rs76;
	prmt.b32 	%r88, %r87, %r86, 0x3340U;
	cvt.u32.u16 	%r89, %rs78;
	cvt.u32.u16 	%r90, %rs79;
	prmt.b32 	%r91, %r89, %r90, 0x3340U;
	prmt.b32 	%r92, %r88, %r91, 0x5410U;
	st.global.v2.b32 	[%rd3+8], {%r92, %r85};
	cvt.u32.u16 	%r93, %rs91;
	cvt.u32.u16 	%r94, %rs90;
	prmt.b32 	%r95, %r94, %r93, 0x3340U;
	cvt.u32.u16 	%r96, %rs89;
	cvt.u32.u16 	%r97, %rs88;
	prmt.b32 	%r98, %r97, %r96, 0x3340U;
	prmt.b32 	%r99, %r98, %r95, 0x5410U;
	cvt.u32.u16 	%r100, %rs87;
	cvt.u32.u16 	%r101, %rs86;
	prmt.b32 	%r102, %r101, %r100, 0x3340U;
	cvt.u32.u16 	%r103, %rs85;
	cvt.u32.u16 	%r104, %rs84;
	prmt.b32 	%r105, %r104, %r103, 0x3340U;
	prmt.b32 	%r106, %r105, %r102, 0x5410U;
	st.global.v2.b32 	[%rd3+16], {%r106, %r99};
	cvt.u32.u16 	%r107, %rs99;
	cvt.u32.u16 	%r108, %rs98;
	prmt.b32 	%r109, %r108, %r107, 0x3340U;
	cvt.u32.u16 	%r110, %rs97;
	cvt.u32.u16 	%r111, %rs96;
	prmt.b32 	%r112, %r111, %r110, 0x3340U;
	prmt.b32 	%r113, %r112, %r109, 0x5410U;
	cvt.u32.u16 	%r114, %rs93;
	cvt.u32.u16 	%r115, %rs92;
	prmt.b32 	%r116, %r115, %r114, 0x3340U;
	cvt.u32.u16 	%r117, %rs94;
	cvt.u32.u16 	%r118, %rs95;
	prmt.b32 	%r119, %r117, %r118, 0x3340U;
	prmt.b32 	%r120, %r116, %r119, 0x5410U;
	st.global.v2.b32 	[%rd3+24], {%r120, %r113};
	cvt.u32.u16 	%r121, %rs107;
	cvt.u32.u16 	%r122, %rs106;
	prmt.b32 	%r123, %r122, %r121, 0x3340U;
	cvt.u32.u16 	%r124, %rs105;
	cvt.u32.u16 	%r125, %rs104;
	prmt.b32 	%r126, %r125, %r124, 0x3340U;
	prmt.b32 	%r127, %r126, %r123, 0x5410U;
	cvt.u32.u16 	%r128, %rs103;
	cvt.u32.u16 	%r129, %rs102;
	prmt.b32 	%r130, %r129, %r128, 0x3340U;
	cvt.u32.u16 	%r131, %rs101;
	cvt.u32.u16 	%r132, %rs100;
	prmt.b32 	%r133, %r132, %r131, 0x3340U;
	prmt.b32 	%r134, %r133, %r130, 0x5410U;
	st.global.v2.b32 	[%rd3+32], {%r134, %r127};
	cvt.u32.u16 	%r135, %rs115;
	cvt.u32.u16 	%r136, %rs114;
	prmt.b32 	%r137, %r136, %r135, 0x3340U;
	cvt.u32.u16 	%r138, %rs113;
	cvt.u32.u16 	%r139, %rs112;
	prmt.b32 	%r140, %r139, %r138, 0x3340U;
	prmt.b32 	%r141, %r140, %r137, 0x5410U;
	cvt.u32.u16 	%r142, %rs111;
	cvt.u32.u16 	%r143, %rs110;
	prmt.b32 	%r144, %r143, %r142, 0x3340U;
	cvt.u32.u16 	%r145, %rs109;
	cvt.u32.u16 	%r146, %rs108;
	prmt.b32 	%r147, %r146, %r145, 0x3340U;
	prmt.b32 	%r148, %r147, %r144, 0x5410U;
	st.global.v2.b32 	[%rd3+40], {%r148, %r141};
	st.global.v2.u8 	[%rd3+48], {%rs116, %rs117};
	st.global.u32 	[%rd3+52], %r2;
	st.global.f64 	[%rd3+56], %fd1;
$L__BB1_4:
	add.s32 	%r149, %r1, 256;
	cvt.u64.u32 	%rd12, %r149;
	setp.le.u64 	%p3, %rd2, %rd12;
	@%p3 bra 	$L__BB1_6;
	cvt.u32.u16 	%r150, %rs71;
	cvt.u32.u16 	%r151, %rs70;
	prmt.b32 	%r152, %r151, %r150, 0x3340U;
	cvt.u32.u16 	%r153, %rs69;
	cvt.u32.u16 	%r154, %rs68;
	prmt.b32 	%r155, %r154, %r153, 0x3340U;
	prmt.b32 	%r156, %r155, %r152, 0x5410U;
	cvt.u32.u16 	%r157, %rs72;
	cvt.u32.u16 	%r158, %rs73;
	prmt.b32 	%r159, %r157, %r158, 0x3340U;
	cvt.u32.u16 	%r160, %rs75;
	cvt.u32.u16 	%r161, %rs74;
	prmt.b32 	%r162, %r161, %r160, 0x3340U;
	prmt.b32 	%r163, %r159, %r162, 0x5410U;
	st.global.v2.b32 	[%rd3+16384], {%r156, %r163};
	cvt.u32.u16 	%r164, %rs83;
	cvt.u32.u16 	%r165, %rs82;
	prmt.b32 	%r166, %r165, %r164, 0x3340U;
	cvt.u32.u16 	%r167, %rs81;
	cvt.u32.u16 	%r168, %rs80;
	prmt.b32 	%r169, %r168, %r167, 0x3340U;
	prmt.b32 	%r170, %r169, %r166, 0x5410U;
	cvt.u32.u16 	%r171, %rs79;
	cvt.u32.u16 	%r172, %rs78;
	prmt.b32 	%r173, %r172, %r171, 0x3340U;
	cvt.u32.u16 	%r174, %rs77;
	cvt.u32.u16 	%r175, %rs76;
	prmt.b32 	%r176, %r175, %r174, 0x3340U;
	prmt.b32 	%r177, %r176, %r173, 0x5410U;
	st.global.v2.b32 	[%rd3+16392], {%r177, %r170};
	cvt.u32.u16 	%r178, %rs87;
	cvt.u32.u16 	%r179, %rs86;
	prmt.b32 	%r180, %r179, %r178, 0x3340U;
	cvt.u32.u16 	%r181, %rs85;
	cvt.u32.u16 	%r182, %rs84;
	prmt.b32 	%r183, %r182, %r181, 0x3340U;
	prmt.b32 	%r184, %r183, %r180, 0x5410U;
	cvt.u32.u16 	%r185, %rs88;
	cvt.u32.u16 	%r186, %rs89;
	prmt.b32 	%r187, %r185, %r186, 0x3340U;
	cvt.u32.u16 	%r188, %rs90;
	cvt.u32.u16 	%r189, %rs91;
	prmt.b32 	%r190, %r188, %r189, 0x3340U;
	prmt.b32 	%r191, %r187, %r190, 0x5410U;
	st.global.v2.b32 	[%rd3+16400], {%r184, %r191};
	cvt.u32.u16 	%r192, %rs92;
	cvt.u32.u16 	%r193, %rs93;
	prmt.b32 	%r194, %r192, %r193, 0x3340U;
	cvt.u32.u16 	%r195, %rs94;
	cvt.u32.u16 	%r196, %rs95;
	prmt.b32 	%r197, %r195, %r196, 0x3340U;
	prmt.b32 	%r198, %r194, %r197, 0x5410U;
	cvt.u32.u16 	%r199, %rs96;
	cvt.u32.u16 	%r200, %rs97;
	prmt.b32 	%r201, %r199, %r200, 0x3340U;
	cvt.u32.u16 	%r202, %rs99;
	cvt.u32.u16 	%r203, %rs98;
	prmt.b32 	%r204, %r203, %r202, 0x3340U;
	prmt.b32 	%r205, %r201, %r204, 0x5410U;
	st.global.v2.b32 	[%rd3+16408], {%r198, %r205};
	cvt.u32.u16 	%r206, %rs100;
	cvt.u32.u16 	%r207, %rs101;
	prmt.b32 	%r208, %r206, %r207, 0x3340U;
	cvt.u32.u16 	%r209, %rs102;
	cvt.u32.u16 	%r210, %rs103;
	prmt.b32 	%r211, %r209, %r210, 0x3340U;
	prmt.b32 	%r212, %r208, %r211, 0x5410U;
	cvt.u32.u16 	%r213, %rs104;
	cvt.u32.u16 	%r214, %rs105;
	prmt.b32 	%r215, %r213, %r214, 0x3340U;
	cvt.u32.u16 	%r216, %rs107;
	cvt.u32.u16 	%r217, %rs106;
	prmt.b32 	%r218, %r217, %r216, 0x3340U;
	prmt.b32 	%r219, %r215, %r218, 0x5410U;
	st.global.v2.b32 	[%rd3+16416], {%r212, %r219};
	cvt.u32.u16 	%r220, %rs108;
	cvt.u32.u16 	%r221, %rs109;
	prmt.b32 	%r222, %r220, %r221, 0x3340U;
	cvt.u32.u16 	%r223, %rs110;
	cvt.u32.u16 	%r224, %rs111;
	prmt.b32 	%r225, %r223, %r224, 0x3340U;
	prmt.b32 	%r226, %r222, %r225, 0x5410U;
	cvt.u32.u16 	%r227, %rs112;
	cvt.u32.u16 	%r228, %rs113;
	prmt.b32 	%r229, %r227, %r228, 0x3340U;
	cvt.u32.u16 	%r230, %rs114;
	cvt.u32.u16 	%r231, %rs115;
	prmt.b32 	%r232, %r230, %r231, 0x3340U;
	prmt.b32 	%r233, %r229, %r232, 0x5410U;
	st.global.v2.b32 	[%rd3+16424], {%r226, %r233};
	st.global.v2.u8 	[%rd3+16432], {%rs116, %rs117};
	st.global.u32 	[%rd3+16436], %r2;
	st.global.f64 	[%rd3+16440], %fd1;
$L__BB1_6:
	ret;

}
	// .globl	_ZN3cub18CUB_300001_SM_10006detail8for_each13static_kernelINS2_12policy_hub_t12policy_500_tEmN6thrust24THRUST_300001_SM_1000_NS8cuda_cub20__uninitialized_fill7functorINS7_10device_ptrI4StudEESC_EEEEvT0_T1_
.visible .entry _ZN3cub18CUB_300001_SM_10006detail8for_each13static_kernelINS2_12policy_hub_t12policy_500_tEmN6thrust24THRUST_300001_SM_1000_NS8cuda_cub20__uninitialized_fill7functorINS7_10device_ptrI4StudEESC_EEEEvT0_T1_(
	.param .u64 _ZN3cub18CUB_300001_SM_10006detail8for_each13static_kernelINS2_12policy_hub_t12policy_500_tEmN6thrust24THRUST_300001_SM_1000_NS8cuda_cub20__uninitialized_fill7functorINS7_10device_ptrI4StudEESC_EEEEvT0_T1__param_0,
	.param .align 8 .b8 _ZN3cub18CUB_300001_SM_10006detail8for_each13static_kernelINS2_12policy_hub_t12policy_500_tEmN6thrust24THRUST_300001_SM_1000_NS8cuda_cub20__uninitialized_fill7functorINS7_10device_ptrI4StudEESC_EEEEvT0_T1__param_1[72]
)
.maxntid 256
{
	.reg .pred 	%p<4>;
	.reg .b16 	%rs<118>;
	.reg .b32 	%r<319>;
	.reg .b64 	%rd<19>;
	.reg .b64 	%fd<2>;

	ld.param.u32 	%r3, [_ZN3cub18CUB_300001_SM_10006detail8for_each13static_kernelINS2_12policy_hub_t12policy_500_tEmN6thrust24THRUST_300001_SM_1000_NS8cuda_cub20__uninitialized_fill7functorINS7_10device_ptrI4StudEESC_EEEEvT0_T1__param_1+52];
	bfe.u32 	%r4, %r3, 24, 8;
	cvt.u16.u32 	%rs115, %r4;
	bfe.u32 	%r5, %r3, 16, 8;
	cvt.u16.u32 	%rs114, %r5;
	bfe.u32 	%r6, %r3, 8, 8;
	cvt.u16.u32 	%rs113, %r6;
	bfe.u32 	%r7, %r3, 0, 8;
	cvt.u16.u32 	%rs112, %r7;
	ld.param.u32 	%r8, [_ZN3cub18CUB_300001_SM_10006detail8for_each13static_kernelINS2_12policy_hub_t12policy_500_tEmN6thrust24THRUST_300001_SM_1000_NS8cuda_cub20__uninitialized_fill7functorINS7_10device_ptrI4StudEESC_EEEEvT0_T1__param_1+48];
	bfe.u32 	%r9, %r8, 24, 8;
	cvt.u16.u32 	%rs111, %r9;
	bfe.u32 	%r10, %r8, 16, 8;
	cvt.u16.u32 	%rs110, %r10;
	bfe.u32 	%r11, %r8, 8, 8;
	cvt.u16.u32 	%rs109, %r11;
	bfe.u32 	%r12, %r8, 0, 8;
	cvt.u16.u32 	%rs108, %r12;
	ld.param.u32 	%r13, [_ZN3cub18CUB_300001_SM_10006detail8for_each13static_kernelINS2_12policy_hub_t12policy_500_tEmN6thrust24THRUST_300001_SM_1000_NS8cuda_cub20__uninitialized_fill7functorINS7_10device_ptrI4StudEESC_EEEEvT0_T1__param_1+44];
	bfe.u32 	%r14, %r13, 24, 8;
	cvt.u16.u32 	%rs107, %r14;
	bfe.u32 	%r15, %r13, 16, 8;
	cvt.u16.u32 	%rs106, %r15;
	bfe.u32 	%r16, %r13, 8, 8;
	cvt.u16.u32 	%rs105, %r16;
	bfe.u32 	%r17, %r13, 0, 8;
	cvt.u16.u32 	%rs104, %r17;
	ld.param.u32 	%r18, [_ZN3cub18CUB_300001_SM_10006detail8for_each13static_kernelINS2_12policy_hub_t12policy_500_tEmN6thrust24THRUST_300001_SM_1000_NS8cuda_cub20__uninitialized_fill7functorINS7_10device_ptrI4StudEESC_EEEEvT0_T1__param_1+40];
	bfe.u32 	%r19, %r18, 24, 8;
	cvt.u16.u32 	%rs103, %r19;
	bfe.u32 	%r20, %r18, 16, 8;
	cvt.u16.u32 	%rs102, %r20;
	bfe.u32 	%r21, %r18, 8, 8;
	cvt.u16.u32 	%rs101, %r21;
	bfe.u32 	%r22, %r18, 0, 8;
	cvt.u16.u32 	%rs100, %r22;
	ld.param.u32 	%r23, [_ZN3cub18CUB_300001_SM_10006detail8for_each13static_kernelINS2_12policy_hub_t12policy_500_tEmN6thrust24THRUST_300001_SM_1000_NS8cuda_cub20__uninitialized_fill7functorINS7_10device_ptrI4StudEESC_EEEEvT0_T1__param_1+36];
	bfe.u32 	%r24, %r23, 24, 8;
	cvt.u16.u32 	%rs99, %r24;
	bfe.u32 	%r25, %r23, 16, 8;
	cvt.u16.u32 	%rs98, %r25;
	bfe.u32 	%r26, %r23, 8, 8;
	cvt.u16.u32 	%rs97, %r26;
	bfe.u32 	%r27, %r23, 0, 8;
	cvt.u16.u32 	%rs96, %r27;
	ld.param.u32 	%r28, [_ZN3cub18CUB_300001_SM_10006detail8for_each13static_kernelINS2_12policy_hub_t12policy_500_tEmN6thrust24THRUST_300001_SM_1000_NS8cuda_cub20__uninitialized_fill7functorINS7_10device_ptrI4StudEESC_EEEEvT0_T1__param_1+32];
	bfe.u32 	%r29, %r28, 24, 8;
	cvt.u16.u32 	%rs95, %r29;
	bfe.u32 	%r30, %r28, 16, 8;
	cvt.u16.u32 	%rs94, %r30;
	bfe.u32 	%r31, %r28, 8, 8;
	cvt.u16.u32 	%rs93, %r31;
	bfe.u32 	%r32, %r28, 0, 8;
	cvt.u16.u32 	%rs92, %r32;
	ld.param.u32 	%r33, [_ZN3cub18CUB_300001_SM_10006detail8for_each13static_kernelINS2_12policy_hub_t12policy_500_tEmN6thrust24THRUST_300001_SM_1000_NS8cuda_cub20__uninitialized_fill7functorINS7_10device_ptrI4StudEESC_EEEEvT0_T1__param_1+28];
	bfe.u32 	%r34, %r33, 24, 8;
	cvt.u16.u32 	%rs91, %r34;
	bfe.u32 	%r35, %r33, 16, 8;
	cvt.u16.u32 	%rs90, %r35;
	bfe.u32 	%r36, %r33, 8, 8;
	cvt.u16.u32 	%rs89, %r36;
	bfe.u32 	%r37, %r33, 0, 8;
	cvt.u16.u32 	%rs88, %r37;
	ld.param.u32 	%r38, [_ZN3cub18CUB_300001_SM_10006detail8for_each13static_kernelINS2_12policy_hub_t12policy_500_tEmN6thrust24THRUST_300001_SM_1000_NS8cuda_cub20__uninitialized_fill7functorINS7_10device_ptrI4StudEESC_EEEEvT0_T1__param_1+24];
	bfe.u32 	%r39, %r38, 24, 8;
	cvt.u16.u32 	%rs87, %r39;
	bfe.u32 	%r40, %r38, 16, 8;
	cvt.u16.u32 	%rs86, %r40;
	bfe.u32 	%r41, %r38, 8, 8;
	cvt.u16.u32 	%rs85, %r41;
	bfe.u32 	%r42, %r38, 0, 8;
	cvt.u16.u32 	%rs84, %r42;
	ld.param.u32 	%r43, [_ZN3cub18CUB_300001_SM_10006detail8for_each13static_kernelINS2_12policy_hub_t12policy_500_tEmN6thrust24THRUST_300001_SM_1000_NS8cuda_cub20__uninitialized_fill7functorINS7_10device_ptrI4StudEESC_EEEEvT0_T1__param_1+20];
	bfe.u32 	%r44, %r43, 24, 8;
	cvt.u16.u32 	%rs83, %r44;
	bfe.u32 	%r45, %r43, 16, 8;
	cvt.u16.u32 	%rs82, %r45;
	bfe.u32 	%r46, %r43, 8, 8;
	cvt.u16.u32 	%rs81, %r46;
	bfe.u32 	%r47, %r43, 0, 8;
	cvt.u16.u32 	%rs80, %r47;
	ld.param.u32 	%r48, [_ZN3cub18CUB_300001_SM_10006detail8for_each13static_kernelINS2_12policy_hub_t12policy_500_tEmN6thrust24THRUST_300001_SM_1000_NS8cuda_cub20__uninitialized_fill7functorINS7_10device_ptrI4StudEESC_EEEEvT0_T1__param_1+16];
	bfe.u32 	%r49, %r48, 24, 8;
	cvt.u16.u32 	%rs79, %r49;
	bfe.u32 	%r50, %r48, 16, 8;
	cvt.u16.u32 	%rs78, %r50;
	bfe.u32 	%r51, %r48, 8, 8;
	cvt.u16.u32 	%rs77, %r51;
	bfe.u32 	%r52, %r48, 0, 8;
	cvt.u16.u32 	%rs76, %r52;
	ld.param.u32 	%r53, [_ZN3cub18CUB_300001_SM_10006detail8for_each13static_kernelINS2_12policy_hub_t12policy_500_tEmN6thrust24THRUST_300001_SM_1000_NS8cuda_cub20__uninitialized_fill7functorINS7_10device_ptrI4StudEESC_EEEEvT0_T1__param_1+12];
	bfe.u32 	%r54, %r53, 24, 8;
	cvt.u16.u32 	%rs75, %r54;
	bfe.u32 	%r55, %r53, 16, 8;
	cvt.u16.u32 	%rs74, %r55;
	bfe.u32 	%r56, %r53, 8, 8;
	cvt.u16.u32 	%rs73, %r56;
	bfe.u32 	%r57, %r53, 0, 8;
	cvt.u16.u32 	%rs72, %r57;
	ld.param.u32 	%r58, [_ZN3cub18CUB_300001_SM_10006detail8for_each13static_kernelINS2_12policy_hub_t12policy_500_tEmN6thrust24THRUST_300001_SM_1000_NS8cuda_cub20__uninitialized_fill7functorINS7_10device_ptrI4StudEESC_EEEEvT0_T1__param_1+8];
	bfe.u32 	%r59, %r58, 24, 8;
	cvt.u16.u32 	%rs71, %r59;
	bfe.u32 	%r60, %r58, 16, 8;
	cvt.u16.u32 	%rs70, %r60;
	bfe.u32 	%r61, %r58, 8, 8;
	cvt.u16.u32 	%rs69, %r61;
	bfe.u32 	%r62, %r58, 0, 8;
	cvt.u16.u32 	%rs68, %r62;
	ld.param.f64 	%fd1, [_ZN3cub18CUB_300001_SM_10006detail8for_each13static_kernelINS2_12policy_hub_t12policy_500_tEmN6thrust24THRUST_300001_SM_1000_NS8cuda_cub20__uninitialized_fill7functorINS7_10device_ptrI4StudEESC_EEEEvT0_T1__param_1+64];
	ld.param.u32 	%r2, [_ZN3cub18CUB_300001_SM_10006detail8for_each13static_kernelINS2_12policy_hub_t12policy_500_tEmN6thrust24THRUST_300001_SM_1000_NS8cuda_cub20__uninitialized_fill7functorINS7_10device_ptrI4StudEESC_EEEEvT0_T1__param_1+60];
	ld.param.u64 	%rd5, [_ZN3cub18CUB_300001_SM_10006detail8for_each13static_kernelINS2_12policy_hub_t12policy_500_tEmN6thrust24THRUST_300001_SM_1000_NS8cuda_cub20__uninitialized_fill7functorINS7_10device_ptrI4StudEESC_EEEEvT0_T1__param_1];
	ld.param.u64 	%rd4, [_ZN3cub18CUB_300001_SM_10006detail8for_each13static_kernelINS2_12policy_hub_t12policy_500_tEmN6thrust24THRUST_300001_SM_1000_NS8cuda_cub20__uninitialized_fill7functorINS7_10device_ptrI4StudEESC_EEEEvT0_T1__param_0];
	ld.param.v2.u8 	{%rs116, %rs117}, [_ZN3cub18CUB_300001_SM_10006detail8for_each13static_kernelINS2_12policy_hub_t12policy_500_tEmN6thrust24THRUST_300001_SM_1000_NS8cuda_cub20__uninitialized_fill7functorINS7_10device_ptrI4StudEESC_EEEEvT0_T1__param_1+56];
	mov.u32 	%r63, %ctaid.x;
	mul.wide.u32 	%rd1, %r63, 512;
	sub.s64 	%rd6, %rd4, %rd1;
	setp.lt.u64 	%p1, %rd6, 512;
	@%p1 bra 	$L__BB2_2;
	mov.u32 	%r234, %tid.x;
	cvta.to.global.u64 	%rd13, %rd5;
	cvt.u64.u32 	%rd14, %r234;
	add.s64 	%rd15, %rd1, %rd14;
	shl.b64 	%rd16, %rd15, 6;
	add.s64 	%rd17, %rd13, %rd16;
	cvt.u32.u16 	%r235, %rs68;
	cvt.u32.u16 	%r236, %rs69;
	prmt.b32 	%r237, %r235, %r236, 0x3340U;
	cvt.u32.u16 	%r238, %rs70;
	cvt.u32.u16 	%r239, %rs71;
	prmt.b32 	%r240, %r238, %r239, 0x3340U;
	prmt.b32 	%r241, %r237, %r240, 0x5410U;
	cvt.u32.u16 	%r242, %rs72;
	cvt.u32.u16 	%r243, %rs73;
	prmt.b32 	%r244, %r242, %r243, 0x3340U;
	cvt.u32.u16 	%r245, %rs74;
	cvt.u32.u16 	%r246, %rs75;
	prmt.b32 	%r247, %r245, %r246, 0x3340U;
	prmt.b32 	%r248, %r244, %r247, 0x5410U;
	st.global.v2.b32 	[%rd17], {%r241, %r248};
	cvt.u32.u16 	%r249, %rs76;
	cvt.u32.u16 	%r250, %rs77;
	prmt.b32 	%r251, %r249, %r250, 0x3340U;
	cvt.u32.u16 	%r252, %rs78;
	cvt.u32.u16 	%r253, %rs79;
	prmt.b32 	%r254, %r252, %r253, 0x3340U;
	prmt.b32 	%r255, %r251, %r254, 0x5410U;
	cvt.u32.u16 	%r256, %rs80;
	cvt.u32.u16 	%r257, %rs81;
	prmt.b32 	%r258, %r256, %r257, 0x3340U;
	cvt.u32.u16 	%r259, %rs82;
	cvt.u32.u16 	%r260, %rs83;
	prmt.b32 	%r261, %r259, %r260, 0x3340U;
	prmt.b32 	%r262, %r258, %r261, 0x5410U;
	st.global.v2.b32 	[%rd17+8], {%r255, %r262};
	cvt.u32.u16 	%r263, %rs84;
	cvt.u32.u16 	%r264, %rs85;
	prmt.b32 	%r265, %r263, %r264, 0x3340U;
	cvt.u32.u16 	%r266, %rs86;
	cvt.u32.u16 	%r267, %rs87;
	prmt.b32 	%r268, %r266, %r267, 0x3340U;
	prmt.b32 	%r269, %r265, %r268, 0x5410U;
	cvt.u32.u16 	%r270, %rs88;
	cvt.u32.u16 	%r271, %rs89;
	prmt.b32 	%r272, %r270, %r271, 0x3340U;
	cvt.u32.u16 	%r273, %rs90;
	cvt.u32.u16 	%r274, %rs91;
	prmt.b32 	%r275, %r273, %r274, 0x3340U;
	prmt.b32 	%r276, %r272, %r275, 0x5410U;
	st.global.v2.b32 	[%rd17+16], {%r269, %r276};
	cvt.u32.u16 	%r277, %rs92;
	cvt.u32.u16 	%r278, %rs93;
	prmt.b32 	%r279, %r277, %r278, 0x3340U;
	cvt.u32.u16 	%r280, %rs94;
	cvt.u32.u16 	%r281, %rs95;
	prmt.b32 	%r282, %r280, %r281, 0x3340U;
	prmt.b32 	%r283, %r279, %r282, 0x5410U;
	cvt.u32.u16 	%r284, %rs96;
	cvt.u32.u16 	%r285, %rs97;
	prmt.b32 	%r286, %r284, %r285, 0x3340U;
	cvt.u32.u16 	%r287, %rs98;
	cvt.u32.u16 	%r288, %rs99;
	prmt.b32 	%r289, %r287, %r288, 0x3340U;
	prmt.b32 	%r290, %r286, %r289, 0x5410U;
	st.global.v2.b32 	[%rd17+24], {%r283, %r290};
	cvt.u32.u16 	%r291, %rs100;
	cvt.u32.u16 	%r292, %rs101;
	prmt.b32 	%r293, %r291, %r292, 0x3340U;
	cvt.u32.u16 	%r294, %rs102;
	cvt.u32.u16 	%r295, %rs103;
	prmt.b32 	%r296, %r294, %r295, 0x3340U;
	prmt.b32 	%r297, %r293, %r296, 0x5410U;
	cvt.u32.u16 	%r298, %rs104;
	cvt.u32.u16 	%r299, %rs105;
	prmt.b32 	%r300, %r298, %r299, 0x3340U;
	cvt.u32.u16 	%r301, %rs106;
	cvt.u32.u16 	%r302, %rs107;
	prmt.b32 	%r303, %r301, %r302, 0x3340U;
	prmt.b32 	%r304, %r300, %r303, 0x5410U;
	st.global.v2.b32 	[%rd17+32], {%r297, %r304};
	cvt.u32.u16 	%r305, %rs108;
	cvt.u32.u16 	%r306, %rs109;
	prmt.b32 	%r307, %r305, %r306, 0x3340U;
	cvt.u32.u16 	%r308, %rs110;
	cvt.u32.u16 	%r309, %rs111;
	prmt.b32 	%r310, %r308, %r309, 0x3340U;
	prmt.b32 	%r311, %r307, %r310, 0x5410U;
	cvt.u32.u16 	%r312, %rs112;
	cvt.u32.u16 	%r313, %rs113;
	prmt.b32 	%r314, %r312, %r313, 0x3340U;
	cvt.u32.u16 	%r315, %rs114;
	cvt.u32.u16 	%r316, %rs115;
	prmt.b32 	%r317, %r315, %r316, 0x3340U;
	prmt.b32 	%r318, %r314, %r317, 0x5410U;
	st.global.v2.b32 	[%rd17+40], {%r311, %r318};
	st.global.v2.u8 	[%rd17+48], {%rs116, %rs117};
	st.global.u32 	[%rd17+52], %r2;
	st.global.f64 	[%rd17+56], %fd1;
	st.global.v2.b32 	[%rd17+16384], {%r241, %r248};
	st.global.v2.b32 	[%rd17+16392], {%r255, %r262};
	st.global.v2.b32 	[%rd17+16400], {%r269, %r276};
	st.global.v2.b32 	[%rd17+16408], {%r283, %r290};
	st.global.v2.b32 	[%rd17+16416], {%r297, %r304};
	st.global.v2.b32 	[%rd17+16424], {%r311, %r318};
	st.global.v2.u8 	[%rd17+16432], {%rs116, %rs117};
	st.global.u32 	[%rd17+16436], %r2;
	st.global.f64 	[%rd17+16440], %fd1;
	bra.uni 	$L__BB2_6;
$L__BB2_2:
	ld.param.u64 	%rd18, [_ZN3cub18CUB_300001_SM_10006detail8for_each13static_kernelINS2_12policy_hub_t12policy_500_tEmN6thrust24THRUST_300001_SM_1000_NS8cuda_cub20__uninitialized_fill7functorINS7_10device_ptrI4StudEESC_EEEEvT0_T1__param_0];
	cvta.to.global.u64 	%rd7, %rd5;
	mov.u32 	%r1, %tid.x;
	cvt.u64.u32 	%rd8, %r1;
	mov.u32 	%r64, %ctaid.x;
	mul.wide.u32 	%rd9, %r64, 512;
	sub.s64 	%rd2, %rd18, %rd9;
	setp.le.u64 	%p2, %rd2, %rd8;
	add.s64 	%rd10, %rd9, %rd8;
	shl.b64 	%rd11, %rd10, 6;
	add.s64 	%rd3, %rd7, %rd11;
	@%p2 bra 	$L__BB2_4;
	cvt.u32.u16 	%r65, %rs71;
	cvt.u32.u16 	%r66, %rs70;
	prmt.b32 	%r67, %r66, %r65, 0x3340U;
	cvt.u32.u16 	%r68, %rs69;
	cvt.u32.u16 	%r69, %rs68;
	prmt.b32 	%r70, %r69, %r68, 0x3340U;
	prmt.b32 	%r71, %r70, %r67, 0x5410U;
	cvt.u32.u16 	%r72, %rs75;
	cvt.u32.u16 	%r73, %rs74;
	prmt.b32 	%r74, %r73, %r72, 0x3340U;
	cvt.u32.u16 	%r75, %rs73;
	cvt.u32.u16 	%r76, %rs72;
	prmt.b32 	%r77, %r76, %r75, 0x3340U;
	prmt.b32 	%r78, %r77, %r74, 0x5410U;
	st.global.v2.b32 	[%rd3], {%r71, %r78};
	cvt.u32.u16 	%r79, %rs83;
	cvt.u32.u16 	%r80, %rs82;
	prmt.b32 	%r81, %r80, %r79, 0x3340U;
	cvt.u32.u16 	%r82, %rs81;
	cvt.u32.u16 	%r83, %rs80;
	prmt.b32 	%r84, %r83, %r82, 0x3340U;
	prmt.b32 	%r85, %r84, %r81, 0x5410U;
	cvt.u32.u16 	%r86, %rs77;
	cvt.u32.u16 	%r87, %rs76;
	prmt.b32 	%r88, %r87, %r86, 0x3340U;
	cvt.u32.u16 	%r89, %rs78;
	cvt.u32.u16 	%r90, %rs79;
	prmt.b32 	%r91, %r89, %r90, 0x3340U;
	prmt.b32 	%r92, %r88, %r91, 0x5410U;
	st.global.v2.b32 	[%rd3+8], {%r92, %r85};
	cvt.u32.u16 	%r93, %rs91;
	cvt.u32.u16 	%r94, %rs90;
	prmt.b32 	%r95, %r94, %r93, 0x3340U;
	cvt.u32.u16 	%r96, %rs89;
	cvt.u32.u16 	%r97, %rs88;
	prmt.b32 	%r98, %r97, %r96, 0x3340U;
	prmt.b32 	%r99, %r98, %r95, 0x5410U;
	cvt.u32.u16 	%r100, %rs87;
	cvt.u32.u16 	%r101, %rs86;
	prmt.b32 	%r102, %r101, %r100, 0x3340U;
	cvt.u32.u16 	%r103, %rs85;
	cvt.u32.u16 	%r104, %rs84;
	prmt.b32 	%r105, %r104, %r103, 0x3340U;
	prmt.b32 	%r106, %r105, %r102, 0x5410U;
	st.global.v2.b32 	[%rd3+16], {%r106, %r99};
	cvt.u32.u16 	%r107, %rs99;
	cvt.u32.u16 	%r108, %rs98;
	prmt.b32 	%r109, %r108, %r107, 0x3340U;
	cvt.u32.u16 	%r110, %rs97;
	cvt.u32.u16 	%r111, %rs96;
	prmt.b32 	%r112, %r111, %r110, 0x3340U;
	prmt.b32 	%r113, %r112, %r109, 0x5410U;
	cvt.u32.u16 	%r114, %rs93;
	cvt.u32.u16 	%r115, %rs92;
	prmt.b32 	%r116, %r115, %r114, 0x3340U;
	cvt.u32.u16 	%r117, %rs94;
	cvt.u32.u16 	%r118, %rs95;
	prmt.b32 	%r119, %r117, %r118, 0x3340U;
	prmt.b32 	%r120, %r116, %r119, 0x5410U;
	st.global.v2.b32 	[%rd3+24], {%r120, %r113};
	cvt.u32.u16 	%r121, %rs107;
	cvt.u32.u16 	%r122, %rs106;
	prmt.b32 	%r123, %r122, %r121, 0x3340U;
	cvt.u32.u16 	%r124, %rs105;
	cvt.u32.u16 	%r125, %rs104;
	prmt.b32 	%r126, %r125, %r124, 0x3340U;
	prmt.b32 	%r127, %r126, %r123, 0x5410U;
	cvt.u32.u16 	%r128, %rs103;
	cvt.u32.u16 	%r129, %rs102;
	prmt.b32 	%r130, %r129, %r128, 0x3340U;
	cvt.u32.u16 	%r131, %rs101;
	cvt.u32.u16 	%r132, %rs100;
	prmt.b32 	%r133, %r132, %r131, 0x3340U;
	prmt.b32 	%r134, %r133, %r130, 0x5410U;
	st.global.v2.b32 	[%rd3+32], {%r134, %r127};
	cvt.u32.u16 	%r135, %rs115;
	cvt.u32.u16 	%r136, %rs114;
	prmt.b32 	%r137, %r136, %r135, 0x3340U;
	cvt.u32.u16 	%r138, %rs113;
	cvt.u32.u16 	%r139, %rs112;
	prmt.b32 	%r140, %r139, %r138, 0x3340U;
	prmt.b32 	%r141, %r140, %r137, 0x5410U;
	cvt.u32.u16 	%r142, %rs111;
	cvt.u32.u16 	%r143, %rs110;
	prmt.b32 	%r144, %r143, %r142, 0x3340U;
	cvt.u32.u16 	%r145, %rs109;
	cvt.u32.u16 	%r146, %rs108;
	prmt.b32 	%r147, %r146, %r145, 0x3340U;
	prmt.b32 	%r148, %r147, %r144, 0x5410U;
	st.global.v2.b32 	[%rd3+40], {%r148, %r141};
	st.global.v2.u8 	[%rd3+48], {%rs116, %rs117};
	st.global.u32 	[%rd3+52], %r2;
	st.global.f64 	[%rd3+56], %fd1;
$L__BB2_4:
	add.s32 	%r149, %r1, 256;
	cvt.u64.u32 	%rd12, %r149;
	setp.le.u64 	%p3, %rd2, %rd12;
	@%p3 bra 	$L__BB2_6;
	cvt.u32.u16 	%r150, %rs71;
	cvt.u32.u16 	%r151, %rs70;
	prmt.b32 	%r152, %r151, %r150, 0x3340U;
	cvt.u32.u16 	%r153, %rs69;
	cvt.u32.u16 	%r154, %rs68;
	prmt.b32 	%r155, %r154, %r153, 0x3340U;
	prmt.b32 	%r156, %r155, %r152, 0x5410U;
	cvt.u32.u16 	%r157, %rs72;
	cvt.u32.u16 	%r158, %rs73;
	prmt.b32 	%r159, %r157, %r158, 0x3340U;
	cvt.u32.u16 	%r160, %rs75;
	cvt.u32.u16 	%r161, %rs74;
	prmt.b32 	%r162, %r161, %r160, 0x3340U;
	prmt.b32 	%r163, %r159, %r162, 0x5410U;
	st.global.v2.b32 	[%rd3+16384], {%r156, %r163};
	cvt.u32.u16 	%r164, %rs83;
	cvt.u32.u16 	%r165, %rs82;
	prmt.b32 	%r166, %r165, %r164, 0x3340U;
	cvt.u32.u16 	%r167, %rs81;
	cvt.u32.u16 	%r168, %rs80;
	prmt.b32 	%r169, %r168, %r167, 0x3340U;
	prmt.b32 	%r170, %r169, %r166, 0x5410U;
	cvt.u32.u16 	%r171, %rs79;
	cvt.u32.u16 	%r172, %rs78;
	prmt.b32 	%r173, %r172, %r171, 0x3340U;
	cvt.u32.u16 	%r174, %rs77;
	cvt.u32.u16 	%r175, %rs76;
	prmt.b32 	%r176, %r175, %r174, 0x3340U;
	prmt.b32 	%r177, %r176, %r173, 0x5410U;
	st.global.v2.b32 	[%rd3+16392], {%r177, %r170};
	cvt.u32.u16 	%r178, %rs87;
	cvt.u32.u16 	%r179, %rs86;
	prmt.b32 	%r180, %r179, %r178, 0x3340U;
	cvt.u32.u16 	%r181, %rs85;
	cvt.u32.u16 	%r182, %rs84;
	prmt.b32 	%r183, %r182, %r181, 0x3340U;
	prmt.b32 	%r184, %r183, %r180, 0x5410U;
	cvt.u32.u16 	%r185, %rs88;
	cvt.u32.u16 	%r186, %rs89;
	prmt.b32 	%r187, %r185, %r186, 0x3340U;
	cvt.u32.u16 	%r188, %rs90;
	cvt.u32.u16 	%r189, %rs91;
	prmt.b32 	%r190, %r188, %r189, 0x3340U;
	prmt.b32 	%r191, %r187, %r190, 0x5410U;
	st.global.v2.b32 	[%rd3+16400], {%r184, %r191};
	cvt.u32.u16 	%r192, %rs92;
	cvt.u32.u16 	%r193, %rs93;
	prmt.b32 	%r194, %r192, %r193, 0x3340U;
	cvt.u32.u16 	%r195, %rs94;
	cvt.u32.u16 	%r196, %rs95;
	prmt.b32 	%r197, %r195, %r196, 0x3340U;
	prmt.b32 	%r198, %r194, %r197, 0x5410U;
	cvt.u32.u16 	%r199, %rs96;
	cvt.u32.u16 	%r200, %rs97;
	prmt.b32 	%r201, %r199, %r200, 0x3340U;
	cvt.u32.u16 	%r202, %rs99;
	cvt.u32.u16 	%r203, %rs98;
	prmt.b32 	%r204, %r203, %r202, 0x3340U;
	prmt.b32 	%r205, %r201, %r204, 0x5410U;
	st.global.v2.b32 	[%rd3+16408], {%r198, %r205};
	cvt.u32.u16 	%r206, %rs100;
	cvt.u32.u16 	%r207, %rs101;
	prmt.b32 	%r208, %r206, %r207, 0x3340U;
	cvt.u32.u16 	%r209, %rs102;
	cvt.u32.u16 	%r210, %rs103;
	prmt.b32 	%r211, %r209, %r210, 0x3340U;
	prmt.b32 	%r212, %r208, %r211, 0x5410U;
	cvt.u32.u16 	%r213, %rs104;
	cvt.u32.u16 	%r214, %rs105;
	prmt.b32 	%r215, %r213, %r214, 0x3340U;
	cvt.u32.u16 	%r216, %rs107;
	cvt.u32.u16 	%r217, %rs106;
	prmt.b32 	%r218, %r217, %r216, 0x3340U;
	prmt.b32 	%r219, %r215, %r218, 0x5410U;
	st.global.v2.b32 	[%rd3+16416], {%r212, %r219};
	cvt.u32.u16 	%r220, %rs108;
	cvt.u32.u16 	%r221, %rs109;
	prmt.b32 	%r222, %r220, %r221, 0x3340U;
	cvt.u32.u16 	%r223, %rs110;
	cvt.u32.u16 	%r224, %rs111;
	prmt.b32 	%r225, %r223, %r224, 0x3340U;
	prmt.b32 	%r226, %r222, %r225, 0x5410U;
	cvt.u32.u16 	%r227, %rs112;
	cvt.u32.u16 	%r228, %rs113;
	prmt.b32 	%r229, %r227, %r228, 0x3340U;
	cvt.u32.u16 	%r230, %rs114;
	cvt.u32.u16 	%r231, %rs115;
	prmt.b32 	%r232, %r230, %r231, 0x3340U;
	prmt.b32 	%r233, %r229, %r232, 0x5410U;
	st.global.v2.b32 	[%rd3+16424], {%r226, %r233};
	st.global.v2.u8 	[%rd3+16432], {%rs116, %rs117};
	st.global.u32 	[%rd3+16436], %r2;
	st.global.f64 	[%rd3+16440], %fd1;
$L__BB2_6:
	ret;

}
	// .globl	_ZN3cub18CUB_300001_SM_10006detail8for_each13static_kernelINS2_12policy_hub_t12policy_500_tElN6thrust24THRUST_300001_SM_1000_NS8cuda_cub6__fill7functorINS7_6detail15normal_iteratorINS7_10device_ptrI4StudEEEESE_EEEEvT0_T1_
.visible .entry _ZN3cub18CUB_300001_SM_10006detail8for_each13static_kernelINS2_12policy_hub_t12policy_500_tElN6thrust24THRUST_300001_SM_1000_NS8cuda_cub6__fill7functorINS7_6detail15normal_iteratorINS7_10device_ptrI4StudEEEESE_EEEEvT0_T1_(
	.param .u64 _ZN3cub18CUB_300001_SM_10006detail8for_each13static_kernelINS2_12policy_hub_t12policy_500_tElN6thrust24THRUST_300001_SM_1000_NS8cuda_cub6__fill7functorINS7_6detail15normal_iteratorINS7_10device_ptrI4StudEEEESE_EEEEvT0_T1__param_0,
	.param .align 8 .b8 _ZN3cub18CUB_300001_SM_10006detail8for_each13static_kernelINS2_12policy_hub_t12policy_500_tElN6thrust24THRUST_300001_SM_1000_NS8cuda_cub6__fill7functorINS7_6detail15normal_iteratorINS7_10device_ptrI4StudEEEESE_EEEEvT0_T1__param_1[72]
)
.maxntid 256
{
	.reg .pred 	%p<4>;
	.reg .b16 	%rs<118>;
	.reg .b32 	%r<319>;
	.reg .b64 	%rd<20>;
	.reg .b64 	%fd<2>;

	ld.param.u32 	%r3, [_ZN3cub18CUB_300001_SM_10006detail8for_each13static_kernelINS2_12policy_hub_t12policy_500_tElN6thrust24THRUST_300001_SM_1000_NS8cuda_cub6__fill7functorINS7_6detail15normal_iteratorINS7_10device_ptrI4StudEEEESE_EEEEvT0_T1__param_1+52];
	bfe.u32 	%r4, %r3, 24, 8;
	cvt.u16.u32 	%rs115, %r4;
	bfe.u32 	%r5, %r3, 16, 8;
	cvt.u16.u32 	%rs114, %r5;
	bfe.u32 	%r6, %r3, 8, 8;
	cvt.u16.u32 	%rs113, %r6;
	bfe.u32 	%r7, %r3, 0, 8;
	cvt.u16.u32 	%rs112, %r7;
	ld.param.u32 	%r8, [_ZN3cub18CUB_300001_SM_10006detail8for_each13static_kernelINS2_12policy_hub_t12policy_500_tElN6thrust24THRUST_300001_SM_1000_NS8cuda_cub6__fill7functorINS7_6detail15normal_iteratorINS7_10device_ptrI4StudEEEESE_EEEEvT0_T1__param_1+48];
	bfe.u32 	%r9, %r8, 24, 8;
	cvt.u16.u32 	%rs111, %r9;
	bfe.u32 	%r10, %r8, 16, 8;
	cvt.u16.u32 	%rs110, %r10;
	bfe.u32 	%r11, %r8, 8, 8;
	cvt.u16.u32 	%rs109, %r11;
	bfe.u32 	%r12, %r8, 0, 8;
	cvt.u16.u32 	%rs108, %r12;
	ld.param.u32 	%r13, [_ZN3cub18CUB_300001_SM_10006detail8for_each13static_kernelINS2_12policy_hub_t12policy_500_tElN6thrust24THRUST_300001_SM_1000_NS8cuda_cub6__fill7functorINS7_6detail15normal_iteratorINS7_10device_ptrI4StudEEEESE_EEEEvT0_T1__param_1+44];
	bfe.u32 	%r14, %r13, 24, 8;
	cvt.u16.u32 	%rs107, %r14;
	bfe.u32 	%r15, %r13, 16, 8;
	cvt.u16.u32 	%rs106, %r15;
	bfe.u32 	%r16, %r13, 8, 8;
	cvt.u16.u32 	%rs105, %r16;
	bfe.u32 	%r17, %r13, 0, 8;
	cvt.u16.u32 	%rs104, %r17;
	ld.param.u32 	%r18, [_ZN3cub18CUB_300001_SM_10006detail8for_each13static_kernelINS2_12policy_hub_t12policy_500_tElN6thrust24THRUST_300001_SM_1000_NS8cuda_cub6__fill7functorINS7_6detail15normal_iteratorINS7_10device_ptrI4StudEEEESE_EEEEvT0_T1__param_1+40];
	bfe.u32 	%r19, %r18, 24, 8;
	cvt.u16.u32 	%rs103, %r19;
	bfe.u32 	%r20, %r18, 16, 8;
	cvt.u16.u32 	%rs102, %r20;
	bfe.u32 	%r21, %r18, 8, 8;
	cvt.u16.u32 	%rs101, %r21;
	bfe.u32 	%r22, %r18, 0, 8;
	cvt.u16.u32 	%rs100, %r22;
	ld.param.u32 	%r23, [_ZN3cub18CUB_300001_SM_10006detail8for_each13static_kernelINS2_12policy_hub_t12policy_500_tElN6thrust24THRUST_300001_SM_1000_NS8cuda_cub6__fill7functorINS7_6detail15normal_iteratorINS7_10device_ptrI4StudEEEESE_EEEEvT0_T1__param_1+36];
	bfe.u32 	%r24, %r23, 24, 8;
	cvt.u16.u32 	%rs99, %r24;
	bfe.u32 	%r25, %r23, 16, 8;
	cvt.u16.u32 	%rs98, %r25;
	bfe.u32 	%r26, %r23, 8, 8;
	cvt.u16.u32 	%rs97, %r26;
	bfe.u32 	%r27, %r23, 0, 8;
	cvt.u16.u32 	%rs96, %r27;
	ld.param.u32 	%r28, [_ZN3cub18CUB_300001_SM_10006detail8for_each13static_kernelINS2_12policy_hub_t12policy_500_tElN6thrust24THRUST_300001_SM_1000_NS8cuda_cub6__fill7functorINS7_6detail15normal_iteratorINS7_10device_ptrI4StudEEEESE_EEEEvT0_T1__param_1+32];
	bfe.u32 	%r29, %r28, 24, 8;
	cvt.u16.u32 	%rs95, %r29;
	bfe.u32 	%r30, %r28, 16, 8;
	cvt.u16.u32 	%rs94, %r30;
	bfe.u32 	%r31, %r28, 8, 8;
	cvt.u16.u32 	%rs93, %r31;
	bfe.u32 	%r32, %r28, 0, 8;
	cvt.u16.u32 	%rs92, %r32;
	ld.param.u32 	%r33, [_ZN3cub18CUB_300001_SM_10006detail8for_each13static_kernelINS2_12policy_hub_t12policy_500_tElN6thrust24THRUST_300001_SM_1000_NS8cuda_cub6__fill7functorINS7_6detail15normal_iteratorINS7_10device_ptrI4StudEEEESE_EEEEvT0_T1__param_1+28];
	bfe.u32 	%r34, %r33, 24, 8;
	cvt.u16.u32 	%rs91, %r34;
	bfe.u32 	%r35, %r33, 16, 8;
	cvt.u16.u32 	%rs90, %r35;
	bfe.u32 	%r36, %r33, 8, 8;
	cvt.u16.u32 	%rs89, %r36;
	bfe.u32 	%r37, %r33, 0, 8;
	cvt.u16.u32 	%rs88, %r37;
	ld.param.u32 	%r38, [_ZN3cub18CUB_300001_SM_10006detail8for_each13static_kernelINS2_12policy_hub_t12policy_500_tElN6thrust24THRUST_300001_SM_1000_NS8cuda_cub6__fill7functorINS7_6detail15normal_iteratorINS7_10device_ptrI4StudEEEESE_EEEEvT0_T1__param_1+24];
	bfe.u32 	%r39, %r38, 24, 8;
	cvt.u16.u32 	%rs87, %r39;
	bfe.u32 	%r40, %r38, 16, 8;
	cvt.u16.u32 	%rs86, %r40;
	bfe.u32 	%r41, %r38, 8, 8;
	cvt.u16.u32 	%rs85, %r41;
	bfe.u32 	%r42, %r38, 0, 8;
	cvt.u16.u32 	%rs84, %r42;
	ld.param.u32 	%r43, [_ZN3cub18CUB_300001_SM_10006detail8for_each13static_kernelINS2_12policy_hub_t12policy_500_tElN6thrust24THRUST_300001_SM_1000_NS8cuda_cub6__fill7functorINS7_6detail15normal_iteratorINS7_10device_ptrI4StudEEEESE_EEEEvT0_T1__param_1+20];
	bfe.u32 	%r44, %r43, 24, 8;
	cvt.u16.u32 	%rs83, %r44;
	bfe.u32 	%r45, %r43, 16, 8;
	cvt.u16.u32 	%rs82, %r45;
	bfe.u32 	%r46, %r43, 8, 8;
	cvt.u16.u32 	%rs81, %r46;
	bfe.u32 	%r47, %r43, 0, 8;
	cvt.u16.u32 	%rs80, %r47;
	ld.param.u32 	%r48, [_ZN3cub18CUB_300001_SM_10006detail8for_each13static_kernelINS2_12policy_hub_t12policy_500_tElN6thrust24THRUST_300001_SM_1000_NS8cuda_cub6__fill7functorINS7_6detail15normal_iteratorINS7_10device_ptrI4StudEEEESE_EEEEvT0_T1__param_1+16];
	bfe.u32 	%r49, %r48, 24, 8;
	cvt.u16.u32 	%rs79, %r49;
	bfe.u32 	%r50, %r48, 16, 8;
	cvt.u16.u32 	%rs78, %r50;
	bfe.u32 	%r51, %r48, 8, 8;
	cvt.u16.u32 	%rs77, %r51;
	bfe.u32 	%r52, %r48, 0, 8;
	cvt.u16.u32 	%rs76, %r52;
	ld.param.u32 	%r53, [_ZN3cub18CUB_300001_SM_10006detail8for_each13static_kernelINS2_12policy_hub_t12policy_500_tElN6thrust24THRUST_300001_SM_1000_NS8cuda_cub6__fill7functorINS7_6detail15normal_iteratorINS7_10device_ptrI4StudEEEESE_EEEEvT0_T1__param_1+12];
	bfe.u32 	%r54, %r53, 24, 8;
	cvt.u16.u32 	%rs75, %r54;
	bfe.u32 	%r55, %r53, 16, 8;
	cvt.u16.u32 	%rs74, %r55;
	bfe.u32 	%r56, %r53, 8, 8;
	cvt.u16.u32 	%rs73, %r56;
	bfe.u32 	%r57, %r53, 0, 8;
	cvt.u16.u32 	%rs72, %r57;
	ld.param.u32 	%r58, [_ZN3cub18CUB_300001_SM_10006detail8for_each13static_kernelINS2_12policy_hub_t12policy_500_tElN6thrust24THRUST_300001_SM_1000_NS8cuda_cub6__fill7functorINS7_6detail15normal_iteratorINS7_10device_ptrI4StudEEEESE_EEEEvT0_T1__param_1+8];
	bfe.u32 	%r59, %r58, 24, 8;
	cvt.u16.u32 	%rs71, %r59;
	bfe.u32 	%r60, %r58, 16, 8;
	cvt.u16.u32 	%rs70, %r60;
	bfe.u32 	%r61, %r58, 8, 8;
	cvt.u16.u32 	%rs69, %r61;
	bfe.u32 	%r62, %r58, 0, 8;
	cvt.u16.u32 	%rs68, %r62;
	ld.param.f64 	%fd1, [_ZN3cub18CUB_300001_SM_10006detail8for_each13static_kernelINS2_12policy_hub_t12policy_500_tElN6thrust24THRUST_300001_SM_1000_NS8cuda_cub6__fill7functorINS7_6detail15normal_iteratorINS7_10device_ptrI4StudEEEESE_EEEEvT0_T1__param_1+64];
	ld.param.u32 	%r2, [_ZN3cub18CUB_300001_SM_10006detail8for_each13static_kernelINS2_12policy_hub_t12policy_500_tElN6thrust24THRUST_300001_SM_1000_NS8cuda_cub6__fill7functorINS7_6detail15normal_iteratorINS7_10device_ptrI4StudEEEESE_EEEEvT0_T1__param_1+60];
	ld.param.u64 	%rd5, [_ZN3cub18CUB_300001_SM_10006detail8for_each13static_kernelINS2_12policy_hub_t12policy_500_tElN6thrust24THRUST_300001_SM_1000_NS8cuda_cub6__fill7functorINS7_6detail15normal_iteratorINS7_10device_ptrI4StudEEEESE_EEEEvT0_T1__param_1];
	ld.param.u64 	%rd4, [_ZN3cub18CUB_300001_SM_10006detail8for_each13static_kernelINS2_12policy_hub_t12policy_500_tElN6thrust24THRUST_300001_SM_1000_NS8cuda_cub6__fill7functorINS7_6detail15normal_iteratorINS7_10device_ptrI4StudEEEESE_EEEEvT0_T1__param_0];
	ld.param.v2.u8 	{%rs116, %rs117}, [_ZN3cub18CUB_300001_SM_10006detail8for_each13static_kernelINS2_12policy_hub_t12policy_500_tElN6thrust24THRUST_300001_SM_1000_NS8cuda_cub6__fill7functorINS7_6detail15normal_iteratorINS7_10device_ptrI4StudEEEESE_EEEEvT0_T1__param_1+56];
	mov.u32 	%r63, %ctaid.x;
	mul.wide.u32 	%rd1, %r63, 512;
	sub.s64 	%rd6, %rd4, %rd1;
	setp.lt.s64 	%p1, %rd6, 512;
	@%p1 bra 	$L__BB3_2;
	mov.u32 	%r234, %tid.x;
	cvta.to.global.u64 	%rd14, %rd5;
	cvt.u64.u32 	%rd15, %r234;
	add.s64 	%rd16, %rd1, %rd15;
	shl.b64 	%rd17, %rd16, 6;
	add.s64 	%rd18, %rd14, %rd17;
	cvt.u32.u16 	%r235, %rs68;
	cvt.u32.u16 	%r236, %rs69;
	prmt.b32 	%r237, %r235, %r236, 0x3340U;
	cvt.u32.u16 	%r238, %rs70;
	cvt.u32.u16 	%r239, %rs71;
	prmt.b32 	%r240, %r238, %r239, 0x3340U;
	prmt.b32 	%r241, %r237, %r240, 0x5410U;
	cvt.u32.u16 	%r242, %rs72;
	cvt.u32.u16 	%r243, %rs73;
	prmt.b32 	%r244, %r242, %r243, 0x3340U;
	cvt.u32.u16 	%r245, %rs74;
	cvt.u32.u16 	%r246, %rs75;
	prmt.b32 	%r247, %r245, %r246, 0x3340U;
	prmt.b32 	%r248, %r244, %r247, 0x5410U;
	st.global.v2.b32 	[%rd18], {%r241, %r248};
	cvt.u32.u16 	%r249, %rs76;
	cvt.u32.u16 	%r250, %rs77;
	prmt.b32 	%r251, %r249, %r250, 0x3340U;
	cvt.u32.u16 	%r252, %rs78;
	cvt.u32.u16 	%r253, %rs79;
	prmt.b32 	%r254, %r252, %r253, 0x3340U;
	prmt.b32 	%r255, %r251, %r254, 0x5410U;
	cvt.u32.u16 	%r256, %rs80;
	cvt.u32.u16 	%r257, %rs81;
	prmt.b32 	%r258, %r256, %r257, 0x3340U;
	cvt.u32.u16 	%r259, %rs82;
	cvt.u32.u16 	%r260, %rs83;
	prmt.b32 	%r261, %r259, %r260, 0x3340U;
	prmt.b32 	%r262, %r258, %r261, 0x5410U;
	st.global.v2.b32 	[%rd18+8], {%r255, %r262};
	cvt.u32.u16 	%r263, %rs84;
	cvt.u32.u16 	%r264, %rs85;
	prmt.b32 	%r265, %r263, %r264, 0x3340U;
	cvt.u32.u16 	%r266, %rs86;
	cvt.u32.u16 	%r267, %rs87;
	prmt.b32 	%r268, %r266, %r267, 0x3340U;
	prmt.b32 	%r269, %r265, %r268, 0x5410U;
	cvt.u32.u16 	%r270, %rs88;
	cvt.u32.u16 	%r271, %rs89;
	prmt.b32 	%r272, %r270, %r271, 0x3340U;
	cvt.u32.u16 	%r273, %rs90;
	cvt.u32.u16 	%r274, %rs91;
	prmt.b32 	%r275, %r273, %r274, 0x3340U;
	prmt.b32 	%r276, %r272, %r275, 0x5410U;
	st.global.v2.b32 	[%rd18+16], {%r269, %r276};
	cvt.u32.u16 	%r277, %rs92;
	cvt.u32.u16 	%r278, %rs93;
	prmt.b32 	%r279, %r277, %r278, 0x3340U;
	cvt.u32.u16 	%r280, %rs94;
	cvt.u32.u16 	%r281, %rs95;
	prmt.b32 	%r282, %r280, %r281, 0x3340U;
	prmt.b32 	%r283, %r279, %r282, 0x5410U;
	cvt.u32.u16 	%r284, %rs96;
	cvt.u32.u16 	%r285, %rs97;
	prmt.b32 	%r286, %r284, %r285, 0x3340U;
	cvt.u32.u16 	%r287, %rs98;
	cvt.u32.u16 	%r288, %rs99;
	prmt.b32 	%r289, %r287, %r288, 0x3340U;
	prmt.b32 	%r290, %r286, %r289, 0x5410U;
	st.global.v2.b32 	[%rd18+24], {%r283, %r290};
	cvt.u32.u16 	%r291, %rs100;
	cvt.u32.u16 	%r292, %rs101;
	prmt.b32 	%r293, %r291, %r292, 0x3340U;
	cvt.u32.u16 	%r294, %rs102;
	cvt.u32.u16 	%r295, %rs103;
	prmt.b32 	%r296, %r294, %r295, 0x3340U;
	prmt.b32 	%r297, %r293, %r296, 0x5410U;
	cvt.u32.u16 	%r298, %rs104;
	cvt.u32.u16 	%r299, %rs105;
	prmt.b32 	%r300, %r298, %r299, 0x3340U;
	cvt.u32.u16 	%r301, %rs106;
	cvt.u32.u16 	%r302, %rs107;
	prmt.b32 	%r303, %r301, %r302, 0x3340U;
	prmt.b32 	%r304, %r300, %r303, 0x5410U;
	st.global.v2.b32 	[%rd18+32], {%r297, %r304};
	cvt.u32.u16 	%r305, %rs108;
	cvt.u32.u16 	%r306, %rs109;
	prmt.b32 	%r307, %r305, %r306, 0x3340U;
	cvt.u32.u16 	%r308, %rs110;
	cvt.u32.u16 	%r309, %rs111;
	prmt.b32 	%r310, %r308, %r309, 0x3340U;
	prmt.b32 	%r311, %r307, %r310, 0x5410U;
	cvt.u32.u16 	%r312, %rs112;
	cvt.u32.u16 	%r313, %rs113;
	prmt.b32 	%r314, %r312, %r313, 0x3340U;
	cvt.u32.u16 	%r315, %rs114;
	cvt.u32.u16 	%r316, %rs115;
	prmt.b32 	%r317, %r315, %r316, 0x3340U;
	prmt.b32 	%r318, %r314, %r317, 0x5410U;
	st.global.v2.b32 	[%rd18+40], {%r311, %r318};
	st.global.v2.u8 	[%rd18+48], {%rs116, %rs117};
	st.global.u32 	[%rd18+52], %r2;
	st.global.f64 	[%rd18+56], %fd1;
	st.global.v2.b32 	[%rd18+16384], {%r241, %r248};
	st.global.v2.b32 	[%rd18+16392], {%r255, %r262};
	st.global.v2.b32 	[%rd18+16400], {%r269, %r276};
	st.global.v2.b32 	[%rd18+16408], {%r283, %r290};
	st.global.v2.b32 	[%rd18+16416], {%r297, %r304};
	st.global.v2.b32 	[%rd18+16424], {%r311, %r318};
	st.global.v2.u8 	[%rd18+16432], {%rs116, %rs117};
	st.global.u32 	[%rd18+16436], %r2;
	st.global.f64 	[%rd18+16440], %fd1;
	bra.uni 	$L__BB3_6;
$L__BB3_2:
	ld.param.u64 	%rd19, [_ZN3cub18CUB_300001_SM_10006detail8for_each13static_kernelINS2_12policy_hub_t12policy_500_tElN6thrust24THRUST_300001_SM_1000_NS8cuda_cub6__fill7functorINS7_6detail15normal_iteratorINS7_10device_ptrI4StudEEEESE_EEEEvT0_T1__param_0];
	cvta.to.global.u64 	%rd7, %rd5;
	mov.u32 	%r1, %tid.x;
	mov.u32 	%r64, %ctaid.x;
	mul.wide.u32 	%rd8, %r64, 512;
	sub.s64 	%rd9, %rd19, %rd8;
	cvt.s64.s32 	%rd2, %rd9;
	cvt.u64.u32 	%rd10, %r1;
	setp.le.s64 	%p2, %rd2, %rd10;
	add.s64 	%rd11, %rd8, %rd10;
	shl.b64 	%rd12, %rd11, 6;
	add.s64 	%rd3, %rd7, %rd12;
	@%p2 bra 	$L__BB3_4;
	cvt.u32.u16 	%r65, %rs71;
	cvt.u32.u16 	%r66, %rs70;
	prmt.b32 	%r67, %r66, %r65, 0x3340U;
	cvt.u32.u16 	%r68, %rs69;
	cvt.u32.u16 	%r69, %rs68;
	prmt.b32 	%r70, %r69, %r68, 0x3340U;
	prmt.b32 	%r71, %r70, %r67, 0x5410U;
	cvt.u32.u16 	%r72, %rs75;
	cvt.u32.u16 	%r73, %rs74;
	prmt.b32 	%r74, %r73, %r72, 0x3340U;
	cvt.u32.u16 	%r75, %rs73;
	cvt.u32.u16 	%r76, %rs72;
	prmt.b32 	%r77, %r76, %r75, 0x3340U;
	prmt.b32 	%r78, %r77, %r74, 0x5410U;
	st.global.v2.b32 	[%rd3], {%r71, %r78};
	cvt.u32.u16 	%r79, %rs83;
	cvt.u32.u16 	%r80, %rs82;
	prmt.b32 	%r81, %r80, %r79, 0x3340U;
	cvt.u32.u16 	%r82, %rs81;
	cvt.u32.u16 	%r83, %rs80;
	prmt.b32 	%r84, %r83, %r82, 0x3340U;
	prmt.b32 	%r85, %r84, %r81, 0x5410U;
	cvt.u32.u16 	%r86, %rs77;
	cvt.u32.u16 	%r87, %rs76;
	prmt.b32 	%r88, %r87, %r86, 0x3340U;
	cvt.u32.u16 	%r89, %rs78;
	cvt.u32.u16 	%r90, %rs79;
	prmt.b32 	%r91, %r89, %r90, 0x3340U;
	prmt.b32 	%r92, %r88, %r91, 0x5410U;
	st.global.v2.b32 	[%rd3+8], {%r92, %r85};
	cvt.u32.u16 	%r93, %rs91;
	cvt.u32.u16 	%r94, %rs90;
	prmt.b32 	%r95, %r94, %r93, 0x3340U;
	cvt.u32.u16 	%r96, %rs89;
	cvt.u32.u16 	%r97, %rs88;
	prmt.b32 	%r98, %r97, %r96, 0x3340U;
	prmt.b32 	%r99, %r98, %r95, 0x5410U;
	cvt.u32.u16 	%r100, %rs87;
	cvt.u32.u16 	%r101, %rs86;
	prmt.b32 	%r102, %r101, %r100, 0x3340U;
	cvt.u32.u16 	%r103, %rs85;
	cvt.u32.u16 	%r104, %rs84;
	prmt.b32 	%r105, %r104, %r103, 0x3340U;
	prmt.b32 	%r106, %r105, %r102, 0x5410U;
	st.global.v2.b32 	[%rd3+16], {%r106, %r99};
	cvt.u32.u16 	%r107, %rs99;
	cvt.u32.u16 	%r108, %rs98;
	prmt.b32 	%r109, %r108, %r107, 0x3340U;
	cvt.u32.u16 	%r110, %rs97;
	cvt.u32.u16 	%r111, %rs96;
	prmt.b32 	%r112, %r111, %r110, 0x3340U;
	prmt.b32 	%r113, %r112, %r109, 0x5410U;
	cvt.u32.u16 	%r114, %rs93;
	cvt.u32.u16 	%r115, %rs92;
	prmt.b32 	%r116, %r115, %r114, 0x3340U;
	cvt.u32.u16 	%r117, %rs94;
	cvt.u32.u16 	%r118, %rs95;
	prmt.b32 	%r119, %r117, %r118, 0x3340U;
	prmt.b32 	%r120, %r116, %r119, 0x5410U;
	st.global.v2.b32 	[%rd3+24], {%r120, %r113};
	cvt.u32.u16 	%r121, %rs107;
	cvt.u32.u16 	%r122, %rs106;
	prmt.b32 	%r123, %r122, %r121, 0x3340U;
	cvt.u32.u16 	%r124, %rs105;
	cvt.u32.u16 	%r125, %rs104;
	prmt.b32 	%r126, %r125, %r124, 0x3340U;
	prmt.b32 	%r127, %r126, %r123, 0x5410U;
	cvt.u32.u16 	%r128, %rs103;
	cvt.u32.u16 	%r129, %rs102;
	prmt.b32 	%r130, %r129, %r128, 0x3340U;
	cvt.u32.u16 	%r131, %rs101;
	cvt.u32.u16 	%r132, %rs100;
	prmt.b32 	%r133, %r132, %r131, 0x3340U;
	prmt.b32 	%r134, %r133, %r130, 0x5410U;
	st.global.v2.b32 	[%rd3+32], {%r134, %r127};
	cvt.u32.u16 	%r135, %rs115;
	cvt.u32.u16 	%r136, %rs114;
	prmt.b32 	%r137, %r136, %r135, 0x3340U;
	cvt.u32.u16 	%r138, %rs113;
	cvt.u32.u16 	%r139, %rs112;
	prmt.b32 	%r140, %r139, %r138, 0x3340U;
	prmt.b32 	%r141, %r140, %r137, 0x5410U;
	cvt.u32.u16 	%r142, %rs111;
	cvt.u32.u16 	%r143, %rs110;
	prmt.b32 	%r144, %r143, %r142, 0x3340U;
	cvt.u32.u16 	%r145, %rs109;
	cvt.u32.u16 	%r146, %rs108;
	prmt.b32 	%r147, %r146, %r145, 0x3340U;
	prmt.b32 	%r148, %r147, %r144, 0x5410U;
	st.global.v2.b32 	[%rd3+40], {%r148, %r141};
	st.global.v2.u8 	[%rd3+48], {%rs116, %rs117};
	st.global.u32 	[%rd3+52], %r2;
	st.global.f64 	[%rd3+56], %fd1;
$L__BB3_4:
	add.s32 	%r149, %r1, 256;
	cvt.u64.u32 	%rd13, %r149;
	setp.le.s64 	%p3, %rd2, %rd13;
	@%p3 bra 	$L__BB3_6;
	cvt.u32.u16 	%r150, %rs71;
	cvt.u32.u16 	%r151, %rs70;
	prmt.b32 	%r152, %r151, %r150, 0x3340U;
	cvt.u32.u16 	%r153, %rs69;
	cvt.u32.u16 	%r154, %rs68;
	prmt.b32 	%r155, %r154, %r153, 0x3340U;
	prmt.b32 	%r156, %r155, %r152, 0x5410U;
	cvt.u32.u16 	%r157, %rs75;
	cvt.u32.u16 	%r158, %rs74;
	prmt.b32 	%r159, %r158, %r157, 0x3340U;
	cvt.u32.u16 	%r160, %rs72;
	cvt.u32.u16 	%r161, %rs73;
	prmt.b32 	%r162, %r160, %r161, 0x3340U;
	prmt.b32 	%r163, %r162, %r159, 0x5410U;
	st.global.v2.b32 	[%rd3+16384], {%r156, %r163};
	cvt.u32.u16 	%r164, %rs83;
	cvt.u32.u16 	%r165, %rs82;
	prmt.b32 	%r166, %r165, %r164, 0x3340U;
	cvt.u32.u16 	%r167, %rs81;
	cvt.u32.u16 	%r168, %rs80;
	prmt.b32 	%r169, %r168, %r167, 0x3340U;
	prmt.b32 	%r170, %r169, %r166, 0x5410U;
	cvt.u32.u16 	%r171, %rs79;
	cvt.u32.u16 	%r172, %rs78;
	prmt.b32 	%r173, %r172, %r171, 0x3340U;
	cvt.u32.u16 	%r174, %rs77;
	cvt.u32.u16 	%r175, %rs76;
	prmt.b32 	%r176, %r175, %r174, 0x3340U;
	prmt.b32 	%r177, %r176, %r173, 0x5410U;
	st.global.v2.b32 	[%rd3+16392], {%r177, %r170};
	cvt.u32.u16 	%r178, %rs87;
	cvt.u32.u16 	%r179, %rs86;
	prmt.b32 	%r180, %r179, %r178, 0x3340U;
	cvt.u32.u16 	%r181, %rs85;
	cvt.u32.u16 	%r182, %rs84;
	prmt.b32 	%r183, %r182, %r181, 0x3340U;
	prmt.b32 	%r184, %r183, %r180, 0x5410U;
	cvt.u32.u16 	%r185, %rs88;
	cvt.u32.u16 	%r186, %rs89;
	prmt.b32 	%r187, %r185, %r186, 0x3340U;
	cvt.u32.u16 	%r188, %rs90;
	cvt.u32.u16 	%r189, %rs91;
	prmt.b32 	%r190, %r188, %r189, 0x3340U;
	prmt.b32 	%r191, %r187, %r190, 0x5410U;
	st.global.v2.b32 	[%rd3+16400], {%r184, %r191};
	cvt.u32.u16 	%r192, %rs92;
	cvt.u32.u16 	%r193, %rs93;
	prmt.b32 	%r194, %r192, %r193, 0x3340U;
	cvt.u32.u16 	%r195, %rs94;
	cvt.u32.u16 	%r196, %rs95;
	prmt.b32 	%r197, %r195, %r196, 0x3340U;
	prmt.b32 	%r198, %r194, %r197, 0x5410U;
	cvt.u32.u16 	%r199, %rs96;
	cvt.u32.u16 	%r200, %rs97;
	prmt.b32 	%r201, %r199, %r200, 0x3340U;
	cvt.u32.u16 	%r202, %rs98;
	cvt.u32.u16 	%r203, %rs99;
	prmt.b32 	%r204, %r202, %r203, 0x3340U;
	prmt.b32 	%r205, %r201, %r204, 0x5410U;
	st.global.v2.b32 	[%rd3+16408], {%r198, %r205};
	cvt.u32.u16 	%r206, %rs100;
	cvt.u32.u16 	%r207, %rs101;
	prmt.b32 	%r208, %r206, %r207, 0x3340U;
	cvt.u32.u16 	%r209, %rs102;
	cvt.u32.u16 	%r210, %rs103;
	prmt.b32 	%r211, %r209, %r210, 0x3340U;
	prmt.b32 	%r212, %r208, %r211, 0x5410U;
	cvt.u32.u16 	%r213, %rs104;
	cvt.u32.u16 	%r214, %rs105;
	prmt.b32 	%r215, %r213, %r214, 0x3340U;
	cvt.u32.u16 	%r216, %rs106;
	cvt.u32.u16 	%r217, %rs107;
	prmt.b32 	%r218, %r216, %r217, 0x3340U;
	prmt.b32 	%r219, %r215, %r218, 0x5410U;
	st.global.v2.b32 	[%rd3+16416], {%r212, %r219};
	cvt.u32.u16 	%r220, %rs108;
	cvt.u32.u16 	%r221, %rs109;
	prmt.b32 	%r222, %r220, %r221, 0x3340U;
	cvt.u32.u16 	%r223, %rs110;
	cvt.u32.u16 	%r224, %rs111;
	prmt.b32 	%r225, %r223, %r224, 0x3340U;
	prmt.b32 	%r226, %r222, %r225, 0x5410U;
	cvt.u32.u16 	%r227, %rs112;
	cvt.u32.u16 	%r228, %rs113;
	prmt.b32 	%r229, %r227, %r228, 0x3340U;
	cvt.u32.u16 	%r230, %rs114;
	cvt.u32.u16 	%r231, %rs115;
	prmt.b32 	%r232, %r230, %r231, 0x3340U;
	prmt.b32 	%r233, %r229, %r232, 0x5410U;
	st.global.v2.b32 	[%rd3+16424], {%r226, %r233};
	st.global.v2.u8 	[%rd3+16432], {%rs116, %rs117};
	st.global.u32 	[%rd3+16436], %r2;
	st.global.f64 	[%rd3+16440], %fd1;
$L__BB3_6:
	ret;

}
	// .globl	_ZN3cub18CUB_300001_SM_10006detail8for_each13static_kernelINS2_12policy_hub_t12policy_500_tEmNS2_12op_wrapper_tImN6thrust24THRUST_300001_SM_1000_NS6detail23allocator_traits_detail24construct1_via_allocatorINS8_16device_allocatorI4StudEEEENS8_10device_ptrISD_EEEEEEvT0_T1_
.visible .entry _ZN3cub18CUB_300001_SM_10006detail8for_each13static_kernelINS2_12policy_hub_t12policy_500_tEmNS2_12op_wrapper_tImN6thrust24THRUST_300001_SM_1000_NS6detail23allocator_traits_detail24construct1_via_allocatorINS8_16device_allocatorI4StudEEEENS8_10device_ptrISD_EEEEEEvT0_T1_(
	.param .u64 _ZN3cub18CUB_300001_SM_10006detail8for_each13static_kernelINS2_12policy_hub_t12policy_500_tEmNS2_12op_wrapper_tImN6thrust24THRUST_300001_SM_1000_NS6detail23allocator_traits_detail24construct1_via_allocatorINS8_16device_allocatorI4StudEEEENS8_10device_ptrISD_EEEEEEvT0_T1__param_0,
	.param .align 8 .b8 _ZN3cub18CUB_300001_SM_10006detail8for_each13static_kernelINS2_12policy_hub_t12policy_500_tEmNS2_12op_wrapper_tImN6thrust24THRUST_300001_SM_1000_NS6detail23allocator_traits_detail24construct1_via_allocatorINS8_16device_allocatorI4StudEEEENS8_10device_ptrISD_EEEEEEvT0_T1__param_1[16]
)
.maxntid 256
{
	.reg .pred 	%p<4>;
	.reg .b16 	%rs<4>;
	.reg .b32 	%r<8>;
	.reg .b64 	%rd<20>;

	ld.param.u64 	%rd4, [_ZN3cub18CUB_300001_SM_10006detail8for_each13static_kernelINS2_12policy_hub_t12policy_500_tEmNS2_12op_wrapper_tImN6thrust24THRUST_300001_SM_1000_NS6detail23allocator_traits_detail24construct1_via_allocatorINS8_16device_allocatorI4StudEEEENS8_10device_ptrISD_EEEEEEvT0_T1__param_1];
	ld.param.u64 	%rd6, [_ZN3cub18CUB_300001_SM_10006detail8for_each13static_kernelINS2_12policy_hub_t12policy_500_tEmNS2_12op_wrapper_tImN6thrust24THRUST_300001_SM_1000_NS6detail23allocator_traits_detail24construct1_via_allocatorINS8_16device_allocatorI4StudEEEENS8_10device_ptrISD_EEEEEEvT0_T1__param_0];
	mov.u32 	%r2, %ctaid.x;
	mul.wide.u32 	%rd1, %r2, 512;
	sub.s64 	%rd2, %rd6, %rd1;
	setp.lt.u64 	%p1, %rd2, 512;
	@%p1 bra 	$L__BB4_2;
	mov.u32 	%r6, %tid.x;
	cvta.to.global.u64 	%rd14, %rd4;
	cvt.u64.u32 	%rd15, %r6;
	add.s64 	%rd16, %rd1, %rd15;
	shl.b64 	%rd17, %rd16, 6;
	add.s64 	%rd18, %rd14, %rd17;
	mov.b32 	%r7, 0;
	st.global.v2.u32 	[%rd18], {%r7, %r7};
	st.global.v2.u32 	[%rd18+8], {%r7, %r7};
	st.global.v2.u32 	[%rd18+16], {%r7, %r7};
	st.global.v2.u32 	[%rd18+24], {%r7, %r7};
	st.global.v2.u32 	[%rd18+32], {%r7, %r7};
	st.global.v2.u32 	[%rd18+40], {%r7, %r7};
	mov.b16 	%rs3, 0;
	st.global.v2.u8 	[%rd18+48], {%rs3, %rs3};
	st.global.u32 	[%rd18+52], %r7;
	mov.b64 	%rd19, 0;
	st.global.u64 	[%rd18+56], %rd19;
	st.global.v2.u32 	[%rd18+16384], {%r7, %r7};
	st.global.v2.u32 	[%rd18+16392], {%r7, %r7};
	st.global.v2.u32 	[%rd18+16400], {%r7, %r7};
	st.global.v2.u32 	[%rd18+16408], {%r7, %r7};
	st.global.v2.u32 	[%rd18+16416], {%r7, %r7};
	st.global.v2.u32 	[%rd18+16424], {%r7, %r7};
	st.global.v2.u8 	[%rd18+16432], {%rs3, %rs3};
	st.global.u32 	[%rd18+16436], %r7;
	st.global.u64 	[%rd18+16440], %rd19;
	bra.uni 	$L__BB4_6;
$L__BB4_2:
	cvta.to.global.u64 	%rd7, %rd4;
	mov.u32 	%r1, %tid.x;
	cvt.u64.u32 	%rd8, %r1;
	setp.le.u64 	%p2, %rd2, %rd8;
	add.s64 	%rd9, %rd1, %rd8;
	shl.b64 	%rd10, %rd9, 6;
	add.s64 	%rd3, %rd7, %rd10;
	@%p2 bra 	$L__BB4_4;
	mov.b32 	%r3, 0;
	st.global.v2.u32 	[%rd3], {%r3, %r3};
	st.global.v2.u32 	[%rd3+8], {%r3, %r3};
	st.global.v2.u32 	[%rd3+16], {%r3, %r3};
	st.global.v2.u32 	[%rd3+24], {%r3, %r3};
	st.global.v2.u32 	[%rd3+32], {%r3, %r3};
	st.global.v2.u32 	[%rd3+40], {%r3, %r3};
	mov.b16 	%rs1, 0;
	st.global.v2.u8 	[%rd3+48], {%rs1, %rs1};
	st.global.u32 	[%rd3+52], %r3;
	mov.b64 	%rd11, 0;
	st.global.u64 	[%rd3+56], %rd11;
$L__BB4_4:
	add.s32 	%r4, %r1, 256;
	cvt.u64.u32 	%rd12, %r4;
	setp.le.u64 	%p3, %rd2, %rd12;
	@%p3 bra 	$L__BB4_6;
	mov.b32 	%r5, 0;
	st.global.v2.u32 	[%rd3+16384], {%r5, %r5};
	st.global.v2.u32 	[%rd3+16392], {%r5, %r5};
	st.global.v2.u32 	[%rd3+16400], {%r5, %r5};
	st.global.v2.u32 	[%rd3+16408], {%r5, %r5};
	st.global.v2.u32 	[%rd3+16416], {%r5, %r5};
	st.global.v2.u32 	[%rd3+16424], {%r5, %r5};
	mov.b16 	%rs2, 0;
	st.global.v2.u8 	[%rd3+16432], {%rs2, %rs2};
	st.global.u32 	[%rd3+16436], %r5;
	mov.b64 	%rd13, 0;
	st.global.u64 	[%rd3+16440], %rd13;
$L__BB4_6:
	ret;

}
	// .globl	_ZN3cub18CUB_300001_SM_10006detail6reduce28DeviceReduceSingleTileKernelINS2_10policy_hubI4Studj8sum_funcE10Policy1000EN6thrust24THRUST_300001_SM_1000_NS6detail15normal_iteratorINSA_10device_ptrIS5_EEEEPS5_jS6_S5_S5_N4cuda3std3__410__identityEEEvT0_T1_T2_T3_T4_T6_
.visible .entry _ZN3cub18CUB_300001_SM_10006detail6reduce28DeviceReduceSingleTileKernelINS2_10policy_hubI4Studj8sum_funcE10Policy1000EN6thrust24THRUST_300001_SM_1000_NS6detail15normal_iteratorINSA_10device_ptrIS5_EEEEPS5_jS6_S5_S5_N4cuda3std3__410__identityEEEvT0_T1_T2_T3_T4_T6_(
	.param .align 8 .b8 _ZN3cub18CUB_300001_SM_10006detail6reduce28DeviceReduceSingleTileKernelINS2_10policy_hubI4Studj8sum_funcE10Policy1000EN6thrust24THRUST_300001_SM_1000_NS6detail15normal_iteratorINSA_10device_ptrIS5_EEEEPS5_jS6_S5_S5_N4cuda3std3__410__identityEEEvT0_T1_T2_T3_T4_T6__param_0[8],
	.param .u64 .ptr .align 1 _ZN3cub18CUB_300001_SM_10006detail6reduce28DeviceReduceSingleTileKernelINS2_10policy_hubI4Studj8sum_funcE10Policy1000EN6thrust24THRUST_300001_SM_1000_NS6detail15normal_iteratorINSA_10device_ptrIS5_EEEEPS5_jS6_S5_S5_N4cuda3std3__410__identityEEEvT0_T1_T2_T3_T4_T6__param_1,
	.param .u32 _ZN3cub18CUB_300001_SM_10006detail6reduce28DeviceReduceSingleTileKernelINS2_10policy_hubI4Studj8sum_funcE10Policy1000EN6thrust24THRUST_300001_SM_1000_NS6detail15normal_iteratorINSA_10device_ptrIS5_EEEEPS5_jS6_S5_S5_N4cuda3std3__410__identityEEEvT0_T1_T2_T3_T4_T6__param_2,
	.param .align 1 .b8 _ZN3cub18CUB_300001_SM_10006detail6reduce28DeviceReduceSingleTileKernelINS2_10policy_hubI4Studj8sum_funcE10Policy1000EN6thrust24THRUST_300001_SM_1000_NS6detail15normal_iteratorINSA_10device_ptrIS5_EEEEPS5_jS6_S5_S5_N4cuda3std3__410__identityEEEvT0_T1_T2_T3_T4_T6__param_3[1],
	.param .align 8 .b8 _ZN3cub18CUB_300001_SM_10006detail6reduce28DeviceReduceSingleTileKernelINS2_10policy_hubI4Studj8sum_funcE10Policy1000EN6thrust24THRUST_300001_SM_1000_NS6detail15normal_iteratorINSA_10device_ptrIS5_EEEEPS5_jS6_S5_S5_N4cuda3std3__410__identityEEEvT0_T1_T2_T3_T4_T6__param_4[64],
	.param .align 1 .b8 _ZN3cub18CUB_300001_SM_10006detail6reduce28DeviceReduceSingleTileKernelINS2_10policy_hubI4Studj8sum_funcE10Policy1000EN6thrust24THRUST_300001_SM_1000_NS6detail15normal_iteratorINSA_10device_ptrIS5_EEEEPS5_jS6_S5_S5_N4cuda3std3__410__identityEEEvT0_T1_T2_T3_T4_T6__param_5[1]
)
.maxntid 256
.minnctapersm 1
{
	.local .align 8 .b8 	__local_depot5[256];
	.reg .b64 	%SP;
	.reg .b64 	%SPL;
	.reg .pred 	%p<1493>;
	.reg .b16 	%rs<7925>;
	.reg .b32 	%r<8866>;
	.reg .b64 	%rd<259>;
	.reg .b64 	%fd<181>;
	// demoted variable
	.shared .align 8 .b8 _ZZN3cub18CUB_300001_SM_10006detail6reduce28DeviceReduceSingleTileKernelINS2_10policy_hubI4Studj8sum_funcE10Policy1000EN6thrust24THRUST_300001_SM_1000_NS6detail15normal_iteratorINSA_10device_ptrIS5_EEEEPS5_jS6_S5_S5_N4cuda3std3__410__identityEEEvT0_T1_T2_T3_T4_T6_E12temp_storage[584];
	mov.u64 	%SPL, __local_depot5;
	cvta.local.u64 	%SP, %SPL;
	ld.param.u32 	%r384, [_ZN3cub18CUB_300001_SM_10006detail6reduce28DeviceReduceSingleTileKernelINS2_10policy_hubI4Studj8sum_funcE10Policy1000EN6thrust24THRUST_300001_SM_1000_NS6detail15normal_iteratorINSA_10device_ptrIS5_EEEEPS5_jS6_S5_S5_N4cuda3std3__410__identityEEEvT0_T1_T2_T3_T4_T6__param_4+44];
	bfe.u32 	%r385, %r384, 24, 8;
	cvt.u16.u32 	%rs7877, %r385;
	bfe.u32 	%r386, %r384, 16, 8;
	cvt.u16.u32 	%rs7878, %r386;
	bfe.u32 	%r387, %r384, 8, 8;
	cvt.u16.u32 	%rs7879, %r387;
	bfe.u32 	%r388, %r384, 0, 8;
	cvt.u16.u32 	%rs7880, %r388;
	ld.param.u32 	%r389, [_ZN3cub18CUB_300001_SM_10006detail6reduce28DeviceReduceSingleTileKernelINS2_10policy_hubI4Studj8sum_funcE10Policy1000EN6thrust24THRUST_300001_SM_1000_NS6detail15normal_iteratorINSA_10device_ptrIS5_EEEEPS5_jS6_S5_S5_N4cuda3std3__410__identityEEEvT0_T1_T2_T3_T4_T6__param_4+40];
	bfe.u32 	%r390, %r389, 24, 8;
	cvt.u16.u32 	%rs7881, %r390;
	bfe.u32 	%r391, %r389, 16, 8;
	cvt.u16.u32 	%rs7882, %r391;
	bfe.u32 	%r392, %r389, 8, 8;
	cvt.u16.u32 	%rs7883, %r392;
	bfe.u32 	%r393, %r389, 0, 8;
	cvt.u16.u32 	%rs7884, %r393;
	ld.param.u32 	%r394, [_ZN3cub18CUB_300001_SM_10006detail6reduce28DeviceReduceSingleTileKernelINS2_10policy_hubI4Studj8sum_funcE10Policy1000EN6thrust24THRUST_300001_SM_1000_NS6detail15normal_iteratorINSA_10device_ptrIS5_EEEEPS5_jS6_S5_S5_N4cuda3std3__410__identityEEEvT0_T1_T2_T3_T4_T6__param_4+36];
	bfe.u32 	%r395, %r394, 24, 8;
	cvt.u16.u32 	%rs7885, %r395;
	bfe.u32 	%r396, %r394, 16, 8;
	cvt.u16.u32 	%rs7886, %r396;
	bfe.u32 	%r397, %r394, 8, 8;
	cvt.u16.u32 	%rs7887, %r397;
	bfe.u32 	%r398, %r394, 0, 8;
	cvt.u16.u32 	%rs7888, %r398;
	ld.param.u32 	%r399, [_ZN3cub18CUB_300001_SM_10006detail6reduce28DeviceReduceSingleTileKernelINS2_10policy_hubI4Studj8sum_funcE10Policy1000EN6thrust24THRUST_300001_SM_1000_NS6detail15normal_iteratorINSA_10device_ptrIS5_EEEEPS5_jS6_S5_S5_N4cuda3std3__410__identityEEEvT0_T1_T2_T3_T4_T6__param_4+32];
	bfe.u32 	%r400, %r399, 24, 8;
	cvt.u16.u32 	%rs7889, %r400;
	bfe.u32 	%r401, %r399, 16, 8;
	cvt.u16.u32 	%rs7890, %r401;
	bfe.u32 	%r402, %r399, 8, 8;
	cvt.u16.u32 	%rs7891, %r402;
	bfe.u32 	%r403, %r399, 0, 8;
	cvt.u16.u32 	%rs7892, %r403;
	ld.param.u32 	%r404, [_ZN3cub18CUB_300001_SM_10006detail6reduce28DeviceReduceSingleTileKernelINS2_10policy_hubI4Studj8sum_funcE10Policy1000EN6thrust24THRUST_300001_SM_1000_NS6detail15normal_iteratorINSA_10device_ptrIS5_EEEEPS5_jS6_S5_S5_N4cuda3std3__410__identityEEEvT0_T1_T2_T3_T4_T6__param_4+28];
	bfe.u32 	%r405, %r404, 24, 8;
	cvt.u16.u32 	%rs7893, %r405;
	bfe.u32 	%r406, %r404, 16, 8;
	cvt.u16.u32 	%rs7894, %r406;
	bfe.u32 	%r407, %r404, 8, 8;
	cvt.u16.u32 	%rs7895, %r407;
	bfe.u32 	%r408, %r404, 0, 8;
	cvt.u16.u32 	%rs7896, %r408;
	ld.param.u32 	%r409, [_ZN3cub18CUB_300001_SM_10006detail6reduce28DeviceReduceSingleTileKernelINS2_10policy_hubI4Studj8sum_funcE10Policy1000EN6thrust24THRUST_300001_SM_1000_NS6detail15normal_iteratorINSA_10device_ptrIS5_EEEEPS5_jS6_S5_S5_N4cuda3std3__410__identityEEEvT0_T1_T2_T3_T4_T6__param_4+24];
	bfe.u32 	%r410, %r409, 24, 8;
	cvt.u16.u32 	%rs7897, %r410;
	bfe.u32 	%r411, %r409, 16, 8;
	cvt.u16.u32 	%rs7898, %r411;
	bfe.u32 	%r412, %r409, 8, 8;
	cvt.u16.u32 	%rs7899, %r412;
	bfe.u32 	%r413, %r409, 0, 8;
	cvt.u16.u32 	%rs7900, %r413;
	ld.param.u32 	%r414, [_ZN3cub18CUB_300001_SM_10006detail6reduce28DeviceReduceSingleTileKernelINS2_10policy_hubI4Studj8sum_funcE10Policy1000EN6thrust24THRUST_300001_SM_1000_NS6detail15normal_iteratorINSA_10device_ptrIS5_EEEEPS5_jS6_S5_S5_N4cuda3std3__410__identityEEEvT0_T1_T2_T3_T4_T6__param_4+20];
	bfe.u32 	%r415, %r414, 24, 8;
	cvt.u16.u32 	%rs7901, %r415;
	bfe.u32 	%r416, %r414, 16, 8;
	cvt.u16.u32 	%rs7902, %r416;
	bfe.u32 	%r417, %r414, 8, 8;
	cvt.u16.u32 	%rs7903, %r417;
	bfe.u32 	%r418, %r414, 0, 8;
	cvt.u16.u32 	%rs7904, %r418;
	ld.param.u32 	%r419, [_ZN3cub18CUB_300001_SM_10006detail6reduce28DeviceReduceSingleTileKernelINS2_10policy_hubI4Studj8sum_funcE10Policy1000EN6thrust24THRUST_300001_SM_1000_NS6detail15normal_iteratorINSA_10device_ptrIS5_EEEEPS5_jS6_S5_S5_N4cuda3std3__410__identityEEEvT0_T1_T2_T3_T4_T6__param_4+16];
	bfe.u32 	%r420, %r419, 24, 8;
	cvt.u16.u32 	%rs7905, %r420;
	bfe.u32 	%r421, %r419, 16, 8;
	cvt.u16.u32 	%rs7906, %r421;
	bfe.u32 	%r422, %r419, 8, 8;
	cvt.u16.u32 	%rs7907, %r422;
	bfe.u32 	%r423, %r419, 0, 8;
	cvt.u16.u32 	%rs7908, %r423;
	ld.param.u32 	%r424, [_ZN3cub18CUB_300001_SM_10006detail6reduce28DeviceReduceSingleTileKernelINS2_10policy_hubI4Studj8sum_funcE10Policy1000EN6thrust24THRUST_300001_SM_1000_NS6detail15normal_iteratorINSA_10device_ptrIS5_EEEEPS5_jS6_S5_S5_N4cuda3std3__410__identityEEEvT0_T1_T2_T3_T4_T6__param_4+12];
	bfe.u32 	%r425, %r424, 24, 8;
	cvt.u16.u32 	%rs7909, %r425;
	bfe.u32 	%r426, %r424, 16, 8;
	cvt.u16.u32 	%rs7910, %r426;
	bfe.u32 	%r427, %r424, 8, 8;
	cvt.u16.u32 	%rs7911, %r427;
	bfe.u32 	%r428, %r424, 0, 8;
	cvt.u16.u32 	%rs7912, %r428;
	ld.param.u32 	%r429, [_ZN3cub18CUB_300001_SM_10006detail6reduce28DeviceReduceSingleTileKernelINS2_10policy_hubI4Studj8sum_funcE10Policy1000EN6thrust24THRUST_300001_SM_1000_NS6detail15normal_iteratorINSA_10device_ptrIS5_EEEEPS5_jS6_S5_S5_N4cuda3std3__410__identityEEEvT0_T1_T2_T3_T4_T6__param_4+8];
	bfe.u32 	%r430, %r429, 24, 8;
	cvt.u16.u32 	%rs7913, %r430;
	bfe.u32 	%r431, %r429, 16, 8;
	cvt.u16.u32 	%rs7914, %r431;
	bfe.u32 	%r432, %r429, 8, 8;
	cvt.u16.u32 	%rs7915, %r432;
	bfe.u32 	%r433, %r429, 0, 8;
	cvt.u16.u32 	%rs7916, %r433;
	ld.param.u32 	%r434, [_ZN3cub18CUB_300001_SM_10006detail6reduce28DeviceReduceSingleTileKernelINS2_10policy_hubI4Studj8sum_funcE10Policy1000EN6thrust24THRUST_300001_SM_1000_NS6detail15normal_iteratorINSA_10device_ptrIS5_EEEEPS5_jS6_S5_S5_N4cuda3std3__410__identityEEEvT0_T1_T2_T3_T4_T6__param_4+4];
	bfe.u32 	%r435, %r434, 24, 8;
	cvt.u16.u32 	%rs7917, %r435;
	bfe.u32 	%r436, %r434, 16, 8;
	cvt.u16.u32 	%rs7918, %r436;
	bfe.u32 	%r437, %r434, 8, 8;
	cvt.u16.u32 	%rs7919, %r437;
	bfe.u32 	%r438, %r434, 0, 8;
	cvt.u16.u32 	%rs7920, %r438;
	ld.param.u32 	%r439, [_ZN3cub18CUB_300001_SM_10006detail6reduce28DeviceReduceSingleTileKernelINS2_10policy_hubI4Studj8sum_funcE10Policy1000EN6thrust24THRUST_300001_SM_1000_NS6detail15normal_iteratorINSA_10device_ptrIS5_EEEEPS5_jS6_S5_S5_N4cuda3std3__410__identityEEEvT0_T1_T2_T3_T4_T6__param_4];
	bfe.u32 	%r440, %r439, 24, 8;
	cvt.u16.u32 	%rs7921, %r440;
	bfe.u32 	%r441, %r439, 16, 8;
	cvt.u16.u32 	%rs7922, %r441;
	bfe.u32 	%r442, %r439, 8, 8;
	cvt.u16.u32 	%rs7923, %r442;
	bfe.u32 	%r443, %r439, 0, 8;
	cvt.u16.u32 	%rs7924, %r443;
	ld.param.f64 	%fd180, [_ZN3cub18CUB_300001_SM_10006detail6reduce28DeviceReduceSingleTileKernelINS2_10policy_hubI4Studj8sum_funcE10Policy1000EN6thrust24THRUST_300001_SM_1000_NS6detail15normal_iteratorINSA_10device_ptrIS5_EEEEPS5_jS6_S5_S5_N4cuda3std3__410__identityEEEvT0_T1_T2_T3_T4_T6__param_4+56];
	ld.param.u32 	%r8865, [_ZN3cub18CUB_300001_SM_10006detail6reduce28DeviceReduceSingleTileKernelINS2_10policy_hubI4Studj8sum_funcE10Policy1000EN6thrust24THRUST_300001_SM_1000_NS6detail15normal_iteratorINSA_10device_ptrIS5_EEEEPS5_jS6_S5_S5_N4cuda3std3__410__identityEEEvT0_T1_T2_T3_T4_T6__param_4+52];
	ld.param.u64 	%rd60, [_ZN3cub18CUB_300001_SM_10006detail6reduce28DeviceReduceSingleTileKernelINS2_10policy_hubI4Studj8sum_funcE10Policy1000EN6thrust24THRUST_300001_SM_1000_NS6detail15normal_iteratorINSA_10device_ptrIS5_EEEEPS5_jS6_S5_S5_N4cuda3std3__410__identityEEEvT0_T1_T2_T3_T4_T6__param_0];
	ld.param.u64 	%rd61, [_ZN3cub18CUB_300001_SM_10006detail6reduce28DeviceReduceSingleTileKernelINS2_10policy_hubI4Studj8sum_funcE10Policy1000EN6thrust24THRUST_300001_SM_1000_NS6detail15normal_iteratorINSA_10device_ptrIS5_EEEEPS5_jS6_S5_S5_N4cuda3std3__410__identityEEEvT0_T1_T2_T3_T4_T6__param_1];
	ld.param.u32 	%r382, [_ZN3cub18CUB_300001_SM_10006detail6reduce28DeviceReduceSingleTileKernelINS2_10policy_hubI4Studj8sum_funcE10Policy1000EN6thrust24THRUST_300001_SM_1000_NS6detail15normal_iteratorINSA_10device_ptrIS5_EEEEPS5_jS6_S5_S5_N4cuda3std3__410__identityEEEvT0_T1_T2_T3_T4_T6__param_2];
	ld.param.v2.u8 	{%rs7876, %rs7875}, [_ZN3cub18CUB_300001_SM_10006detail6reduce28DeviceReduceSingleTileKernelINS2_10policy_hubI4Studj8sum_funcE10Policy1000EN6thrust24THRUST_300001_SM_1000_NS6detail15normal_iteratorINSA_10device_ptrIS5_EEEEPS5_jS6_S5_S5_N4cuda3std3__410__identityEEEvT0_T1_T2_T3_T4_T6__param_4+48];
	cvta.to.global.u64 	%rd1, %rd61;
	setp.ne.s32 	%p1, %r382, 0;
	@%p1 bra 	$L__BB5_3;
	mov.u32 	%r8674, %tid.x;
	setp.ne.s32 	%p1492, %r8674, 0;
	@%p1492 bra 	$L__BB5_1564;
	cvt.u32.u16 	%r8675, %rs7924;
	cvt.u32.u16 	%r8676, %rs7923;
	prmt.b32 	%r8677, %r8675, %r8676, 0x3340U;
	cvt.u32.u16 	%r8678, %rs7922;
	cvt.u32.u16 	%r8679, %rs7921;
	prmt.b32 	%r8680, %r8678, %r8679, 0x3340U;
	prmt.b32 	%r8681, %r8677, %r8680, 0x5410U;
	cvt.u32.u16 	%r8682, %rs7920;
	cvt.u32.u16 	%r8683, %rs7919;
	prmt.b32 	%r8684, %r8682, %r8683, 0x3340U;
	cvt.u32.u16 	%r8685, %rs7918;
	cvt.u32.u16 	%r8686, %rs7917;
	prmt.b32 	%r8687, %r8685, %r8686, 0x3340U;
	prmt.b32 	%r8688, %r8684, %r8687, 0x5410U;
	st.global.v2.b32 	[%rd1], {%r8681, %r8688};
	cvt.u32.u16 	%r8689, %rs7916;
	cvt.u32.u16 	%r8690, %rs7915;
	prmt.b32 	%r8691, %r8689, %r8690, 0x3340U;
	cvt.u32.u16 	%r8692, %rs7914;
	cvt.u32.u16 	%r8693, %rs7913;
	prmt.b32 	%r8694, %r8692, %r8693, 0x3340U;
	prmt.b32 	%r8695, %r8691, %r8694, 0x5410U;
	cvt.u32.u16 	%r8696, %rs7912;
	cvt.u32.u16 	%r8697, %rs7911;
	prmt.b32 	%r8698, %r8696, %r8697, 0x3340U;
	cvt.u32.u16 	%r8699, %rs7910;
	cvt.u32.u16 	%r8700, %rs7909;
	prmt.b32 	%r8701, %r8699, %r8700, 0x3340U;
	prmt.b32 	%r8702, %r8698, %r8701, 0x5410U;
	st.global.v2.b32 	[%rd1+8], {%r8695, %r8702};
	cvt.u32.u16 	%r8703, %rs7908;
	cvt.u32.u16 	%r8704, %rs7907;
	prmt.b32 	%r8705, %r8703, %r8704, 0x3340U;
	cvt.u32.u16 	%r8706, %rs7906;
	cvt.u32.u16 	%r8707, %rs7905;
	prmt.b32 	%r8708, %r8706, %r8707, 0x3340U;
	prmt.b32 	%r8709, %r8705, %r8708, 0x5410U;
	cvt.u32.u16 	%r8710, %rs7904;
	cvt.u32.u16 	%r8711, %rs7903;
	prmt.b32 	%r8712, %r8710, %r8711, 0x3340U;
	cvt.u32.u16 	%r8713, %rs7902;
	cvt.u32.u16 	%r8714, %rs7901;
	prmt.b32 	%r8715, %r8713, %r8714, 0x3340U;
	prmt.b32 	%r8716, %r8712, %r8715, 0x5410U;
	st.global.v2.b32 	[%rd1+16], {%r8709, %r8716};
	cvt.u32.u16 	%r8717, %rs7900;
	cvt.u32.u16 	%r8718, %rs7899;
	prmt.b32 	%r8719, %r8717, %r8718, 0x3340U;
	cvt.u32.u16 	%r8720, %rs7898;
	cvt.u32.u16 	%r8721, %rs7897;
	prmt.b32 	%r8722, %r8720, %r8721, 0x3340U;
	prmt.b32 	%r8723, %r8719, %r8722, 0x5410U;
	cvt.u32.u16 	%r8724, %rs7896;
	cvt.u32.u16 	%r8725, %rs7895;
	prmt.b32 	%r8726, %r8724, %r8725, 0x3340U;
	cvt.u32.u16 	%r8727, %rs7894;
	cvt.u32.u16 	%r8728, %rs7893;
	prmt.b32 	%r8729, %r8727, %r8728, 0x3340U;
	prmt.b32 	%r8730, %r8726, %r8729, 0x5410U;
	st.global.v2.b32 	[%rd1+24], {%r8723, %r8730};
	cvt.u32.u16 	%r8731, %rs7892;
	cvt.u32.u16 	%r8732, %rs7891;
	prmt.b32 	%r8733, %r8731, %r8732, 0x3340U;
	cvt.u32.u16 	%r8734, %rs7890;
	cvt.u32.u16 	%r8735, %rs7889;
	prmt.b32 	%r8736, %r8734, %r8735, 0x3340U;
	prmt.b32 	%r8737, %r8733, %r8736, 0x5410U;
	cvt.u32.u16 	%r8738, %rs7888;
	cvt.u32.u16 	%r8739, %rs7887;
	prmt.b32 	%r8740, %r8738, %r8739, 0x3340U;
	cvt.u32.u16 	%r8741, %rs7886;
	cvt.u32.u16 	%r8742, %rs7885;
	prmt.b32 	%r8743, %r8741, %r8742, 0x3340U;
	prmt.b32 	%r8744, %r8740, %r8743, 0x5410U;
	st.global.v2.b32 	[%rd1+32], {%r8737, %r8744};
	cvt.u32.u16 	%r8745, %rs7884;
	cvt.u32.u16 	%r8746, %rs7883;
	prmt.b32 	%r8747, %r8745, %r8746, 0x3340U;
	cvt.u32.u16 	%r8748, %rs7882;
	cvt.u32.u16 	%r8749, %rs7881;
	prmt.b32 	%r8750, %r8748, %r8749, 0x3340U;
	prmt.b32 	%r8751, %r8747, %r8750, 0x5410U;
	cvt.u32.u16 	%r8752, %rs7880;
	cvt.u32.u16 	%r8753, %rs7879;
	prmt.b32 	%r8754, %r8752, %r8753, 0x3340U;
	cvt.u32.u16 	%r8755, %rs7878;
	cvt.u32.u16 	%r8756, %rs7877;
	prmt.b32 	%r8757, %r8755, %r8756, 0x3340U;
	prmt.b32 	%r8758, %r8754, %r8757, 0x5410U;
	st.global.v2.b32 	[%rd1+40], {%r8751, %r8758};
	st.global.v2.u8 	[%rd1+48], {%rs7876, %rs7875};
	st.global.u32 	[%rd1+52], %r8865;
	st.global.f64 	[%rd1+56], %fd180;
	bra.uni 	$L__BB5_1564;
$L__BB5_3:
	cvta.to.global.u64 	%rd2, %rd60;
	setp.gt.u32 	%p2, %r382, 255;
	@%p2 bra 	$L__BB5_731;
	mov.u32 	%r1, %tid.x;
	setp.ge.u32 	%p744, %r1, %r382;
	mov.b16 	%rs7873, 0;
	mov.b32 	%r8766, 0;
	mov.f64 	%fd138, 0d0000000000000000;
	mov.u16 	%rs7872, %rs7873;
	mov.u16 	%rs7871, %rs7873;
	mov.u16 	%rs7870, %rs7873;
	mov.u16 	%rs7869, %rs7873;
	mov.u16 	%rs7868, %rs7873;
	mov.u16 	%rs7867, %rs7873;
	mov.u16 	%rs7866, %rs7873;
	mov.u16 	%rs7865, %rs7873;
	mov.u16 	%rs7864, %rs7873;
	mov.u16 	%rs7863, %rs7873;
	mov.u16 	%rs7862, %rs7873;
	mov.u16 	%rs7861, %rs7873;
	mov.u16 	%rs7860, %rs7873;
	mov.u16 	%rs7859, %rs7873;
	mov.u16 	%rs7858, %rs7873;
	mov.u16 	%rs7857, %rs7873;
	mov.u16 	%rs7856, %rs7873;
	mov.u16 	%rs7855, %rs7873;
	mov.u16 	%rs7854, %rs7873;
	mov.u16 	%rs7853, %rs7873;
	mov.u16 	%rs7852, %rs7873;
	mov.u16 	%rs7851, %rs7873;
	mov.u16 	%rs7850, %rs7873;
	mov.u16 	%rs7849, %rs7873;
	mov.u16 	%rs7848, %rs7873;
	mov.u16 	%rs7847, %rs7873;
	mov.u16 	%rs7846, %rs7873;
	mov.u16 	%rs7845, %rs7873;
	mov.u16 	%rs7844, %rs7873;
	mov.u16 	%rs7843, %rs7873;
	mov.u16 	%rs7842, %rs7873;
	mov.u16 	%rs7841, %rs7873;
	mov.u16 	%rs7840, %rs7873;
	mov.u16 	%rs7839, %rs7873;
	mov.u16 	%rs7838, %rs7873;
	mov.u16 	%rs7837, %rs7873;
	mov.u16 	%rs7836, %rs7873;
	mov.u16 	%rs7835, %rs7873;
	mov.u16 	%rs7834, %rs7873;
	mov.u16 	%rs7833, %rs7873;
	mov.u16 	%rs7832, %rs7873;
	mov.u16 	%rs7831, %rs7873;
	mov.u16 	%rs7830, %rs7873;
	mov.u16 	%rs7829, %rs7873;
	mov.u16 	%rs7828, %rs7873;
	mov.u16 	%rs7827, %rs7873;
	mov.u16 	%rs7826, %rs7873;
	mov.u16 	%rs7825, %rs7873;
	mov.u16 	%rs7824, %rs7873;
	mov.u32 	%r8761, %r1;
	@%p744 bra 	$L__BB5_6;
	mul.wide.u32 	%rd161, %r1, 64;
	add.s64 	%rd162, %rd2, %rd161;
	ld.global.v2.b32 	{%r4479, %r4480}, [%rd162];
	bfe.u32 	%r4481, %r4479, 0, 8;
	cvt.u16.u32 	%rs7824, %r4481;
	bfe.u32 	%r4482, %r4479, 8, 8;
	cvt.u16.u32 	%rs7825, %r4482;
	bfe.u32 	%r4483, %r4479, 16, 8;
	cvt.u16.u32 	%rs7826, %r4483;
	bfe.u32 	%r4484, %r4479, 24, 8;
	cvt.u16.u32 	%rs7827, %r4484;
	bfe.u32 	%r4485, %r4480, 0, 8;
	cvt.u16.u32 	%rs7828, %r4485;
	bfe.u32 	%r4486, %r4480, 8, 8;
	cvt.u16.u32 	%rs7829, %r4486;
	bfe.u32 	%r4487, %r4480, 16, 8;
	cvt.u16.u32 	%rs7830, %r4487;
	bfe.u32 	%r4488, %r4480, 24, 8;
	cvt.u16.u32 	%rs7831, %r4488;
	ld.global.v2.b32 	{%r4489, %r4490}, [%rd162+8];
	bfe.u32 	%r4491, %r4489, 0, 8;
	cvt.u16.u32 	%rs7832, %r4491;
	bfe.u32 	%r4492, %r4489, 8, 8;
	cvt.u16.u32 	%rs7833, %r4492;
	bfe.u32 	%r4493, %r4489, 16, 8;
	cvt.u16.u32 	%rs7834, %r4493;
	bfe.u32 	%r4494, %r4489, 24, 8;
	cvt.u16.u32 	%rs7835, %r4494;
	bfe.u32 	%r4495, %r4490, 0, 8;
	cvt.u16.u32 	%rs7836, %r4495;
	bfe.u32 	%r4496, %r4490, 8, 8;
	cvt.u16.u32 	%rs7837, %r4496;
	bfe.u32 	%r4497, %r4490, 16, 8;
	cvt.u16.u32 	%rs7838, %r4497;
	bfe.u32 	%r4498, %r4490, 24, 8;
	cvt.u16.u32 	%rs7839, %r4498;
	ld.global.v2.b32 	{%r4499, %r4500}, [%rd162+16];
	bfe.u32 	%r4501, %r4499, 0, 8;
	cvt.u16.u32 	%rs7840, %r4501;
	bfe.u32 	%r4502, %r4499, 8, 8;
	cvt.u16.u32 	%rs7841, %r4502;
	bfe.u32 	%r4503, %r4499, 16, 8;
	cvt.u16.u32 	%rs7842, %r4503;
	bfe.u32 	%r4504, %r4499, 24, 8;
	cvt.u16.u32 	%rs7843, %r4504;
	bfe.u32 	%r4505, %r4500, 0, 8;
	cvt.u16.u32 	%rs7844, %r4505;
	bfe.u32 	%r4506, %r4500, 8, 8;
	cvt.u16.u32 	%rs7845, %r4506;
	bfe.u32 	%r4507, %r4500, 16, 8;
	cvt.u16.u32 	%rs7846, %r4507;
	bfe.u32 	%r4508, %r4500, 24, 8;
	cvt.u16.u32 	%rs7847, %r4508;
	ld.global.v2.b32 	{%r4509, %r4510}, [%rd162+24];
	bfe.u32 	%r4511, %r4509, 0, 8;
	cvt.u16.u32 	%rs7848, %r4511;
	bfe.u32 	%r4512, %r4509, 8, 8;
	cvt.u16.u32 	%rs7849, %r4512;
	bfe.u32 	%r4513, %r4509, 16, 8;
	cvt.u16.u32 	%rs7850, %r4513;
	bfe.u32 	%r4514, %r4509, 24, 8;
	cvt.u16.u32 	%rs7851, %r4514;
	bfe.u32 	%r4515, %r4510, 0, 8;
	cvt.u16.u32 	%rs7852, %r4515;
	bfe.u32 	%r4516, %r4510, 8, 8;
	cvt.u16.u32 	%rs7853, %r4516;
	bfe.u32 	%r4517, %r4510, 16, 8;
	cvt.u16.u32 	%rs7854, %r4517;
	bfe.u32 	%r4518, %r4510, 24, 8;
	cvt.u16.u32 	%rs7855, %r4518;
	ld.global.v2.b32 	{%r4519, %r4520}, [%rd162+32];
	bfe.u32 	%r4521, %r4519, 0, 8;
	cvt.u16.u32 	%rs7856, %r4521;
	bfe.u32 	%r4522, %r4519, 8, 8;
	cvt.u16.u32 	%rs7857, %r4522;
	bfe.u32 	%r4523, %r4519, 16, 8;
	cvt.u16.u32 	%rs7858, %r4523;
	bfe.u32 	%r4524, %r4519, 24, 8;
	cvt.u16.u32 	%rs7859, %r4524;
	bfe.u32 	%r4525, %r4520, 0, 8;
	cvt.u16.u32 	%rs7860, %r4525;
	bfe.u32 	%r4526, %r4520, 8, 8;
	cvt.u16.u32 	%rs7861, %r4526;
	bfe.u32 	%r4527, %r4520, 16, 8;
	cvt.u16.u32 	%rs7862, %r4527;
	bfe.u32 	%r4528, %r4520, 24, 8;
	cvt.u16.u32 	%rs7863, %r4528;
	ld.global.v2.b32 	{%r4529, %r4530}, [%rd162+40];
	bfe.u32 	%r4531, %r4529, 0, 8;
	cvt.u16.u32 	%rs7864, %r4531;
	bfe.u32 	%r4532, %r4529, 8, 8;
	cvt.u16.u32 	%rs7865, %r4532;
	bfe.u32 	%r4533, %r4529, 16, 8;
	cvt.u16.u32 	%rs7866, %r4533;
	bfe.u32 	%r4534, %r4529, 24, 8;
	cvt.u16.u32 	%rs7867, %r4534;
	bfe.u32 	%r4535, %r4530, 0, 8;
	cvt.u16.u32 	%rs7868, %r4535;
	bfe.u32 	%r4536, %r4530, 8, 8;
	cvt.u16.u32 	%rs7869, %r4536;
	bfe.u32 	%r4537, %r4530, 16, 8;
	cvt.u16.u32 	%rs7870, %r4537;
	bfe.u32 	%r4538, %r4530, 24, 8;
	cvt.u16.u32 	%rs7871, %r4538;
	ld.global.v2.u8 	{%rs7872, %rs7873}, [%rd162+48];
	ld.global.u32 	%r8766, [%rd162+52];
	ld.global.f64 	%fd138, [%rd162+56];
	add.s32 	%r8761, %r1, 256;
$L__BB5_6:
	setp.ge.u32 	%p745, %r8761, %r382;
	@%p745 bra 	$L__BB5_63;
	add.u64 	%rd3, %SPL, 128;
	add.u64 	%rd4, %SPL, 192;
$L__BB5_8:
	mul.wide.u32 	%rd165, %r8761, 64;
	add.s64 	%rd166, %rd2, %rd165;
	ld.global.v2.b32 	{%r4540, %r4541}, [%rd166];
	bfe.u32 	%r4542, %r4540, 0, 8;
	cvt.u16.u32 	%rs5697, %r4542;
	ld.global.v2.b32 	{%r4543, %r4544}, [%rd166+8];
	ld.global.v2.b32 	{%r4545, %r4546}, [%rd166+16];
	ld.global.v2.b32 	{%r4547, %r4548}, [%rd166+24];
	ld.global.v2.b32 	{%r4549, %r4550}, [%rd166+32];
	ld.global.v2.b32 	{%r4551, %r4552}, [%rd166+40];
	ld.global.v2.u8 	{%rs4792, %rs4793}, [%rd166+48];
	ld.global.u32 	%r8, [%rd166+52];
	ld.global.f64 	%fd4, [%rd166+56];
	and.b16  	%rs4794, %rs7824, 255;
	cvt.u32.u16 	%r4553, %rs7831;
	cvt.u32.u16 	%r4554, %rs7830;
	prmt.b32 	%r4555, %r4554, %r4553, 0x3340U;
	cvt.u32.u16 	%r4556, %rs7829;
	cvt.u32.u16 	%r4557, %rs7828;
	prmt.b32 	%r4558, %r4557, %r4556, 0x3340U;
	prmt.b32 	%r4559, %r4558, %r4555, 0x5410U;
	cvt.u32.u16 	%r4560, %rs7827;
	cvt.u32.u16 	%r4561, %rs7826;
	prmt.b32 	%r4562, %r4561, %r4560, 0x3340U;
	cvt.u32.u16 	%r4563, %rs7825;
	cvt.u32.u16 	%r4564, %rs7824;
	prmt.b32 	%r4565, %r4564, %r4563, 0x3340U;
	prmt.b32 	%r4566, %r4565, %r4562, 0x5410U;
	st.local.v2.b32 	[%rd3], {%r4566, %r4559};
	cvt.u32.u16 	%r4567, %rs7839;
	cvt.u32.u16 	%r4568, %rs7838;
	prmt.b32 	%r4569, %r4568, %r4567, 0x3340U;
	cvt.u32.u16 	%r4570, %rs7837;
	cvt.u32.u16 	%r4571, %rs7836;
	prmt.b32 	%r4572, %r4571, %r4570, 0x3340U;
	prmt.b32 	%r4573, %r4572, %r4569, 0x5410U;
	cvt.u32.u16 	%r4574, %rs7835;
	cvt.u32.u16 	%r4575, %rs7834;
	prmt.b32 	%r4576, %r4575, %r4574, 0x3340U;
	cvt.u32.u16 	%r4577, %rs7833;
	cvt.u32.u16 	%r4578, %rs7832;
	prmt.b32 	%r4579, %r4578, %r4577, 0x3340U;
	prmt.b32 	%r4580, %r4579, %r4576, 0x5410U;
	st.local.v2.b32 	[%rd3+8], {%r4580, %r4573};
	cvt.u32.u16 	%r4581, %rs7847;
	cvt.u32.u16 	%r4582, %rs7846;
	prmt.b32 	%r4583, %r4582, %r4581, 0x3340U;
	cvt.u32.u16 	%r4584, %rs7845;
	cvt.u32.u16 	%r4585, %rs7844;
	prmt.b32 	%r4586, %r4585, %r4584, 0x3340U;
	prmt.b32 	%r4587, %r4586, %r4583, 0x5410U;
	cvt.u32.u16 	%r4588, %rs7843;
	cvt.u32.u16 	%r4589, %rs7842;
	prmt.b32 	%r4590, %r4589, %r4588, 0x3340U;
	cvt.u32.u16 	%r4591, %rs7841;
	cvt.u32.u16 	%r4592, %rs7840;
	prmt.b32 	%r4593, %r4592, %r4591, 0x3340U;
	prmt.b32 	%r4594, %r4593, %r4590, 0x5410U;
	st.local.v2.b32 	[%rd3+16], {%r4594, %r4587};
	cvt.u32.u16 	%r4595, %rs7855;
	cvt.u32.u16 	%r4596, %rs7854;
	prmt.b32 	%r4597, %r4596, %r4595, 0x3340U;
	cvt.u32.u16 	%r4598, %rs7853;
	cvt.u32.u16 	%r4599, %rs7852;
	prmt.b32 	%r4600, %r4599, %r4598, 0x3340U;
	prmt.b32 	%r4601, %r4600, %r4597, 0x5410U;
	cvt.u32.u16 	%r4602, %rs7851;
	cvt.u32.u16 	%r4603, %rs7850;
	prmt.b32 	%r4604, %r4603, %r4602, 0x3340U;
	cvt.u32.u16 	%r4605, %rs7849;
	cvt.u32.u16 	%r4606, %rs7848;
	prmt.b32 	%r4607, %r4606, %r4605, 0x3340U;
	prmt.b32 	%r4608, %r4607, %r4604, 0x5410U;
	st.local.v2.b32 	[%rd3+24], {%r4608, %r4601};
	cvt.u32.u16 	%r4609, %rs7863;
	cvt.u32.u16 	%r4610, %rs7862;
	prmt.b32 	%r4611, %r4610, %r4609, 0x3340U;
	cvt.u32.u16 	%r4612, %rs7861;
	cvt.u32.u16 	%r4613, %rs7860;
	prmt.b32 	%r4614, %r4613, %r4612, 0x3340U;
	prmt.b32 	%r4615, %r4614, %r4611, 0x5410U;
	cvt.u32.u16 	%r4616, %rs7859;
	cvt.u32.u16 	%r4617, %rs7858;
	prmt.b32 	%r4618, %r4617, %r4616, 0x3340U;
	cvt.u32.u16 	%r4619, %rs7857;
	cvt.u32.u16 	%r4620, %rs7856;
	prmt.b32 	%r4621, %r4620, %r4619, 0x3340U;
	prmt.b32 	%r4622, %r4621, %r4618, 0x5410U;
	st.local.v2.b32 	[%rd3+32], {%r4622, %r4615};
	cvt.u32.u16 	%r4623, %rs7871;
	cvt.u32.u16 	%r4624, %rs7870;
	prmt.b32 	%r4625, %r4624, %r4623, 0x3340U;
	cvt.u32.u16 	%r4626, %rs7869;
	cvt.u32.u16 	%r4627, %rs7868;
	prmt.b32 	%r4628, %r4627, %r4626, 0x3340U;
	prmt.b32 	%r4629, %r4628, %r4625, 0x5410U;
	cvt.u32.u16 	%r4630, %rs7867;
	cvt.u32.u16 	%r4631, %rs7866;
	prmt.b32 	%r4632, %r4631, %r4630, 0x3340U;
	cvt.u32.u16 	%r4633, %rs7865;
	cvt.u32.u16 	%r4634, %rs7864;
	prmt.b32 	%r4635, %r4634, %r4633, 0x3340U;
	prmt.b32 	%r4636, %r4635, %r4632, 0x5410U;
	st.local.v2.b32 	[%rd3+40], {%r4636, %r4629};
	st.local.v2.u8 	[%rd3+48], {%rs7872, %rs7873};
	st.local.u32 	[%rd3+52], %r8766;
	st.local.f64 	[%rd3+56], %fd138;
	st.local.v2.b32 	[%rd4], {%r4540, %r4541};
	st.local.v2.b32 	[%rd4+8], {%r4543, %r4544};
	st.local.v2.b32 	[%rd4+16], {%r4545, %r4546};
	st.local.v2.b32 	[%rd4+24], {%r4547, %r4548};
	st.local.v2.b32 	[%rd4+32], {%r4549, %r4550};
	st.local.v2.b32 	[%rd4+40], {%r4551, %r4552};
	st.local.v2.u8 	[%rd4+48], {%rs4792, %rs4793};
	st.local.u32 	[%rd4+52], %r8;
	st.local.f64 	[%rd4+56], %fd4;
	setp.ne.s16 	%p746, %rs4794, 0;
	mov.b32 	%r8763, 0;
	@%p746 bra 	$L__BB5_13;
$L__BB5_9:
	and.b16  	%rs4844, %rs5697, 255;
	setp.eq.s16 	%p796, %rs4844, 0;
	@%p796 bra 	$L__BB5_62;
	mov.b32 	%r8764, 0;
$L__BB5_11:
	add.s32 	%r4687, %r8764, %r8763;
	cvt.u64.u32 	%rd167, %r4687;
	add.s64 	%rd168, %rd3, %rd167;
	st.local.u8 	[%rd168], %rs5697;
	add.s32 	%r11, %r8764, 1;
	cvt.u64.u32 	%rd169, %r8764;
	add.s64 	%rd170, %rd4, %rd169;
	ld.local.u8 	%rs5697, [%rd170+1];
	setp.ne.s16 	%p797, %rs5697, 0;
	mov.u32 	%r8764, %r11;
	@%p797 bra 	$L__BB5_11;
	ld.local.u32 	%r8766, [%rd3+52];
	ld.local.f64 	%fd138, [%rd3+56];
	ld.local.v2.b32 	{%r4688, %r4689}, [%rd3];
	bfe.u32 	%r4690, %r4688, 0, 8;
	cvt.u16.u32 	%rs7824, %r4690;
	bfe.u32 	%r4691, %r4688, 8, 8;
	cvt.u16.u32 	%rs7825, %r4691;
	bfe.u32 	%r4692, %r4688, 16, 8;
	cvt.u16.u32 	%rs7826, %r4692;
	bfe.u32 	%r4693, %r4688, 24, 8;
	cvt.u16.u32 	%rs7827, %r4693;
	bfe.u32 	%r4694, %r4689, 0, 8;
	cvt.u16.u32 	%rs7828, %r4694;
	bfe.u32 	%r4695, %r4689, 8, 8;
	cvt.u16.u32 	%rs7829, %r4695;
	bfe.u32 	%r4696, %r4689, 16, 8;
	cvt.u16.u32 	%rs7830, %r4696;
	bfe.u32 	%r4697, %r4689, 24, 8;
	cvt.u16.u32 	%rs7831, %r4697;
	ld.local.v2.b32 	{%r4698, %r4699}, [%rd3+8];
	bfe.u32 	%r4700, %r4698, 0, 8;
	cvt.u16.u32 	%rs7832, %r4700;
	bfe.u32 	%r4701, %r4698, 8, 8;
	cvt.u16.u32 	%rs7833, %r4701;
	bfe.u32 	%r4702, %r4698, 16, 8;
	cvt.u16.u32 	%rs7834, %r4702;
	bfe.u32 	%r4703, %r4698, 24, 8;
	cvt.u16.u32 	%rs7835, %r4703;
	bfe.u32 	%r4704, %r4699, 0, 8;
	cvt.u16.u32 	%rs7836, %r4704;
	bfe.u32 	%r4705, %r4699, 8, 8;
	cvt.u16.u32 	%rs7837, %r4705;
	bfe.u32 	%r4706, %r4699, 16, 8;
	cvt.u16.u32 	%rs7838, %r4706;
	bfe.u32 	%r4707, %r4699, 24, 8;
	cvt.u16.u32 	%rs7839, %r4707;
	ld.local.v2.b32 	{%r4708, %r4709}, [%rd3+16];
	bfe.u32 	%r4710, %r4708, 0, 8;
	cvt.u16.u32 	%rs7840, %r4710;
	bfe.u32 	%r4711, %r4708, 8, 8;
	cvt.u16.u32 	%rs7841, %r4711;
	bfe.u32 	%r4712, %r4708, 16, 8;
	cvt.u16.u32 	%rs7842, %r4712;
	bfe.u32 	%r4713, %r4708, 24, 8;
	cvt.u16.u32 	%rs7843, %r4713;
	bfe.u32 	%r4714, %r4709, 0, 8;
	cvt.u16.u32 	%rs7844, %r4714;
	bfe.u32 	%r4715, %r4709, 8, 8;
	cvt.u16.u32 	%rs7845, %r4715;
	bfe.u32 	%r4716, %r4709, 16, 8;
	cvt.u16.u32 	%rs7846, %r4716;
	bfe.u32 	%r4717, %r4709, 24, 8;
	cvt.u16.u32 	%rs7847, %r4717;
	ld.local.v2.b32 	{%r4718, %r4719}, [%rd3+24];
	bfe.u32 	%r4720, %r4718, 0, 8;
	cvt.u16.u32 	%rs7848, %r4720;
	bfe.u32 	%r4721, %r4718, 8, 8;
	cvt.u16.u32 	%rs7849, %r4721;
	bfe.u32 	%r4722, %r4718, 16, 8;
	cvt.u16.u32 	%rs7850, %r4722;
	bfe.u32 	%r4723, %r4718, 24, 8;
	cvt.u16.u32 	%rs7851, %r4723;
	bfe.u32 	%r4724, %r4719, 0, 8;
	cvt.u16.u32 	%rs7852, %r4724;
	bfe.u32 	%r4725, %r4719, 8, 8;
	cvt.u16.u32 	%rs7853, %r4725;
	bfe.u32 	%r4726, %r4719, 16, 8;
	cvt.u16.u32 	%rs7854, %r4726;
	bfe.u32 	%r4727, %r4719, 24, 8;
	cvt.u16.u32 	%rs7855, %r4727;
	ld.local.v2.b32 	{%r4728, %r4729}, [%rd3+32];
	bfe.u32 	%r4730, %r4728, 0, 8;
	cvt.u16.u32 	%rs7856, %r4730;
	bfe.u32 	%r4731, %r4728, 8, 8;
	cvt.u16.u32 	%rs7857, %r4731;
	bfe.u32 	%r4732, %r4728, 16, 8;
	cvt.u16.u32 	%rs7858, %r4732;
	bfe.u32 	%r4733, %r4728, 24, 8;
	cvt.u16.u32 	%rs7859, %r4733;
	bfe.u32 	%r4734, %r4729, 0, 8;
	cvt.u16.u32 	%rs7860, %r4734;
	bfe.u32 	%r4735, %r4729, 8, 8;
	cvt.u16.u32 	%rs7861, %r4735;
	bfe.u32 	%r4736, %r4729, 16, 8;
	cvt.u16.u32 	%rs7862, %r4736;
	bfe.u32 	%r4737, %r4729, 24, 8;
	cvt.u16.u32 	%rs7863, %r4737;
	ld.local.v2.b32 	{%r4738, %r4739}, [%rd3+40];
	bfe.u32 	%r4740, %r4738, 0, 8;
	cvt.u16.u32 	%rs7864, %r4740;
	bfe.u32 	%r4741, %r4738, 8, 8;
	cvt.u16.u32 	%rs7865, %r4741;
	bfe.u32 	%r4742, %r4738, 16, 8;
	cvt.u16.u32 	%rs7866, %r4742;
	bfe.u32 	%r4743, %r4738, 24, 8;
	cvt.u16.u32 	%rs7867, %r4743;
	bfe.u32 	%r4744, %r4739, 0, 8;
	cvt.u16.u32 	%rs7868, %r4744;
	bfe.u32 	%r4745, %r4739, 8, 8;
	cvt.u16.u32 	%rs7869, %r4745;
	bfe.u32 	%r4746, %r4739, 16, 8;
	cvt.u16.u32 	%rs7870, %r4746;
	bfe.u32 	%r4747, %r4739, 24, 8;
	cvt.u16.u32 	%rs7871, %r4747;
	ld.local.v2.u8 	{%rs7872, %rs7873}, [%rd3+48];
	bra.uni 	$L__BB5_62;
$L__BB5_13:
	and.b16  	%rs4795, %rs7825, 255;
	setp.eq.s16 	%p747, %rs4795, 0;
	mov.b32 	%r8763, 1;
	@%p747 bra 	$L__BB5_9;
	and.b16  	%rs4796, %rs7826, 255;
	setp.eq.s16 	%p748, %rs4796, 0;
	mov.b32 	%r8763, 2;
	@%p748 bra 	$L__BB5_9;
	and.b16  	%rs4797, %rs7827, 255;
	setp.eq.s16 	%p749, %rs4797, 0;
	mov.b32 	%r8763, 3;
	@%p749 bra 	$L__BB5_9;
	and.b16  	%rs4798, %rs7828, 255;
	setp.eq.s16 	%p750, %rs4798, 0;
	mov.b32 	%r8763, 4;
	@%p750 bra 	$L__BB5_9;
	and.b16  	%rs4799, %rs7829, 255;
	setp.eq.s16 	%p751, %rs4799, 0;
	mov.b32 	%r8763, 5;
	@%p751 bra 	$L__BB5_9;
	and.b16  	%rs4800, %rs7830, 255;
	setp.eq.s16 	%p752, %rs4800, 0;
	mov.b32 	%r8763, 6;
	@%p752 bra 	$L__BB5_9;
	and.b16  	%rs4801, %rs7831, 255;
	setp.eq.s16 	%p753, %rs4801, 0;
	mov.b32 	%r8763, 7;
	@%p753 bra 	$L__BB5_9;
	and.b16  	%rs4802, %rs7832, 255;
	setp.eq.s16 	%p754, %rs4802, 0;
	mov.b32 	%r8763, 8;
	@%p754 bra 	$L__BB5_9;
	and.b16  	%rs4803, %rs7833, 255;
	setp.eq.s16 	%p755, %rs4803, 0;
	mov.b32 	%r8763, 9;
	@%p755 bra 	$L__BB5_9;
	and.b16  	%rs4804, %rs7834, 255;
	setp.eq.s16 	%p756, %rs4804, 0;
	mov.b32 	%r8763, 10;
	@%p756 bra 	$L__BB5_9;
	and.b16  	%rs4805, %rs7835, 255;
	setp.eq.s16 	%p757, %rs4805, 0;
	mov.b32 	%r8763, 11;
	@%p757 bra 	$L__BB5_9;
	and.b16  	%rs4806, %rs7836, 255;
	setp.eq.s16 	%p758, %rs4806, 0;
	mov.b32 	%r8763, 12;
	@%p758 bra 	$L__BB5_9;
	and.b16  	%rs4807, %rs7837, 255;
	setp.eq.s16 	%p759, %rs4807, 0;
	mov.b32 	%r8763, 13;
	@%p759 bra 	$L__BB5_9;
	and.b16  	%rs4808, %rs7838, 255;
	setp.eq.s16 	%p760, %rs4808, 0;
	mov.b32 	%r8763, 14;
	@%p760 bra 	$L__BB5_9;
	and.b16  	%rs4809, %rs7839, 255;
	setp.eq.s16 	%p761, %rs4809, 0;
	mov.b32 	%r8763, 15;
	@%p761 bra 	$L__BB5_9;
	and.b16  	%rs4810, %rs7840, 255;
	setp.eq.s16 	%p762, %rs4810, 0;
	mov.b32 	%r8763, 16;
	@%p762 bra 	$L__BB5_9;
	and.b16  	%rs4811, %rs7841, 255;
	setp.eq.s16 	%p763, %rs4811, 0;
	mov.b32 	%r8763, 17;
	@%p763 bra 	$L__BB5_9;
	and.b16  	%rs4812, %rs7842, 255;
	setp.eq.s16 	%p764, %rs4812, 0;
	mov.b32 	%r8763, 18;
	@%p764 bra 	$L__BB5_9;
	and.b16  	%rs4813, %rs7843, 255;
	setp.eq.s16 	%p765, %rs4813, 0;
	mov.b32 	%r8763, 19;
	@%p765 bra 	$L__BB5_9;
	and.b16  	%rs4814, %rs7844, 255;
	setp.eq.s16 	%p766, %rs4814, 0;
	mov.b32 	%r8763, 20;
	@%p766 bra 	$L__BB5_9;
	and.b16  	%rs4815, %rs7845, 255;
	setp.eq.s16 	%p767, %rs4815, 0;
	mov.b32 	%r8763, 21;
	@%p767 bra 	$L__BB5_9;
	and.b16  	%rs4816, %rs7846, 255;
	setp.eq.s16 	%p768, %rs4816, 0;
	mov.b32 	%r8763, 22;
	@%p768 bra 	$L__BB5_9;
	and.b16  	%rs4817, %rs7847, 255;
	setp.eq.s16 	%p769, %rs4817, 0;
	mov.b32 	%r8763, 23;
	@%p769 bra 	$L__BB5_9;
	and.b16  	%rs4818, %rs7848, 255;
	setp.eq.s16 	%p770, %rs4818, 0;
	mov.b32 	%r8763, 24;
	@%p770 bra 	$L__BB5_9;
	and.b16  	%rs4819, %rs7849, 255;
	setp.eq.s16 	%p771, %rs4819, 0;
	mov.b32 	%r8763, 25;
	@%p771 bra 	$L__BB5_9;
	and.b16  	%rs4820, %rs7850, 255;
	setp.eq.s16 	%p772, %rs4820, 0;
	mov.b32 	%r8763, 26;
	@%p772 bra 	$L__BB5_9;
	and.b16  	%rs4821, %rs7851, 255;
	setp.eq.s16 	%p773, %rs4821, 0;
	mov.b32 	%r8763, 27;
	@%p773 bra 	$L__BB5_9;
	and.b16  	%rs4822, %rs7852, 255;
	setp.eq.s16 	%p774, %rs4822, 0;
	mov.b32 	%r8763, 28;
	@%p774 bra 	$L__BB5_9;
	and.b16  	%rs4823, %rs7853, 255;
	setp.eq.s16 	%p775, %rs4823, 0;
	mov.b32 	%r8763, 29;
	@%p775 bra 	$L__BB5_9;
	and.b16  	%rs4824, %rs7854, 255;
	setp.eq.s16 	%p776, %rs4824, 0;
	mov.b32 	%r8763, 30;
	@%p776 bra 	$L__BB5_9;
	and.b16  	%rs4825, %rs7855, 255;
	setp.eq.s16 	%p777, %rs4825, 0;
	mov.b32 	%r8763, 31;
	@%p777 bra 	$L__BB5_9;
	and.b16  	%rs4826, %rs7856, 255;
	setp.eq.s16 	%p778, %rs4826, 0;
	mov.b32 	%r8763, 32;
	@%p778 bra 	$L__BB5_9;
	and.b16  	%rs4827, %rs7857, 255;
	setp.eq.s16 	%p779, %rs4827, 0;
	mov.b32 	%r8763, 33;
	@%p779 bra 	$L__BB5_9;
	and.b16  	%rs4828, %rs7858, 255;
	setp.eq.s16 	%p780, %rs4828, 0;
	mov.b32 	%r8763, 34;
	@%p780 bra 	$L__BB5_9;
	and.b16  	%rs4829, %rs7859, 255;
	setp.eq.s16 	%p781, %rs4829, 0;
	mov.b32 	%r8763, 35;
	@%p781 bra 	$L__BB5_9;
	and.b16  	%rs4830, %rs7860, 255;
	setp.eq.s16 	%p782, %rs4830, 0;
	mov.b32 	%r8763, 36;
	@%p782 bra 	$L__BB5_9;
	and.b16  	%rs4831, %rs7861, 255;
	setp.eq.s16 	%p783, %rs4831, 0;
	mov.b32 	%r8763, 37;
	@%p783 bra 	$L__BB5_9;
	and.b16  	%rs4832, %rs7862, 255;
	setp.eq.s16 	%p784, %rs4832, 0;
	mov.b32 	%r8763, 38;
	@%p784 bra 	$L__BB5_9;
	and.b16  	%rs4833, %rs7863, 255;
	setp.eq.s16 	%p785, %rs4833, 0;
	mov.b32 	%r8763, 39;
	@%p785 bra 	$L__BB5_9;
	and.b16  	%rs4834, %rs7864, 255;
	setp.eq.s16 	%p786, %rs4834, 0;
	mov.b32 	%r8763, 40;
	@%p786 bra 	$L__BB5_9;
	and.b16  	%rs4835, %rs7865, 255;
	setp.eq.s16 	%p787, %rs4835, 0;
	mov.b32 	%r8763, 41;
	@%p787 bra 	$L__BB5_9;
	and.b16  	%rs4836, %rs7866, 255;
	setp.eq.s16 	%p788, %rs4836, 0;
	mov.b32 	%r8763, 42;
	@%p788 bra 	$L__BB5_9;
	and.b16  	%rs4837, %rs7867, 255;
	setp.eq.s16 	%p789, %rs4837, 0;
	mov.b32 	%r8763, 43;
	@%p789 bra 	$L__BB5_9;
	and.b16  	%rs4838, %rs7868, 255;
	setp.eq.s16 	%p790, %rs4838, 0;
	mov.b32 	%r8763, 44;
	@%p790 bra 	$L__BB5_9;
	and.b16  	%rs4839, %rs7869, 255;
	setp.eq.s16 	%p791, %rs4839, 0;
	mov.b32 	%r8763, 45;
	@%p791 bra 	$L__BB5_9;
	and.b16  	%rs4840, %rs7870, 255;
	setp.eq.s16 	%p792, %rs4840, 0;
	mov.b32 	%r8763, 46;
	@%p792 bra 	$L__BB5_9;
	and.b16  	%rs4841, %rs7871, 255;
	setp.eq.s16 	%p793, %rs4841, 0;
	mov.b32 	%r8763, 47;
	@%p793 bra 	$L__BB5_9;
	and.b16  	%rs4842, %rs7872, 255;
	setp.eq.s16 	%p794, %rs4842, 0;
	mov.b32 	%r8763, 48;
	@%p794 bra 	$L__BB5_9;
	and.b16  	%rs4843, %rs7873, 255;
	setp.eq.s16 	%p795, %rs4843, 0;
	mov.b32 	%r8763, 49;
	@%p795 bra 	$L__BB5_9;
$L__BB5_62:
	add.s32 	%r8766, %r8766, %r8;
	add.f64 	%fd138, %fd4, %fd138;
	add.s32 	%r8761, %r8761, 256;
	setp.lt.s32 	%p798, %r8761, %r382;
	@%p798 bra 	$L__BB5_8;
$L__BB5_63:
	// begin inline asm
	mov.u32 %r4748, %laneid;
	// end inline asm
	and.b32  	%r4829, %r1, 992;
	add.s32 	%r4830, %r4829, 32;
	setp.gt.s32 	%p799, %r4830, %r382;
	not.b32 	%r4831, %r4829;
	add.s32 	%r4832, %r382, %r4831;
	selp.b32 	%r4827, %r4832, 31, %p799;
	cvt.u32.u16 	%r4833, %rs7824;
	and.b32  	%r4834, %r4833, 255;
	and.b16  	%rs4845, %rs7825, 255;
	mul.wide.u16 	%r4835, %rs4845, 256;
	or.b32  	%r4836, %r4835, %r4834;
	cvt.u32.u16 	%r4837, %rs7826;
	shl.b32 	%r4838, %r4837, 16;
	and.b32  	%r4839, %r4838, 16711680;
	or.b32  	%r4840, %r4836, %r4839;
	cvt.u32.u16 	%r4841, %rs7827;
	shl.b32 	%r4842, %r4841, 24;
	or.b32  	%r4750, %r4840, %r4842;
	cvt.u32.u16 	%r4843, %rs7828;
	and.b32  	%r4844, %r4843, 255;
	and.b16  	%rs4846, %rs7829, 255;
	mul.wide.u16 	%r4845, %rs4846, 256;
	or.b32  	%r4846, %r4845, %r4844;
	cvt.u32.u16 	%r4847, %rs7830;
	shl.b32 	%r4848, %r4847, 16;
	and.b32  	%r4849, %r4848, 16711680;
	or.b32  	%r4850, %r4846, %r4849;
	cvt.u32.u16 	%r4851, %rs7831;
	shl.b32 	%r4852, %r4851, 24;
	or.b32  	%r4755, %r4850, %r4852;
	cvt.u32.u16 	%r4853, %rs7832;
	and.b32  	%r4854, %r4853, 255;
	and.b16  	%rs4847, %rs7833, 255;
	mul.wide.u16 	%r4855, %rs4847, 256;
	or.b32  	%r4856, %r4855, %r4854;
	cvt.u32.u16 	%r4857, %rs7834;
	shl.b32 	%r4858, %r4857, 16;
	and.b32  	%r4859, %r4858, 16711680;
	or.b32  	%r4860, %r4856, %r4859;
	cvt.u32.u16 	%r4861, %rs7835;
	shl.b32 	%r4862, %r4861, 24;
	or.b32  	%r4760, %r4860, %r4862;
	cvt.u32.u16 	%r4863, %rs7836;
	and.b32  	%r4864, %r4863, 255;
	and.b16  	%rs4848, %rs7837, 255;
	mul.wide.u16 	%r4865, %rs4848, 256;
	or.b32  	%r4866, %r4865, %r4864;
	cvt.u32.u16 	%r4867, %rs7838;
	shl.b32 	%r4868, %r4867, 16;
	and.b32  	%r4869, %r4868, 16711680;
	or.b32  	%r4870, %r4866, %r4869;
	cvt.u32.u16 	%r4871, %rs7839;
	shl.b32 	%r4872, %r4871, 24;
	or.b32  	%r4765, %r4870, %r4872;
	cvt.u32.u16 	%r4873, %rs7840;
	and.b32  	%r4874, %r4873, 255;
	and.b16  	%rs4849, %rs7841, 255;
	mul.wide.u16 	%r4875, %rs4849, 256;
	or.b32  	%r4876, %r4875, %r4874;
	cvt.u32.u16 	%r4877, %rs7842;
	shl.b32 	%r4878, %r4877, 16;
	and.b32  	%r4879, %r4878, 16711680;
	or.b32  	%r4880, %r4876, %r4879;
	cvt.u32.u16 	%r4881, %rs7843;
	shl.b32 	%r4882, %r4881, 24;
	or.b32  	%r4770, %r4880, %r4882;
	cvt.u32.u16 	%r4883, %rs7844;
	and.b32  	%r4884, %r4883, 255;
	and.b16  	%rs4850, %rs7845, 255;
	mul.wide.u16 	%r4885, %rs4850, 256;
	or.b32  	%r4886, %r4885, %r4884;
	cvt.u32.u16 	%r4887, %rs7846;
	shl.b32 	%r4888, %r4887, 16;
	and.b32  	%r4889, %r4888, 16711680;
	or.b32  	%r4890, %r4886, %r4889;
	cvt.u32.u16 	%r4891, %rs7847;
	shl.b32 	%r4892, %r4891, 24;
	or.b32  	%r4775, %r4890, %r4892;
	cvt.u32.u16 	%r4893, %rs7848;
	and.b32  	%r4894, %r4893, 255;
	and.b16  	%rs4851, %rs7849, 255;
	mul.wide.u16 	%r4895, %rs4851, 256;
	or.b32  	%r4896, %r4895, %r4894;
	cvt.u32.u16 	%r4897, %rs7850;
	shl.b32 	%r4898, %r4897, 16;
	and.b32  	%r4899, %r4898, 16711680;
	or.b32  	%r4900, %r4896, %r4899;
	cvt.u32.u16 	%r4901, %rs7851;
	shl.b32 	%r4902, %r4901, 24;
	or.b32  	%r4780, %r4900, %r4902;
	cvt.u32.u16 	%r4903, %rs7852;
	and.b32  	%r4904, %r4903, 255;
	and.b16  	%rs4852, %rs7853, 255;
	mul.wide.u16 	%r4905, %rs4852, 256;
	or.b32  	%r4906, %r4905, %r4904;
	cvt.u32.u16 	%r4907, %rs7854;
	shl.b32 	%r4908, %r4907, 16;
	and.b32  	%r4909, %r4908, 16711680;
	or.b32  	%r4910, %r4906, %r4909;
	cvt.u32.u16 	%r4911, %rs7855;
	shl.b32 	%r4912, %r4911, 24;
	or.b32  	%r4785, %r4910, %r4912;
	cvt.u32.u16 	%r4913, %rs7856;
	and.b32  	%r4914, %r4913, 255;
	and.b16  	%rs4853, %rs7857, 255;
	mul.wide.u16 	%r4915, %rs4853, 256;
	or.b32  	%r4916, %r4915, %r4914;
	cvt.u32.u16 	%r4917, %rs7858;
	shl.b32 	%r4918, %r4917, 16;
	and.b32  	%r4919, %r4918, 16711680;
	or.b32  	%r4920, %r4916, %r4919;
	cvt.u32.u16 	%r4921, %rs7859;
	shl.b32 	%r4922, %r4921, 24;
	or.b32  	%r4790, %r4920, %r4922;
	cvt.u32.u16 	%r4923, %rs7860;
	and.b32  	%r4924, %r4923, 255;
	and.b16  	%rs4854, %rs7861, 255;
	mul.wide.u16 	%r4925, %rs4854, 256;
	or.b32  	%r4926, %r4925, %r4924;
	cvt.u32.u16 	%r4927, %rs7862;
	shl.b32 	%r4928, %r4927, 16;
	and.b32  	%r4929, %r4928, 16711680;
	or.b32  	%r4930, %r4926, %r4929;
	cvt.u32.u16 	%r4931, %rs7863;
	shl.b32 	%r4932, %r4931, 24;
	or.b32  	%r4795, %r4930, %r4932;
	cvt.u32.u16 	%r4933, %rs7864;
	and.b32  	%r4934, %r4933, 255;
	and.b16  	%rs4855, %rs7865, 255;
	mul.wide.u16 	%r4935, %rs4855, 256;
	or.b32  	%r4936, %r4935, %r4934;
	cvt.u32.u16 	%r4937, %rs7866;
	shl.b32 	%r4938, %r4937, 16;
	and.b32  	%r4939, %r4938, 16711680;
	or.b32  	%r4940, %r4936, %r4939;
	cvt.u32.u16 	%r4941, %rs7867;
	shl.b32 	%r4942, %r4941, 24;
	or.b32  	%r4800, %r4940, %r4942;
	cvt.u32.u16 	%r4943, %rs7868;
	and.b32  	%r4944, %r4943, 255;
	and.b16  	%rs4856, %rs7869, 255;
	mul.wide.u16 	%r4945, %rs4856, 256;
	or.b32  	%r4946, %r4945, %r4944;
	cvt.u32.u16 	%r4947, %rs7870;
	shl.b32 	%r4948, %r4947, 16;
	and.b32  	%r4949, %r4948, 16711680;
	or.b32  	%r4950, %r4946, %r4949;
	cvt.u32.u16 	%r4951, %rs7871;
	shl.b32 	%r4952, %r4951, 24;
	or.b32  	%r4805, %r4950, %r4952;
	cvt.u32.u16 	%r4953, %rs7872;
	and.b32  	%r4954, %r4953, 255;
	and.b16  	%rs4857, %rs7873, 255;
	mul.wide.u16 	%r4955, %rs4857, 256;
	or.b32  	%r4810, %r4955, %r4954;
	mov.b32 	%r4826, 1;
	mov.b32 	%r4828, -1;
	// begin inline asm
	shfl.sync.down.b32 %r4749, %r4750, %r4826, %r4827, %r4828;
	// end inline asm
	// begin inline asm
	shfl.sync.down.b32 %r4754, %r4755, %r4826, %r4827, %r4828;
	// end inline asm
	// begin inline asm
	shfl.sync.down.b32 %r4759, %r4760, %r4826, %r4827, %r4828;
	// end inline asm
	// begin inline asm
	shfl.sync.down.b32 %r4764, %r4765, %r4826, %r4827, %r4828;
	// end inline asm
	// begin inline asm
	shfl.sync.down.b32 %r4769, %r4770, %r4826, %r4827, %r4828;
	// end inline asm
	// begin inline asm
	shfl.sync.down.b32 %r4774, %r4775, %r4826, %r4827, %r4828;
	// end inline asm
	// begin inline asm
	shfl.sync.down.b32 %r4779, %r4780, %r4826, %r4827, %r4828;
	// end inline asm
	// begin inline asm
	shfl.sync.down.b32 %r4784, %r4785, %r4826, %r4827, %r4828;
	// end inline asm
	// begin inline asm
	shfl.sync.down.b32 %r4789, %r4790, %r4826, %r4827, %r4828;
	// end inline asm
	// begin inline asm
	shfl.sync.down.b32 %r4794, %r4795, %r4826, %r4827, %r4828;
	// end inline asm
	// begin inline asm
	shfl.sync.down.b32 %r4799, %r4800, %r4826, %r4827, %r4828;
	// end inline asm
	// begin inline asm
	shfl.sync.down.b32 %r4804, %r4805, %r4826, %r4827, %r4828;
	// end inline asm
	// begin inline asm
	shfl.sync.down.b32 %r4809, %r4810, %r4826, %r4827, %r4828;
	// end inline asm
	// begin inline asm
	shfl.sync.down.b32 %r4814, %r8766, %r4826, %r4827, %r4828;
	// end inline asm
	mov.b64 	%rd171, %fd138;
	mov.b64 	{%r4820, %r4825}, %rd171;
	// begin inline asm
	shfl.sync.down.b32 %r4819, %r4820, %r4826, %r4827, %r4828;
	// end inline asm
	// begin inline asm
	shfl.sync.down.b32 %r4824, %r4825, %r4826, %r4827, %r4828;
	// end inline asm
	setp.ge.s32 	%p800, %r4748, %r4827;
	@%p800 bra 	$L__BB5_119;
	shr.u32 	%r4957, %r4809, 8;
	cvt.u16.u32 	%rs4858, %r4957;
	cvt.u16.u32 	%rs4859, %r4809;
	mov.b64 	%rd172, {%r4819, %r4824};
	mov.b64 	%fd9, %rd172;
	cvt.u16.u32 	%rs5798, %r4749;
	add.u64 	%rd5, %SPL, 0;
	add.u64 	%rd6, %SPL, 64;
	and.b16  	%rs4860, %rs7824, 255;
	prmt.b32 	%r4960, %r4847, %r4851, 0x3340U;
	cvt.u32.u16 	%r4961, %rs7829;
	prmt.b32 	%r4963, %r4843, %r4961, 0x3340U;
	prmt.b32 	%r4964, %r4963, %r4960, 0x5410U;
	prmt.b32 	%r4967, %r4837, %r4841, 0x3340U;
	cvt.u32.u16 	%r4968, %rs7825;
	prmt.b32 	%r4970, %r4833, %r4968, 0x3340U;
	prmt.b32 	%r4971, %r4970, %r4967, 0x5410U;
	st.local.v2.b32 	[%rd5], {%r4971, %r4964};
	prmt.b32 	%r4974, %r4867, %r4871, 0x3340U;
	cvt.u32.u16 	%r4975, %rs7837;
	prmt.b32 	%r4977, %r4863, %r4975, 0x3340U;
	prmt.b32 	%r4978, %r4977, %r4974, 0x5410U;
	prmt.b32 	%r4981, %r4857, %r4861, 0x3340U;
	cvt.u32.u16 	%r4982, %rs7833;
	prmt.b32 	%r4984, %r4853, %r4982, 0x3340U;
	prmt.b32 	%r4985, %r4984, %r4981, 0x5410U;
	st.local.v2.b32 	[%rd5+8], {%r4985, %r4978};
	prmt.b32 	%r4988, %r4887, %r4891, 0x3340U;
	cvt.u32.u16 	%r4989, %rs7845;
	prmt.b32 	%r4991, %r4883, %r4989, 0x3340U;
	prmt.b32 	%r4992, %r4991, %r4988, 0x5410U;
	prmt.b32 	%r4995, %r4877, %r4881, 0x3340U;
	cvt.u32.u16 	%r4996, %rs7841;
	prmt.b32 	%r4998, %r4873, %r4996, 0x3340U;
	prmt.b32 	%r4999, %r4998, %r4995, 0x5410U;
	st.local.v2.b32 	[%rd5+16], {%r4999, %r4992};
	prmt.b32 	%r5002, %r4907, %r4911, 0x3340U;
	cvt.u32.u16 	%r5003, %rs7853;
	prmt.b32 	%r5005, %r4903, %r5003, 0x3340U;
	prmt.b32 	%r5006, %r5005, %r5002, 0x5410U;
	prmt.b32 	%r5009, %r4897, %r4901, 0x3340U;
	cvt.u32.u16 	%r5010, %rs7849;
	prmt.b32 	%r5012, %r4893, %r5010, 0x3340U;
	prmt.b32 	%r5013, %r5012, %r5009, 0x5410U;
	st.local.v2.b32 	[%rd5+24], {%r5013, %r5006};
	prmt.b32 	%r5016, %r4927, %r4931, 0x3340U;
	cvt.u32.u16 	%r5017, %rs7861;
	prmt.b32 	%r5019, %r4923, %r5017, 0x3340U;
	prmt.b32 	%r5020, %r5019, %r5016, 0x5410U;
	prmt.b32 	%r5023, %r4917, %r4921, 0x3340U;
	cvt.u32.u16 	%r5024, %rs7857;
	prmt.b32 	%r5026, %r4913, %r5024, 0x3340U;
	prmt.b32 	%r5027, %r5026, %r5023, 0x5410U;
	st.local.v2.b32 	[%rd5+32], {%r5027, %r5020};
	prmt.b32 	%r5030, %r4947, %r4951, 0x3340U;
	cvt.u32.u16 	%r5031, %rs7869;
	prmt.b32 	%r5033, %r4943, %r5031, 0x3340U;
	prmt.b32 	%r5034, %r5033, %r5030, 0x5410U;
	prmt.b32 	%r5037, %r4937, %r4941, 0x3340U;
	cvt.u32.u16 	%r5038, %rs7865;
	prmt.b32 	%r5040, %r4933, %r5038, 0x3340U;
	prmt.b32 	%r5041, %r5040, %r5037, 0x5410U;
	st.local.v2.b32 	[%rd5+40], {%r5041, %r5034};
	st.local.v2.u8 	[%rd5+48], {%rs7872, %rs7873};
	st.local.u32 	[%rd5+52], %r8766;
	st.local.f64 	[%rd5+56], %fd138;
	st.local.v2.b32 	[%rd6], {%r4749, %r4754};
	st.local.v2.b32 	[%rd6+8], {%r4759, %r4764};
	st.local.v2.b32 	[%rd6+16], {%r4769, %r4774};
	st.local.v2.b32 	[%rd6+24], {%r4779, %r4784};
	st.local.v2.b32 	[%rd6+32], {%r4789, %r4794};
	st.local.v2.b32 	[%rd6+40], {%r4799, %r4804};
	st.local.v2.u8 	[%rd6+48], {%rs4859, %rs4858};
	st.local.u32 	[%rd6+52], %r4814;
	st.local.v2.u32 	[%rd6+56], {%r4819, %r4824};
	setp.ne.s16 	%p801, %rs4860, 0;
	mov.b32 	%r8767, 0;
	@%p801 bra 	$L__BB5_69;
$L__BB5_65:
	and.b16  	%rs4910, %rs5798, 255;
	setp.eq.s16 	%p851, %rs4910, 0;
	@%p851 bra 	$L__BB5_118;
	mov.b32 	%r8768, 0;
$L__BB5_67:
	add.s32 	%r5092, %r8768, %r8767;
	cvt.u64.u32 	%rd175, %r5092;
	add.s64 	%rd176, %rd5, %rd175;
	st.local.u8 	[%rd176], %rs5798;
	add.s32 	%r37, %r8768, 1;
	cvt.u64.u32 	%rd177, %r8768;
	add.s64 	%rd178, %rd6, %rd177;
	ld.local.u8 	%rs5798, [%rd178+1];
	setp.ne.s16 	%p852, %rs5798, 0;
	mov.u32 	%r8768, %r37;
	@%p852 bra 	$L__BB5_67;
	ld.local.u32 	%r8766, [%rd5+52];
	ld.local.f64 	%fd138, [%rd5+56];
	ld.local.v2.b32 	{%r5093, %r5094}, [%rd5];
	bfe.u32 	%r5095, %r5093, 0, 8;
	cvt.u16.u32 	%rs7824, %r5095;
	bfe.u32 	%r5096, %r5093, 8, 8;
	cvt.u16.u32 	%rs7825, %r5096;
	bfe.u32 	%r5097, %r5093, 16, 8;
	cvt.u16.u32 	%rs7826, %r5097;
	bfe.u32 	%r5098, %r5093, 24, 8;
	cvt.u16.u32 	%rs7827, %r5098;
	bfe.u32 	%r5099, %r5094, 0, 8;
	cvt.u16.u32 	%rs7828, %r5099;
	bfe.u32 	%r5100, %r5094, 8, 8;
	cvt.u16.u32 	%rs7829, %r5100;
	bfe.u32 	%r5101, %r5094, 16, 8;
	cvt.u16.u32 	%rs7830, %r5101;
	bfe.u32 	%r5102, %r5094, 24, 8;
	cvt.u16.u32 	%rs7831, %r5102;
	ld.local.v2.b32 	{%r5103, %r5104}, [%rd5+8];
	bfe.u32 	%r5105, %r5103, 0, 8;
	cvt.u16.u32 	%rs7832, %r5105;
	bfe.u32 	%r5106, %r5103, 8, 8;
	cvt.u16.u32 	%rs7833, %r5106;
	bfe.u32 	%r5107, %r5103, 16, 8;
	cvt.u16.u32 	%rs7834, %r5107;
	bfe.u32 	%r5108, %r5103, 24, 8;
	cvt.u16.u32 	%rs7835, %r5108;
	bfe.u32 	%r5109, %r5104, 0, 8;
	cvt.u16.u32 	%rs7836, %r5109;
	bfe.u32 	%r5110, %r5104, 8, 8;
	cvt.u16.u32 	%rs7837, %r5110;
	bfe.u32 	%r5111, %r5104, 16, 8;
	cvt.u16.u32 	%rs7838, %r5111;
	bfe.u32 	%r5112, %r5104, 24, 8;
	cvt.u16.u32 	%rs7839, %r5112;
	ld.local.v2.b32 	{%r5113, %r5114}, [%rd5+16];
	bfe.u32 	%r5115, %r5113, 0, 8;
	cvt.u16.u32 	%rs7840, %r5115;
	bfe.u32 	%r5116, %r5113, 8, 8;
	cvt.u16.u32 	%rs7841, %r5116;
	bfe.u32 	%r5117, %r5113, 16, 8;
	cvt.u16.u32 	%rs7842, %r5117;
	bfe.u32 	%r5118, %r5113, 24, 8;
	cvt.u16.u32 	%rs7843, %r5118;
	bfe.u32 	%r5119, %r5114, 0, 8;
	cvt.u16.u32 	%rs7844, %r5119;
	bfe.u32 	%r5120, %r5114, 8, 8;
	cvt.u16.u32 	%rs7845, %r5120;
	bfe.u32 	%r5121, %r5114, 16, 8;
	cvt.u16.u32 	%rs7846, %r5121;
	bfe.u32 	%r5122, %r5114, 24, 8;
	cvt.u16.u32 	%rs7847, %r5122;
	ld.local.v2.b32 	{%r5123, %r5124}, [%rd5+24];
	bfe.u32 	%r5125, %r5123, 0, 8;
	cvt.u16.u32 	%rs7848, %r5125;
	bfe.u32 	%r5126, %r5123, 8, 8;
	cvt.u16.u32 	%rs7849, %r5126;
	bfe.u32 	%r5127, %r5123, 16, 8;
	cvt.u16.u32 	%rs7850, %r5127;
	bfe.u32 	%r5128, %r5123, 24, 8;
	cvt.u16.u32 	%rs7851, %r5128;
	bfe.u32 	%r5129, %r5124, 0, 8;
	cvt.u16.u32 	%rs7852, %r5129;
	bfe.u32 	%r5130, %r5124, 8, 8;
	cvt.u16.u32 	%rs7853, %r5130;
	bfe.u32 	%r5131, %r5124, 16, 8;
	cvt.u16.u32 	%rs7854, %r5131;
	bfe.u32 	%r5132, %r5124, 24, 8;
	cvt.u16.u32 	%rs7855, %r5132;
	ld.local.v2.b32 	{%r5133, %r5134}, [%rd5+32];
	bfe.u32 	%r5135, %r5133, 0, 8;
	cvt.u16.u32 	%rs7856, %r5135;
	bfe.u32 	%r5136, %r5133, 8, 8;
	cvt.u16.u32 	%rs7857, %r5136;
	bfe.u32 	%r5137, %r5133, 16, 8;
	cvt.u16.u32 	%rs7858, %r5137;
	bfe.u32 	%r5138, %r5133, 24, 8;
	cvt.u16.u32 	%rs7859, %r5138;
	bfe.u32 	%r5139, %r5134, 0, 8;
	cvt.u16.u32 	%rs7860, %r5139;
	bfe.u32 	%r5140, %r5134, 8, 8;
	cvt.u16.u32 	%rs7861, %r5140;
	bfe.u32 	%r5141, %r5134, 16, 8;
	cvt.u16.u32 	%rs7862, %r5141;
	bfe.u32 	%r5142, %r5134, 24, 8;
	cvt.u16.u32 	%rs7863, %r5142;
	ld.local.v2.b32 	{%r5143, %r5144}, [%rd5+40];
	bfe.u32 	%r5145, %r5143, 0, 8;
	cvt.u16.u32 	%rs7864, %r5145;
	bfe.u32 	%r5146, %r5143, 8, 8;
	cvt.u16.u32 	%rs7865, %r5146;
	bfe.u32 	%r5147, %r5143, 16, 8;
	cvt.u16.u32 	%rs7866, %r5147;
	bfe.u32 	%r5148, %r5143, 24, 8;
	cvt.u16.u32 	%rs7867, %r5148;
	bfe.u32 	%r5149, %r5144, 0, 8;
	cvt.u16.u32 	%rs7868, %r5149;
	bfe.u32 	%r5150, %r5144, 8, 8;
	cvt.u16.u32 	%rs7869, %r5150;
	bfe.u32 	%r5151, %r5144, 16, 8;
	cvt.u16.u32 	%rs7870, %r5151;
	bfe.u32 	%r5152, %r5144, 24, 8;
	cvt.u16.u32 	%rs7871, %r5152;
	ld.local.v2.u8 	{%rs7872, %rs7873}, [%rd5+48];
	bra.uni 	$L__BB5_118;
$L__BB5_69:
	setp.eq.s16 	%p802, %rs4845, 0;
	mov.b32 	%r8767, 1;
	@%p802 bra 	$L__BB5_65;
	and.b16  	%rs4862, %rs7826, 255;
	setp.eq.s16 	%p803, %rs4862, 0;
	mov.b32 	%r8767, 2;
	@%p803 bra 	$L__BB5_65;
	and.b16  	%rs4863, %rs7827, 255;
	setp.eq.s16 	%p804, %rs4863, 0;
	mov.b32 	%r8767, 3;
	@%p804 bra 	$L__BB5_65;
	and.b16  	%rs4864, %rs7828, 255;
	setp.eq.s16 	%p805, %rs4864, 0;
	mov.b32 	%r8767, 4;
	@%p805 bra 	$L__BB5_65;
	setp.eq.s16 	%p806, %rs4846, 0;
	mov.b32 	%r8767, 5;
	@%p806 bra 	$L__BB5_65;
	and.b16  	%rs4866, %rs7830, 255;
	setp.eq.s16 	%p807, %rs4866, 0;
	mov.b32 	%r8767, 6;
	@%p807 bra 	$L__BB5_65;
	and.b16  	%rs4867, %rs7831, 255;
	setp.eq.s16 	%p808, %rs4867, 0;
	mov.b32 	%r8767, 7;
	@%p808 bra 	$L__BB5_65;
	and.b16  	%rs4868, %rs7832, 255;
	setp.eq.s16 	%p809, %rs4868, 0;
	mov.b32 	%r8767, 8;
	@%p809 bra 	$L__BB5_65;
	setp.eq.s16 	%p810, %rs4847, 0;
	mov.b32 	%r8767, 9;
	@%p810 bra 	$L__BB5_65;
	and.b16  	%rs4870, %rs7834, 255;
	setp.eq.s16 	%p811, %rs4870, 0;
	mov.b32 	%r8767, 10;
	@%p811 bra 	$L__BB5_65;
	and.b16  	%rs4871, %rs7835, 255;
	setp.eq.s16 	%p812, %rs4871, 0;
	mov.b32 	%r8767, 11;
	@%p812 bra 	$L__BB5_65;
	and.b16  	%rs4872, %rs7836, 255;
	setp.eq.s16 	%p813, %rs4872, 0;
	mov.b32 	%r8767, 12;
	@%p813 bra 	$L__BB5_65;
	setp.eq.s16 	%p814, %rs4848, 0;
	mov.b32 	%r8767, 13;
	@%p814 bra 	$L__BB5_65;
	and.b16  	%rs4874, %rs7838, 255;
	setp.eq.s16 	%p815, %rs4874, 0;
	mov.b32 	%r8767, 14;
	@%p815 bra 	$L__BB5_65;
	and.b16  	%rs4875, %rs7839, 255;
	setp.eq.s16 	%p816, %rs4875, 0;
	mov.b32 	%r8767, 15;
	@%p816 bra 	$L__BB5_65;
	and.b16  	%rs4876, %rs7840, 255;
	setp.eq.s16 	%p817, %rs4876, 0;
	mov.b32 	%r8767, 16;
	@%p817 bra 	$L__BB5_65;
	setp.eq.s16 	%p818, %rs4849, 0;
	mov.b32 	%r8767, 17;
	@%p818 bra 	$L__BB5_65;
	and.b16  	%rs4878, %rs7842, 255;
	setp.eq.s16 	%p819, %rs4878, 0;
	mov.b32 	%r8767, 18;
	@%p819 bra 	$L__BB5_65;
	and.b16  	%rs4879, %rs7843, 255;
	setp.eq.s16 	%p820, %rs4879, 0;
	mov.b32 	%r8767, 19;
	@%p820 bra 	$L__BB5_65;
	and.b16  	%rs4880, %rs7844, 255;
	setp.eq.s16 	%p821, %rs4880, 0;
	mov.b32 	%r8767, 20;
	@%p821 bra 	$L__BB5_65;
	setp.eq.s16 	%p822, %rs4850, 0;
	mov.b32 	%r8767, 21;
	@%p822 bra 	$L__BB5_65;
	and.b16  	%rs4882, %rs7846, 255;
	setp.eq.s16 	%p823, %rs4882, 0;
	mov.b32 	%r8767, 22;
	@%p823 bra 	$L__BB5_65;
	and.b16  	%rs4883, %rs7847, 255;
	setp.eq.s16 	%p824, %rs4883, 0;
	mov.b32 	%r8767, 23;
	@%p824 bra 	$L__BB5_65;
	and.b16  	%rs4884, %rs7848, 255;
	setp.eq.s16 	%p825, %rs4884, 0;
	mov.b32 	%r8767, 24;
	@%p825 bra 	$L__BB5_65;
	setp.eq.s16 	%p826, %rs4851, 0;
	mov.b32 	%r8767, 25;
	@%p826 bra 	$L__BB5_65;
	and.b16  	%rs4886, %rs7850, 255;
	setp.eq.s16 	%p827, %rs4886, 0;
	mov.b32 	%r8767, 26;
	@%p827 bra 	$L__BB5_65;
	and.b16  	%rs4887, %rs7851, 255;
	setp.eq.s16 	%p828, %rs4887, 0;
	mov.b32 	%r8767, 27;
	@%p828 bra 	$L__BB5_65;
	and.b16  	%rs4888, %rs7852, 255;
	setp.eq.s16 	%p829, %rs4888, 0;
	mov.b32 	%r8767, 28;
	@%p829 bra 	$L__BB5_65;
	setp.eq.s16 	%p830, %rs4852, 0;
	mov.b32 	%r8767, 29;
	@%p830 bra 	$L__BB5_65;
	and.b16  	%rs4890, %rs7854, 255;
	setp.eq.s16 	%p831, %rs4890, 0;
	mov.b32 	%r8767, 30;
	@%p831 bra 	$L__BB5_65;
	and.b16  	%rs4891, %rs7855, 255;
	setp.eq.s16 	%p832, %rs4891, 0;
	mov.b32 	%r8767, 31;
	@%p832 bra 	$L__BB5_65;
	and.b16  	%rs4892, %rs7856, 255;
	setp.eq.s16 	%p833, %rs4892, 0;
	mov.b32 	%r8767, 32;
	@%p833 bra 	$L__BB5_65;
	setp.eq.s16 	%p834, %rs4853, 0;
	mov.b32 	%r8767, 33;
	@%p834 bra 	$L__BB5_65;
	and.b16  	%rs4894, %rs7858, 255;
	setp.eq.s16 	%p835, %rs4894, 0;
	mov.b32 	%r8767, 34;
	@%p835 bra 	$L__BB5_65;
	and.b16  	%rs4895, %rs7859, 255;
	setp.eq.s16 	%p836, %rs4895, 0;
	mov.b32 	%r8767, 35;
	@%p836 bra 	$L__BB5_65;
	and.b16  	%rs4896, %rs7860, 255;
	setp.eq.s16 	%p837, %rs4896, 0;
	mov.b32 	%r8767, 36;
	@%p837 bra 	$L__BB5_65;
	setp.eq.s16 	%p838, %rs4854, 0;
	mov.b32 	%r8767, 37;
	@%p838 bra 	$L__BB5_65;
	and.b16  	%rs4898, %rs7862, 255;
	setp.eq.s16 	%p839, %rs4898, 0;
	mov.b32 	%r8767, 38;
	@%p839 bra 	$L__BB5_65;
	and.b16  	%rs4899, %rs7863, 255;
	setp.eq.s16 	%p840, %rs4899, 0;
	mov.b32 	%r8767, 39;
	@%p840 bra 	$L__BB5_65;
	and.b16  	%rs4900, %rs7864, 255;
	setp.eq.s16 	%p841, %rs4900, 0;
	mov.b32 	%r8767, 40;
	@%p841 bra 	$L__BB5_65;
	setp.eq.s16 	%p842, %rs4855, 0;
	mov.b32 	%r8767, 41;
	@%p842 bra 	$L__BB5_65;
	and.b16  	%rs4902, %rs7866, 255;
	setp.eq.s16 	%p843, %rs4902, 0;
	mov.b32 	%r8767, 42;
	@%p843 bra 	$L__BB5_65;
	and.b16  	%rs4903, %rs7867, 255;
	setp.eq.s16 	%p844, %rs4903, 0;
	mov.b32 	%r8767, 43;
	@%p844 bra 	$L__BB5_65;
	and.b16  	%rs4904, %rs7868, 255;
	setp.eq.s16 	%p845, %rs4904, 0;
	mov.b32 	%r8767, 44;
	@%p845 bra 	$L__BB5_65;
	setp.eq.s16 	%p846, %rs4856, 0;
	mov.b32 	%r8767, 45;
	@%p846 bra 	$L__BB5_65;
	and.b16  	%rs4906, %rs7870, 255;
	setp.eq.s16 	%p847, %rs4906, 0;
	mov.b32 	%r8767, 46;
	@%p847 bra 	$L__BB5_65;
	and.b16  	%rs4907, %rs7871, 255;
	setp.eq.s16 	%p848, %rs4907, 0;
	mov.b32 	%r8767, 47;
	@%p848 bra 	$L__BB5_65;
	and.b16  	%rs4908, %rs7872, 255;
	setp.eq.s16 	%p849, %rs4908, 0;
	mov.b32 	%r8767, 48;
	@%p849 bra 	$L__BB5_65;
	setp.eq.s16 	%p850, %rs4857, 0;
	mov.b32 	%r8767, 49;
	@%p850 bra 	$L__BB5_65;
$L__BB5_118:
	add.s32 	%r8766, %r8766, %r4814;
	add.f64 	%fd138, %fd138, %fd9;
$L__BB5_119:
	cvt.u32.u16 	%r5233, %rs7824;
	and.b32  	%r5234, %r5233, 255;
	and.b16  	%rs4911, %rs7825, 255;
	mul.wide.u16 	%r5235, %rs4911, 256;
	or.b32  	%r5236, %r5235, %r5234;
	cvt.u32.u16 	%r5237, %rs7826;
	shl.b32 	%r5238, %r5237, 16;
	and.b32  	%r5239, %r5238, 16711680;
	or.b32  	%r5240, %r5236, %r5239;
	cvt.u32.u16 	%r5241, %rs7827;
	shl.b32 	%r5242, %r5241, 24;
	or.b32  	%r5154, %r5240, %r5242;
	cvt.u32.u16 	%r5243, %rs7828;
	and.b32  	%r5244, %r5243, 255;
	and.b16  	%rs4912, %rs7829, 255;
	mul.wide.u16 	%r5245, %rs4912, 256;
	or.b32  	%r5246, %r5245, %r5244;
	cvt.u32.u16 	%r5247, %rs7830;
	shl.b32 	%r5248, %r5247, 16;
	and.b32  	%r5249, %r5248, 16711680;
	or.b32  	%r5250, %r5246, %r5249;
	cvt.u32.u16 	%r5251, %rs7831;
	shl.b32 	%r5252, %r5251, 24;
	or.b32  	%r5159, %r5250, %r5252;
	cvt.u32.u16 	%r5253, %rs7832;
	and.b32  	%r5254, %r5253, 255;
	and.b16  	%rs4913, %rs7833, 255;
	mul.wide.u16 	%r5255, %rs4913, 256;
	or.b32  	%r5256, %r5255, %r5254;
	cvt.u32.u16 	%r5257, %rs7834;
	shl.b32 	%r5258, %r5257, 16;
	and.b32  	%r5259, %r5258, 16711680;
	or.b32  	%r5260, %r5256, %r5259;
	cvt.u32.u16 	%r5261, %rs7835;
	shl.b32 	%r5262, %r5261, 24;
	or.b32  	%r5164, %r5260, %r5262;
	cvt.u32.u16 	%r5263, %rs7836;
	and.b32  	%r5264, %r5263, 255;
	and.b16  	%rs4914, %rs7837, 255;
	mul.wide.u16 	%r5265, %rs4914, 256;
	or.b32  	%r5266, %r5265, %r5264;
	cvt.u32.u16 	%r5267, %rs7838;
	shl.b32 	%r5268, %r5267, 16;
	and.b32  	%r5269, %r5268, 16711680;
	or.b32  	%r5270, %r5266, %r5269;
	cvt.u32.u16 	%r5271, %rs7839;
	shl.b32 	%r5272, %r5271, 24;
	or.b32  	%r5169, %r5270, %r5272;
	cvt.u32.u16 	%r5273, %rs7840;
	and.b32  	%r5274, %r5273, 255;
	and.b16  	%rs4915, %rs7841, 255;
	mul.wide.u16 	%r5275, %rs4915, 256;
	or.b32  	%r5276, %r5275, %r5274;
	cvt.u32.u16 	%r5277, %rs7842;
	shl.b32 	%r5278, %r5277, 16;
	and.b32  	%r5279, %r5278, 16711680;
	or.b32  	%r5280, %r5276, %r5279;
	cvt.u32.u16 	%r5281, %rs7843;
	shl.b32 	%r5282, %r5281, 24;
	or.b32  	%r5174, %r5280, %r5282;
	cvt.u32.u16 	%r5283, %rs7844;
	and.b32  	%r5284, %r5283, 255;
	and.b16  	%rs4916, %rs7845, 255;
	mul.wide.u16 	%r5285, %rs4916, 256;
	or.b32  	%r5286, %r5285, %r5284;
	cvt.u32.u16 	%r5287, %rs7846;
	shl.b32 	%r5288, %r5287, 16;
	and.b32  	%r5289, %r5288, 16711680;
	or.b32  	%r5290, %r5286, %r5289;
	cvt.u32.u16 	%r5291, %rs7847;
	shl.b32 	%r5292, %r5291, 24;
	or.b32  	%r5179, %r5290, %r5292;
	cvt.u32.u16 	%r5293, %rs7848;
	and.b32  	%r5294, %r5293, 255;
	and.b16  	%rs4917, %rs7849, 255;
	mul.wide.u16 	%r5295, %rs4917, 256;
	or.b32  	%r5296, %r5295, %r5294;
	cvt.u32.u16 	%r5297, %rs7850;
	shl.b32 	%r5298, %r5297, 16;
	and.b32  	%r5299, %r5298, 16711680;
	or.b32  	%r5300, %r5296, %r5299;
	cvt.u32.u16 	%r5301, %rs7851;
	shl.b32 	%r5302, %r5301, 24;
	or.b32  	%r5184, %r5300, %r5302;
	cvt.u32.u16 	%r5303, %rs7852;
	and.b32  	%r5304, %r5303, 255;
	and.b16  	%rs4918, %rs7853, 255;
	mul.wide.u16 	%r5305, %rs4918, 256;
	or.b32  	%r5306, %r5305, %r5304;
	cvt.u32.u16 	%r5307, %rs7854;
	shl.b32 	%r5308, %r5307, 16;
	and.b32  	%r5309, %r5308, 16711680;
	or.b32  	%r5310, %r5306, %r5309;
	cvt.u32.u16 	%r5311, %rs7855;
	shl.b32 	%r5312, %r5311, 24;
	or.b32  	%r5189, %r5310, %r5312;
	cvt.u32.u16 	%r5313, %rs7856;
	and.b32  	%r5314, %r5313, 255;
	and.b16  	%rs4919, %rs7857, 255;
	mul.wide.u16 	%r5315, %rs4919, 256;
	or.b32  	%r5316, %r5315, %r5314;
	cvt.u32.u16 	%r5317, %rs7858;
	shl.b32 	%r5318, %r5317, 16;
	and.b32  	%r5319, %r5318, 16711680;
	or.b32  	%r5320, %r5316, %r5319;
	cvt.u32.u16 	%r5321, %rs7859;
	shl.b32 	%r5322, %r5321, 24;
	or.b32  	%r5194, %r5320, %r5322;
	cvt.u32.u16 	%r5323, %rs7860;
	and.b32  	%r5324, %r5323, 255;
	and.b16  	%rs4920, %rs7861, 255;
	mul.wide.u16 	%r5325, %rs4920, 256;
	or.b32  	%r5326, %r5325, %r5324;
	cvt.u32.u16 	%r5327, %rs7862;
	shl.b32 	%r5328, %r5327, 16;
	and.b32  	%r5329, %r5328, 16711680;
	or.b32  	%r5330, %r5326, %r5329;
	cvt.u32.u16 	%r5331, %rs7863;
	shl.b32 	%r5332, %r5331, 24;
	or.b32  	%r5199, %r5330, %r5332;
	cvt.u32.u16 	%r5333, %rs7864;
	and.b32  	%r5334, %r5333, 255;
	and.b16  	%rs4921, %rs7865, 255;
	mul.wide.u16 	%r5335, %rs4921, 256;
	or.b32  	%r5336, %r5335, %r5334;
	cvt.u32.u16 	%r5337, %rs7866;
	shl.b32 	%r5338, %r5337, 16;
	and.b32  	%r5339, %r5338, 16711680;
	or.b32  	%r5340, %r5336, %r5339;
	cvt.u32.u16 	%r5341, %rs7867;
	shl.b32 	%r5342, %r5341, 24;
	or.b32  	%r5204, %r5340, %r5342;
	cvt.u32.u16 	%r5343, %rs7868;
	and.b32  	%r5344, %r5343, 255;
	and.b16  	%rs4922, %rs7869, 255;
	mul.wide.u16 	%r5345, %rs4922, 256;
	or.b32  	%r5346, %r5345, %r5344;
	cvt.u32.u16 	%r5347, %rs7870;
	shl.b32 	%r5348, %r5347, 16;
	and.b32  	%r5349, %r5348, 16711680;
	or.b32  	%r5350, %r5346, %r5349;
	cvt.u32.u16 	%r5351, %rs7871;
	shl.b32 	%r5352, %r5351, 24;
	or.b32  	%r5209, %r5350, %r5352;
	cvt.u32.u16 	%r5353, %rs7872;
	and.b32  	%r5354, %r5353, 255;
	and.b16  	%rs4923, %rs7873, 255;
	mul.wide.u16 	%r5355, %rs4923, 256;
	or.b32  	%r5214, %r5355, %r5354;
	mov.b32 	%r5230, 2;
	mov.b32 	%r5232, -1;
	// begin inline asm
	shfl.sync.down.b32 %r5153, %r5154, %r5230, %r4827, %r5232;
	// end inline asm
	// begin inline asm
	shfl.sync.down.b32 %r5158, %r5159, %r5230, %r4827, %r5232;
	// end inline asm
	// begin inline asm
	shfl.sync.down.b32 %r5163, %r5164, %r5230, %r4827, %r5232;
	// end inline asm
	// begin inline asm
	shfl.sync.down.b32 %r5168, %r5169, %r5230, %r4827, %r5232;
	// end inline asm
	// begin inline asm
	shfl.sync.down.b32 %r5173, %r5174, %r5230, %r4827, %r5232;
	// end inline asm
	// begin inline asm
	shfl.sync.down.b32 %r5178, %r5179, %r5230, %r4827, %r5232;
	// end inline asm
	// begin inline asm
	shfl.sync.down.b32 %r5183, %r5184, %r5230, %r4827, %r5232;
	// end inline asm
	// begin inline asm
	shfl.sync.down.b32 %r5188, %r5189, %r5230, %r4827, %r5232;
	// end inline asm
	// begin inline asm
	shfl.sync.down.b32 %r5193, %r5194, %r5230, %r4827, %r5232;
	// end inline asm
	// begin inline asm
	shfl.sync.down.b32 %r5198, %r5199, %r5230, %r4827, %r5232;
	// end inline asm
	// begin inline asm
	shfl.sync.down.b32 %r5203, %r5204, %r5230, %r4827, %r5232;
	// end inline asm
	// begin inline asm
	shfl.sync.down.b32 %r5208, %r5209, %r5230, %r4827, %r5232;
	// end inline asm
	// begin inline asm
	shfl.sync.down.b32 %r5213, %r5214, %r5230, %r4827, %r5232;
	// end inline asm
	// begin inline asm
	shfl.sync.down.b32 %r5218, %r8766, %r5230, %r4827, %r5232;
	// end inline asm
	mov.b64 	%rd179, %fd138;
	mov.b64 	{%r5224, %r5229}, %rd179;
	// begin inline asm
	shfl.sync.down.b32 %r5223, %r5224, %r5230, %r4827, %r5232;
	// end inline asm
	// begin inline asm
	shfl.sync.down.b32 %r5228, %r5229, %r5230, %r4827, %r5232;
	// end inline asm
	add.s32 	%r5356, %r4748, 2;
	setp.gt.s32 	%p853, %r5356, %r4827;
	@%p853 bra 	$L__BB5_175;
	shr.u32 	%r5358, %r5213, 8;
	cvt.u16.u32 	%rs4924, %r5358;
	cvt.u16.u32 	%rs4925, %r5213;
	mov.b64 	%rd180, {%r5223, %r5228};
	mov.b64 	%fd14, %rd180;
	cvt.u16.u32 	%rs5899, %r5153;
	add.u64 	%rd7, %SPL, 0;
	add.u64 	%rd8, %SPL, 64;
	and.b16  	%rs4926, %rs7824, 255;
	prmt.b32 	%r5361, %r5247, %r5251, 0x3340U;
	cvt.u32.u16 	%r5362, %rs7829;
	prmt.b32 	%r5364, %r5243, %r5362, 0x3340U;
	prmt.b32 	%r5365, %r5364, %r5361, 0x5410U;
	prmt.b32 	%r5368, %r5237, %r5241, 0x3340U;
	cvt.u32.u16 	%r5369, %rs7825;
	prmt.b32 	%r5371, %r5233, %r5369, 0x3340U;
	prmt.b32 	%r5372, %r5371, %r5368, 0x5410U;
	st.local.v2.b32 	[%rd7], {%r5372, %r5365};
	prmt.b32 	%r5375, %r5267, %r5271, 0x3340U;
	cvt.u32.u16 	%r5376, %rs7837;
	prmt.b32 	%r5378, %r5263, %r5376, 0x3340U;
	prmt.b32 	%r5379, %r5378, %r5375, 0x5410U;
	prmt.b32 	%r5382, %r5257, %r5261, 0x3340U;
	cvt.u32.u16 	%r5383, %rs7833;
	prmt.b32 	%r5385, %r5253, %r5383, 0x3340U;
	prmt.b32 	%r5386, %r5385, %r5382, 0x5410U;
	st.local.v2.b32 	[%rd7+8], {%r5386, %r5379};
	prmt.b32 	%r5389, %r5287, %r5291, 0x3340U;
	cvt.u32.u16 	%r5390, %rs7845;
	prmt.b32 	%r5392, %r5283, %r5390, 0x3340U;
	prmt.b32 	%r5393, %r5392, %r5389, 0x5410U;
	prmt.b32 	%r5396, %r5277, %r5281, 0x3340U;
	cvt.u32.u16 	%r5397, %rs7841;
	prmt.b32 	%r5399, %r5273, %r5397, 0x3340U;
	prmt.b32 	%r5400, %r5399, %r5396, 0x5410U;
	st.local.v2.b32 	[%rd7+16], {%r5400, %r5393};
	prmt.b32 	%r5403, %r5307, %r5311, 0x3340U;
	cvt.u32.u16 	%r5404, %rs7853;
	prmt.b32 	%r5406, %r5303, %r5404, 0x3340U;
	prmt.b32 	%r5407, %r5406, %r5403, 0x5410U;
	prmt.b32 	%r5410, %r5297, %r5301, 0x3340U;
	cvt.u32.u16 	%r5411, %rs7849;
	prmt.b32 	%r5413, %r5293, %r5411, 0x3340U;
	prmt.b32 	%r5414, %r5413, %r5410, 0x5410U;
	st.local.v2.b32 	[%rd7+24], {%r5414, %r5407};
	prmt.b32 	%r5417, %r5327, %r5331, 0x3340U;
	cvt.u32.u16 	%r5418, %rs7861;
	prmt.b32 	%r5420, %r5323, %r5418, 0x3340U;
	prmt.b32 	%r5421, %r5420, %r5417, 0x5410U;
	prmt.b32 	%r5424, %r5317, %r5321, 0x3340U;
	cvt.u32.u16 	%r5425, %rs7857;
	prmt.b32 	%r5427, %r5313, %r5425, 0x3340U;
	prmt.b32 	%r5428, %r5427, %r5424, 0x5410U;
	st.local.v2.b32 	[%rd7+32], {%r5428, %r5421};
	prmt.b32 	%r5431, %r5347, %r5351, 0x3340U;
	cvt.u32.u16 	%r5432, %rs7869;
	prmt.b32 	%r5434, %r5343, %r5432, 0x3340U;
	prmt.b32 	%r5435, %r5434, %r5431, 0x5410U;
	prmt.b32 	%r5438, %r5337, %r5341, 0x3340U;
	cvt.u32.u16 	%r5439, %rs7865;
	prmt.b32 	%r5441, %r5333, %r5439, 0x3340U;
	prmt.b32 	%r5442, %r5441, %r5438, 0x5410U;
	st.local.v2.b32 	[%rd7+40], {%r5442, %r5435};
	st.local.v2.u8 	[%rd7+48], {%rs7872, %rs7873};
	st.local.u32 	[%rd7+52], %r8766;
	st.local.f64 	[%rd7+56], %fd138;
	st.local.v2.b32 	[%rd8], {%r5153, %r5158};
	st.local.v2.b32 	[%rd8+8], {%r5163, %r5168};
	st.local.v2.b32 	[%rd8+16], {%r5173, %r5178};
	st.local.v2.b32 	[%rd8+24], {%r5183, %r5188};
	st.local.v2.b32 	[%rd8+32], {%r5193, %r5198};
	st.local.v2.b32 	[%rd8+40], {%r5203, %r5208};
	st.local.v2.u8 	[%rd8+48], {%rs4925, %rs4924};
	st.local.u32 	[%rd8+52], %r5218;
	st.local.v2.u32 	[%rd8+56], {%r5223, %r5228};
	setp.ne.s16 	%p854, %rs4926, 0;
	mov.b32 	%r8771, 0;
	@%p854 bra 	$L__BB5_125;
$L__BB5_121:
	and.b16  	%rs4976, %rs5899, 255;
	setp.eq.s16 	%p904, %rs4976, 0;
	@%p904 bra 	$L__BB5_174;
	mov.b32 	%r8772, 0;
$L__BB5_123:
	add.s32 	%r5493, %r8772, %r8771;
	cvt.u64.u32 	%rd183, %r5493;
	add.s64 	%rd184, %rd7, %rd183;
	st.local.u8 	[%rd184], %rs5899;
	add.s32 	%r60, %r8772, 1;
	cvt.u64.u32 	%rd185, %r8772;
	add.s64 	%rd186, %rd8, %rd185;
	ld.local.u8 	%rs5899, [%rd186+1];
	setp.ne.s16 	%p905, %rs5899, 0;
	mov.u32 	%r8772, %r60;
	@%p905 bra 	$L__BB5_123;
	ld.local.u32 	%r8766, [%rd7+52];
	ld.local.f64 	%fd138, [%rd7+56];
	ld.local.v2.b32 	{%r5494, %r5495}, [%rd7];
	bfe.u32 	%r5496, %r5494, 0, 8;
	cvt.u16.u32 	%rs7824, %r5496;
	bfe.u32 	%r5497, %r5494, 8, 8;
	cvt.u16.u32 	%rs7825, %r5497;
	bfe.u32 	%r5498, %r5494, 16, 8;
	cvt.u16.u32 	%rs7826, %r5498;
	bfe.u32 	%r5499, %r5494, 24, 8;
	cvt.u16.u32 	%rs7827, %r5499;
	bfe.u32 	%r5500, %r5495, 0, 8;
	cvt.u16.u32 	%rs7828, %r5500;
	bfe.u32 	%r5501, %r5495, 8, 8;
	cvt.u16.u32 	%rs7829, %r5501;
	bfe.u32 	%r5502, %r5495, 16, 8;
	cvt.u16.u32 	%rs7830, %r5502;
	bfe.u32 	%r5503, %r5495, 24, 8;
	cvt.u16.u32 	%rs7831, %r5503;
	ld.local.v2.b32 	{%r5504, %r5505}, [%rd7+8];
	bfe.u32 	%r5506, %r5504, 0, 8;
	cvt.u16.u32 	%rs7832, %r5506;
	bfe.u32 	%r5507, %r5504, 8, 8;
	cvt.u16.u32 	%rs7833, %r5507;
	bfe.u32 	%r5508, %r5504, 16, 8;
	cvt.u16.u32 	%rs7834, %r5508;
	bfe.u32 	%r5509, %r5504, 24, 8;
	cvt.u16.u32 	%rs7835, %r5509;
	bfe.u32 	%r5510, %r5505, 0, 8;
	cvt.u16.u32 	%rs7836, %r5510;
	bfe.u32 	%r5511, %r5505, 8, 8;
	cvt.u16.u32 	%rs7837, %r5511;
	bfe.u32 	%r5512, %r5505, 16, 8;
	cvt.u16.u32 	%rs7838, %r5512;
	bfe.u32 	%r5513, %r5505, 24, 8;
	cvt.u16.u32 	%rs7839, %r5513;
	ld.local.v2.b32 	{%r5514, %r5515}, [%rd7+16];
	bfe.u32 	%r5516, %r5514, 0, 8;
	cvt.u16.u32 	%rs7840, %r5516;
	bfe.u32 	%r5517, %r5514, 8, 8;
	cvt.u16.u32 	%rs7841, %r5517;
	bfe.u32 	%r5518, %r5514, 16, 8;
	cvt.u16.u32 	%rs7842, %r5518;
	bfe.u32 	%r5519, %r5514, 24, 8;
	cvt.u16.u32 	%rs7843, %r5519;
	bfe.u32 	%r5520, %r5515, 0, 8;
	cvt.u16.u32 	%rs7844, %r5520;
	bfe.u32 	%r5521, %r5515, 8, 8;
	cvt.u16.u32 	%rs7845, %r5521;
	bfe.u32 	%r5522, %r5515, 16, 8;
	cvt.u16.u32 	%rs7846, %r5522;
	bfe.u32 	%r5523, %r5515, 24, 8;
	cvt.u16.u32 	%rs7847, %r5523;
	ld.local.v2.b32 	{%r5524, %r5525}, [%rd7+24];
	bfe.u32 	%r5526, %r5524, 0, 8;
	cvt.u16.u32 	%rs7848, %r5526;
	bfe.u32 	%r5527, %r5524, 8, 8;
	cvt.u16.u32 	%rs7849, %r5527;
	bfe.u32 	%r5528, %r5524, 16, 8;
	cvt.u16.u32 	%rs7850, %r5528;
	bfe.u32 	%r5529, %r5524, 24, 8;
	cvt.u16.u32 	%rs7851, %r5529;
	bfe.u32 	%r5530, %r5525, 0, 8;
	cvt.u16.u32 	%rs7852, %r5530;
	bfe.u32 	%r5531, %r5525, 8, 8;
	cvt.u16.u32 	%rs7853, %r5531;
	bfe.u32 	%r5532, %r5525, 16, 8;
	cvt.u16.u32 	%rs7854, %r5532;
	bfe.u32 	%r5533, %r5525, 24, 8;
	cvt.u16.u32 	%rs7855, %r5533;
	ld.local.v2.b32 	{%r5534, %r5535}, [%rd7+32];
	bfe.u32 	%r5536, %r5534, 0, 8;
	cvt.u16.u32 	%rs7856, %r5536;
	bfe.u32 	%r5537, %r5534, 8, 8;
	cvt.u16.u32 	%rs7857, %r5537;
	bfe.u32 	%r5538, %r5534, 16, 8;
	cvt.u16.u32 	%rs7858, %r5538;
	bfe.u32 	%r5539, %r5534, 24, 8;
	cvt.u16.u32 	%rs7859, %r5539;
	bfe.u32 	%r5540, %r5535, 0, 8;
	cvt.u16.u32 	%rs7860, %r5540;
	bfe.u32 	%r5541, %r5535, 8, 8;
	cvt.u16.u32 	%rs7861, %r5541;
	bfe.u32 	%r5542, %r5535, 16, 8;
	cvt.u16.u32 	%rs7862, %r5542;
	bfe.u32 	%r5543, %r5535, 24, 8;
	cvt.u16.u32 	%rs7863, %r5543;
	ld.local.v2.b32 	{%r5544, %r5545}, [%rd7+40];
	bfe.u32 	%r5546, %r5544, 0, 8;
	cvt.u16.u32 	%rs7864, %r5546;
	bfe.u32 	%r5547, %r5544, 8, 8;
	cvt.u16.u32 	%rs7865, %r5547;
	bfe.u32 	%r5548, %r5544, 16, 8;
	cvt.u16.u32 	%rs7866, %r5548;
	bfe.u32 	%r5549, %r5544, 24, 8;
	cvt.u16.u32 	%rs7867, %r5549;
	bfe.u32 	%r5550, %r5545, 0, 8;
	cvt.u16.u32 	%rs7868, %r5550;
	bfe.u32 	%r5551, %r5545, 8, 8;
	cvt.u16.u32 	%rs7869, %r5551;
	bfe.u32 	%r5552, %r5545, 16, 8;
	cvt.u16.u32 	%rs7870, %r5552;
	bfe.u32 	%r5553, %r5545, 24, 8;
	cvt.u16.u32 	%rs7871, %r5553;
	ld.local.v2.u8 	{%rs7872, %rs7873}, [%rd7+48];
	bra.uni 	$L__BB5_174;
$L__BB5_125:
	setp.eq.s16 	%p855, %rs4911, 0;
	mov.b32 	%r8771, 1;
	@%p855 bra 	$L__BB5_121;
	and.b16  	%rs4928, %rs7826, 255;
	setp.eq.s16 	%p856, %rs4928, 0;
	mov.b32 	%r8771, 2;
	@%p856 bra 	$L__BB5_121;
	and.b16  	%rs4929, %rs7827, 255;
	setp.eq.s16 	%p857, %rs4929, 0;
	mov.b32 	%r8771, 3;
	@%p857 bra 	$L__BB5_121;
	and.b16  	%rs4930, %rs7828, 255;
	setp.eq.s16 	%p858, %rs4930, 0;
	mov.b32 	%r8771, 4;
	@%p858 bra 	$L__BB5_121;
	setp.eq.s16 	%p859, %rs4912, 0;
	mov.b32 	%r8771, 5;
	@%p859 bra 	$L__BB5_121;
	and.b16  	%rs4932, %rs7830, 255;
	setp.eq.s16 	%p860, %rs4932, 0;
	mov.b32 	%r8771, 6;
	@%p860 bra 	$L__BB5_121;
	and.b16  	%rs4933, %rs7831, 255;
	setp.eq.s16 	%p861, %rs4933, 0;
	mov.b32 	%r8771, 7;
	@%p861 bra 	$L__BB5_121;
	and.b16  	%rs4934, %rs7832, 255;
	setp.eq.s16 	%p862, %rs4934, 0;
	mov.b32 	%r8771, 8;
	@%p862 bra 	$L__BB5_121;
	setp.eq.s16 	%p863, %rs4913, 0;
	mov.b32 	%r8771, 9;
	@%p863 bra 	$L__BB5_121;
	and.b16  	%rs4936, %rs7834, 255;
	setp.eq.s16 	%p864, %rs4936, 0;
	mov.b32 	%r8771, 10;
	@%p864 bra 	$L__BB5_121;
	and.b16  	%rs4937, %rs7835, 255;
	setp.eq.s16 	%p865, %rs4937, 0;
	mov.b32 	%r8771, 11;
	@%p865 bra 	$L__BB5_121;
	and.b16  	%rs4938, %rs7836, 255;
	setp.eq.s16 	%p866, %rs4938, 0;
	mov.b32 	%r8771, 12;
	@%p866 bra 	$L__BB5_121;
	setp.eq.s16 	%p867, %rs4914, 0;
	mov.b32 	%r8771, 13;
	@%p867 bra 	$L__BB5_121;
	and.b16  	%rs4940, %rs7838, 255;
	setp.eq.s16 	%p868, %rs4940, 0;
	mov.b32 	%r8771, 14;
	@%p868 bra 	$L__BB5_121;
	and.b16  	%rs4941, %rs7839, 255;
	setp.eq.s16 	%p869, %rs4941, 0;
	mov.b32 	%r8771, 15;
	@%p869 bra 	$L__BB5_121;
	and.b16  	%rs4942, %rs7840, 255;
	setp.eq.s16 	%p870, %rs4942, 0;
	mov.b32 	%r8771, 16;
	@%p870 bra 	$L__BB5_121;
	setp.eq.s16 	%p871, %rs4915, 0;
	mov.b32 	%r8771, 17;
	@%p871 bra 	$L__BB5_121;
	and.b16  	%rs4944, %rs7842, 255;
	setp.eq.s16 	%p872, %rs4944, 0;
	mov.b32 	%r8771, 18;
	@%p872 bra 	$L__BB5_121;
	and.b16  	%rs4945, %rs7843, 255;
	setp.eq.s16 	%p873, %rs4945, 0;
	mov.b32 	%r8771, 19;
	@%p873 bra 	$L__BB5_121;
	and.b16  	%rs4946, %rs7844, 255;
	setp.eq.s16 	%p874, %rs4946, 0;
	mov.b32 	%r8771, 20;
	@%p874 bra 	$L__BB5_121;
	setp.eq.s16 	%p875, %rs4916, 0;
	mov.b32 	%r8771, 21;
	@%p875 bra 	$L__BB5_121;
	and.b16  	%rs4948, %rs7846, 255;
	setp.eq.s16 	%p876, %rs4948, 0;
	mov.b32 	%r8771, 22;
	@%p876 bra 	$L__BB5_121;
	and.b16  	%rs4949, %rs7847, 255;
	setp.eq.s16 	%p877, %rs4949, 0;
	mov.b32 	%r8771, 23;
	@%p877 bra 	$L__BB5_121;
	and.b16  	%rs4950, %rs7848, 255;
	setp.eq.s16 	%p878, %rs4950, 0;
	mov.b32 	%r8771, 24;
	@%p878 bra 	$L__BB5_121;
	setp.eq.s16 	%p879, %rs4917, 0;
	mov.b32 	%r8771, 25;
	@%p879 bra 	$L__BB5_121;
	and.b16  	%rs4952, %rs7850, 255;
	setp.eq.s16 	%p880, %rs4952, 0;
	mov.b32 	%r8771, 26;
	@%p880 bra 	$L__BB5_121;
	and.b16  	%rs4953, %rs7851, 255;
	setp.eq.s16 	%p881, %rs4953, 0;
	mov.b32 	%r8771, 27;
	@%p881 bra 	$L__BB5_121;
	and.b16  	%rs4954, %rs7852, 255;
	setp.eq.s16 	%p882, %rs4954, 0;
	mov.b32 	%r8771, 28;
	@%p882 bra 	$L__BB5_121;
	setp.eq.s16 	%p883, %rs4918, 0;
	mov.b32 	%r8771, 29;
	@%p883 bra 	$L__BB5_121;
	and.b16  	%rs4956, %rs7854, 255;
	setp.eq.s16 	%p884, %rs4956, 0;
	mov.b32 	%r8771, 30;
	@%p884 bra 	$L__BB5_121;
	and.b16  	%rs4957, %rs7855, 255;
	setp.eq.s16 	%p885, %rs4957, 0;
	mov.b32 	%r8771, 31;
	@%p885 bra 	$L__BB5_121;
	and.b16  	%rs4958, %rs7856, 255;
	setp.eq.s16 	%p886, %rs4958, 0;
	mov.b32 	%r8771, 32;
	@%p886 bra 	$L__BB5_121;
	setp.eq.s16 	%p887, %rs4919, 0;
	mov.b32 	%r8771, 33;
	@%p887 bra 	$L__BB5_121;
	and.b16  	%rs4960, %rs7858, 255;
	setp.eq.s16 	%p888, %rs4960, 0;
	mov.b32 	%r8771, 34;
	@%p888 bra 	$L__BB5_121;
	and.b16  	%rs4961, %rs7859, 255;
	setp.eq.s16 	%p889, %rs4961, 0;
	mov.b32 	%r8771, 35;
	@%p889 bra 	$L__BB5_121;
	and.b16  	%rs4962, %rs7860, 255;
	setp.eq.s16 	%p890, %rs4962, 0;
	mov.b32 	%r8771, 36;
	@%p890 bra 	$L__BB5_121;
	setp.eq.s16 	%p891, %rs4920, 0;
	mov.b32 	%r8771, 37;
	@%p891 bra 	$L__BB5_121;
	and.b16  	%rs4964, %rs7862, 255;
	setp.eq.s16 	%p892, %rs4964, 0;
	mov.b32 	%r8771, 38;
	@%p892 bra 	$L__BB5_121;
	and.b16  	%rs4965, %rs7863, 255;
	setp.eq.s16 	%p893, %rs4965, 0;
	mov.b32 	%r8771, 39;
	@%p893 bra 	$L__BB5_121;
	and.b16  	%rs4966, %rs7864, 255;
	setp.eq.s16 	%p894, %rs4966, 0;
	mov.b32 	%r8771, 40;
	@%p894 bra 	$L__BB5_121;
	setp.eq.s16 	%p895, %rs4921, 0;
	mov.b32 	%r8771, 41;
	@%p895 bra 	$L__BB5_121;
	and.b16  	%rs4968, %rs7866, 255;
	setp.eq.s16 	%p896, %rs4968, 0;
	mov.b32 	%r8771, 42;
	@%p896 bra 	$L__BB5_121;
	and.b16  	%rs4969, %rs7867, 255;
	setp.eq.s16 	%p897, %rs4969, 0;
	mov.b32 	%r8771, 43;
	@%p897 bra 	$L__BB5_121;
	and.b16  	%rs4970, %rs7868, 255;
	setp.eq.s16 	%p898, %rs4970, 0;
	mov.b32 	%r8771, 44;
	@%p898 bra 	$L__BB5_121;
	setp.eq.s16 	%p899, %rs4922, 0;
	mov.b32 	%r8771, 45;
	@%p899 bra 	$L__BB5_121;
	and.b16  	%rs4972, %rs7870, 255;
	setp.eq.s16 	%p900, %rs4972, 0;
	mov.b32 	%r8771, 46;
	@%p900 bra 	$L__BB5_121;
	and.b16  	%rs4973, %rs7871, 255;
	setp.eq.s16 	%p901, %rs4973, 0;
	mov.b32 	%r8771, 47;
	@%p901 bra 	$L__BB5_121;
	and.b16  	%rs4974, %rs7872, 255;
	setp.eq.s16 	%p902, %rs4974, 0;
	mov.b32 	%r8771, 48;
	@%p902 bra 	$L__BB5_121;
	setp.eq.s16 	%p903, %rs4923, 0;
	mov.b32 	%r8771, 49;
	@%p903 bra 	$L__BB5_121;
$L__BB5_174:
	add.s32 	%r8766, %r8766, %r5218;
	add.f64 	%fd138, %fd138, %fd14;
$L__BB5_175:
	cvt.u32.u16 	%r5634, %rs7824;
	and.b32  	%r5635, %r5634, 255;
	and.b16  	%rs4977, %rs7825, 255;
	mul.wide.u16 	%r5636, %rs4977, 256;
	or.b32  	%r5637, %r5636, %r5635;
	cvt.u32.u16 	%r5638, %rs7826;
	shl.b32 	%r5639, %r5638, 16;
	and.b32  	%r5640, %r5639, 16711680;
	or.b32  	%r5641, %r5637, %r5640;
	cvt.u32.u16 	%r5642, %rs7827;
	shl.b32 	%r5643, %r5642, 24;
	or.b32  	%r5555, %r5641, %r5643;
	cvt.u32.u16 	%r5644, %rs7828;
	and.b32  	%r5645, %r5644, 255;
	and.b16  	%rs4978, %rs7829, 255;
	mul.wide.u16 	%r5646, %rs4978, 256;
	or.b32  	%r5647, %r5646, %r5645;
	cvt.u32.u16 	%r5648, %rs7830;
	shl.b32 	%r5649, %r5648, 16;
	and.b32  	%r5650, %r5649, 16711680;
	or.b32  	%r5651, %r5647, %r5650;
	cvt.u32.u16 	%r5652, %rs7831;
	shl.b32 	%r5653, %r5652, 24;
	or.b32  	%r5560, %r5651, %r5653;
	cvt.u32.u16 	%r5654, %rs7832;
	and.b32  	%r5655, %r5654, 255;
	and.b16  	%rs4979, %rs7833, 255;
	mul.wide.u16 	%r5656, %rs4979, 256;
	or.b32  	%r5657, %r5656, %r5655;
	cvt.u32.u16 	%r5658, %rs7834;
	shl.b32 	%r5659, %r5658, 16;
	and.b32  	%r5660, %r5659, 16711680;
	or.b32  	%r5661, %r5657, %r5660;
	cvt.u32.u16 	%r5662, %rs7835;
	shl.b32 	%r5663, %r5662, 24;
	or.b32  	%r5565, %r5661, %r5663;
	cvt.u32.u16 	%r5664, %rs7836;
	and.b32  	%r5665, %r5664, 255;
	and.b16  	%rs4980, %rs7837, 255;
	mul.wide.u16 	%r5666, %rs4980, 256;
	or.b32  	%r5667, %r5666, %r5665;
	cvt.u32.u16 	%r5668, %rs7838;
	shl.b32 	%r5669, %r5668, 16;
	and.b32  	%r5670, %r5669, 16711680;
	or.b32  	%r5671, %r5667, %r5670;
	cvt.u32.u16 	%r5672, %rs7839;
	shl.b32 	%r5673, %r5672, 24;
	or.b32  	%r5570, %r5671, %r5673;
	cvt.u32.u16 	%r5674, %rs7840;
	and.b32  	%r5675, %r5674, 255;
	and.b16  	%rs4981, %rs7841, 255;
	mul.wide.u16 	%r5676, %rs4981, 256;
	or.b32  	%r5677, %r5676, %r5675;
	cvt.u32.u16 	%r5678, %rs7842;
	shl.b32 	%r5679, %r5678, 16;
	and.b32  	%r5680, %r5679, 16711680;
	or.b32  	%r5681, %r5677, %r5680;
	cvt.u32.u16 	%r5682, %rs7843;
	shl.b32 	%r5683, %r5682, 24;
	or.b32  	%r5575, %r5681, %r5683;
	cvt.u32.u16 	%r5684, %rs7844;
	and.b32  	%r5685, %r5684, 255;
	and.b16  	%rs4982, %rs7845, 255;
	mul.wide.u16 	%r5686, %rs4982, 256;
	or.b32  	%r5687, %r5686, %r5685;
	cvt.u32.u16 	%r5688, %rs7846;
	shl.b32 	%r5689, %r5688, 16;
	and.b32  	%r5690, %r5689, 16711680;
	or.b32  	%r5691, %r5687, %r5690;
	cvt.u32.u16 	%r5692, %rs7847;
	shl.b32 	%r5693, %r5692, 24;
	or.b32  	%r5580, %r5691, %r5693;
	cvt.u32.u16 	%r5694, %rs7848;
	and.b32  	%r5695, %r5694, 255;
	and.b16  	%rs4983, %rs7849, 255;
	mul.wide.u16 	%r5696, %rs4983, 256;
	or.b32  	%r5697, %r5696, %r5695;
	cvt.u32.u16 	%r5698, %rs7850;
	shl.b32 	%r5699, %r5698, 16;
	and.b32  	%r5700, %r5699, 16711680;
	or.b32  	%r5701, %r5697, %r5700;
	cvt.u32.u16 	%r5702, %rs7851;
	shl.b32 	%r5703, %r5702, 24;
	or.b32  	%r5585, %r5701, %r5703;
	cvt.u32.u16 	%r5704, %rs7852;
	and.b32  	%r5705, %r5704, 255;
	and.b16  	%rs4984, %rs7853, 255;
	mul.wide.u16 	%r5706, %rs4984, 256;
	or.b32  	%r5707, %r5706, %r5705;
	cvt.u32.u16 	%r5708, %rs7854;
	shl.b32 	%r5709, %r5708, 16;
	and.b32  	%r5710, %r5709, 16711680;
	or.b32  	%r5711, %r5707, %r5710;
	cvt.u32.u16 	%r5712, %rs7855;
	shl.b32 	%r5713, %r5712, 24;
	or.b32  	%r5590, %r5711, %r5713;
	cvt.u32.u16 	%r5714, %rs7856;
	and.b32  	%r5715, %r5714, 255;
	and.b16  	%rs4985, %rs7857, 255;
	mul.wide.u16 	%r5716, %rs4985, 256;
	or.b32  	%r5717, %r5716, %r5715;
	cvt.u32.u16 	%r5718, %rs7858;
	shl.b32 	%r5719, %r5718, 16;
	and.b32  	%r5720, %r5719, 16711680;
	or.b32  	%r5721, %r5717, %r5720;
	cvt.u32.u16 	%r5722, %rs7859;
	shl.b32 	%r5723, %r5722, 24;
	or.b32  	%r5595, %r5721, %r5723;
	cvt.u32.u16 	%r5724, %rs7860;
	and.b32  	%r5725, %r5724, 255;
	and.b16  	%rs4986, %rs7861, 255;
	mul.wide.u16 	%r5726, %rs4986, 256;
	or.b32  	%r5727, %r5726, %r5725;
	cvt.u32.u16 	%r5728, %rs7862;
	shl.b32 	%r5729, %r5728, 16;
	and.b32  	%r5730, %r5729, 16711680;
	or.b32  	%r5731, %r5727, %r5730;
	cvt.u32.u16 	%r5732, %rs7863;
	shl.b32 	%r5733, %r5732, 24;
	or.b32  	%r5600, %r5731, %r5733;
	cvt.u32.u16 	%r5734, %rs7864;
	and.b32  	%r5735, %r5734, 255;
	and.b16  	%rs4987, %rs7865, 255;
	mul.wide.u16 	%r5736, %rs4987, 256;
	or.b32  	%r5737, %r5736, %r5735;
	cvt.u32.u16 	%r5738, %rs7866;
	shl.b32 	%r5739, %r5738, 16;
	and.b32  	%r5740, %r5739, 16711680;
	or.b32  	%r5741, %r5737, %r5740;
	cvt.u32.u16 	%r5742, %rs7867;
	shl.b32 	%r5743, %r5742, 24;
	or.b32  	%r5605, %r5741, %r5743;
	cvt.u32.u16 	%r5744, %rs7868;
	and.b32  	%r5745, %r5744, 255;
	and.b16  	%rs4988, %rs7869, 255;
	mul.wide.u16 	%r5746, %rs4988, 256;
	or.b32  	%r5747, %r5746, %r5745;
	cvt.u32.u16 	%r5748, %rs7870;
	shl.b32 	%r5749, %r5748, 16;
	and.b32  	%r5750, %r5749, 16711680;
	or.b32  	%r5751, %r5747, %r5750;
	cvt.u32.u16 	%r5752, %rs7871;
	shl.b32 	%r5753, %r5752, 24;
	or.b32  	%r5610, %r5751, %r5753;
	cvt.u32.u16 	%r5754, %rs7872;
	and.b32  	%r5755, %r5754, 255;
	and.b16  	%rs4989, %rs7873, 255;
	mul.wide.u16 	%r5756, %rs4989, 256;
	or.b32  	%r5615, %r5756, %r5755;
	mov.b32 	%r5631, 4;
	mov.b32 	%r5633, -1;
	// begin inline asm
	shfl.sync.down.b32 %r5554, %r5555, %r5631, %r4827, %r5633;
	// end inline asm
	// begin inline asm
	shfl.sync.down.b32 %r5559, %r5560, %r5631, %r4827, %r5633;
	// end inline asm
	// begin inline asm
	shfl.sync.down.b32 %r5564, %r5565, %r5631, %r4827, %r5633;
	// end inline asm
	// begin inline asm
	shfl.sync.down.b32 %r5569, %r5570, %r5631, %r4827, %r5633;
	// end inline asm
	// begin inline asm
	shfl.sync.down.b32 %r5574, %r5575, %r5631, %r4827, %r5633;
	// end inline asm
	// begin inline asm
	shfl.sync.down.b32 %r5579, %r5580, %r5631, %r4827, %r5633;
	// end inline asm
	// begin inline asm
	shfl.sync.down.b32 %r5584, %r5585, %r5631, %r4827, %r5633;
	// end inline asm
	// begin inline asm
	shfl.sync.down.b32 %r5589, %r5590, %r5631, %r4827, %r5633;
	// end inline asm
	// begin inline asm
	shfl.sync.down.b32 %r5594, %r5595, %r5631, %r4827, %r5633;
	// end inline asm
	// begin inline asm
	shfl.sync.down.b32 %r5599, %r5600, %r5631, %r4827, %r5633;
	// end inline asm
	// begin inline asm
	shfl.sync.down.b32 %r5604, %r5605, %r5631, %r4827, %r5633;
	// end inline asm
	// begin inline asm
	shfl.sync.down.b32 %r5609, %r5610, %r5631, %r4827, %r5633;
	// end inline asm
	// begin inline asm
	shfl.sync.down.b32 %r5614, %r5615, %r5631, %r4827, %r5633;
	// end inline asm
	// begin inline asm
	shfl.sync.down.b32 %r5619, %r8766, %r5631, %r4827, %r5633;
	// end inline asm
	mov.b64 	%rd187, %fd138;
	mov.b64 	{%r5625, %r5630}, %rd187;
	// begin inline asm
	shfl.sync.down.b32 %r5624, %r5625, %r5631, %r4827, %r5633;
	// end inline asm
	// begin inline asm
	shfl.sync.down.b32 %r5629, %r5630, %r5631, %r4827, %r5633;
	// end inline asm
	add.s32 	%r5757, %r4748, 4;
	setp.gt.s32 	%p906, %r5757, %r4827;
	@%p906 bra 	$L__BB5_231;
	shr.u32 	%r5759, %r5614, 8;
	cvt.u16.u32 	%rs4990, %r5759;
	cvt.u16.u32 	%rs4991, %r5614;
	mov.b64 	%rd188, {%r5624, %r5629};
	mov.b64 	%fd19, %rd188;
	cvt.u16.u32 	%rs6000, %r5554;
	add.u64 	%rd9, %SPL, 0;
	add.u64 	%rd10, %SPL, 64;
	and.b16  	%rs4992, %rs7824, 255;
	prmt.b32 	%r5762, %r5648, %r5652, 0x3340U;
	cvt.u32.u16 	%r5763, %rs7829;
	prmt.b32 	%r5765, %r5644, %r5763, 0x3340U;
	prmt.b32 	%r5766, %r5765, %r5762, 0x5410U;
	prmt.b32 	%r5769, %r5638, %r5642, 0x3340U;
	cvt.u32.u16 	%r5770, %rs7825;
	prmt.b32 	%r5772, %r5634, %r5770, 0x3340U;
	prmt.b32 	%r5773, %r5772, %r5769, 0x5410U;
	st.local.v2.b32 	[%rd9], {%r5773, %r5766};
	prmt.b32 	%r5776, %r5668, %r5672, 0x3340U;
	cvt.u32.u16 	%r5777, %rs7837;
	prmt.b32 	%r5779, %r5664, %r5777, 0x3340U;
	prmt.b32 	%r5780, %r5779, %r5776, 0x5410U;
	prmt.b32 	%r5783, %r5658, %r5662, 0x3340U;
	cvt.u32.u16 	%r5784, %rs7833;
	prmt.b32 	%r5786, %r5654, %r5784, 0x3340U;
	prmt.b32 	%r5787, %r5786, %r5783, 0x5410U;
	st.local.v2.b32 	[%rd9+8], {%r5787, %r5780};
	prmt.b32 	%r5790, %r5688, %r5692, 0x3340U;
	cvt.u32.u16 	%r5791, %rs7845;
	prmt.b32 	%r5793, %r5684, %r5791, 0x3340U;
	prmt.b32 	%r5794, %r5793, %r5790, 0x5410U;
	prmt.b32 	%r5797, %r5678, %r5682, 0x3340U;
	cvt.u32.u16 	%r5798, %rs7841;
	prmt.b32 	%r5800, %r5674, %r5798, 0x3340U;
	prmt.b32 	%r5801, %r5800, %r5797, 0x5410U;
	st.local.v2.b32 	[%rd9+16], {%r5801, %r5794};
	prmt.b32 	%r5804, %r5708, %r5712, 0x3340U;
	cvt.u32.u16 	%r5805, %rs7853;
	prmt.b32 	%r5807, %r5704, %r5805, 0x3340U;
	prmt.b32 	%r5808, %r5807, %r5804, 0x5410U;
	prmt.b32 	%r5811, %r5698, %r5702, 0x3340U;
	cvt.u32.u16 	%r5812, %rs7849;
	prmt.b32 	%r5814, %r5694, %r5812, 0x3340U;
	prmt.b32 	%r5815, %r5814, %r5811, 0x5410U;
	st.local.v2.b32 	[%rd9+24], {%r5815, %r5808};
	prmt.b32 	%r5818, %r5728, %r5732, 0x3340U;
	cvt.u32.u16 	%r5819, %rs7861;
	prmt.b32 	%r5821, %r5724, %r5819, 0x3340U;
	prmt.b32 	%r5822, %r5821, %r5818, 0x5410U;
	prmt.b32 	%r5825, %r5718, %r5722, 0x3340U;
	cvt.u32.u16 	%r5826, %rs7857;
	prmt.b32 	%r5828, %r5714, %r5826, 0x3340U;
	prmt.b32 	%r5829, %r5828, %r5825, 0x5410U;
	st.local.v2.b32 	[%rd9+32], {%r5829, %r5822};
	prmt.b32 	%r5832, %r5748, %r5752, 0x3340U;
	cvt.u32.u16 	%r5833, %rs7869;
	prmt.b32 	%r5835, %r5744, %r5833, 0x3340U;
	prmt.b32 	%r5836, %r5835, %r5832, 0x5410U;
	prmt.b32 	%r5839, %r5738, %r5742, 0x3340U;
	cvt.u32.u16 	%r5840, %rs7865;
	prmt.b32 	%r5842, %r5734, %r5840, 0x3340U;
	prmt.b32 	%r5843, %r5842, %r5839, 0x5410U;
	st.local.v2.b32 	[%rd9+40], {%r5843, %r5836};
	st.local.v2.u8 	[%rd9+48], {%rs7872, %rs7873};
	st.local.u32 	[%rd9+52], %r8766;
	st.local.f64 	[%rd9+56], %fd138;
	st.local.v2.b32 	[%rd10], {%r5554, %r5559};
	st.local.v2.b32 	[%rd10+8], {%r5564, %r5569};
	st.local.v2.b32 	[%rd10+16], {%r5574, %r5579};
	st.local.v2.b32 	[%rd10+24], {%r5584, %r5589};
	st.local.v2.b32 	[%rd10+32], {%r5594, %r5599};
	st.local.v2.b32 	[%rd10+40], {%r5604, %r5609};
	st.local.v2.u8 	[%rd10+48], {%rs4991, %rs4990};
	st.local.u32 	[%rd10+52], %r5619;
	st.local.v2.u32 	[%rd10+56], {%r5624, %r5629};
	setp.ne.s16 	%p907, %rs4992, 0;
	mov.b32 	%r8775, 0;
	@%p907 bra 	$L__BB5_181;
$L__BB5_177:
	and.b16  	%rs5042, %rs6000, 255;
	setp.eq.s16 	%p957, %rs5042, 0;
	@%p957 bra 	$L__BB5_230;
	mov.b32 	%r8776, 0;
$L__BB5_179:
	add.s32 	%r5894, %r8776, %r8775;
	cvt.u64.u32 	%rd191, %r5894;
	add.s64 	%rd192, %rd9, %rd191;
	st.local.u8 	[%rd192], %rs6000;
	add.s32 	%r83, %r8776, 1;
	cvt.u64.u32 	%rd193, %r8776;
	add.s64 	%rd194, %rd10, %rd193;
	ld.local.u8 	%rs6000, [%rd194+1];
	setp.ne.s16 	%p958, %rs6000, 0;
	mov.u32 	%r8776, %r83;
	@%p958 bra 	$L__BB5_179;
	ld.local.u32 	%r8766, [%rd9+52];
	ld.local.f64 	%fd138, [%rd9+56];
	ld.local.v2.b32 	{%r5895, %r5896}, [%rd9];
	bfe.u32 	%r5897, %r5895, 0, 8;
	cvt.u16.u32 	%rs7824, %r5897;
	bfe.u32 	%r5898, %r5895, 8, 8;
	cvt.u16.u32 	%rs7825, %r5898;
	bfe.u32 	%r5899, %r5895, 16, 8;
	cvt.u16.u32 	%rs7826, %r5899;
	bfe.u32 	%r5900, %r5895, 24, 8;
	cvt.u16.u32 	%rs7827, %r5900;
	bfe.u32 	%r5901, %r5896, 0, 8;
	cvt.u16.u32 	%rs7828, %r5901;
	bfe.u32 	%r5902, %r5896, 8, 8;
	cvt.u16.u32 	%rs7829, %r5902;
	bfe.u32 	%r5903, %r5896, 16, 8;
	cvt.u16.u32 	%rs7830, %r5903;
	bfe.u32 	%r5904, %r5896, 24, 8;
	cvt.u16.u32 	%rs7831, %r5904;
	ld.local.v2.b32 	{%r5905, %r5906}, [%rd9+8];
	bfe.u32 	%r5907, %r5905, 0, 8;
	cvt.u16.u32 	%rs7832, %r5907;
	bfe.u32 	%r5908, %r5905, 8, 8;
	cvt.u16.u32 	%rs7833, %r5908;
	bfe.u32 	%r5909, %r5905, 16, 8;
	cvt.u16.u32 	%rs7834, %r5909;
	bfe.u32 	%r5910, %r5905, 24, 8;
	cvt.u16.u32 	%rs7835, %r5910;
	bfe.u32 	%r5911, %r5906, 0, 8;
	cvt.u16.u32 	%rs7836, %r5911;
	bfe.u32 	%r5912, %r5906, 8, 8;
	cvt.u16.u32 	%rs7837, %r5912;
	bfe.u32 	%r5913, %r5906, 16, 8;
	cvt.u16.u32 	%rs7838, %r5913;
	bfe.u32 	%r5914, %r5906, 24, 8;
	cvt.u16.u32 	%rs7839, %r5914;
	ld.local.v2.b32 	{%r5915, %r5916}, [%rd9+16];
	bfe.u32 	%r5917, %r5915, 0, 8;
	cvt.u16.u32 	%rs7840, %r5917;
	bfe.u32 	%r5918, %r5915, 8, 8;
	cvt.u16.u32 	%rs7841, %r5918;
	bfe.u32 	%r5919, %r5915, 16, 8;
	cvt.u16.u32 	%rs7842, %r5919;
	bfe.u32 	%r5920, %r5915, 24, 8;
	cvt.u16.u32 	%rs7843, %r5920;
	bfe.u32 	%r5921, %r5916, 0, 8;
	cvt.u16.u32 	%rs7844, %r5921;
	bfe.u32 	%r5922, %r5916, 8, 8;
	cvt.u16.u32 	%rs7845, %r5922;
	bfe.u32 	%r5923, %r5916, 16, 8;
	cvt.u16.u32 	%rs7846, %r5923;
	bfe.u32 	%r5924, %r5916, 24, 8;
	cvt.u16.u32 	%rs7847, %r5924;
	ld.local.v2.b32 	{%r5925, %r5926}, [%rd9+24];
	bfe.u32 	%r5927, %r5925, 0, 8;
	cvt.u16.u32 	%rs7848, %r5927;
	bfe.u32 	%r5928, %r5925, 8, 8;
	cvt.u16.u32 	%rs7849, %r5928;
	bfe.u32 	%r5929, %r5925, 16, 8;
	cvt.u16.u32 	%rs7850, %r5929;
	bfe.u32 	%r5930, %r5925, 24, 8;
	cvt.u16.u32 	%rs7851, %r5930;
	bfe.u32 	%r5931, %r5926, 0, 8;
	cvt.u16.u32 	%rs7852, %r5931;
	bfe.u32 	%r5932, %r5926, 8, 8;
	cvt.u16.u32 	%rs7853, %r5932;
	bfe.u32 	%r5933, %r5926, 16, 8;
	cvt.u16.u32 	%rs7854, %r5933;
	bfe.u32 	%r5934, %r5926, 24, 8;
	cvt.u16.u32 	%rs7855, %r5934;
	ld.local.v2.b32 	{%r5935, %r5936}, [%rd9+32];
	bfe.u32 	%r5937, %r5935, 0, 8;
	cvt.u16.u32 	%rs7856, %r5937;
	bfe.u32 	%r5938, %r5935, 8, 8;
	cvt.u16.u32 	%rs7857, %r5938;
	bfe.u32 	%r5939, %r5935, 16, 8;
	cvt.u16.u32 	%rs7858, %r5939;
	bfe.u32 	%r5940, %r5935, 24, 8;
	cvt.u16.u32 	%rs7859, %r5940;
	bfe.u32 	%r5941, %r5936, 0, 8;
	cvt.u16.u32 	%rs7860, %r5941;
	bfe.u32 	%r5942, %r5936, 8, 8;
	cvt.u16.u32 	%rs7861, %r5942;
	bfe.u32 	%r5943, %r5936, 16, 8;
	cvt.u16.u32 	%rs7862, %r5943;
	bfe.u32 	%r5944, %r5936, 24, 8;
	cvt.u16.u32 	%rs7863, %r5944;
	ld.local.v2.b32 	{%r5945, %r5946}, [%rd9+40];
	bfe.u32 	%r5947, %r5945, 0, 8;
	cvt.u16.u32 	%rs7864, %r5947;
	bfe.u32 	%r5948, %r5945, 8, 8;
	cvt.u16.u32 	%rs7865, %r5948;
	bfe.u32 	%r5949, %r5945, 16, 8;
	cvt.u16.u32 	%rs7866, %r5949;
	bfe.u32 	%r5950, %r5945, 24, 8;
	cvt.u16.u32 	%rs7867, %r5950;
	bfe.u32 	%r5951, %r5946, 0, 8;
	cvt.u16.u32 	%rs7868, %r5951;
	bfe.u32 	%r5952, %r5946, 8, 8;
	cvt.u16.u32 	%rs7869, %r5952;
	bfe.u32 	%r5953, %r5946, 16, 8;
	cvt.u16.u32 	%rs7870, %r5953;
	bfe.u32 	%r5954, %r5946, 24, 8;
	cvt.u16.u32 	%rs7871, %r5954;
	ld.local.v2.u8 	{%rs7872, %rs7873}, [%rd9+48];
	bra.uni 	$L__BB5_230;
$L__BB5_181:
	setp.eq.s16 	%p908, %rs4977, 0;
	mov.b32 	%r8775, 1;
	@%p908 bra 	$L__BB5_177;
	and.b16  	%rs4994, %rs7826, 255;
	setp.eq.s16 	%p909, %rs4994, 0;
	mov.b32 	%r8775, 2;
	@%p909 bra 	$L__BB5_177;
	and.b16  	%rs4995, %rs7827, 255;
	setp.eq.s16 	%p910, %rs4995, 0;
	mov.b32 	%r8775, 3;
	@%p910 bra 	$L__BB5_177;
	and.b16  	%rs4996, %rs7828, 255;
	setp.eq.s16 	%p911, %rs4996, 0;
	mov.b32 	%r8775, 4;
	@%p911 bra 	$L__BB5_177;
	setp.eq.s16 	%p912, %rs4978, 0;
	mov.b32 	%r8775, 5;
	@%p912 bra 	$L__BB5_177;
	and.b16  	%rs4998, %rs7830, 255;
	setp.eq.s16 	%p913, %rs4998, 0;
	mov.b32 	%r8775, 6;
	@%p913 bra 	$L__BB5_177;
	and.b16  	%rs4999, %rs7831, 255;
	setp.eq.s16 	%p914, %rs4999, 0;
	mov.b32 	%r8775, 7;
	@%p914 bra 	$L__BB5_177;
	and.b16  	%rs5000, %rs7832, 255;
	setp.eq.s16 	%p915, %rs5000, 0;
	mov.b32 	%r8775, 8;
	@%p915 bra 	$L__BB5_177;
	setp.eq.s16 	%p916, %rs4979, 0;
	mov.b32 	%r8775, 9;
	@%p916 bra 	$L__BB5_177;
	and.b16  	%rs5002, %rs7834, 255;
	setp.eq.s16 	%p917, %rs5002, 0;
	mov.b32 	%r8775, 10;
	@%p917 bra 	$L__BB5_177;
	and.b16  	%rs5003, %rs7835, 255;
	setp.eq.s16 	%p918, %rs5003, 0;
	mov.b32 	%r8775, 11;
	@%p918 bra 	$L__BB5_177;
	and.b16  	%rs5004, %rs7836, 255;
	setp.eq.s16 	%p919, %rs5004, 0;
	mov.b32 	%r8775, 12;
	@%p919 bra 	$L__BB5_177;
	setp.eq.s16 	%p920, %rs4980, 0;
	mov.b32 	%r8775, 13;
	@%p920 bra 	$L__BB5_177;
	and.b16  	%rs5006, %rs7838, 255;
	setp.eq.s16 	%p921, %rs5006, 0;
	mov.b32 	%r8775, 14;
	@%p921 bra 	$L__BB5_177;
	and.b16  	%rs5007, %rs7839, 255;
	setp.eq.s16 	%p922, %rs5007, 0;
	mov.b32 	%r8775, 15;
	@%p922 bra 	$L__BB5_177;
	and.b16  	%rs5008, %rs7840, 255;
	setp.eq.s16 	%p923, %rs5008, 0;
	mov.b32 	%r8775, 16;
	@%p923 bra 	$L__BB5_177;
	setp.eq.s16 	%p924, %rs4981, 0;
	mov.b32 	%r8775, 17;
	@%p924 bra 	$L__BB5_177;
	and.b16  	%rs5010, %rs7842, 255;
	setp.eq.s16 	%p925, %rs5010, 0;
	mov.b32 	%r8775, 18;
	@%p925 bra 	$L__BB5_177;
	and.b16  	%rs5011, %rs7843, 255;
	setp.eq.s16 	%p926, %rs5011, 0;
	mov.b32 	%r8775, 19;
	@%p926 bra 	$L__BB5_177;
	and.b16  	%rs5012, %rs7844, 255;
	setp.eq.s16 	%p927, %rs5012, 0;
	mov.b32 	%r8775, 20;
	@%p927 bra 	$L__BB5_177;
	setp.eq.s16 	%p928, %rs4982, 0;
	mov.b32 	%r8775, 21;
	@%p928 bra 	$L__BB5_177;
	and.b16  	%rs5014, %rs7846, 255;
	setp.eq.s16 	%p929, %rs5014, 0;
	mov.b32 	%r8775, 22;
	@%p929 bra 	$L__BB5_177;
	and.b16  	%rs5015, %rs7847, 255;
	setp.eq.s16 	%p930, %rs5015, 0;
	mov.b32 	%r8775, 23;
	@%p930 bra 	$L__BB5_177;
	and.b16  	%rs5016, %rs7848, 255;
	setp.eq.s16 	%p931, %rs5016, 0;
	mov.b32 	%r8775, 24;
	@%p931 bra 	$L__BB5_177;
	setp.eq.s16 	%p932, %rs4983, 0;
	mov.b32 	%r8775, 25;
	@%p932 bra 	$L__BB5_177;
	and.b16  	%rs5018, %rs7850, 255;
	setp.eq.s16 	%p933, %rs5018, 0;
	mov.b32 	%r8775, 26;
	@%p933 bra 	$L__BB5_177;
	and.b16  	%rs5019, %rs7851, 255;
	setp.eq.s16 	%p934, %rs5019, 0;
	mov.b32 	%r8775, 27;
	@%p934 bra 	$L__BB5_177;
	and.b16  	%rs5020, %rs7852, 255;
	setp.eq.s16 	%p935, %rs5020, 0;
	mov.b32 	%r8775, 28;
	@%p935 bra 	$L__BB5_177;
	setp.eq.s16 	%p936, %rs4984, 0;
	mov.b32 	%r8775, 29;
	@%p936 bra 	$L__BB5_177;
	and.b16  	%rs5022, %rs7854, 255;
	setp.eq.s16 	%p937, %rs5022, 0;
	mov.b32 	%r8775, 30;
	@%p937 bra 	$L__BB5_177;
	and.b16  	%rs5023, %rs7855, 255;
	setp.eq.s16 	%p938, %rs5023, 0;
	mov.b32 	%r8775, 31;
	@%p938 bra 	$L__BB5_177;
	and.b16  	%rs5024, %rs7856, 255;
	setp.eq.s16 	%p939, %rs5024, 0;
	mov.b32 	%r8775, 32;
	@%p939 bra 	$L__BB5_177;
	setp.eq.s16 	%p940, %rs4985, 0;
	mov.b32 	%r8775, 33;
	@%p940 bra 	$L__BB5_177;
	and.b16  	%rs5026, %rs7858, 255;
	setp.eq.s16 	%p941, %rs5026, 0;
	mov.b32 	%r8775, 34;
	@%p941 bra 	$L__BB5_177;
	and.b16  	%rs5027, %rs7859, 255;
	setp.eq.s16 	%p942, %rs5027, 0;
	mov.b32 	%r8775, 35;
	@%p942 bra 	$L__BB5_177;
	and.b16  	%rs5028, %rs7860, 255;
	setp.eq.s16 	%p943, %rs5028, 0;
	mov.b32 	%r8775, 36;
	@%p943 bra 	$L__BB5_177;
	setp.eq.s16 	%p944, %rs4986, 0;
	mov.b32 	%r8775, 37;
	@%p944 bra 	$L__BB5_177;
	and.b16  	%rs5030, %rs7862, 255;
	setp.eq.s16 	%p945, %rs5030, 0;
	mov.b32 	%r8775, 38;
	@%p945 bra 	$L__BB5_177;
	and.b16  	%rs5031, %rs7863, 255;
	setp.eq.s16 	%p946, %rs5031, 0;
	mov.b32 	%r8775, 39;
	@%p946 bra 	$L__BB5_177;
	and.b16  	%rs5032, %rs7864, 255;
	setp.eq.s16 	%p947, %rs5032, 0;
	mov.b32 	%r8775, 40;
	@%p947 bra 	$L__BB5_177;
	setp.eq.s16 	%p948, %rs4987, 0;
	mov.b32 	%r8775, 41;
	@%p948 bra 	$L__BB5_177;
	and.b16  	%rs5034, %rs7866, 255;
	setp.eq.s16 	%p949, %rs5034, 0;
	mov.b32 	%r8775, 42;
	@%p949 bra 	$L__BB5_177;
	and.b16  	%rs5035, %rs7867, 255;
	setp.eq.s16 	%p950, %rs5035, 0;
	mov.b32 	%r8775, 43;
	@%p950 bra 	$L__BB5_177;
	and.b16  	%rs5036, %rs7868, 255;
	setp.eq.s16 	%p951, %rs5036, 0;
	mov.b32 	%r8775, 44;
	@%p951 bra 	$L__BB5_177;
	setp.eq.s16 	%p952, %rs4988, 0;
	mov.b32 	%r8775, 45;
	@%p952 bra 	$L__BB5_177;
	and.b16  	%rs5038, %rs7870, 255;
	setp.eq.s16 	%p953, %rs5038, 0;
	mov.b32 	%r8775, 46;
	@%p953 bra 	$L__BB5_177;
	and.b16  	%rs5039, %rs7871, 255;
	setp.eq.s16 	%p954, %rs5039, 0;
	mov.b32 	%r8775, 47;
	@%p954 bra 	$L__BB5_177;
	and.b16  	%rs5040, %rs7872, 255;
	setp.eq.s16 	%p955, %rs5040, 0;
	mov.b32 	%r8775, 48;
	@%p955 bra 	$L__BB5_177;
	setp.eq.s16 	%p956, %rs4989, 0;
	mov.b32 	%r8775, 49;
	@%p956 bra 	$L__BB5_177;
$L__BB5_230:
	add.s32 	%r8766, %r8766, %r5619;
	add.f64 	%fd138, %fd138, %fd19;
$L__BB5_231:
	cvt.u32.u16 	%r6035, %rs7824;
	and.b32  	%r6036, %r6035, 255;
	and.b16  	%rs5043, %rs7825, 255;
	mul.wide.u16 	%r6037, %rs5043, 256;
	or.b32  	%r6038, %r6037, %r6036;
	cvt.u32.u16 	%r6039, %rs7826;
	shl.b32 	%r6040, %r6039, 16;
	and.b32  	%r6041, %r6040, 16711680;
	or.b32  	%r6042, %r6038, %r6041;
	cvt.u32.u16 	%r6043, %rs7827;
	shl.b32 	%r6044, %r6043, 24;
	or.b32  	%r5956, %r6042, %r6044;
	cvt.u32.u16 	%r6045, %rs7828;
	and.b32  	%r6046, %r6045, 255;
	and.b16  	%rs5044, %rs7829, 255;
	mul.wide.u16 	%r6047, %rs5044, 256;
	or.b32  	%r6048, %r6047, %r6046;
	cvt.u32.u16 	%r6049, %rs7830;
	shl.b32 	%r6050, %r6049, 16;
	and.b32  	%r6051, %r6050, 16711680;
	or.b32  	%r6052, %r6048, %r6051;
	cvt.u32.u16 	%r6053, %rs7831;
	shl.b32 	%r6054, %r6053, 24;
	or.b32  	%r5961, %r6052, %r6054;
	cvt.u32.u16 	%r6055, %rs7832;
	and.b32  	%r6056, %r6055, 255;
	and.b16  	%rs5045, %rs7833, 255;
	mul.wide.u16 	%r6057, %rs5045, 256;
	or.b32  	%r6058, %r6057, %r6056;
	cvt.u32.u16 	%r6059, %rs7834;
	shl.b32 	%r6060, %r6059, 16;
	and.b32  	%r6061, %r6060, 16711680;
	or.b32  	%r6062, %r6058, %r6061;
	cvt.u32.u16 	%r6063, %rs7835;
	shl.b32 	%r6064, %r6063, 24;
	or.b32  	%r5966, %r6062, %r6064;
	cvt.u32.u16 	%r6065, %rs7836;
	and.b32  	%r6066, %r6065, 255;
	and.b16  	%rs5046, %rs7837, 255;
	mul.wide.u16 	%r6067, %rs5046, 256;
	or.b32  	%r6068, %r6067, %r6066;
	cvt.u32.u16 	%r6069, %rs7838;
	shl.b32 	%r6070, %r6069, 16;
	and.b32  	%r6071, %r6070, 16711680;
	or.b32  	%r6072, %r6068, %r6071;
	cvt.u32.u16 	%r6073, %rs7839;
	shl.b32 	%r6074, %r6073, 24;
	or.b32  	%r5971, %r6072, %r6074;
	cvt.u32.u16 	%r6075, %rs7840;
	and.b32  	%r6076, %r6075, 255;
	and.b16  	%rs5047, %rs7841, 255;
	mul.wide.u16 	%r6077, %rs5047, 256;
	or.b32  	%r6078, %r6077, %r6076;
	cvt.u32.u16 	%r6079, %rs7842;
	shl.b32 	%r6080, %r6079, 16;
	and.b32  	%r6081, %r6080, 16711680;
	or.b32  	%r6082, %r6078, %r6081;
	cvt.u32.u16 	%r6083, %rs7843;
	shl.b32 	%r6084, %r6083, 24;
	or.b32  	%r5976, %r6082, %r6084;
	cvt.u32.u16 	%r6085, %rs7844;
	and.b32  	%r6086, %r6085, 255;
	and.b16  	%rs5048, %rs7845, 255;
	mul.wide.u16 	%r6087, %rs5048, 256;
	or.b32  	%r6088, %r6087, %r6086;
	cvt.u32.u16 	%r6089, %rs7846;
	shl.b32 	%r6090, %r6089, 16;
	and.b32  	%r6091, %r6090, 16711680;
	or.b32  	%r6092, %r6088, %r6091;
	cvt.u32.u16 	%r6093, %rs7847;
	shl.b32 	%r6094, %r6093, 24;
	or.b32  	%r5981, %r6092, %r6094;
	cvt.u32.u16 	%r6095, %rs7848;
	and.b32  	%r6096, %r6095, 255;
	and.b16  	%rs5049, %rs7849, 255;
	mul.wide.u16 	%r6097, %rs5049, 256;
	or.b32  	%r6098, %r6097, %r6096;
	cvt.u32.u16 	%r6099, %rs7850;
	shl.b32 	%r6100, %r6099, 16;
	and.b32  	%r6101, %r6100, 16711680;
	or.b32  	%r6102, %r6098, %r6101;
	cvt.u32.u16 	%r6103, %rs7851;
	shl.b32 	%r6104, %r6103, 24;
	or.b32  	%r5986, %r6102, %r6104;
	cvt.u32.u16 	%r6105, %rs7852;
	and.b32  	%r6106, %r6105, 255;
	and.b16  	%rs5050, %rs7853, 255;
	mul.wide.u16 	%r6107, %rs5050, 256;
	or.b32  	%r6108, %r6107, %r6106;
	cvt.u32.u16 	%r6109, %rs7854;
	shl.b32 	%r6110, %r6109, 16;
	and.b32  	%r6111, %r6110, 16711680;
	or.b32  	%r6112, %r6108, %r6111;
	cvt.u32.u16 	%r6113, %rs7855;
	shl.b32 	%r6114, %r6113, 24;
	or.b32  	%r5991, %r6112, %r6114;
	cvt.u32.u16 	%r6115, %rs7856;
	and.b32  	%r6116, %r6115, 255;
	and.b16  	%rs5051, %rs7857, 255;
	mul.wide.u16 	%r6117, %rs5051, 256;
	or.b32  	%r6118, %r6117, %r6116;
	cvt.u32.u16 	%r6119, %rs7858;
	shl.b32 	%r6120, %r6119, 16;
	and.b32  	%r6121, %r6120, 16711680;
	or.b32  	%r6122, %r6118, %r6121;
	cvt.u32.u16 	%r6123, %rs7859;
	shl.b32 	%r6124, %r6123, 24;
	or.b32  	%r5996, %r6122, %r6124;
	cvt.u32.u16 	%r6125, %rs7860;
	and.b32  	%r6126, %r6125, 255;
	and.b16  	%rs5052, %rs7861, 255;
	mul.wide.u16 	%r6127, %rs5052, 256;
	or.b32  	%r6128, %r6127, %r6126;
	cvt.u32.u16 	%r6129, %rs7862;
	shl.b32 	%r6130, %r6129, 16;
	and.b32  	%r6131, %r6130, 16711680;
	or.b32  	%r6132, %r6128, %r6131;
	cvt.u32.u16 	%r6133, %rs7863;
	shl.b32 	%r6134, %r6133, 24;
	or.b32  	%r6001, %r6132, %r6134;
	cvt.u32.u16 	%r6135, %rs7864;
	and.b32  	%r6136, %r6135, 255;
	and.b16  	%rs5053, %rs7865, 255;
	mul.wide.u16 	%r6137, %rs5053, 256;
	or.b32  	%r6138, %r6137, %r6136;
	cvt.u32.u16 	%r6139, %rs7866;
	shl.b32 	%r6140, %r6139, 16;
	and.b32  	%r6141, %r6140, 16711680;
	or.b32  	%r6142, %r6138, %r6141;
	cvt.u32.u16 	%r6143, %rs7867;
	shl.b32 	%r6144, %r6143, 24;
	or.b32  	%r6006, %r6142, %r6144;
	cvt.u32.u16 	%r6145, %rs7868;
	and.b32  	%r6146, %r6145, 255;
	and.b16  	%rs5054, %rs7869, 255;
	mul.wide.u16 	%r6147, %rs5054, 256;
	or.b32  	%r6148, %r6147, %r6146;
	cvt.u32.u16 	%r6149, %rs7870;
	shl.b32 	%r6150, %r6149, 16;
	and.b32  	%r6151, %r6150, 16711680;
	or.b32  	%r6152, %r6148, %r6151;
	cvt.u32.u16 	%r6153, %rs7871;
	shl.b32 	%r6154, %r6153, 24;
	or.b32  	%r6011, %r6152, %r6154;
	cvt.u32.u16 	%r6155, %rs7872;
	and.b32  	%r6156, %r6155, 255;
	and.b16  	%rs5055, %rs7873, 255;
	mul.wide.u16 	%r6157, %rs5055, 256;
	or.b32  	%r6016, %r6157, %r6156;
	mov.b32 	%r6032, 8;
	mov.b32 	%r6034, -1;
	// begin inline asm
	shfl.sync.down.b32 %r5955, %r5956, %r6032, %r4827, %r6034;
	// end inline asm
	// begin inline asm
	shfl.sync.down.b32 %r5960, %r5961, %r6032, %r4827, %r6034;
	// end inline asm
	// begin inline asm
	shfl.sync.down.b32 %r5965, %r5966, %r6032, %r4827, %r6034;
	// end inline asm
	// begin inline asm
	shfl.sync.down.b32 %r5970, %r5971, %r6032, %r4827, %r6034;
	// end inline asm
	// begin inline asm
	shfl.sync.down.b32 %r5975, %r5976, %r6032, %r4827, %r6034;
	// end inline asm
	// begin inline asm
	shfl.sync.down.b32 %r5980, %r5981, %r6032, %r4827, %r6034;
	// end inline asm
	// begin inline asm
	shfl.sync.down.b32 %r5985, %r5986, %r6032, %r4827, %r6034;
	// end inline asm
	// begin inline asm
	shfl.sync.down.b32 %r5990, %r5991, %r6032, %r4827, %r6034;
	// end inline asm
	// begin inline asm
	shfl.sync.down.b32 %r5995, %r5996, %r6032, %r4827, %r6034;
	// end inline asm
	// begin inline asm
	shfl.sync.down.b32 %r6000, %r6001, %r6032, %r4827, %r6034;
	// end inline asm
	// begin inline asm
	shfl.sync.down.b32 %r6005, %r6006, %r6032, %r4827, %r6034;
	// end inline asm
	// begin inline asm
	shfl.sync.down.b32 %r6010, %r6011, %r6032, %r4827, %r6034;
	// end inline asm
	// begin inline asm
	shfl.sync.down.b32 %r6015, %r6016, %r6032, %r4827, %r6034;
	// end inline asm
	// begin inline asm
	shfl.sync.down.b32 %r6020, %r8766, %r6032, %r4827, %r6034;
	// end inline asm
	mov.b64 	%rd195, %fd138;
	mov.b64 	{%r6026, %r6031}, %rd195;
	// begin inline asm
	shfl.sync.down.b32 %r6025, %r6026, %r6032, %r4827, %r6034;
	// end inline asm
	// begin inline asm
	shfl.sync.down.b32 %r6030, %r6031, %r6032, %r4827, %r6034;
	// end inline asm
	add.s32 	%r6158, %r4748, 8;
	setp.gt.s32 	%p959, %r6158, %r4827;
	@%p959 bra 	$L__BB5_287;
	shr.u32 	%r6160, %r6015, 8;
	cvt.u16.u32 	%rs5056, %r6160;
	cvt.u16.u32 	%rs5057, %r6015;
	mov.b64 	%rd196, {%r6025, %r6030};
	mov.b64 	%fd24, %rd196;
	cvt.u16.u32 	%rs6101, %r5955;
	add.u64 	%rd11, %SPL, 0;
	add.u64 	%rd12, %SPL, 64;
	and.b16  	%rs5058, %rs7824, 255;
	prmt.b32 	%r6163, %r6049, %r6053, 0x3340U;
	cvt.u32.u16 	%r6164, %rs7829;
	prmt.b32 	%r6166, %r6045, %r6164, 0x3340U;
	prmt.b32 	%r6167, %r6166, %r6163, 0x5410U;
	prmt.b32 	%r6170, %r6039, %r6043, 0x3340U;
	cvt.u32.u16 	%r6171, %rs7825;
	prmt.b32 	%r6173, %r6035, %r6171, 0x3340U;
	prmt.b32 	%r6174, %r6173, %r6170, 0x5410U;
	st.local.v2.b32 	[%rd11], {%r6174, %r6167};
	prmt.b32 	%r6177, %r6069, %r6073, 0x3340U;
	cvt.u32.u16 	%r6178, %rs7837;
	prmt.b32 	%r6180, %r6065, %r6178, 0x3340U;
	prmt.b32 	%r6181, %r6180, %r6177, 0x5410U;
	prmt.b32 	%r6184, %r6059, %r6063, 0x3340U;
	cvt.u32.u16 	%r6185, %rs7833;
	prmt.b32 	%r6187, %r6055, %r6185, 0x3340U;
	prmt.b32 	%r6188, %r6187, %r6184, 0x5410U;
	st.local.v2.b32 	[%rd11+8], {%r6188, %r6181};
	prmt.b32 	%r6191, %r6089, %r6093, 0x3340U;
	cvt.u32.u16 	%r6192, %rs7845;
	prmt.b32 	%r6194, %r6085, %r6192, 0x3340U;
	prmt.b32 	%r6195, %r6194, %r6191, 0x5410U;
	prmt.b32 	%r6198, %r6079, %r6083, 0x3340U;
	cvt.u32.u16 	%r6199, %rs7841;
	prmt.b32 	%r6201, %r6075, %r6199, 0x3340U;
	prmt.b32 	%r6202, %r6201, %r6198, 0x5410U;
	st.local.v2.b32 	[%rd11+16], {%r6202, %r6195};
	prmt.b32 	%r6205, %r6109, %r6113, 0x3340U;
	cvt.u32.u16 	%r6206, %rs7853;
	prmt.b32 	%r6208, %r6105, %r6206, 0x3340U;
	prmt.b32 	%r6209, %r6208, %r6205, 0x5410U;
	prmt.b32 	%r6212, %r6099, %r6103, 0x3340U;
	cvt.u32.u16 	%r6213, %rs7849;
	prmt.b32 	%r6215, %r6095, %r6213, 0x3340U;
	prmt.b32 	%r6216, %r6215, %r6212, 0x5410U;
	st.local.v2.b32 	[%rd11+24], {%r6216, %r6209};
	prmt.b32 	%r6219, %r6129, %r6133, 0x3340U;
	cvt.u32.u16 	%r6220, %rs7861;
	prmt.b32 	%r6222, %r6125, %r6220, 0x3340U;
	prmt.b32 	%r6223, %r6222, %r6219, 0x5410U;
	prmt.b32 	%r6226, %r6119, %r6123, 0x3340U;
	cvt.u32.u16 	%r6227, %rs7857;
	prmt.b32 	%r6229, %r6115, %r6227, 0x3340U;
	prmt.b32 	%r6230, %r6229, %r6226, 0x5410U;
	st.local.v2.b32 	[%rd11+32], {%r6230, %r6223};
	prmt.b32 	%r6233, %r6149, %r6153, 0x3340U;
	cvt.u32.u16 	%r6234, %rs7869;
	prmt.b32 	%r6236, %r6145, %r6234, 0x3340U;
	prmt.b32 	%r6237, %r6236, %r6233, 0x5410U;
	prmt.b32 	%r6240, %r6139, %r6143, 0x3340U;
	cvt.u32.u16 	%r6241, %rs7865;
	prmt.b32 	%r6243, %r6135, %r6241, 0x3340U;
	prmt.b32 	%r6244, %r6243, %r6240, 0x5410U;
	st.local.v2.b32 	[%rd11+40], {%r6244, %r6237};
	st.local.v2.u8 	[%rd11+48], {%rs7872, %rs7873};
	st.local.u32 	[%rd11+52], %r8766;
	st.local.f64 	[%rd11+56], %fd138;
	st.local.v2.b32 	[%rd12], {%r5955, %r5960};
	st.local.v2.b32 	[%rd12+8], {%r5965, %r5970};
	st.local.v2.b32 	[%rd12+16], {%r5975, %r5980};
	st.local.v2.b32 	[%rd12+24], {%r5985, %r5990};
	st.local.v2.b32 	[%rd12+32], {%r5995, %r6000};
	st.local.v2.b32 	[%rd12+40], {%r6005, %r6010};
	st.local.v2.u8 	[%rd12+48], {%rs5057, %rs5056};
	st.local.u32 	[%rd12+52], %r6020;
	st.local.v2.u32 	[%rd12+56], {%r6025, %r6030};
	setp.ne.s16 	%p960, %rs5058, 0;
	mov.b32 	%r8779, 0;
	@%p960 bra 	$L__BB5_237;
$L__BB5_233:
	and.b16  	%rs5108, %rs6101, 255;
	setp.eq.s16 	%p1010, %rs5108, 0;
	@%p1010 bra 	$L__BB5_286;
	mov.b32 	%r8780, 0;
$L__BB5_235:
	add.s32 	%r6295, %r8780, %r8779;
	cvt.u64.u32 	%rd199, %r6295;
	add.s64 	%rd200, %rd11, %rd199;
	st.local.u8 	[%rd200], %rs6101;
	add.s32 	%r106, %r8780, 1;
	cvt.u64.u32 	%rd201, %r8780;
	add.s64 	%rd202, %rd12, %rd201;
	ld.local.u8 	%rs6101, [%rd202+1];
	setp.ne.s16 	%p1011, %rs6101, 0;
	mov.u32 	%r8780, %r106;
	@%p1011 bra 	$L__BB5_235;
	ld.local.u32 	%r8766, [%rd11+52];
	ld.local.f64 	%fd138, [%rd11+56];
	ld.local.v2.b32 	{%r6296, %r6297}, [%rd11];
	bfe.u32 	%r6298, %r6296, 0, 8;
	cvt.u16.u32 	%rs7824, %r6298;
	bfe.u32 	%r6299, %r6296, 8, 8;
	cvt.u16.u32 	%rs7825, %r6299;
	bfe.u32 	%r6300, %r6296, 16, 8;
	cvt.u16.u32 	%rs7826, %r6300;
	bfe.u32 	%r6301, %r6296, 24, 8;
	cvt.u16.u32 	%rs7827, %r6301;
	bfe.u32 	%r6302, %r6297, 0, 8;
	cvt.u16.u32 	%rs7828, %r6302;
	bfe.u32 	%r6303, %r6297, 8, 8;
	cvt.u16.u32 	%rs7829, %r6303;
	bfe.u32 	%r6304, %r6297, 16, 8;
	cvt.u16.u32 	%rs7830, %r6304;
	bfe.u32 	%r6305, %r6297, 24, 8;
	cvt.u16.u32 	%rs7831, %r6305;
	ld.local.v2.b32 	{%r6306, %r6307}, [%rd11+8];
	bfe.u32 	%r6308, %r6306, 0, 8;
	cvt.u16.u32 	%rs7832, %r6308;
	bfe.u32 	%r6309, %r6306, 8, 8;
	cvt.u16.u32 	%rs7833, %r6309;
	bfe.u32 	%r6310, %r6306, 16, 8;
	cvt.u16.u32 	%rs7834, %r6310;
	bfe.u32 	%r6311, %r6306, 24, 8;
	cvt.u16.u32 	%rs7835, %r6311;
	bfe.u32 	%r6312, %r6307, 0, 8;
	cvt.u16.u32 	%rs7836, %r6312;
	bfe.u32 	%r6313, %r6307, 8, 8;
	cvt.u16.u32 	%rs7837, %r6313;
	bfe.u32 	%r6314, %r6307, 16, 8;
	cvt.u16.u32 	%rs7838, %r6314;
	bfe.u32 	%r6315, %r6307, 24, 8;
	cvt.u16.u32 	%rs7839, %r6315;
	ld.local.v2.b32 	{%r6316, %r6317}, [%rd11+16];
	bfe.u32 	%r6318, %r6316, 0, 8;
	cvt.u16.u32 	%rs7840, %r6318;
	bfe.u32 	%r6319, %r6316, 8, 8;
	cvt.u16.u32 	%rs7841, %r6319;
	bfe.u32 	%r6320, %r6316, 16, 8;
	cvt.u16.u32 	%rs7842, %r6320;
	bfe.u32 	%r6321, %r6316, 24, 8;
	cvt.u16.u32 	%rs7843, %r6321;
	bfe.u32 	%r6322, %r6317, 0, 8;
	cvt.u16.u32 	%rs7844, %r6322;
	bfe.u32 	%r6323, %r6317, 8, 8;
	cvt.u16.u32 	%rs7845, %r6323;
	bfe.u32 	%r6324, %r6317, 16, 8;
	cvt.u16.u32 	%rs7846, %r6324;
	bfe.u32 	%r6325, %r6317, 24, 8;
	cvt.u16.u32 	%rs7847, %r6325;
	ld.local.v2.b32 	{%r6326, %r6327}, [%rd11+24];
	bfe.u32 	%r6328, %r6326, 0, 8;
	cvt.u16.u32 	%rs7848, %r6328;
	bfe.u32 	%r6329, %r6326, 8, 8;
	cvt.u16.u32 	%rs7849, %r6329;
	bfe.u32 	%r6330, %r6326, 16, 8;
	cvt.u16.u32 	%rs7850, %r6330;
	bfe.u32 	%r6331, %r6326, 24, 8;
	cvt.u16.u32 	%rs7851, %r6331;
	bfe.u32 	%r6332, %r6327, 0, 8;
	cvt.u16.u32 	%rs7852, %r6332;
	bfe.u32 	%r6333, %r6327, 8, 8;
	cvt.u16.u32 	%rs7853, %r6333;
	bfe.u32 	%r6334, %r6327, 16, 8;
	cvt.u16.u32 	%rs7854, %r6334;
	bfe.u32 	%r6335, %r6327, 24, 8;
	cvt.u16.u32 	%rs7855, %r6335;
	ld.local.v2.b32 	{%r6336, %r6337}, [%rd11+32];
	bfe.u32 	%r6338, %r6336, 0, 8;
	cvt.u16.u32 	%rs7856, %r6338;
	bfe.u32 	%r6339, %r6336, 8, 8;
	cvt.u16.u32 	%rs7857, %r6339;
	bfe.u32 	%r6340, %r6336, 16, 8;
	cvt.u16.u32 	%rs7858, %r6340;
	bfe.u32 	%r6341, %r6336, 24, 8;
	cvt.u16.u32 	%rs7859, %r6341;
	bfe.u32 	%r6342, %r6337, 0, 8;
	cvt.u16.u32 	%rs7860, %r6342;
	bfe.u32 	%r6343, %r6337, 8, 8;
	cvt.u16.u32 	%rs7861, %r6343;
	bfe.u32 	%r6344, %r6337, 16, 8;
	cvt.u16.u32 	%rs7862, %r6344;
	bfe.u32 	%r6345, %r6337, 24, 8;
	cvt.u16.u32 	%rs7863, %r6345;
	ld.local.v2.b32 	{%r6346, %r6347}, [%rd11+40];
	bfe.u32 	%r6348, %r6346, 0, 8;
	cvt.u16.u32 	%rs7864, %r6348;
	bfe.u32 	%r6349, %r6346, 8, 8;
	cvt.u16.u32 	%rs7865, %r6349;
	bfe.u32 	%r6350, %r6346, 16, 8;
	cvt.u16.u32 	%rs7866, %r6350;
	bfe.u32 	%r6351, %r6346, 24, 8;
	cvt.u16.u32 	%rs7867, %r6351;
	bfe.u32 	%r6352, %r6347, 0, 8;
	cvt.u16.u32 	%rs7868, %r6352;
	bfe.u32 	%r6353, %r6347, 8, 8;
	cvt.u16.u32 	%rs7869, %r6353;
	bfe.u32 	%r6354, %r6347, 16, 8;
	cvt.u16.u32 	%rs7870, %r6354;
	bfe.u32 	%r6355, %r6347, 24, 8;
	cvt.u16.u32 	%rs7871, %r6355;
	ld.local.v2.u8 	{%rs7872, %rs7873}, [%rd11+48];
	bra.uni 	$L__BB5_286;
$L__BB5_237:
	setp.eq.s16 	%p961, %rs5043, 0;
	mov.b32 	%r8779, 1;
	@%p961 bra 	$L__BB5_233;
	and.b16  	%rs5060, %rs7826, 255;
	setp.eq.s16 	%p962, %rs5060, 0;
	mov.b32 	%r8779, 2;
	@%p962 bra 	$L__BB5_233;
	and.b16  	%rs5061, %rs7827, 255;
	setp.eq.s16 	%p963, %rs5061, 0;
	mov.b32 	%r8779, 3;
	@%p963 bra 	$L__BB5_233;
	and.b16  	%rs5062, %rs7828, 255;
	setp.eq.s16 	%p964, %rs5062, 0;
	mov.b32 	%r8779, 4;
	@%p964 bra 	$L__BB5_233;
	setp.eq.s16 	%p965, %rs5044, 0;
	mov.b32 	%r8779, 5;
	@%p965 bra 	$L__BB5_233;
	and.b16  	%rs5064, %rs7830, 255;
	setp.eq.s16 	%p966, %rs5064, 0;
	mov.b32 	%r8779, 6;
	@%p966 bra 	$L__BB5_233;
	and.b16  	%rs5065, %rs7831, 255;
	setp.eq.s16 	%p967, %rs5065, 0;
	mov.b32 	%r8779, 7;
	@%p967 bra 	$L__BB5_233;
	and.b16  	%rs5066, %rs7832, 255;
	setp.eq.s16 	%p968, %rs5066, 0;
	mov.b32 	%r8779, 8;
	@%p968 bra 	$L__BB5_233;
	setp.eq.s16 	%p969, %rs5045, 0;
	mov.b32 	%r8779, 9;
	@%p969 bra 	$L__BB5_233;
	and.b16  	%rs5068, %rs7834, 255;
	setp.eq.s16 	%p970, %rs5068, 0;
	mov.b32 	%r8779, 10;
	@%p970 bra 	$L__BB5_233;
	and.b16  	%rs5069, %rs7835, 255;
	setp.eq.s16 	%p971, %rs5069, 0;
	mov.b32 	%r8779, 11;
	@%p971 bra 	$L__BB5_233;
	and.b16  	%rs5070, %rs7836, 255;
	setp.eq.s16 	%p972, %rs5070, 0;
	mov.b32 	%r8779, 12;
	@%p972 bra 	$L__BB5_233;
	setp.eq.s16 	%p973, %rs5046, 0;
	mov.b32 	%r8779, 13;
	@%p973 bra 	$L__BB5_233;
	and.b16  	%rs5072, %rs7838, 255;
	setp.eq.s16 	%p974, %rs5072, 0;
	mov.b32 	%r8779, 14;
	@%p974 bra 	$L__BB5_233;
	and.b16  	%rs5073, %rs7839, 255;
	setp.eq.s16 	%p975, %rs5073, 0;
	mov.b32 	%r8779, 15;
	@%p975 bra 	$L__BB5_233;
	and.b16  	%rs5074, %rs7840, 255;
	setp.eq.s16 	%p976, %rs5074, 0;
	mov.b32 	%r8779, 16;
	@%p976 bra 	$L__BB5_233;
	setp.eq.s16 	%p977, %rs5047, 0;
	mov.b32 	%r8779, 17;
	@%p977 bra 	$L__BB5_233;
	and.b16  	%rs5076, %rs7842, 255;
	setp.eq.s16 	%p978, %rs5076, 0;
	mov.b32 	%r8779, 18;
	@%p978 bra 	$L__BB5_233;
	and.b16  	%rs5077, %rs7843, 255;
	setp.eq.s16 	%p979, %rs5077, 0;
	mov.b32 	%r8779, 19;
	@%p979 bra 	$L__BB5_233;
	and.b16  	%rs5078, %rs7844, 255;
	setp.eq.s16 	%p980, %rs5078, 0;
	mov.b32 	%r8779, 20;
	@%p980 bra 	$L__BB5_233;
	setp.eq.s16 	%p981, %rs5048, 0;
	mov.b32 	%r8779, 21;
	@%p981 bra 	$L__BB5_233;
	and.b16  	%rs5080, %rs7846, 255;
	setp.eq.s16 	%p982, %rs5080, 0;
	mov.b32 	%r8779, 22;
	@%p982 bra 	$L__BB5_233;
	and.b16  	%rs5081, %rs7847, 255;
	setp.eq.s16 	%p983, %rs5081, 0;
	mov.b32 	%r8779, 23;
	@%p983 bra 	$L__BB5_233;
	and.b16  	%rs5082, %rs7848, 255;
	setp.eq.s16 	%p984, %rs5082, 0;
	mov.b32 	%r8779, 24;
	@%p984 bra 	$L__BB5_233;
	setp.eq.s16 	%p985, %rs5049, 0;
	mov.b32 	%r8779, 25;
	@%p985 bra 	$L__BB5_233;
	and.b16  	%rs5084, %rs7850, 255;
	setp.eq.s16 	%p986, %rs5084, 0;
	mov.b32 	%r8779, 26;
	@%p986 bra 	$L__BB5_233;
	and.b16  	%rs5085, %rs7851, 255;
	setp.eq.s16 	%p987, %rs5085, 0;
	mov.b32 	%r8779, 27;
	@%p987 bra 	$L__BB5_233;
	and.b16  	%rs5086, %rs7852, 255;
	setp.eq.s16 	%p988, %rs5086, 0;
	mov.b32 	%r8779, 28;
	@%p988 bra 	$L__BB5_233;
	setp.eq.s16 	%p989, %rs5050, 0;
	mov.b32 	%r8779, 29;
	@%p989 bra 	$L__BB5_233;
	and.b16  	%rs5088, %rs7854, 255;
	setp.eq.s16 	%p990, %rs5088, 0;
	mov.b32 	%r8779, 30;
	@%p990 bra 	$L__BB5_233;
	and.b16  	%rs5089, %rs7855, 255;
	setp.eq.s16 	%p991, %rs5089, 0;
	mov.b32 	%r8779, 31;
	@%p991 bra 	$L__BB5_233;
	and.b16  	%rs5090, %rs7856, 255;
	setp.eq.s16 	%p992, %rs5090, 0;
	mov.b32 	%r8779, 32;
	@%p992 bra 	$L__BB5_233;
	setp.eq.s16 	%p993, %rs5051, 0;
	mov.b32 	%r8779, 33;
	@%p993 bra 	$L__BB5_233;
	and.b16  	%rs5092, %rs7858, 255;
	setp.eq.s16 	%p994, %rs5092, 0;
	mov.b32 	%r8779, 34;
	@%p994 bra 	$L__BB5_233;
	and.b16  	%rs5093, %rs7859, 255;
	setp.eq.s16 	%p995, %rs5093, 0;
	mov.b32 	%r8779, 35;
	@%p995 bra 	$L__BB5_233;
	and.b16  	%rs5094, %rs7860, 255;
	setp.eq.s16 	%p996, %rs5094, 0;
	mov.b32 	%r8779, 36;
	@%p996 bra 	$L__BB5_233;
	setp.eq.s16 	%p997, %rs5052, 0;
	mov.b32 	%r8779, 37;
	@%p997 bra 	$L__BB5_233;
	and.b16  	%rs5096, %rs7862, 255;
	setp.eq.s16 	%p998, %rs5096, 0;
	mov.b32 	%r8779, 38;
	@%p998 bra 	$L__BB5_233;
	and.b16  	%rs5097, %rs7863, 255;
	setp.eq.s16 	%p999, %rs5097, 0;
	mov.b32 	%r8779, 39;
	@%p999 bra 	$L__BB5_233;
	and.b16  	%rs5098, %rs7864, 255;
	setp.eq.s16 	%p1000, %rs5098, 0;
	mov.b32 	%r8779, 40;
	@%p1000 bra 	$L__BB5_233;
	setp.eq.s16 	%p1001, %rs5053, 0;
	mov.b32 	%r8779, 41;
	@%p1001 bra 	$L__BB5_233;
	and.b16  	%rs5100, %rs7866, 255;
	setp.eq.s16 	%p1002, %rs5100, 0;
	mov.b32 	%r8779, 42;
	@%p1002 bra 	$L__BB5_233;
	and.b16  	%rs5101, %rs7867, 255;
	setp.eq.s16 	%p1003, %rs5101, 0;
	mov.b32 	%r8779, 43;
	@%p1003 bra 	$L__BB5_233;
	and.b16  	%rs5102, %rs7868, 255;
	setp.eq.s16 	%p1004, %rs5102, 0;
	mov.b32 	%r8779, 44;
	@%p1004 bra 	$L__BB5_233;
	setp.eq.s16 	%p1005, %rs5054, 0;
	mov.b32 	%r8779, 45;
	@%p1005 bra 	$L__BB5_233;
	and.b16  	%rs5104, %rs7870, 255;
	setp.eq.s16 	%p1006, %rs5104, 0;
	mov.b32 	%r8779, 46;
	@%p1006 bra 	$L__BB5_233;
	and.b16  	%rs5105, %rs7871, 255;
	setp.eq.s16 	%p1007, %rs5105, 0;
	mov.b32 	%r8779, 47;
	@%p1007 bra 	$L__BB5_233;
	and.b16  	%rs5106, %rs7872, 255;
	setp.eq.s16 	%p1008, %rs5106, 0;
	mov.b32 	%r8779, 48;
	@%p1008 bra 	$L__BB5_233;
	setp.eq.s16 	%p1009, %rs5055, 0;
	mov.b32 	%r8779, 49;
	@%p1009 bra 	$L__BB5_233;
$L__BB5_286:
	add.s32 	%r8766, %r8766, %r6020;
	add.f64 	%fd138, %fd138, %fd24;
$L__BB5_287:
	cvt.u32.u16 	%r6436, %rs7824;
	and.b32  	%r6437, %r6436, 255;
	and.b16  	%rs5109, %rs7825, 255;
	mul.wide.u16 	%r6438, %rs5109, 256;
	or.b32  	%r6439, %r6438, %r6437;
	cvt.u32.u16 	%r6440, %rs7826;
	shl.b32 	%r6441, %r6440, 16;
	and.b32  	%r6442, %r6441, 16711680;
	or.b32  	%r6443, %r6439, %r6442;
	cvt.u32.u16 	%r6444, %rs7827;
	shl.b32 	%r6445, %r6444, 24;
	or.b32  	%r6357, %r6443, %r6445;
	cvt.u32.u16 	%r6446, %rs7828;
	and.b32  	%r6447, %r6446, 255;
	and.b16  	%rs5110, %rs7829, 255;
	mul.wide.u16 	%r6448, %rs5110, 256;
	or.b32  	%r6449, %r6448, %r6447;
	cvt.u32.u16 	%r6450, %rs7830;
	shl.b32 	%r6451, %r6450, 16;
	and.b32  	%r6452, %r6451, 16711680;
	or.b32  	%r6453, %r6449, %r6452;
	cvt.u32.u16 	%r6454, %rs7831;
	shl.b32 	%r6455, %r6454, 24;
	or.b32  	%r6362, %r6453, %r6455;
	cvt.u32.u16 	%r6456, %rs7832;
	and.b32  	%r6457, %r6456, 255;
	and.b16  	%rs5111, %rs7833, 255;
	mul.wide.u16 	%r6458, %rs5111, 256;
	or.b32  	%r6459, %r6458, %r6457;
	cvt.u32.u16 	%r6460, %rs7834;
	shl.b32 	%r6461, %r6460, 16;
	and.b32  	%r6462, %r6461, 16711680;
	or.b32  	%r6463, %r6459, %r6462;
	cvt.u32.u16 	%r6464, %rs7835;
	shl.b32 	%r6465, %r6464, 24;
	or.b32  	%r6367, %r6463, %r6465;
	cvt.u32.u16 	%r6466, %rs7836;
	and.b32  	%r6467, %r6466, 255;
	and.b16  	%rs5112, %rs7837, 255;
	mul.wide.u16 	%r6468, %rs5112, 256;
	or.b32  	%r6469, %r6468, %r6467;
	cvt.u32.u16 	%r6470, %rs7838;
	shl.b32 	%r6471, %r6470, 16;
	and.b32  	%r6472, %r6471, 16711680;
	or.b32  	%r6473, %r6469, %r6472;
	cvt.u32.u16 	%r6474, %rs7839;
	shl.b32 	%r6475, %r6474, 24;
	or.b32  	%r6372, %r6473, %r6475;
	cvt.u32.u16 	%r6476, %rs7840;
	and.b32  	%r6477, %r6476, 255;
	and.b16  	%rs5113, %rs7841, 255;
	mul.wide.u16 	%r6478, %rs5113, 256;
	or.b32  	%r6479, %r6478, %r6477;
	cvt.u32.u16 	%r6480, %rs7842;
	shl.b32 	%r6481, %r6480, 16;
	and.b32  	%r6482, %r6481, 16711680;
	or.b32  	%r6483, %r6479, %r6482;
	cvt.u32.u16 	%r6484, %rs7843;
	shl.b32 	%r6485, %r6484, 24;
	or.b32  	%r6377, %r6483, %r6485;
	cvt.u32.u16 	%r6486, %rs7844;
	and.b32  	%r6487, %r6486, 255;
	and.b16  	%rs5114, %rs7845, 255;
	mul.wide.u16 	%r6488, %rs5114, 256;
	or.b32  	%r6489, %r6488, %r6487;
	cvt.u32.u16 	%r6490, %rs7846;
	shl.b32 	%r6491, %r6490, 16;
	and.b32  	%r6492, %r6491, 16711680;
	or.b32  	%r6493, %r6489, %r6492;
	cvt.u32.u16 	%r6494, %rs7847;
	shl.b32 	%r6495, %r6494, 24;
	or.b32  	%r6382, %r6493, %r6495;
	cvt.u32.u16 	%r6496, %rs7848;
	and.b32  	%r6497, %r6496, 255;
	and.b16  	%rs5115, %rs7849, 255;
	mul.wide.u16 	%r6498, %rs5115, 256;
	or.b32  	%r6499, %r6498, %r6497;
	cvt.u32.u16 	%r6500, %rs7850;
	shl.b32 	%r6501, %r6500, 16;
	and.b32  	%r6502, %r6501, 16711680;
	or.b32  	%r6503, %r6499, %r6502;
	cvt.u32.u16 	%r6504, %rs7851;
	shl.b32 	%r6505, %r6504, 24;
	or.b32  	%r6387, %r6503, %r6505;
	cvt.u32.u16 	%r6506, %rs7852;
	and.b32  	%r6507, %r6506, 255;
	and.b16  	%rs5116, %rs7853, 255;
	mul.wide.u16 	%r6508, %rs5116, 256;
	or.b32  	%r6509, %r6508, %r6507;
	cvt.u32.u16 	%r6510, %rs7854;
	shl.b32 	%r6511, %r6510, 16;
	and.b32  	%r6512, %r6511, 16711680;
	or.b32  	%r6513, %r6509, %r6512;
	cvt.u32.u16 	%r6514, %rs7855;
	shl.b32 	%r6515, %r6514, 24;
	or.b32  	%r6392, %r6513, %r6515;
	cvt.u32.u16 	%r6516, %rs7856;
	and.b32  	%r6517, %r6516, 255;
	and.b16  	%rs5117, %rs7857, 255;
	mul.wide.u16 	%r6518, %rs5117, 256;
	or.b32  	%r6519, %r6518, %r6517;
	cvt.u32.u16 	%r6520, %rs7858;
	shl.b32 	%r6521, %r6520, 16;
	and.b32  	%r6522, %r6521, 16711680;
	or.b32  	%r6523, %r6519, %r6522;
	cvt.u32.u16 	%r6524, %rs7859;
	shl.b32 	%r6525, %r6524, 24;
	or.b32  	%r6397, %r6523, %r6525;
	cvt.u32.u16 	%r6526, %rs7860;
	and.b32  	%r6527, %r6526, 255;
	and.b16  	%rs5118, %rs7861, 255;
	mul.wide.u16 	%r6528, %rs5118, 256;
	or.b32  	%r6529, %r6528, %r6527;
	cvt.u32.u16 	%r6530, %rs7862;
	shl.b32 	%r6531, %r6530, 16;
	and.b32  	%r6532, %r6531, 16711680;
	or.b32  	%r6533, %r6529, %r6532;
	cvt.u32.u16 	%r6534, %rs7863;
	shl.b32 	%r6535, %r6534, 24;
	or.b32  	%r6402, %r6533, %r6535;
	cvt.u32.u16 	%r6536, %rs7864;
	and.b32  	%r6537, %r6536, 255;
	and.b16  	%rs5119, %rs7865, 255;
	mul.wide.u16 	%r6538, %rs5119, 256;
	or.b32  	%r6539, %r6538, %r6537;
	cvt.u32.u16 	%r6540, %rs7866;
	shl.b32 	%r6541, %r6540, 16;
	and.b32  	%r6542, %r6541, 16711680;
	or.b32  	%r6543, %r6539, %r6542;
	cvt.u32.u16 	%r6544, %rs7867;
	shl.b32 	%r6545, %r6544, 24;
	or.b32  	%r6407, %r6543, %r6545;
	cvt.u32.u16 	%r6546, %rs7868;
	and.b32  	%r6547, %r6546, 255;
	and.b16  	%rs5120, %rs7869, 255;
	mul.wide.u16 	%r6548, %rs5120, 256;
	or.b32  	%r6549, %r6548, %r6547;
	cvt.u32.u16 	%r6550, %rs7870;
	shl.b32 	%r6551, %r6550, 16;
	and.b32  	%r6552, %r6551, 16711680;
	or.b32  	%r6553, %r6549, %r6552;
	cvt.u32.u16 	%r6554, %rs7871;
	shl.b32 	%r6555, %r6554, 24;
	or.b32  	%r6412, %r6553, %r6555;
	cvt.u32.u16 	%r6556, %rs7872;
	and.b32  	%r6557, %r6556, 255;
	and.b16  	%rs5121, %rs7873, 255;
	mul.wide.u16 	%r6558, %rs5121, 256;
	or.b32  	%r6417, %r6558, %r6557;
	mov.b32 	%r6433, 16;
	mov.b32 	%r6435, -1;
	// begin inline asm
	shfl.sync.down.b32 %r6356, %r6357, %r6433, %r4827, %r6435;
	// end inline asm
	// begin inline asm
	shfl.sync.down.b32 %r6361, %r6362, %r6433, %r4827, %r6435;
	// end inline asm
	// begin inline asm
	shfl.sync.down.b32 %r6366, %r6367, %r6433, %r4827, %r6435;
	// end inline asm
	// begin inline asm
	shfl.sync.down.b32 %r6371, %r6372, %r6433, %r4827, %r6435;
	// end inline asm
	// begin inline asm
	shfl.sync.down.b32 %r6376, %r6377, %r6433, %r4827, %r6435;
	// end inline asm
	// begin inline asm
	shfl.sync.down.b32 %r6381, %r6382, %r6433, %r4827, %r6435;
	// end inline asm
	// begin inline asm
	shfl.sync.down.b32 %r6386, %r6387, %r6433, %r4827, %r6435;
	// end inline asm
	// begin inline asm
	shfl.sync.down.b32 %r6391, %r6392, %r6433, %r4827, %r6435;
	// end inline asm
	// begin inline asm
	shfl.sync.down.b32 %r6396, %r6397, %r6433, %r4827, %r6435;
	// end inline asm
	// begin inline asm
	shfl.sync.down.b32 %r6401, %r6402, %r6433, %r4827, %r6435;
	// end inline asm
	// begin inline asm
	shfl.sync.down.b32 %r6406, %r6407, %r6433, %r4827, %r6435;
	// end inline asm
	// begin inline asm
	shfl.sync.down.b32 %r6411, %r6412, %r6433, %r4827, %r6435;
	// end inline asm
	// begin inline asm
	shfl.sync.down.b32 %r6416, %r6417, %r6433, %r4827, %r6435;
	// end inline asm
	// begin inline asm
	shfl.sync.down.b32 %r6421, %r8766, %r6433, %r4827, %r6435;
	// end inline asm
	mov.b64 	%rd203, %fd138;
	mov.b64 	{%r6427, %r6432}, %rd203;
	// begin inline asm
	shfl.sync.down.b32 %r6426, %r6427, %r6433, %r4827, %r6435;
	// end inline asm
	// begin inline asm
	shfl.sync.down.b32 %r6431, %r6432, %r6433, %r4827, %r6435;
	// end inline asm
	add.s32 	%r6559, %r4748, 16;
	setp.gt.s32 	%p1012, %r6559, %r4827;
	@%p1012 bra 	$L__BB5_343;
	shr.u32 	%r6561, %r6416, 8;
	cvt.u16.u32 	%rs5122, %r6561;
	cvt.u16.u32 	%rs5123, %r6416;
	mov.b64 	%rd204, {%r6426, %r6431};
	mov.b64 	%fd29, %rd204;
	cvt.u16.u32 	%rs6202, %r6356;
	add.u64 	%rd13, %SPL, 0;
	add.u64 	%rd14, %SPL, 64;
	and.b16  	%rs5124, %rs7824, 255;
	prmt.b32 	%r6564, %r6450, %r6454, 0x3340U;
	cvt.u32.u16 	%r6565, %rs7829;
	prmt.b32 	%r6567, %r6446, %r6565, 0x3340U;
	prmt.b32 	%r6568, %r6567, %r6564, 0x5410U;
	prmt.b32 	%r6571, %r6440, %r6444, 0x3340U;
	cvt.u32.u16 	%r6572, %rs7825;
	prmt.b32 	%r6574, %r6436, %r6572, 0x3340U;
	prmt.b32 	%r6575, %r6574, %r6571, 0x5410U;
	st.local.v2.b32 	[%rd13], {%r6575, %r6568};
	prmt.b32 	%r6578, %r6470, %r6474, 0x3340U;
	cvt.u32.u16 	%r6579, %rs7837;
	prmt.b32 	%r6581, %r6466, %r6579, 0x3340U;
	prmt.b32 	%r6582, %r6581, %r6578, 0x5410U;
	prmt.b32 	%r6585, %r6460, %r6464, 0x3340U;
	cvt.u32.u16 	%r6586, %rs7833;
	prmt.b32 	%r6588, %r6456, %r6586, 0x3340U;
	prmt.b32 	%r6589, %r6588, %r6585, 0x5410U;
	st.local.v2.b32 	[%rd13+8], {%r6589, %r6582};
	prmt.b32 	%r6592, %r6490, %r6494, 0x3340U;
	cvt.u32.u16 	%r6593, %rs7845;
	prmt.b32 	%r6595, %r6486, %r6593, 0x3340U;
	prmt.b32 	%r6596, %r6595, %r6592, 0x5410U;
	prmt.b32 	%r6599, %r6480, %r6484, 0x3340U;
	cvt.u32.u16 	%r6600, %rs7841;
	prmt.b32 	%r6602, %r6476, %r6600, 0x3340U;
	prmt.b32 	%r6603, %r6602, %r6599, 0x5410U;
	st.local.v2.b32 	[%rd13+16], {%r6603, %r6596};
	prmt.b32 	%r6606, %r6510, %r6514, 0x3340U;
	cvt.u32.u16 	%r6607, %rs7853;
	prmt.b32 	%r6609, %r6506, %r6607, 0x3340U;
	prmt.b32 	%r6610, %r6609, %r6606, 0x5410U;
	prmt.b32 	%r6613, %r6500, %r6504, 0x3340U;
	cvt.u32.u16 	%r6614, %rs7849;
	prmt.b32 	%r6616, %r6496, %r6614, 0x3340U;
	prmt.b32 	%r6617, %r6616, %r6613, 0x5410U;
	st.local.v2.b32 	[%rd13+24], {%r6617, %r6610};
	prmt.b32 	%r6620, %r6530, %r6534, 0x3340U;
	cvt.u32.u16 	%r6621, %rs7861;
	prmt.b32 	%r6623, %r6526, %r6621, 0x3340U;
	prmt.b32 	%r6624, %r6623, %r6620, 0x5410U;
	prmt.b32 	%r6627, %r6520, %r6524, 0x3340U;
	cvt.u32.u16 	%r6628, %rs7857;
	prmt.b32 	%r6630, %r6516, %r6628, 0x3340U;
	prmt.b32 	%r6631, %r6630, %r6627, 0x5410U;
	st.local.v2.b32 	[%rd13+32], {%r6631, %r6624};
	prmt.b32 	%r6634, %r6550, %r6554, 0x3340U;
	cvt.u32.u16 	%r6635, %rs7869;
	prmt.b32 	%r6637, %r6546, %r6635, 0x3340U;
	prmt.b32 	%r6638, %r6637, %r6634, 0x5410U;
	prmt.b32 	%r6641, %r6540, %r6544, 0x3340U;
	cvt.u32.u16 	%r6642, %rs7865;
	prmt.b32 	%r6644, %r6536, %r6642, 0x3340U;
	prmt.b32 	%r6645, %r6644, %r6641, 0x5410U;
	st.local.v2.b32 	[%rd13+40], {%r6645, %r6638};
	st.local.v2.u8 	[%rd13+48], {%rs7872, %rs7873};
	st.local.u32 	[%rd13+52], %r8766;
	st.local.f64 	[%rd13+56], %fd138;
	st.local.v2.b32 	[%rd14], {%r6356, %r6361};
	st.local.v2.b32 	[%rd14+8], {%r6366, %r6371};
	st.local.v2.b32 	[%rd14+16], {%r6376, %r6381};
	st.local.v2.b32 	[%rd14+24], {%r6386, %r6391};
	st.local.v2.b32 	[%rd14+32], {%r6396, %r6401};
	st.local.v2.b32 	[%rd14+40], {%r6406, %r6411};
	st.local.v2.u8 	[%rd14+48], {%rs5123, %rs5122};
	st.local.u32 	[%rd14+52], %r6421;
	st.local.v2.u32 	[%rd14+56], {%r6426, %r6431};
	setp.ne.s16 	%p1013, %rs5124, 0;
	mov.b32 	%r8783, 0;
	@%p1013 bra 	$L__BB5_293;
$L__BB5_289:
	and.b16  	%rs5174, %rs6202, 255;
	setp.eq.s16 	%p1063, %rs5174, 0;
	@%p1063 bra 	$L__BB5_342;
	mov.b32 	%r8784, 0;
$L__BB5_291:
	add.s32 	%r6696, %r8784, %r8783;
	cvt.u64.u32 	%rd207, %r6696;
	add.s64 	%rd208, %rd13, %rd207;
	st.local.u8 	[%rd208], %rs6202;
	add.s32 	%r129, %r8784, 1;
	cvt.u64.u32 	%rd209, %r8784;
	add.s64 	%rd210, %rd14, %rd209;
	ld.local.u8 	%rs6202, [%rd210+1];
	setp.ne.s16 	%p1064, %rs6202, 0;
	mov.u32 	%r8784, %r129;
	@%p1064 bra 	$L__BB5_291;
	ld.local.u32 	%r8766, [%rd13+52];
	ld.local.f64 	%fd138, [%rd13+56];
	ld.local.v2.b32 	{%r6697, %r6698}, [%rd13];
	bfe.u32 	%r6699, %r6697, 0, 8;
	cvt.u16.u32 	%rs7824, %r6699;
	bfe.u32 	%r6700, %r6697, 8, 8;
	cvt.u16.u32 	%rs7825, %r6700;
	bfe.u32 	%r6701, %r6697, 16, 8;
	cvt.u16.u32 	%rs7826, %r6701;
	bfe.u32 	%r6702, %r6697, 24, 8;
	cvt.u16.u32 	%rs7827, %r6702;
	bfe.u32 	%r6703, %r6698, 0, 8;
	cvt.u16.u32 	%rs7828, %r6703;
	bfe.u32 	%r6704, %r6698, 8, 8;
	cvt.u16.u32 	%rs7829, %r6704;
	bfe.u32 	%r6705, %r6698, 16, 8;
	cvt.u16.u32 	%rs7830, %r6705;
	bfe.u32 	%r6706, %r6698, 24, 8;
	cvt.u16.u32 	%rs7831, %r6706;
	ld.local.v2.b32 	{%r6707, %r6708}, [%rd13+8];
	bfe.u32 	%r6709, %r6707, 0, 8;
	cvt.u16.u32 	%rs7832, %r6709;
	bfe.u32 	%r6710, %r6707, 8, 8;
	cvt.u16.u32 	%rs7833, %r6710;
	bfe.u32 	%r6711, %r6707, 16, 8;
	cvt.u16.u32 	%rs7834, %r6711;
	bfe.u32 	%r6712, %r6707, 24, 8;
	cvt.u16.u32 	%rs7835, %r6712;
	bfe.u32 	%r6713, %r6708, 0, 8;
	cvt.u16.u32 	%rs7836, %r6713;
	bfe.u32 	%r6714, %r6708, 8, 8;
	cvt.u16.u32 	%rs7837, %r6714;
	bfe.u32 	%r6715, %r6708, 16, 8;
	cvt.u16.u32 	%rs7838, %r6715;
	bfe.u32 	%r6716, %r6708, 24, 8;
	cvt.u16.u32 	%rs7839, %r6716;
	ld.local.v2.b32 	{%r6717, %r6718}, [%rd13+16];
	bfe.u32 	%r6719, %r6717, 0, 8;
	cvt.u16.u32 	%rs7840, %r6719;
	bfe.u32 	%r6720, %r6717, 8, 8;
	cvt.u16.u32 	%rs7841, %r6720;
	bfe.u32 	%r6721, %r6717, 16, 8;
	cvt.u16.u32 	%rs7842, %r6721;
	bfe.u32 	%r6722, %r6717, 24, 8;
	cvt.u16.u32 	%rs7843, %r6722;
	bfe.u32 	%r6723, %r6718, 0, 8;
	cvt.u16.u32 	%rs7844, %r6723;
	bfe.u32 	%r6724, %r6718, 8, 8;
	cvt.u16.u32 	%rs7845, %r6724;
	bfe.u32 	%r6725, %r6718, 16, 8;
	cvt.u16.u32 	%rs7846, %r6725;
	bfe.u32 	%r6726, %r6718, 24, 8;
	cvt.u16.u32 	%rs7847, %r6726;
	ld.local.v2.b32 	{%r6727, %r6728}, [%rd13+24];
	bfe.u32 	%r6729, %r6727, 0, 8;
	cvt.u16.u32 	%rs7848, %r6729;
	bfe.u32 	%r6730, %r6727, 8, 8;
	cvt.u16.u32 	%rs7849, %r6730;
	bfe.u32 	%r6731, %r6727, 16, 8;
	cvt.u16.u32 	%rs7850, %r6731;
	bfe.u32 	%r6732, %r6727, 24, 8;
	cvt.u16.u32 	%rs7851, %r6732;
	bfe.u32 	%r6733, %r6728, 0, 8;
	cvt.u16.u32 	%rs7852, %r6733;
	bfe.u32 	%r6734, %r6728, 8, 8;
	cvt.u16.u32 	%rs7853, %r6734;
	bfe.u32 	%r6735, %r6728, 16, 8;
	cvt.u16.u32 	%rs7854, %r6735;
	bfe.u32 	%r6736, %r6728, 24, 8;
	cvt.u16.u32 	%rs7855, %r6736;
	ld.local.v2.b32 	{%r6737, %r6738}, [%rd13+32];
	bfe.u32 	%r6739, %r6737, 0, 8;
	cvt.u16.u32 	%rs7856, %r6739;
	bfe.u32 	%r6740, %r6737, 8, 8;
	cvt.u16.u32 	%rs7857, %r6740;
	bfe.u32 	%r6741, %r6737, 16, 8;
	cvt.u16.u32 	%rs7858, %r6741;
	bfe.u32 	%r6742, %r6737, 24, 8;
	cvt.u16.u32 	%rs7859, %r6742;
	bfe.u32 	%r6743, %r6738, 0, 8;
	cvt.u16.u32 	%rs7860, %r6743;
	bfe.u32 	%r6744, %r6738, 8, 8;
	cvt.u16.u32 	%rs7861, %r6744;
	bfe.u32 	%r6745, %r6738, 16, 8;
	cvt.u16.u32 	%rs7862, %r6745;
	bfe.u32 	%r6746, %r6738, 24, 8;
	cvt.u16.u32 	%rs7863, %r6746;
	ld.local.v2.b32 	{%r6747, %r6748}, [%rd13+40];
	bfe.u32 	%r6749, %r6747, 0, 8;
	cvt.u16.u32 	%rs7864, %r6749;
	bfe.u32 	%r6750, %r6747, 8, 8;
	cvt.u16.u32 	%rs7865, %r6750;
	bfe.u32 	%r6751, %r6747, 16, 8;
	cvt.u16.u32 	%rs7866, %r6751;
	bfe.u32 	%r6752, %r6747, 24, 8;
	cvt.u16.u32 	%rs7867, %r6752;
	bfe.u32 	%r6753, %r6748, 0, 8;
	cvt.u16.u32 	%rs7868, %r6753;
	bfe.u32 	%r6754, %r6748, 8, 8;
	cvt.u16.u32 	%rs7869, %r6754;
	bfe.u32 	%r6755, %r6748, 16, 8;
	cvt.u16.u32 	%rs7870, %r6755;
	bfe.u32 	%r6756, %r6748, 24, 8;
	cvt.u16.u32 	%rs7871, %r6756;
	ld.local.v2.u8 	{%rs7872, %rs7873}, [%rd13+48];
	bra.uni 	$L__BB5_342;
$L__BB5_293:
	setp.eq.s16 	%p1014, %rs5109, 0;
	mov.b32 	%r8783, 1;
	@%p1014 bra 	$L__BB5_289;
	and.b16  	%rs5126, %rs7826, 255;
	setp.eq.s16 	%p1015, %rs5126, 0;
	mov.b32 	%r8783, 2;
	@%p1015 bra 	$L__BB5_289;
	and.b16  	%rs5127, %rs7827, 255;
	setp.eq.s16 	%p1016, %rs5127, 0;
	mov.b32 	%r8783, 3;
	@%p1016 bra 	$L__BB5_289;
	and.b16  	%rs5128, %rs7828, 255;
	setp.eq.s16 	%p1017, %rs5128, 0;
	mov.b32 	%r8783, 4;
	@%p1017 bra 	$L__BB5_289;
	setp.eq.s16 	%p1018, %rs5110, 0;
	mov.b32 	%r8783, 5;
	@%p1018 bra 	$L__BB5_289;
	and.b16  	%rs5130, %rs7830, 255;
	setp.eq.s16 	%p1019, %rs5130, 0;
	mov.b32 	%r8783, 6;
	@%p1019 bra 	$L__BB5_289;
	and.b16  	%rs5131, %rs7831, 255;
	setp.eq.s16 	%p1020, %rs5131, 0;
	mov.b32 	%r8783, 7;
	@%p1020 bra 	$L__BB5_289;
	and.b16  	%rs5132, %rs7832, 255;
	setp.eq.s16 	%p1021, %rs5132, 0;
	mov.b32 	%r8783, 8;
	@%p1021 bra 	$L__BB5_289;
	setp.eq.s16 	%p1022, %rs5111, 0;
	mov.b32 	%r8783, 9;
	@%p1022 bra 	$L__BB5_289;
	and.b16  	%rs5134, %rs7834, 255;
	setp.eq.s16 	%p1023, %rs5134, 0;
	mov.b32 	%r8783, 10;
	@%p1023 bra 	$L__BB5_289;
	and.b16  	%rs5135, %rs7835, 255;
	setp.eq.s16 	%p1024, %rs5135, 0;
	mov.b32 	%r8783, 11;
	@%p1024 bra 	$L__BB5_289;
	and.b16  	%rs5136, %rs7836, 255;
	setp.eq.s16 	%p1025, %rs5136, 0;
	mov.b32 	%r8783, 12;
	@%p1025 bra 	$L__BB5_289;
	setp.eq.s16 	%p1026, %rs5112, 0;
	mov.b32 	%r8783, 13;
	@%p1026 bra 	$L__BB5_289;
	and.b16  	%rs5138, %rs7838, 255;
	setp.eq.s16 	%p1027, %rs5138, 0;
	mov.b32 	%r8783, 14;
	@%p1027 bra 	$L__BB5_289;
	and.b16  	%rs5139, %rs7839, 255;
	setp.eq.s16 	%p1028, %rs5139, 0;
	mov.b32 	%r8783, 15;
	@%p1028 bra 	$L__BB5_289;
	and.b16  	%rs5140, %rs7840, 255;
	setp.eq.s16 	%p1029, %rs5140, 0;
	mov.b32 	%r8783, 16;
	@%p1029 bra 	$L__BB5_289;
	setp.eq.s16 	%p1030, %rs5113, 0;
	mov.b32 	%r8783, 17;
	@%p1030 bra 	$L__BB5_289;
	and.b16  	%rs5142, %rs7842, 255;
	setp.eq.s16 	%p1031, %rs5142, 0;
	mov.b32 	%r8783, 18;
	@%p1031 bra 	$L__BB5_289;
	and.b16  	%rs5143, %rs7843, 255;
	setp.eq.s16 	%p1032, %rs5143, 0;
	mov.b32 	%r8783, 19;
	@%p1032 bra 	$L__BB5_289;
	and.b16  	%rs5144, %rs7844, 255;
	setp.eq.s16 	%p1033, %rs5144, 0;
	mov.b32 	%r8783, 20;
	@%p1033 bra 	$L__BB5_289;
	setp.eq.s16 	%p1034, %rs5114, 0;
	mov.b32 	%r8783, 21;
	@%p1034 bra 	$L__BB5_289;
	and.b16  	%rs5146, %rs7846, 255;
	setp.eq.s16 	%p1035, %rs5146, 0;
	mov.b32 	%r8783, 22;
	@%p1035 bra 	$L__BB5_289;
	and.b16  	%rs5147, %rs7847, 255;
	setp.eq.s16 	%p1036, %rs5147, 0;
	mov.b32 	%r8783, 23;
	@%p1036 bra 	$L__BB5_289;
	and.b16  	%rs5148, %rs7848, 255;
	setp.eq.s16 	%p1037, %rs5148, 0;
	mov.b32 	%r8783, 24;
	@%p1037 bra 	$L__BB5_289;
	setp.eq.s16 	%p1038, %rs5115, 0;
	mov.b32 	%r8783, 25;
	@%p1038 bra 	$L__BB5_289;
	and.b16  	%rs5150, %rs7850, 255;
	setp.eq.s16 	%p1039, %rs5150, 0;
	mov.b32 	%r8783, 26;
	@%p1039 bra 	$L__BB5_289;
	and.b16  	%rs5151, %rs7851, 255;
	setp.eq.s16 	%p1040, %rs5151, 0;
	mov.b32 	%r8783, 27;
	@%p1040 bra 	$L__BB5_289;
	and.b16  	%rs5152, %rs7852, 255;
	setp.eq.s16 	%p1041, %rs5152, 0;
	mov.b32 	%r8783, 28;
	@%p1041 bra 	$L__BB5_289;
	setp.eq.s16 	%p1042, %rs5116, 0;
	mov.b32 	%r8783, 29;
	@%p1042 bra 	$L__BB5_289;
	and.b16  	%rs5154, %rs7854, 255;
	setp.eq.s16 	%p1043, %rs5154, 0;
	mov.b32 	%r8783, 30;
	@%p1043 bra 	$L__BB5_289;
	and.b16  	%rs5155, %rs7855, 255;
	setp.eq.s16 	%p1044, %rs5155, 0;
	mov.b32 	%r8783, 31;
	@%p1044 bra 	$L__BB5_289;
	and.b16  	%rs5156, %rs7856, 255;
	setp.eq.s16 	%p1045, %rs5156, 0;
	mov.b32 	%r8783, 32;
	@%p1045 bra 	$L__BB5_289;
	setp.eq.s16 	%p1046, %rs5117, 0;
	mov.b32 	%r8783, 33;
	@%p1046 bra 	$L__BB5_289;
	and.b16  	%rs5158, %rs7858, 255;
	setp.eq.s16 	%p1047, %rs5158, 0;
	mov.b32 	%r8783, 34;
	@%p1047 bra 	$L__BB5_289;
	and.b16  	%rs5159, %rs7859, 255;
	setp.eq.s16 	%p1048, %rs5159, 0;
	mov.b32 	%r8783, 35;
	@%p1048 bra 	$L__BB5_289;
	and.b16  	%rs5160, %rs7860, 255;
	setp.eq.s16 	%p1049, %rs5160, 0;
	mov.b32 	%r8783, 36;
	@%p1049 bra 	$L__BB5_289;
	setp.eq.s16 	%p1050, %rs5118, 0;
	mov.b32 	%r8783, 37;
	@%p1050 bra 	$L__BB5_289;
	and.b16  	%rs5162, %rs7862, 255;
	setp.eq.s16 	%p1051, %rs5162, 0;
	mov.b32 	%r8783, 38;
	@%p1051 bra 	$L__BB5_289;
	and.b16  	%rs5163, %rs7863, 255;
	setp.eq.s16 	%p1052, %rs5163, 0;
	mov.b32 	%r8783, 39;
	@%p1052 bra 	$L__BB5_289;
	and.b16  	%rs5164, %rs7864, 255;
	setp.eq.s16 	%p1053, %rs5164, 0;
	mov.b32 	%r8783, 40;
	@%p1053 bra 	$L__BB5_289;
	setp.eq.s16 	%p1054, %rs5119, 0;
	mov.b32 	%r8783, 41;
	@%p1054 bra 	$L__BB5_289;
	and.b16  	%rs5166, %rs7866, 255;
	setp.eq.s16 	%p1055, %rs5166, 0;
	mov.b32 	%r8783, 42;
	@%p1055 bra 	$L__BB5_289;
	and.b16  	%rs5167, %rs7867, 255;
	setp.eq.s16 	%p1056, %rs5167, 0;
	mov.b32 	%r8783, 43;
	@%p1056 bra 	$L__BB5_289;
	and.b16  	%rs5168, %rs7868, 255;
	setp.eq.s16 	%p1057, %rs5168, 0;
	mov.b32 	%r8783, 44;
	@%p1057 bra 	$L__BB5_289;
	setp.eq.s16 	%p1058, %rs5120, 0;
	mov.b32 	%r8783, 45;
	@%p1058 bra 	$L__BB5_289;
	and.b16  	%rs5170, %rs7870, 255;
	setp.eq.s16 	%p1059, %rs5170, 0;
	mov.b32 	%r8783, 46;
	@%p1059 bra 	$L__BB5_289;
	and.b16  	%rs5171, %rs7871, 255;
	setp.eq.s16 	%p1060, %rs5171, 0;
	mov.b32 	%r8783, 47;
	@%p1060 bra 	$L__BB5_289;
	and.b16  	%rs5172, %rs7872, 255;
	setp.eq.s16 	%p1061, %rs5172, 0;
	mov.b32 	%r8783, 48;
	@%p1061 bra 	$L__BB5_289;
	setp.eq.s16 	%p1062, %rs5121, 0;
	mov.b32 	%r8783, 49;
	@%p1062 bra 	$L__BB5_289;
$L__BB5_342:
	add.s32 	%r8766, %r8766, %r6421;
	add.f64 	%fd138, %fd138, %fd29;
$L__BB5_343:
	setp.ne.s32 	%p1065, %r4748, 0;
	@%p1065 bra 	$L__BB5_345;
	shl.b32 	%r6757, %r1, 1;
	and.b32  	%r6758, %r6757, 1984;
	mov.u32 	%r6759, _ZZN3cub18CUB_300001_SM_10006detail6reduce28DeviceReduceSingleTileKernelINS2_10policy_hubI4Studj8sum_funcE10Policy1000EN6thrust24THRUST_300001_SM_1000_NS6detail15normal_iteratorINSA_10device_ptrIS5_EEEEPS5_jS6_S5_S5_N4cuda3std3__410__identityEEEvT0_T1_T2_T3_T4_T6_E12temp_storage;
	add.s32 	%r6760, %r6759, %r6758;
	cvt.u32.u16 	%r6761, %rs7831;
	cvt.u32.u16 	%r6762, %rs7830;
	prmt.b32 	%r6763, %r6762, %r6761, 0x3340U;
	cvt.u32.u16 	%r6764, %rs7829;
	cvt.u32.u16 	%r6765, %rs7828;
	prmt.b32 	%r6766, %r6765, %r6764, 0x3340U;
	prmt.b32 	%r6767, %r6766, %r6763, 0x5410U;
	cvt.u32.u16 	%r6768, %rs7827;
	cvt.u32.u16 	%r6769, %rs7826;
	prmt.b32 	%r6770, %r6769, %r6768, 0x3340U;
	cvt.u32.u16 	%r6771, %rs7825;
	cvt.u32.u16 	%r6772, %rs7824;
	prmt.b32 	%r6773, %r6772, %r6771, 0x3340U;
	prmt.b32 	%r6774, %r6773, %r6770, 0x5410U;
	st.shared.v2.b32 	[%r6760+8], {%r6774, %r6767};
	cvt.u32.u16 	%r6775, %rs7839;
	cvt.u32.u16 	%r6776, %rs7838;
	prmt.b32 	%r6777, %r6776, %r6775, 0x3340U;
	cvt.u32.u16 	%r6778, %rs7837;
	cvt.u32.u16 	%r6779, %rs7836;
	prmt.b32 	%r6780, %r6779, %r6778, 0x3340U;
	prmt.b32 	%r6781, %r6780, %r6777, 0x5410U;
	cvt.u32.u16 	%r6782, %rs7835;
	cvt.u32.u16 	%r6783, %rs7834;
	prmt.b32 	%r6784, %r6783, %r6782, 0x3340U;
	cvt.u32.u16 	%r6785, %rs7833;
	cvt.u32.u16 	%r6786, %rs7832;
	prmt.b32 	%r6787, %r6786, %r6785, 0x3340U;
	prmt.b32 	%r6788, %r6787, %r6784, 0x5410U;
	st.shared.v2.b32 	[%r6760+16], {%r6788, %r6781};
	cvt.u32.u16 	%r6789, %rs7847;
	cvt.u32.u16 	%r6790, %rs7846;
	prmt.b32 	%r6791, %r6790, %r6789, 0x3340U;
	cvt.u32.u16 	%r6792, %rs7845;
	cvt.u32.u16 	%r6793, %rs7844;
	prmt.b32 	%r6794, %r6793, %r6792, 0x3340U;
	prmt.b32 	%r6795, %r6794, %r6791, 0x5410U;
	cvt.u32.u16 	%r6796, %rs7843;
	cvt.u32.u16 	%r6797, %rs7842;
	prmt.b32 	%r6798, %r6797, %r6796, 0x3340U;
	cvt.u32.u16 	%r6799, %rs7841;
	cvt.u32.u16 	%r6800, %rs7840;
	prmt.b32 	%r6801, %r6800, %r6799, 0x3340U;
	prmt.b32 	%r6802, %r6801, %r6798, 0x5410U;
	st.shared.v2.b32 	[%r6760+24], {%r6802, %r6795};
	cvt.u32.u16 	%r6803, %rs7855;
	cvt.u32.u16 	%r6804, %rs7854;
	prmt.b32 	%r6805, %r6804, %r6803, 0x3340U;
	cvt.u32.u16 	%r6806, %rs7853;
	cvt.u32.u16 	%r6807, %rs7852;
	prmt.b32 	%r6808, %r6807, %r6806, 0x3340U;
	prmt.b32 	%r6809, %r6808, %r6805, 0x5410U;
	cvt.u32.u16 	%r6810, %rs7851;
	cvt.u32.u16 	%r6811, %rs7850;
	prmt.b32 	%r6812, %r6811, %r6810, 0x3340U;
	cvt.u32.u16 	%r6813, %rs7849;
	cvt.u32.u16 	%r6814, %rs7848;
	prmt.b32 	%r6815, %r6814, %r6813, 0x3340U;
	prmt.b32 	%r6816, %r6815, %r6812, 0x5410U;
	st.shared.v2.b32 	[%r6760+32], {%r6816, %r6809};
	cvt.u32.u16 	%r6817, %rs7863;
	cvt.u32.u16 	%r6818, %rs7862;
	prmt.b32 	%r6819, %r6818, %r6817, 0x3340U;
	cvt.u32.u16 	%r6820, %rs7861;
	cvt.u32.u16 	%r6821, %rs7860;
	prmt.b32 	%r6822, %r6821, %r6820, 0x3340U;
	prmt.b32 	%r6823, %r6822, %r6819, 0x5410U;
	cvt.u32.u16 	%r6824, %rs7859;
	cvt.u32.u16 	%r6825, %rs7858;
	prmt.b32 	%r6826, %r6825, %r6824, 0x3340U;
	cvt.u32.u16 	%r6827, %rs7857;
	cvt.u32.u16 	%r6828, %rs7856;
	prmt.b32 	%r6829, %r6828, %r6827, 0x3340U;
	prmt.b32 	%r6830, %r6829, %r6826, 0x5410U;
	st.shared.v2.b32 	[%r6760+40], {%r6830, %r6823};
	cvt.u32.u16 	%r6831, %rs7871;
	cvt.u32.u16 	%r6832, %rs7870;
	prmt.b32 	%r6833, %r6832, %r6831, 0x3340U;
	cvt.u32.u16 	%r6834, %rs7869;
	cvt.u32.u16 	%r6835, %rs7868;
	prmt.b32 	%r6836, %r6835, %r6834, 0x3340U;
	prmt.b32 	%r6837, %r6836, %r6833, 0x5410U;
	cvt.u32.u16 	%r6838, %rs7867;
	cvt.u32.u16 	%r6839, %rs7866;
	prmt.b32 	%r6840, %r6839, %r6838, 0x3340U;
	cvt.u32.u16 	%r6841, %rs7865;
	cvt.u32.u16 	%r6842, %rs7864;
	prmt.b32 	%r6843, %r6842, %r6841, 0x3340U;
	prmt.b32 	%r6844, %r6843, %r6840, 0x5410U;
	st.shared.v2.b32 	[%r6760+48], {%r6844, %r6837};
	st.shared.v2.u8 	[%r6760+56], {%rs7872, %rs7873};
	st.shared.u32 	[%r6760+60], %r8766;
	st.shared.f64 	[%r6760+64], %fd138;
$L__BB5_345:
	bar.sync 	0;
	setp.ne.s32 	%p1066, %r1, 0;
	setp.lt.s32 	%p1067, %r382, 33;
	or.pred  	%p1068, %p1066, %p1067;
	@%p1068 bra 	$L__BB5_1508;
	ld.shared.v2.b32 	{%r6846, %r6847}, [_ZZN3cub18CUB_300001_SM_10006detail6reduce28DeviceReduceSingleTileKernelINS2_10policy_hubI4Studj8sum_funcE10Policy1000EN6thrust24THRUST_300001_SM_1000_NS6detail15normal_iteratorINSA_10device_ptrIS5_EEEEPS5_jS6_S5_S5_N4cuda3std3__410__identityEEEvT0_T1_T2_T3_T4_T6_E12temp_storage+72];
	bfe.u32 	%r6848, %r6846, 0, 8;
	cvt.u16.u32 	%rs6303, %r6848;
	ld.shared.v2.b32 	{%r6849, %r6850}, [_ZZN3cub18CUB_300001_SM_10006detail6reduce28DeviceReduceSingleTileKernelINS2_10policy_hubI4Studj8sum_funcE10Policy1000EN6thrust24THRUST_300001_SM_1000_NS6detail15normal_iteratorINSA_10device_ptrIS5_EEEEPS5_jS6_S5_S5_N4cuda3std3__410__identityEEEvT0_T1_T2_T3_T4_T6_E12temp_storage+80];
	ld.shared.v2.b32 	{%r6851, %r6852}, [_ZZN3cub18CUB_300001_SM_10006detail6reduce28DeviceReduceSingleTileKernelINS2_10policy_hubI4Studj8sum_funcE10Policy1000EN6thrust24THRUST_300001_SM_1000_NS6detail15normal_iteratorINSA_10device_ptrIS5_EEEEPS5_jS6_S5_S5_N4cuda3std3__410__identityEEEvT0_T1_T2_T3_T4_T6_E12temp_storage+88];
	ld.shared.v2.b32 	{%r6853, %r6854}, [_ZZN3cub18CUB_300001_SM_10006detail6reduce28DeviceReduceSingleTileKernelINS2_10policy_hubI4Studj8sum_funcE10Policy1000EN6thrust24THRUST_300001_SM_1000_NS6detail15normal_iteratorINSA_10device_ptrIS5_EEEEPS5_jS6_S5_S5_N4cuda3std3__410__identityEEEvT0_T1_T2_T3_T4_T6_E12temp_storage+96];
	ld.shared.v2.b32 	{%r6855, %r6856}, [_ZZN3cub18CUB_300001_SM_10006detail6reduce28DeviceReduceSingleTileKernelINS2_10policy_hubI4Studj8sum_funcE10Policy1000EN6thrust24THRUST_300001_SM_1000_NS6detail15normal_iteratorINSA_10device_ptrIS5_EEEEPS5_jS6_S5_S5_N4cuda3std3__410__identityEEEvT0_T1_T2_T3_T4_T6_E12temp_storage+104];
	ld.shared.v2.b32 	{%r6857, %r6858}, [_ZZN3cub18CUB_300001_SM_10006detail6reduce28DeviceReduceSingleTileKernelINS2_10policy_hubI4Studj8sum_funcE10Policy1000EN6thrust24THRUST_300001_SM_1000_NS6detail15normal_iteratorINSA_10device_ptrIS5_EEEEPS5_jS6_S5_S5_N4cuda3std3__410__identityEEEvT0_T1_T2_T3_T4_T6_E12temp_storage+112];
	ld.shared.v2.u8 	{%rs5175, %rs5176}, [_ZZN3cub18CUB_300001_SM_10006detail6reduce28DeviceReduceSingleTileKernelINS2_10policy_hubI4Studj8sum_funcE10Policy1000EN6thrust24THRUST_300001_SM_1000_NS6detail15normal_iteratorINSA_10device_ptrIS5_EEEEPS5_jS6_S5_S5_N4cuda3std3__410__identityEEEvT0_T1_T2_T3_T4_T6_E12temp_storage+120];
	ld.shared.u32 	%r134, [_ZZN3cub18CUB_300001_SM_10006detail6reduce28DeviceReduceSingleTileKernelINS2_10policy_hubI4Studj8sum_funcE10Policy1000EN6thrust24THRUST_300001_SM_1000_NS6detail15normal_iteratorINSA_10device_ptrIS5_EEEEPS5_jS6_S5_S5_N4cuda3std3__410__identityEEEvT0_T1_T2_T3_T4_T6_E12temp_storage+124];
	ld.shared.f64 	%fd34, [_ZZN3cub18CUB_300001_SM_10006detail6reduce28DeviceReduceSingleTileKernelINS2_10policy_hubI4Studj8sum_funcE10Policy1000EN6thrust24THRUST_300001_SM_1000_NS6detail15normal_iteratorINSA_10device_ptrIS5_EEEEPS5_jS6_S5_S5_N4cuda3std3__410__identityEEEvT0_T1_T2_T3_T4_T6_E12temp_storage+128];
	add.u64 	%rd211, %SP, 0;
	add.u64 	%rd15, %SPL, 0;
	add.u64 	%rd212, %SP, 64;
	add.u64 	%rd16, %SPL, 64;
	and.b16  	%rs5177, %rs7824, 255;
	cvt.u32.u16 	%r6859, %rs7831;
	cvt.u32.u16 	%r6860, %rs7830;
	prmt.b32 	%r6861, %r6860, %r6859, 0x3340U;
	cvt.u32.u16 	%r6862, %rs7829;
	cvt.u32.u16 	%r6863, %rs7828;
	prmt.b32 	%r6864, %r6863, %r6862, 0x3340U;
	prmt.b32 	%r6865, %r6864, %r6861, 0x5410U;
	cvt.u32.u16 	%r6866, %rs7827;
	cvt.u32.u16 	%r6867, %rs7826;
	prmt.b32 	%r6868, %r6867, %r6866, 0x3340U;
	cvt.u32.u16 	%r6869, %rs7825;
	cvt.u32.u16 	%r6870, %rs7824;
	prmt.b32 	%r6871, %r6870, %r6869, 0x3340U;
	prmt.b32 	%r6872, %r6871, %r6868, 0x5410U;
	st.local.v2.b32 	[%rd15], {%r6872, %r6865};
	cvt.u32.u16 	%r6873, %rs7839;
	cvt.u32.u16 	%r6874, %rs7838;
	prmt.b32 	%r6875, %r6874, %r6873, 0x3340U;
	cvt.u32.u16 	%r6876, %rs7837;
	cvt.u32.u16 	%r6877, %rs7836;
	prmt.b32 	%r6878, %r6877, %r6876, 0x3340U;
	prmt.b32 	%r6879, %r6878, %r6875, 0x5410U;
	cvt.u32.u16 	%r6880, %rs7835;
	cvt.u32.u16 	%r6881, %rs7834;
	prmt.b32 	%r6882, %r6881, %r6880, 0x3340U;
	cvt.u32.u16 	%r6883, %rs7833;
	cvt.u32.u16 	%r6884, %rs7832;
	prmt.b32 	%r6885, %r6884, %r6883, 0x3340U;
	prmt.b32 	%r6886, %r6885, %r6882, 0x5410U;
	st.local.v2.b32 	[%rd15+8], {%r6886, %r6879};
	cvt.u32.u16 	%r6887, %rs7847;
	cvt.u32.u16 	%r6888, %rs7846;
	prmt.b32 	%r6889, %r6888, %r6887, 0x3340U;
	cvt.u32.u16 	%r6890, %rs7845;
	cvt.u32.u16 	%r6891, %rs7844;
	prmt.b32 	%r6892, %r6891, %r6890, 0x3340U;
	prmt.b32 	%r6893, %r6892, %r6889, 0x5410U;
	cvt.u32.u16 	%r6894, %rs7843;
	cvt.u32.u16 	%r6895, %rs7842;
	prmt.b32 	%r6896, %r6895, %r6894, 0x3340U;
	cvt.u32.u16 	%r6897, %rs7841;
	cvt.u32.u16 	%r6898, %rs7840;
	prmt.b32 	%r6899, %r6898, %r6897, 0x3340U;
	prmt.b32 	%r6900, %r6899, %r6896, 0x5410U;
	st.local.v2.b32 	[%rd15+16], {%r6900, %r6893};
	cvt.u32.u16 	%r6901, %rs7855;
	cvt.u32.u16 	%r6902, %rs7854;
	prmt.b32 	%r6903, %r6902, %r6901, 0x3340U;
	cvt.u32.u16 	%r6904, %rs7853;
	cvt.u32.u16 	%r6905, %rs7852;
	prmt.b32 	%r6906, %r6905, %r6904, 0x3340U;
	prmt.b32 	%r6907, %r6906, %r6903, 0x5410U;
	cvt.u32.u16 	%r6908, %rs7851;
	cvt.u32.u16 	%r6909, %rs7850;
	prmt.b32 	%r6910, %r6909, %r6908, 0x3340U;
	cvt.u32.u16 	%r6911, %rs7849;
	cvt.u32.u16 	%r6912, %rs7848;
	prmt.b32 	%r6913, %r6912, %r6911, 0x3340U;
	prmt.b32 	%r6914, %r6913, %r6910, 0x5410U;
	st.local.v2.b32 	[%rd15+24], {%r6914, %r6907};
	cvt.u32.u16 	%r6915, %rs7863;
	cvt.u32.u16 	%r6916, %rs7862;
	prmt.b32 	%r6917, %r6916, %r6915, 0x3340U;
	cvt.u32.u16 	%r6918, %rs7861;
	cvt.u32.u16 	%r6919, %rs7860;
	prmt.b32 	%r6920, %r6919, %r6918, 0x3340U;
	prmt.b32 	%r6921, %r6920, %r6917, 0x5410U;
	cvt.u32.u16 	%r6922, %rs7859;
	cvt.u32.u16 	%r6923, %rs7858;
	prmt.b32 	%r6924, %r6923, %r6922, 0x3340U;
	cvt.u32.u16 	%r6925, %rs7857;
	cvt.u32.u16 	%r6926, %rs7856;
	prmt.b32 	%r6927, %r6926, %r6925, 0x3340U;
	prmt.b32 	%r6928, %r6927, %r6924, 0x5410U;
	st.local.v2.b32 	[%rd15+32], {%r6928, %r6921};
	cvt.u32.u16 	%r6929, %rs7871;
	cvt.u32.u16 	%r6930, %rs7870;
	prmt.b32 	%r6931, %r6930, %r6929, 0x3340U;
	cvt.u32.u16 	%r6932, %rs7869;
	cvt.u32.u16 	%r6933, %rs7868;
	prmt.b32 	%r6934, %r6933, %r6932, 0x3340U;
	prmt.b32 	%r6935, %r6934, %r6931, 0x5410U;
	cvt.u32.u16 	%r6936, %rs7867;
	cvt.u32.u16 	%r6937, %rs7866;
	prmt.b32 	%r6938, %r6937, %r6936, 0x3340U;
	cvt.u32.u16 	%r6939, %rs7865;
	cvt.u32.u16 	%r6940, %rs7864;
	prmt.b32 	%r6941, %r6940, %r6939, 0x3340U;
	prmt.b32 	%r6942, %r6941, %r6938, 0x5410U;
	st.local.v2.b32 	[%rd15+40], {%r6942, %r6935};
	st.local.v2.u8 	[%rd15+48], {%rs7872, %rs7873};
	st.local.u32 	[%rd15+52], %r8766;
	st.local.f64 	[%rd15+56], %fd138;
	st.local.v2.b32 	[%rd16], {%r6846, %r6847};
	st.local.v2.b32 	[%rd16+8], {%r6849, %r6850};
	st.local.v2.b32 	[%rd16+16], {%r6851, %r6852};
	st.local.v2.b32 	[%rd16+24], {%r6853, %r6854};
	st.local.v2.b32 	[%rd16+32], {%r6855, %r6856};
	st.local.v2.b32 	[%rd16+40], {%r6857, %r6858};
	st.local.v2.u8 	[%rd16+48], {%rs5175, %rs5176};
	st.local.u32 	[%rd16+52], %r134;
	st.local.f64 	[%rd16+56], %fd34;
	setp.ne.s16 	%p1069, %rs5177, 0;
	mov.b32 	%r8787, 0;
	@%p1069 bra 	$L__BB5_351;
$L__BB5_347:
	and.b16  	%rs5227, %rs6303, 255;
	setp.eq.s16 	%p1119, %rs5227, 0;
	@%p1119 bra 	$L__BB5_400;
	mov.b32 	%r8788, 0;
$L__BB5_349:
	add.s32 	%r6993, %r8788, %r8787;
	cvt.u64.u32 	%rd213, %r6993;
	add.s64 	%rd214, %rd15, %rd213;
	st.local.u8 	[%rd214], %rs6303;
	add.s32 	%r137, %r8788, 1;
	cvt.u64.u32 	%rd215, %r8788;
	add.s64 	%rd216, %rd16, %rd215;
	ld.local.u8 	%rs6303, [%rd216+1];
	setp.ne.s16 	%p1120, %rs6303, 0;
	mov.u32 	%r8788, %r137;
	@%p1120 bra 	$L__BB5_349;
	ld.local.u32 	%r8766, [%rd15+52];
	ld.local.f64 	%fd138, [%rd15+56];
	ld.local.v2.b32 	{%r6994, %r6995}, [%rd15];
	bfe.u32 	%r6996, %r6994, 0, 8;
	cvt.u16.u32 	%rs7824, %r6996;
	bfe.u32 	%r6997, %r6994, 8, 8;
	cvt.u16.u32 	%rs7825, %r6997;
	bfe.u32 	%r6998, %r6994, 16, 8;
	cvt.u16.u32 	%rs7826, %r6998;
	bfe.u32 	%r6999, %r6994, 24, 8;
	cvt.u16.u32 	%rs7827, %r6999;
	bfe.u32 	%r7000, %r6995, 0, 8;
	cvt.u16.u32 	%rs7828, %r7000;
	bfe.u32 	%r7001, %r6995, 8, 8;
	cvt.u16.u32 	%rs7829, %r7001;
	bfe.u32 	%r7002, %r6995, 16, 8;
	cvt.u16.u32 	%rs7830, %r7002;
	bfe.u32 	%r7003, %r6995, 24, 8;
	cvt.u16.u32 	%rs7831, %r7003;
	ld.local.v2.b32 	{%r7004, %r7005}, [%rd15+8];
	bfe.u32 	%r7006, %r7004, 0, 8;
	cvt.u16.u32 	%rs7832, %r7006;
	bfe.u32 	%r7007, %r7004, 8, 8;
	cvt.u16.u32 	%rs7833, %r7007;
	bfe.u32 	%r7008, %r7004, 16, 8;
	cvt.u16.u32 	%rs7834, %r7008;
	bfe.u32 	%r7009, %r7004, 24, 8;
	cvt.u16.u32 	%rs7835, %r7009;
	bfe.u32 	%r7010, %r7005, 0, 8;
	cvt.u16.u32 	%rs7836, %r7010;
	bfe.u32 	%r7011, %r7005, 8, 8;
	cvt.u16.u32 	%rs7837, %r7011;
	bfe.u32 	%r7012, %r7005, 16, 8;
	cvt.u16.u32 	%rs7838, %r7012;
	bfe.u32 	%r7013, %r7005, 24, 8;
	cvt.u16.u32 	%rs7839, %r7013;
	ld.local.v2.b32 	{%r7014, %r7015}, [%rd15+16];
	bfe.u32 	%r7016, %r7014, 0, 8;
	cvt.u16.u32 	%rs7840, %r7016;
	bfe.u32 	%r7017, %r7014, 8, 8;
	cvt.u16.u32 	%rs7841, %r7017;
	bfe.u32 	%r7018, %r7014, 16, 8;
	cvt.u16.u32 	%rs7842, %r7018;
	bfe.u32 	%r7019, %r7014, 24, 8;
	cvt.u16.u32 	%rs7843, %r7019;
	bfe.u32 	%r7020, %r7015, 0, 8;
	cvt.u16.u32 	%rs7844, %r7020;
	bfe.u32 	%r7021, %r7015, 8, 8;
	cvt.u16.u32 	%rs7845, %r7021;
	bfe.u32 	%r7022, %r7015, 16, 8;
	cvt.u16.u32 	%rs7846, %r7022;
	bfe.u32 	%r7023, %r7015, 24, 8;
	cvt.u16.u32 	%rs7847, %r7023;
	ld.local.v2.b32 	{%r7024, %r7025}, [%rd15+24];
	bfe.u32 	%r7026, %r7024, 0, 8;
	cvt.u16.u32 	%rs7848, %r7026;
	bfe.u32 	%r7027, %r7024, 8, 8;
	cvt.u16.u32 	%rs7849, %r7027;
	bfe.u32 	%r7028, %r7024, 16, 8;
	cvt.u16.u32 	%rs7850, %r7028;
	bfe.u32 	%r7029, %r7024, 24, 8;
	cvt.u16.u32 	%rs7851, %r7029;
	bfe.u32 	%r7030, %r7025, 0, 8;
	cvt.u16.u32 	%rs7852, %r7030;
	bfe.u32 	%r7031, %r7025, 8, 8;
	cvt.u16.u32 	%rs7853, %r7031;
	bfe.u32 	%r7032, %r7025, 16, 8;
	cvt.u16.u32 	%rs7854, %r7032;
	bfe.u32 	%r7033, %r7025, 24, 8;
	cvt.u16.u32 	%rs7855, %r7033;
	ld.local.v2.b32 	{%r7034, %r7035}, [%rd15+32];
	bfe.u32 	%r7036, %r7034, 0, 8;
	cvt.u16.u32 	%rs7856, %r7036;
	bfe.u32 	%r7037, %r7034, 8, 8;
	cvt.u16.u32 	%rs7857, %r7037;
	bfe.u32 	%r7038, %r7034, 16, 8;
	cvt.u16.u32 	%rs7858, %r7038;
	bfe.u32 	%r7039, %r7034, 24, 8;
	cvt.u16.u32 	%rs7859, %r7039;
	bfe.u32 	%r7040, %r7035, 0, 8;
	cvt.u16.u32 	%rs7860, %r7040;
	bfe.u32 	%r7041, %r7035, 8, 8;
	cvt.u16.u32 	%rs7861, %r7041;
	bfe.u32 	%r7042, %r7035, 16, 8;
	cvt.u16.u32 	%rs7862, %r7042;
	bfe.u32 	%r7043, %r7035, 24, 8;
	cvt.u16.u32 	%rs7863, %r7043;
	ld.local.v2.b32 	{%r7044, %r7045}, [%rd15+40];
	bfe.u32 	%r7046, %r7044, 0, 8;
	cvt.u16.u32 	%rs7864, %r7046;
	bfe.u32 	%r7047, %r7044, 8, 8;
	cvt.u16.u32 	%rs7865, %r7047;
	bfe.u32 	%r7048, %r7044, 16, 8;
	cvt.u16.u32 	%rs7866, %r7048;
	bfe.u32 	%r7049, %r7044, 24, 8;
	cvt.u16.u32 	%rs7867, %r7049;
	bfe.u32 	%r7050, %r7045, 0, 8;
	cvt.u16.u32 	%rs7868, %r7050;
	bfe.u32 	%r7051, %r7045, 8, 8;
	cvt.u16.u32 	%rs7869, %r7051;
	bfe.u32 	%r7052, %r7045, 16, 8;
	cvt.u16.u32 	%rs7870, %r7052;
	bfe.u32 	%r7053, %r7045, 24, 8;
	cvt.u16.u32 	%rs7871, %r7053;
	ld.local.v2.u8 	{%rs7872, %rs7873}, [%rd15+48];
	bra.uni 	$L__BB5_400;
$L__BB5_351:
	and.b16  	%rs5178, %rs7825, 255;
	setp.eq.s16 	%p1070, %rs5178, 0;
	mov.b32 	%r8787, 1;
	@%p1070 bra 	$L__BB5_347;
	and.b16  	%rs5179, %rs7826, 255;
	setp.eq.s16 	%p1071, %rs5179, 0;
	mov.b32 	%r8787, 2;
	@%p1071 bra 	$L__BB5_347;
	and.b16  	%rs5180, %rs7827, 255;
	setp.eq.s16 	%p1072, %rs5180, 0;
	mov.b32 	%r8787, 3;
	@%p1072 bra 	$L__BB5_347;
	and.b16  	%rs5181, %rs7828, 255;
	setp.eq.s16 	%p1073, %rs5181, 0;
	mov.b32 	%r8787, 4;
	@%p1073 bra 	$L__BB5_347;
	and.b16  	%rs5182, %rs7829, 255;
	setp.eq.s16 	%p1074, %rs5182, 0;
	mov.b32 	%r8787, 5;
	@%p1074 bra 	$L__BB5_347;
	and.b16  	%rs5183, %rs7830, 255;
	setp.eq.s16 	%p1075, %rs5183, 0;
	mov.b32 	%r8787, 6;
	@%p1075 bra 	$L__BB5_347;
	and.b16  	%rs5184, %rs7831, 255;
	setp.eq.s16 	%p1076, %rs5184, 0;
	mov.b32 	%r8787, 7;
	@%p1076 bra 	$L__BB5_347;
	and.b16  	%rs5185, %rs7832, 255;
	setp.eq.s16 	%p1077, %rs5185, 0;
	mov.b32 	%r8787, 8;
	@%p1077 bra 	$L__BB5_347;
	and.b16  	%rs5186, %rs7833, 255;
	setp.eq.s16 	%p1078, %rs5186, 0;
	mov.b32 	%r8787, 9;
	@%p1078 bra 	$L__BB5_347;
	and.b16  	%rs5187, %rs7834, 255;
	setp.eq.s16 	%p1079, %rs5187, 0;
	mov.b32 	%r8787, 10;
	@%p1079 bra 	$L__BB5_347;
	and.b16  	%rs5188, %rs7835, 255;
	setp.eq.s16 	%p1080, %rs5188, 0;
	mov.b32 	%r8787, 11;
	@%p1080 bra 	$L__BB5_347;
	and.b16  	%rs5189, %rs7836, 255;
	setp.eq.s16 	%p1081, %rs5189, 0;
	mov.b32 	%r8787, 12;
	@%p1081 bra 	$L__BB5_347;
	and.b16  	%rs5190, %rs7837, 255;
	setp.eq.s16 	%p1082, %rs5190, 0;
	mov.b32 	%r8787, 13;
	@%p1082 bra 	$L__BB5_347;
	and.b16  	%rs5191, %rs7838, 255;
	setp.eq.s16 	%p1083, %rs5191, 0;
	mov.b32 	%r8787, 14;
	@%p1083 bra 	$L__BB5_347;
	and.b16  	%rs5192, %rs7839, 255;
	setp.eq.s16 	%p1084, %rs5192, 0;
	mov.b32 	%r8787, 15;
	@%p1084 bra 	$L__BB5_347;
	and.b16  	%rs5193, %rs7840, 255;
	setp.eq.s16 	%p1085, %rs5193, 0;
	mov.b32 	%r8787, 16;
	@%p1085 bra 	$L__BB5_347;
	and.b16  	%rs5194, %rs7841, 255;
	setp.eq.s16 	%p1086, %rs5194, 0;
	mov.b32 	%r8787, 17;
	@%p1086 bra 	$L__BB5_347;
	and.b16  	%rs5195, %rs7842, 255;
	setp.eq.s16 	%p1087, %rs5195, 0;
	mov.b32 	%r8787, 18;
	@%p1087 bra 	$L__BB5_347;
	and.b16  	%rs5196, %rs7843, 255;
	setp.eq.s16 	%p1088, %rs5196, 0;
	mov.b32 	%r8787, 19;
	@%p1088 bra 	$L__BB5_347;
	and.b16  	%rs5197, %rs7844, 255;
	setp.eq.s16 	%p1089, %rs5197, 0;
	mov.b32 	%r8787, 20;
	@%p1089 bra 	$L__BB5_347;
	and.b16  	%rs5198, %rs7845, 255;
	setp.eq.s16 	%p1090, %rs5198, 0;
	mov.b32 	%r8787, 21;
	@%p1090 bra 	$L__BB5_347;
	and.b16  	%rs5199, %rs7846, 255;
	setp.eq.s16 	%p1091, %rs5199, 0;
	mov.b32 	%r8787, 22;
	@%p1091 bra 	$L__BB5_347;
	and.b16  	%rs5200, %rs7847, 255;
	setp.eq.s16 	%p1092, %rs5200, 0;
	mov.b32 	%r8787, 23;
	@%p1092 bra 	$L__BB5_347;
	and.b16  	%rs5201, %rs7848, 255;
	setp.eq.s16 	%p1093, %rs5201, 0;
	mov.b32 	%r8787, 24;
	@%p1093 bra 	$L__BB5_347;
	and.b16  	%rs5202, %rs7849, 255;
	setp.eq.s16 	%p1094, %rs5202, 0;
	mov.b32 	%r8787, 25;
	@%p1094 bra 	$L__BB5_347;
	and.b16  	%rs5203, %rs7850, 255;
	setp.eq.s16 	%p1095, %rs5203, 0;
	mov.b32 	%r8787, 26;
	@%p1095 bra 	$L__BB5_347;
	and.b16  	%rs5204, %rs7851, 255;
	setp.eq.s16 	%p1096, %rs5204, 0;
	mov.b32 	%r8787, 27;
	@%p1096 bra 	$L__BB5_347;
	and.b16  	%rs5205, %rs7852, 255;
	setp.eq.s16 	%p1097, %rs5205, 0;
	mov.b32 	%r8787, 28;
	@%p1097 bra 	$L__BB5_347;
	and.b16  	%rs5206, %rs7853, 255;
	setp.eq.s16 	%p1098, %rs5206, 0;
	mov.b32 	%r8787, 29;
	@%p1098 bra 	$L__BB5_347;
	and.b16  	%rs5207, %rs7854, 255;
	setp.eq.s16 	%p1099, %rs5207, 0;
	mov.b32 	%r8787, 30;
	@%p1099 bra 	$L__BB5_347;
	and.b16  	%rs5208, %rs7855, 255;
	setp.eq.s16 	%p1100, %rs5208, 0;
	mov.b32 	%r8787, 31;
	@%p1100 bra 	$L__BB5_347;
	and.b16  	%rs5209, %rs7856, 255;
	setp.eq.s16 	%p1101, %rs5209, 0;
	mov.b32 	%r8787, 32;
	@%p1101 bra 	$L__BB5_347;
	and.b16  	%rs5210, %rs7857, 255;
	setp.eq.s16 	%p1102, %rs5210, 0;
	mov.b32 	%r8787, 33;
	@%p1102 bra 	$L__BB5_347;
	and.b16  	%rs5211, %rs7858, 255;
	setp.eq.s16 	%p1103, %rs5211, 0;
	mov.b32 	%r8787, 34;
	@%p1103 bra 	$L__BB5_347;
	and.b16  	%rs5212, %rs7859, 255;
	setp.eq.s16 	%p1104, %rs5212, 0;
	mov.b32 	%r8787, 35;
	@%p1104 bra 	$L__BB5_347;
	and.b16  	%rs5213, %rs7860, 255;
	setp.eq.s16 	%p1105, %rs5213, 0;
	mov.b32 	%r8787, 36;
	@%p1105 bra 	$L__BB5_347;
	and.b16  	%rs5214, %rs7861, 255;
	setp.eq.s16 	%p1106, %rs5214, 0;
	mov.b32 	%r8787, 37;
	@%p1106 bra 	$L__BB5_347;
	and.b16  	%rs5215, %rs7862, 255;
	setp.eq.s16 	%p1107, %rs5215, 0;
	mov.b32 	%r8787, 38;
	@%p1107 bra 	$L__BB5_347;
	and.b16  	%rs5216, %rs7863, 255;
	setp.eq.s16 	%p1108, %rs5216, 0;
	mov.b32 	%r8787, 39;
	@%p1108 bra 	$L__BB5_347;
	and.b16  	%rs5217, %rs7864, 255;
	setp.eq.s16 	%p1109, %rs5217, 0;
	mov.b32 	%r8787, 40;
	@%p1109 bra 	$L__BB5_347;
	and.b16  	%rs5218, %rs7865, 255;
	setp.eq.s16 	%p1110, %rs5218, 0;
	mov.b32 	%r8787, 41;
	@%p1110 bra 	$L__BB5_347;
	and.b16  	%rs5219, %rs7866, 255;
	setp.eq.s16 	%p1111, %rs5219, 0;
	mov.b32 	%r8787, 42;
	@%p1111 bra 	$L__BB5_347;
	and.b16  	%rs5220, %rs7867, 255;
	setp.eq.s16 	%p1112, %rs5220, 0;
	mov.b32 	%r8787, 43;
	@%p1112 bra 	$L__BB5_347;
	and.b16  	%rs5221, %rs7868, 255;
	setp.eq.s16 	%p1113, %rs5221, 0;
	mov.b32 	%r8787, 44;
	@%p1113 bra 	$L__BB5_347;
	and.b16  	%rs5222, %rs7869, 255;
	setp.eq.s16 	%p1114, %rs5222, 0;
	mov.b32 	%r8787, 45;
	@%p1114 bra 	$L__BB5_347;
	and.b16  	%rs5223, %rs7870, 255;
	setp.eq.s16 	%p1115, %rs5223, 0;
	mov.b32 	%r8787, 46;
	@%p1115 bra 	$L__BB5_347;
	and.b16  	%rs5224, %rs7871, 255;
	setp.eq.s16 	%p1116, %rs5224, 0;
	mov.b32 	%r8787, 47;
	@%p1116 bra 	$L__BB5_347;
	and.b16  	%rs5225, %rs7872, 255;
	setp.eq.s16 	%p1117, %rs5225, 0;
	mov.b32 	%r8787, 48;
	@%p1117 bra 	$L__BB5_347;
	and.b16  	%rs5226, %rs7873, 255;
	setp.eq.s16 	%p1118, %rs5226, 0;
	mov.b32 	%r8787, 49;
	@%p1118 bra 	$L__BB5_347;
$L__BB5_400:
	add.s32 	%r8766, %r8766, %r134;
	add.f64 	%fd138, %fd34, %fd138;
	setp.lt.u32 	%p1121, %r382, 65;
	@%p1121 bra 	$L__BB5_1508;
	ld.shared.v2.b32 	{%r7055, %r7056}, [_ZZN3cub18CUB_300001_SM_10006detail6reduce28DeviceReduceSingleTileKernelINS2_10policy_hubI4Studj8sum_funcE10Policy1000EN6thrust24THRUST_300001_SM_1000_NS6detail15normal_iteratorINSA_10device_ptrIS5_EEEEPS5_jS6_S5_S5_N4cuda3std3__410__identityEEEvT0_T1_T2_T3_T4_T6_E12temp_storage+136];
	bfe.u32 	%r7057, %r7055, 0, 8;
	cvt.u16.u32 	%rs6354, %r7057;
	ld.shared.v2.b32 	{%r7058, %r7059}, [_ZZN3cub18CUB_300001_SM_10006detail6reduce28DeviceReduceSingleTileKernelINS2_10policy_hubI4Studj8sum_funcE10Policy1000EN6thrust24THRUST_300001_SM_1000_NS6detail15normal_iteratorINSA_10device_ptrIS5_EEEEPS5_jS6_S5_S5_N4cuda3std3__410__identityEEEvT0_T1_T2_T3_T4_T6_E12temp_storage+144];
	ld.shared.v2.b32 	{%r7060, %r7061}, [_ZZN3cub18CUB_300001_SM_10006detail6reduce28DeviceReduceSingleTileKernelINS2_10policy_hubI4Studj8sum_funcE10Policy1000EN6thrust24THRUST_300001_SM_1000_NS6detail15normal_iteratorINSA_10device_ptrIS5_EEEEPS5_jS6_S5_S5_N4cuda3std3__410__identityEEEvT0_T1_T2_T3_T4_T6_E12temp_storage+152];
	ld.shared.v2.b32 	{%r7062, %r7063}, [_ZZN3cub18CUB_300001_SM_10006detail6reduce28DeviceReduceSingleTileKernelINS2_10policy_hubI4Studj8sum_funcE10Policy1000EN6thrust24THRUST_300001_SM_1000_NS6detail15normal_iteratorINSA_10device_ptrIS5_EEEEPS5_jS6_S5_S5_N4cuda3std3__410__identityEEEvT0_T1_T2_T3_T4_T6_E12temp_storage+160];
	ld.shared.v2.b32 	{%r7064, %r7065}, [_ZZN3cub18CUB_300001_SM_10006detail6reduce28DeviceReduceSingleTileKernelINS2_10policy_hubI4Studj8sum_funcE10Policy1000EN6thrust24THRUST_300001_SM_1000_NS6detail15normal_iteratorINSA_10device_ptrIS5_EEEEPS5_jS6_S5_S5_N4cuda3std3__410__identityEEEvT0_T1_T2_T3_T4_T6_E12temp_storage+168];
	ld.shared.v2.b32 	{%r7066, %r7067}, [_ZZN3cub18CUB_300001_SM_10006detail6reduce28DeviceReduceSingleTileKernelINS2_10policy_hubI4Studj8sum_funcE10Policy1000EN6thrust24THRUST_300001_SM_1000_NS6detail15normal_iteratorINSA_10device_ptrIS5_EEEEPS5_jS6_S5_S5_N4cuda3std3__410__identityEEEvT0_T1_T2_T3_T4_T6_E12temp_storage+176];
	ld.shared.v2.u8 	{%rs5228, %rs5229}, [_ZZN3cub18CUB_300001_SM_10006detail6reduce28DeviceReduceSingleTileKernelINS2_10policy_hubI4Studj8sum_funcE10Policy1000EN6thrust24THRUST_300001_SM_1000_NS6detail15normal_iteratorINSA_10device_ptrIS5_EEEEPS5_jS6_S5_S5_N4cuda3std3__410__identityEEEvT0_T1_T2_T3_T4_T6_E12temp_storage+184];
	ld.shared.u32 	%r141, [_ZZN3cub18CUB_300001_SM_10006detail6reduce28DeviceReduceSingleTileKernelINS2_10policy_hubI4Studj8sum_funcE10Policy1000EN6thrust24THRUST_300001_SM_1000_NS6detail15normal_iteratorINSA_10device_ptrIS5_EEEEPS5_jS6_S5_S5_N4cuda3std3__410__identityEEEvT0_T1_T2_T3_T4_T6_E12temp_storage+188];
	ld.shared.f64 	%fd38, [_ZZN3cub18CUB_300001_SM_10006detail6reduce28DeviceReduceSingleTileKernelINS2_10policy_hubI4Studj8sum_funcE10Policy1000EN6thrust24THRUST_300001_SM_1000_NS6detail15normal_iteratorINSA_10device_ptrIS5_EEEEPS5_jS6_S5_S5_N4cuda3std3__410__identityEEEvT0_T1_T2_T3_T4_T6_E12temp_storage+192];
	cvta.to.local.u64 	%rd17, %rd211;
	cvta.to.local.u64 	%rd18, %rd212;
	and.b16  	%rs5230, %rs7824, 255;
	cvt.u32.u16 	%r7068, %rs7831;
	cvt.u32.u16 	%r7069, %rs7830;
	prmt.b32 	%r7070, %r7069, %r7068, 0x3340U;
	cvt.u32.u16 	%r7071, %rs7829;
	cvt.u32.u16 	%r7072, %rs7828;
	prmt.b32 	%r7073, %r7072, %r7071, 0x3340U;
	prmt.b32 	%r7074, %r7073, %r7070, 0x5410U;
	cvt.u32.u16 	%r7075, %rs7827;
	cvt.u32.u16 	%r7076, %rs7826;
	prmt.b32 	%r7077, %r7076, %r7075, 0x3340U;
	cvt.u32.u16 	%r7078, %rs7825;
	cvt.u32.u16 	%r7079, %rs7824;
	prmt.b32 	%r7080, %r7079, %r7078, 0x3340U;
	prmt.b32 	%r7081, %r7080, %r7077, 0x5410U;
	st.local.v2.b32 	[%rd17], {%r7081, %r7074};
	cvt.u32.u16 	%r7082, %rs7839;
	cvt.u32.u16 	%r7083, %rs7838;
	prmt.b32 	%r7084, %r7083, %r7082, 0x3340U;
	cvt.u32.u16 	%r7085, %rs7837;
	cvt.u32.u16 	%r7086, %rs7836;
	prmt.b32 	%r7087, %r7086, %r7085, 0x3340U;
	prmt.b32 	%r7088, %r7087, %r7084, 0x5410U;
	cvt.u32.u16 	%r7089, %rs7835;
	cvt.u32.u16 	%r7090, %rs7834;
	prmt.b32 	%r7091, %r7090, %r7089, 0x3340U;
	cvt.u32.u16 	%r7092, %rs7833;
	cvt.u32.u16 	%r7093, %rs7832;
	prmt.b32 	%r7094, %r7093, %r7092, 0x3340U;
	prmt.b32 	%r7095, %r7094, %r7091, 0x5410U;
	st.local.v2.b32 	[%rd17+8], {%r7095, %r7088};
	cvt.u32.u16 	%r7096, %rs7847;
	cvt.u32.u16 	%r7097, %rs7846;
	prmt.b32 	%r7098, %r7097, %r7096, 0x3340U;
	cvt.u32.u16 	%r7099, %rs7845;
	cvt.u32.u16 	%r7100, %rs7844;
	prmt.b32 	%r7101, %r7100, %r7099, 0x3340U;
	prmt.b32 	%r7102, %r7101, %r7098, 0x5410U;
	cvt.u32.u16 	%r7103, %rs7843;
	cvt.u32.u16 	%r7104, %rs7842;
	prmt.b32 	%r7105, %r7104, %r7103, 0x3340U;
	cvt.u32.u16 	%r7106, %rs7841;
	cvt.u32.u16 	%r7107, %rs7840;
	prmt.b32 	%r7108, %r7107, %r7106, 0x3340U;
	prmt.b32 	%r7109, %r7108, %r7105, 0x5410U;
	st.local.v2.b32 	[%rd17+16], {%r7109, %r7102};
	cvt.u32.u16 	%r7110, %rs7855;
	cvt.u32.u16 	%r7111, %rs7854;
	prmt.b32 	%r7112, %r7111, %r7110, 0x3340U;
	cvt.u32.u16 	%r7113, %rs7853;
	cvt.u32.u16 	%r7114, %rs7852;
	prmt.b32 	%r7115, %r7114, %r7113, 0x3340U;
	prmt.b32 	%r7116, %r7115, %r7112, 0x5410U;
	cvt.u32.u16 	%r7117, %rs7851;
	cvt.u32.u16 	%r7118, %rs7850;
	prmt.b32 	%r7119, %r7118, %r7117, 0x3340U;
	cvt.u32.u16 	%r7120, %rs7849;
	cvt.u32.u16 	%r7121, %rs7848;
	prmt.b32 	%r7122, %r7121, %r7120, 0x3340U;
	prmt.b32 	%r7123, %r7122, %r7119, 0x5410U;
	st.local.v2.b32 	[%rd17+24], {%r7123, %r7116};
	cvt.u32.u16 	%r7124, %rs7863;
	cvt.u32.u16 	%r7125, %rs7862;
	prmt.b32 	%r7126, %r7125, %r7124, 0x3340U;
	cvt.u32.u16 	%r7127, %rs7861;
	cvt.u32.u16 	%r7128, %rs7860;
	prmt.b32 	%r7129, %r7128, %r7127, 0x3340U;
	prmt.b32 	%r7130, %r7129, %r7126, 0x5410U;
	cvt.u32.u16 	%r7131, %rs7859;
	cvt.u32.u16 	%r7132, %rs7858;
	prmt.b32 	%r7133, %r7132, %r7131, 0x3340U;
	cvt.u32.u16 	%r7134, %rs7857;
	cvt.u32.u16 	%r7135, %rs7856;
	prmt.b32 	%r7136, %r7135, %r7134, 0x3340U;
	prmt.b32 	%r7137, %r7136, %r7133, 0x5410U;
	st.local.v2.b32 	[%rd17+32], {%r7137, %r7130};
	cvt.u32.u16 	%r7138, %rs7871;
	cvt.u32.u16 	%r7139, %rs7870;
	prmt.b32 	%r7140, %r7139, %r7138, 0x3340U;
	cvt.u32.u16 	%r7141, %rs7869;
	cvt.u32.u16 	%r7142, %rs7868;
	prmt.b32 	%r7143, %r7142, %r7141, 0x3340U;
	prmt.b32 	%r7144, %r7143, %r7140, 0x5410U;
	cvt.u32.u16 	%r7145, %rs7867;
	cvt.u32.u16 	%r7146, %rs7866;
	prmt.b32 	%r7147, %r7146, %r7145, 0x3340U;
	cvt.u32.u16 	%r7148, %rs7865;
	cvt.u32.u16 	%r7149, %rs7864;
	prmt.b32 	%r7150, %r7149, %r7148, 0x3340U;
	prmt.b32 	%r7151, %r7150, %r7147, 0x5410U;
	st.local.v2.b32 	[%rd17+40], {%r7151, %r7144};
	st.local.v2.u8 	[%rd17+48], {%rs7872, %rs7873};
	st.local.u32 	[%rd17+52], %r8766;
	st.local.f64 	[%rd17+56], %fd138;
	st.local.v2.b32 	[%rd18], {%r7055, %r7056};
	st.local.v2.b32 	[%rd18+8], {%r7058, %r7059};
	st.local.v2.b32 	[%rd18+16], {%r7060, %r7061};
	st.local.v2.b32 	[%rd18+24], {%r7062, %r7063};
	st.local.v2.b32 	[%rd18+32], {%r7064, %r7065};
	st.local.v2.b32 	[%rd18+40], {%r7066, %r7067};
	st.local.v2.u8 	[%rd18+48], {%rs5228, %rs5229};
	st.local.u32 	[%rd18+52], %r141;
	st.local.f64 	[%rd18+56], %fd38;
	setp.ne.s16 	%p1122, %rs5230, 0;
	mov.b32 	%r8790, 0;
	@%p1122 bra 	$L__BB5_406;
$L__BB5_402:
	and.b16  	%rs5280, %rs6354, 255;
	setp.eq.s16 	%p1172, %rs5280, 0;
	@%p1172 bra 	$L__BB5_455;
	mov.b32 	%r8791, 0;
$L__BB5_404:
	add.s32 	%r7202, %r8791, %r8790;
	cvt.u64.u32 	%rd219, %r7202;
	add.s64 	%rd220, %rd17, %rd219;
	st.local.u8 	[%rd220], %rs6354;
	add.s32 	%r144, %r8791, 1;
	cvt.u64.u32 	%rd221, %r8791;
	add.s64 	%rd222, %rd18, %rd221;
	ld.local.u8 	%rs6354, [%rd222+1];
	setp.ne.s16 	%p1173, %rs6354, 0;
	mov.u32 	%r8791, %r144;
	@%p1173 bra 	$L__BB5_404;
	ld.local.u32 	%r8766, [%rd17+52];
	ld.local.f64 	%fd138, [%rd17+56];
	ld.local.v2.b32 	{%r7203, %r7204}, [%rd17];
	bfe.u32 	%r7205, %r7203, 0, 8;
	cvt.u16.u32 	%rs7824, %r7205;
	bfe.u32 	%r7206, %r7203, 8, 8;
	cvt.u16.u32 	%rs7825, %r7206;
	bfe.u32 	%r7207, %r7203, 16, 8;
	cvt.u16.u32 	%rs7826, %r7207;
	bfe.u32 	%r7208, %r7203, 24, 8;
	cvt.u16.u32 	%rs7827, %r7208;
	bfe.u32 	%r7209, %r7204, 0, 8;
	cvt.u16.u32 	%rs7828, %r7209;
	bfe.u32 	%r7210, %r7204, 8, 8;
	cvt.u16.u32 	%rs7829, %r7210;
	bfe.u32 	%r7211, %r7204, 16, 8;
	cvt.u16.u32 	%rs7830, %r7211;
	bfe.u32 	%r7212, %r7204, 24, 8;
	cvt.u16.u32 	%rs7831, %r7212;
	ld.local.v2.b32 	{%r7213, %r7214}, [%rd17+8];
	bfe.u32 	%r7215, %r7213, 0, 8;
	cvt.u16.u32 	%rs7832, %r7215;
	bfe.u32 	%r7216, %r7213, 8, 8;
	cvt.u16.u32 	%rs7833, %r7216;
	bfe.u32 	%r7217, %r7213, 16, 8;
	cvt.u16.u32 	%rs7834, %r7217;
	bfe.u32 	%r7218, %r7213, 24, 8;
	cvt.u16.u32 	%rs7835, %r7218;
	bfe.u32 	%r7219, %r7214, 0, 8;
	cvt.u16.u32 	%rs7836, %r7219;
	bfe.u32 	%r7220, %r7214, 8, 8;
	cvt.u16.u32 	%rs7837, %r7220;
	bfe.u32 	%r7221, %r7214, 16, 8;
	cvt.u16.u32 	%rs7838, %r7221;
	bfe.u32 	%r7222, %r7214, 24, 8;
	cvt.u16.u32 	%rs7839, %r7222;
	ld.local.v2.b32 	{%r7223, %r7224}, [%rd17+16];
	bfe.u32 	%r7225, %r7223, 0, 8;
	cvt.u16.u32 	%rs7840, %r7225;
	bfe.u32 	%r7226, %r7223, 8, 8;
	cvt.u16.u32 	%rs7841, %r7226;
	bfe.u32 	%r7227, %r7223, 16, 8;
	cvt.u16.u32 	%rs7842, %r7227;
	bfe.u32 	%r7228, %r7223, 24, 8;
	cvt.u16.u32 	%rs7843, %r7228;
	bfe.u32 	%r7229, %r7224, 0, 8;
	cvt.u16.u32 	%rs7844, %r7229;
	bfe.u32 	%r7230, %r7224, 8, 8;
	cvt.u16.u32 	%rs7845, %r7230;
	bfe.u32 	%r7231, %r7224, 16, 8;
	cvt.u16.u32 	%rs7846, %r7231;
	bfe.u32 	%r7232, %r7224, 24, 8;
	cvt.u16.u32 	%rs7847, %r7232;
	ld.local.v2.b32 	{%r7233, %r7234}, [%rd17+24];
	bfe.u32 	%r7235, %r7233, 0, 8;
	cvt.u16.u32 	%rs7848, %r7235;
	bfe.u32 	%r7236, %r7233, 8, 8;
	cvt.u16.u32 	%rs7849, %r7236;
	bfe.u32 	%r7237, %r7233, 16, 8;
	cvt.u16.u32 	%rs7850, %r7237;
	bfe.u32 	%r7238, %r7233, 24, 8;
	cvt.u16.u32 	%rs7851, %r7238;
	bfe.u32 	%r7239, %r7234, 0, 8;
	cvt.u16.u32 	%rs7852, %r7239;
	bfe.u32 	%r7240, %r7234, 8, 8;
	cvt.u16.u32 	%rs7853, %r7240;
	bfe.u32 	%r7241, %r7234, 16, 8;
	cvt.u16.u32 	%rs7854, %r7241;
	bfe.u32 	%r7242, %r7234, 24, 8;
	cvt.u16.u32 	%rs7855, %r7242;
	ld.local.v2.b32 	{%r7243, %r7244}, [%rd17+32];
	bfe.u32 	%r7245, %r7243, 0, 8;
	cvt.u16.u32 	%rs7856, %r7245;
	bfe.u32 	%r7246, %r7243, 8, 8;
	cvt.u16.u32 	%rs7857, %r7246;
	bfe.u32 	%r7247, %r7243, 16, 8;
	cvt.u16.u32 	%rs7858, %r7247;
	bfe.u32 	%r7248, %r7243, 24, 8;
	cvt.u16.u32 	%rs7859, %r7248;
	bfe.u32 	%r7249, %r7244, 0, 8;
	cvt.u16.u32 	%rs7860, %r7249;
	bfe.u32 	%r7250, %r7244, 8, 8;
	cvt.u16.u32 	%rs7861, %r7250;
	bfe.u32 	%r7251, %r7244, 16, 8;
	cvt.u16.u32 	%rs7862, %r7251;
	bfe.u32 	%r7252, %r7244, 24, 8;
	cvt.u16.u32 	%rs7863, %r7252;
	ld.local.v2.b32 	{%r7253, %r7254}, [%rd17+40];
	bfe.u32 	%r7255, %r7253, 0, 8;
	cvt.u16.u32 	%rs7864, %r7255;
	bfe.u32 	%r7256, %r7253, 8, 8;
	cvt.u16.u32 	%rs7865, %r7256;
	bfe.u32 	%r7257, %r7253, 16, 8;
	cvt.u16.u32 	%rs7866, %r7257;
	bfe.u32 	%r7258, %r7253, 24, 8;
	cvt.u16.u32 	%rs7867, %r7258;
	bfe.u32 	%r7259, %r7254, 0, 8;
	cvt.u16.u32 	%rs7868, %r7259;
	bfe.u32 	%r7260, %r7254, 8, 8;
	cvt.u16.u32 	%rs7869, %r7260;
	bfe.u32 	%r7261, %r7254, 16, 8;
	cvt.u16.u32 	%rs7870, %r7261;
	bfe.u32 	%r7262, %r7254, 24, 8;
	cvt.u16.u32 	%rs7871, %r7262;
	ld.local.v2.u8 	{%rs7872, %rs7873}, [%rd17+48];
	bra.uni 	$L__BB5_455;
$L__BB5_406:
	and.b16  	%rs5231, %rs7825, 255;
	setp.eq.s16 	%p1123, %rs5231, 0;
	mov.b32 	%r8790, 1;
	@%p1123 bra 	$L__BB5_402;
	and.b16  	%rs5232, %rs7826, 255;
	setp.eq.s16 	%p1124, %rs5232, 0;
	mov.b32 	%r8790, 2;
	@%p1124 bra 	$L__BB5_402;
	and.b16  	%rs5233, %rs7827, 255;
	setp.eq.s16 	%p1125, %rs5233, 0;
	mov.b32 	%r8790, 3;
	@%p1125 bra 	$L__BB5_402;
	and.b16  	%rs5234, %rs7828, 255;
	setp.eq.s16 	%p1126, %rs5234, 0;
	mov.b32 	%r8790, 4;
	@%p1126 bra 	$L__BB5_402;
	and.b16  	%rs5235, %rs7829, 255;
	setp.eq.s16 	%p1127, %rs5235, 0;
	mov.b32 	%r8790, 5;
	@%p1127 bra 	$L__BB5_402;
	and.b16  	%rs5236, %rs7830, 255;
	setp.eq.s16 	%p1128, %rs5236, 0;
	mov.b32 	%r8790, 6;
	@%p1128 bra 	$L__BB5_402;
	and.b16  	%rs5237, %rs7831, 255;
	setp.eq.s16 	%p1129, %rs5237, 0;
	mov.b32 	%r8790, 7;
	@%p1129 bra 	$L__BB5_402;
	and.b16  	%rs5238, %rs7832, 255;
	setp.eq.s16 	%p1130, %rs5238, 0;
	mov.b32 	%r8790, 8;
	@%p1130 bra 	$L__BB5_402;
	and.b16  	%rs5239, %rs7833, 255;
	setp.eq.s16 	%p1131, %rs5239, 0;
	mov.b32 	%r8790, 9;
	@%p1131 bra 	$L__BB5_402;
	and.b16  	%rs5240, %rs7834, 255;
	setp.eq.s16 	%p1132, %rs5240, 0;
	mov.b32 	%r8790, 10;
	@%p1132 bra 	$L__BB5_402;
	and.b16  	%rs5241, %rs7835, 255;
	setp.eq.s16 	%p1133, %rs5241, 0;
	mov.b32 	%r8790, 11;
	@%p1133 bra 	$L__BB5_402;
	and.b16  	%rs5242, %rs7836, 255;
	setp.eq.s16 	%p1134, %rs5242, 0;
	mov.b32 	%r8790, 12;
	@%p1134 bra 	$L__BB5_402;
	and.b16  	%rs5243, %rs7837, 255;
	setp.eq.s16 	%p1135, %rs5243, 0;
	mov.b32 	%r8790, 13;
	@%p1135 bra 	$L__BB5_402;
	and.b16  	%rs5244, %rs7838, 255;
	setp.eq.s16 	%p1136, %rs5244, 0;
	mov.b32 	%r8790, 14;
	@%p1136 bra 	$L__BB5_402;
	and.b16  	%rs5245, %rs7839, 255;
	setp.eq.s16 	%p1137, %rs5245, 0;
	mov.b32 	%r8790, 15;
	@%p1137 bra 	$L__BB5_402;
	and.b16  	%rs5246, %rs7840, 255;
	setp.eq.s16 	%p1138, %rs5246, 0;
	mov.b32 	%r8790, 16;
	@%p1138 bra 	$L__BB5_402;
	and.b16  	%rs5247, %rs7841, 255;
	setp.eq.s16 	%p1139, %rs5247, 0;
	mov.b32 	%r8790, 17;
	@%p1139 bra 	$L__BB5_402;
	and.b16  	%rs5248, %rs7842, 255;
	setp.eq.s16 	%p1140, %rs5248, 0;
	mov.b32 	%r8790, 18;
	@%p1140 bra 	$L__BB5_402;
	and.b16  	%rs5249, %rs7843, 255;
	setp.eq.s16 	%p1141, %rs5249, 0;
	mov.b32 	%r8790, 19;
	@%p1141 bra 	$L__BB5_402;
	and.b16  	%rs5250, %rs7844, 255;
	setp.eq.s16 	%p1142, %rs5250, 0;
	mov.b32 	%r8790, 20;
	@%p1142 bra 	$L__BB5_402;
	and.b16  	%rs5251, %rs7845, 255;
	setp.eq.s16 	%p1143, %rs5251, 0;
	mov.b32 	%r8790, 21;
	@%p1143 bra 	$L__BB5_402;
	and.b16  	%rs5252, %rs7846, 255;
	setp.eq.s16 	%p1144, %rs5252, 0;
	mov.b32 	%r8790, 22;
	@%p1144 bra 	$L__BB5_402;
	and.b16  	%rs5253, %rs7847, 255;
	setp.eq.s16 	%p1145, %rs5253, 0;
	mov.b32 	%r8790, 23;
	@%p1145 bra 	$L__BB5_402;
	and.b16  	%rs5254, %rs7848, 255;
	setp.eq.s16 	%p1146, %rs5254, 0;
	mov.b32 	%r8790, 24;
	@%p1146 bra 	$L__BB5_402;
	and.b16  	%rs5255, %rs7849, 255;
	setp.eq.s16 	%p1147, %rs5255, 0;
	mov.b32 	%r8790, 25;
	@%p1147 bra 	$L__BB5_402;
	and.b16  	%rs5256, %rs7850, 255;
	setp.eq.s16 	%p1148, %rs5256, 0;
	mov.b32 	%r8790, 26;
	@%p1148 bra 	$L__BB5_402;
	and.b16  	%rs5257, %rs7851, 255;
	setp.eq.s16 	%p1149, %rs5257, 0;
	mov.b32 	%r8790, 27;
	@%p1149 bra 	$L__BB5_402;
	and.b16  	%rs5258, %rs7852, 255;
	setp.eq.s16 	%p1150, %rs5258, 0;
	mov.b32 	%r8790, 28;
	@%p1150 bra 	$L__BB5_402;
	and.b16  	%rs5259, %rs7853, 255;
	setp.eq.s16 	%p1151, %rs5259, 0;
	mov.b32 	%r8790, 29;
	@%p1151 bra 	$L__BB5_402;
	and.b16  	%rs5260, %rs7854, 255;
	setp.eq.s16 	%p1152, %rs5260, 0;
	mov.b32 	%r8790, 30;
	@%p1152 bra 	$L__BB5_402;
	and.b16  	%rs5261, %rs7855, 255;
	setp.eq.s16 	%p1153, %rs5261, 0;
	mov.b32 	%r8790, 31;
	@%p1153 bra 	$L__BB5_402;
	and.b16  	%rs5262, %rs7856, 255;
	setp.eq.s16 	%p1154, %rs5262, 0;
	mov.b32 	%r8790, 32;
	@%p1154 bra 	$L__BB5_402;
	and.b16  	%rs5263, %rs7857, 255;
	setp.eq.s16 	%p1155, %rs5263, 0;
	mov.b32 	%r8790, 33;
	@%p1155 bra 	$L__BB5_402;
	and.b16  	%rs5264, %rs7858, 255;
	setp.eq.s16 	%p1156, %rs5264, 0;
	mov.b32 	%r8790, 34;
	@%p1156 bra 	$L__BB5_402;
	and.b16  	%rs5265, %rs7859, 255;
	setp.eq.s16 	%p1157, %rs5265, 0;
	mov.b32 	%r8790, 35;
	@%p1157 bra 	$L__BB5_402;
	and.b16  	%rs5266, %rs7860, 255;
	setp.eq.s16 	%p1158, %rs5266, 0;
	mov.b32 	%r8790, 36;
	@%p1158 bra 	$L__BB5_402;
	and.b16  	%rs5267, %rs7861, 255;
	setp.eq.s16 	%p1159, %rs5267, 0;
	mov.b32 	%r8790, 37;
	@%p1159 bra 	$L__BB5_402;
	and.b16  	%rs5268, %rs7862, 255;
	setp.eq.s16 	%p1160, %rs5268, 0;
	mov.b32 	%r8790, 38;
	@%p1160 bra 	$L__BB5_402;
	and.b16  	%rs5269, %rs7863, 255;
	setp.eq.s16 	%p1161, %rs5269, 0;
	mov.b32 	%r8790, 39;
	@%p1161 bra 	$L__BB5_402;
	and.b16  	%rs5270, %rs7864, 255;
	setp.eq.s16 	%p1162, %rs5270, 0;
	mov.b32 	%r8790, 40;
	@%p1162 bra 	$L__BB5_402;
	and.b16  	%rs5271, %rs7865, 255;
	setp.eq.s16 	%p1163, %rs5271, 0;
	mov.b32 	%r8790, 41;
	@%p1163 bra 	$L__BB5_402;
	and.b16  	%rs5272, %rs7866, 255;
	setp.eq.s16 	%p1164, %rs5272, 0;
	mov.b32 	%r8790, 42;
	@%p1164 bra 	$L__BB5_402;
	and.b16  	%rs5273, %rs7867, 255;
	setp.eq.s16 	%p1165, %rs5273, 0;
	mov.b32 	%r8790, 43;
	@%p1165 bra 	$L__BB5_402;
	and.b16  	%rs5274, %rs7868, 255;
	setp.eq.s16 	%p1166, %rs5274, 0;
	mov.b32 	%r8790, 44;
	@%p1166 bra 	$L__BB5_402;
	and.b16  	%rs5275, %rs7869, 255;
	setp.eq.s16 	%p1167, %rs5275, 0;
	mov.b32 	%r8790, 45;
	@%p1167 bra 	$L__BB5_402;
	and.b16  	%rs5276, %rs7870, 255;
	setp.eq.s16 	%p1168, %rs5276, 0;
	mov.b32 	%r8790, 46;
	@%p1168 bra 	$L__BB5_402;
	and.b16  	%rs5277, %rs7871, 255;
	setp.eq.s16 	%p1169, %rs5277, 0;
	mov.b32 	%r8790, 47;
	@%p1169 bra 	$L__BB5_402;
	and.b16  	%rs5278, %rs7872, 255;
	setp.eq.s16 	%p1170, %rs5278, 0;
	mov.b32 	%r8790, 48;
	@%p1170 bra 	$L__BB5_402;
	and.b16  	%rs5279, %rs7873, 255;
	setp.eq.s16 	%p1171, %rs5279, 0;
	mov.b32 	%r8790, 49;
	@%p1171 bra 	$L__BB5_402;
$L__BB5_455:
	add.s32 	%r8766, %r8766, %r141;
	add.f64 	%fd138, %fd38, %fd138;
	setp.lt.u32 	%p1174, %r382, 97;
	@%p1174 bra 	$L__BB5_1508;
	ld.shared.v2.b32 	{%r7264, %r7265}, [_ZZN3cub18CUB_300001_SM_10006detail6reduce28DeviceReduceSingleTileKernelINS2_10policy_hubI4Studj8sum_funcE10Policy1000EN6thrust24THRUST_300001_SM_1000_NS6detail15normal_iteratorINSA_10device_ptrIS5_EEEEPS5_jS6_S5_S5_N4cuda3std3__410__identityEEEvT0_T1_T2_T3_T4_T6_E12temp_storage+200];
	bfe.u32 	%r7266, %r7264, 0, 8;
	cvt.u16.u32 	%rs6405, %r7266;
	ld.shared.v2.b32 	{%r7267, %r7268}, [_ZZN3cub18CUB_300001_SM_10006detail6reduce28DeviceReduceSingleTileKernelINS2_10policy_hubI4Studj8sum_funcE10Policy1000EN6thrust24THRUST_300001_SM_1000_NS6detail15normal_iteratorINSA_10device_ptrIS5_EEEEPS5_jS6_S5_S5_N4cuda3std3__410__identityEEEvT0_T1_T2_T3_T4_T6_E12temp_storage+208];
	ld.shared.v2.b32 	{%r7269, %r7270}, [_ZZN3cub18CUB_300001_SM_10006detail6reduce28DeviceReduceSingleTileKernelINS2_10policy_hubI4Studj8sum_funcE10Policy1000EN6thrust24THRUST_300001_SM_1000_NS6detail15normal_iteratorINSA_10device_ptrIS5_EEEEPS5_jS6_S5_S5_N4cuda3std3__410__identityEEEvT0_T1_T2_T3_T4_T6_E12temp_storage+216];
	ld.shared.v2.b32 	{%r7271, %r7272}, [_ZZN3cub18CUB_300001_SM_10006detail6reduce28DeviceReduceSingleTileKernelINS2_10policy_hubI4Studj8sum_funcE10Policy1000EN6thrust24THRUST_300001_SM_1000_NS6detail15normal_iteratorINSA_10device_ptrIS5_EEEEPS5_jS6_S5_S5_N4cuda3std3__410__identityEEEvT0_T1_T2_T3_T4_T6_E12temp_storage+224];
	ld.shared.v2.b32 	{%r7273, %r7274}, [_ZZN3cub18CUB_300001_SM_10006detail6reduce28DeviceReduceSingleTileKernelINS2_10policy_hubI4Studj8sum_funcE10Policy1000EN6thrust24THRUST_300001_SM_1000_NS6detail15normal_iteratorINSA_10device_ptrIS5_EEEEPS5_jS6_S5_S5_N4cuda3std3__410__identityEEEvT0_T1_T2_T3_T4_T6_E12temp_storage+232];
	ld.shared.v2.b32 	{%r7275, %r7276}, [_ZZN3cub18CUB_300001_SM_10006detail6reduce28DeviceReduceSingleTileKernelINS2_10policy_hubI4Studj8sum_funcE10Policy1000EN6thrust24THRUST_300001_SM_1000_NS6detail15normal_iteratorINSA_10device_ptrIS5_EEEEPS5_jS6_S5_S5_N4cuda3std3__410__identityEEEvT0_T1_T2_T3_T4_T6_E12temp_storage+240];
	ld.shared.v2.u8 	{%rs5281, %rs5282}, [_ZZN3cub18CUB_300001_SM_10006detail6reduce28DeviceReduceSingleTileKernelINS2_10policy_hubI4Studj8sum_funcE10Policy1000EN6thrust24THRUST_300001_SM_1000_NS6detail15normal_iteratorINSA_10device_ptrIS5_EEEEPS5_jS6_S5_S5_N4cuda3std3__410__identityEEEvT0_T1_T2_T3_T4_T6_E12temp_storage+248];
	ld.shared.u32 	%r148, [_ZZN3cub18CUB_300001_SM_10006detail6reduce28DeviceReduceSingleTileKernelINS2_10policy_hubI4Studj8sum_funcE10Policy1000EN6thrust24THRUST_300001_SM_1000_NS6detail15normal_iteratorINSA_10device_ptrIS5_EEEEPS5_jS6_S5_S5_N4cuda3std3__410__identityEEEvT0_T1_T2_T3_T4_T6_E12temp_storage+252];
	ld.shared.f64 	%fd42, [_ZZN3cub18CUB_300001_SM_10006detail6reduce28DeviceReduceSingleTileKernelINS2_10policy_hubI4Studj8sum_funcE10Policy1000EN6thrust24THRUST_300001_SM_1000_NS6detail15normal_iteratorINSA_10device_ptrIS5_EEEEPS5_jS6_S5_S5_N4cuda3std3__410__identityEEEvT0_T1_T2_T3_T4_T6_E12temp_storage+256];
	cvta.to.local.u64 	%rd19, %rd211;
	cvta.to.local.u64 	%rd20, %rd212;
	and.b16  	%rs5283, %rs7824, 255;
	cvt.u32.u16 	%r7277, %rs7831;
	cvt.u32.u16 	%r7278, %rs7830;
	prmt.b32 	%r7279, %r7278, %r7277, 0x3340U;
	cvt.u32.u16 	%r7280, %rs7829;
	cvt.u32.u16 	%r7281, %rs7828;
	prmt.b32 	%r7282, %r7281, %r7280, 0x3340U;
	prmt.b32 	%r7283, %r7282, %r7279, 0x5410U;
	cvt.u32.u16 	%r7284, %rs7827;
	cvt.u32.u16 	%r7285, %rs7826;
	prmt.b32 	%r7286, %r7285, %r7284, 0x3340U;
	cvt.u32.u16 	%r7287, %rs7825;
	cvt.u32.u16 	%r7288, %rs7824;
	prmt.b32 	%r7289, %r7288, %r7287, 0x3340U;
	prmt.b32 	%r7290, %r7289, %r7286, 0x5410U;
	st.local.v2.b32 	[%rd19], {%r7290, %r7283};
	cvt.u32.u16 	%r7291, %rs7839;
	cvt.u32.u16 	%r7292, %rs7838;
	prmt.b32 	%r7293, %r7292, %r7291, 0x3340U;
	cvt.u32.u16 	%r7294, %rs7837;
	cvt.u32.u16 	%r7295, %rs7836;
	prmt.b32 	%r7296, %r7295, %r7294, 0x3340U;
	prmt.b32 	%r7297, %r7296, %r7293, 0x5410U;
	cvt.u32.u16 	%r7298, %rs7835;
	cvt.u32.u16 	%r7299, %rs7834;
	prmt.b32 	%r7300, %r7299, %r7298, 0x3340U;
	cvt.u32.u16 	%r7301, %rs7833;
	cvt.u32.u16 	%r7302, %rs7832;
	prmt.b32 	%r7303, %r7302, %r7301, 0x3340U;
	prmt.b32 	%r7304, %r7303, %r7300, 0x5410U;
	st.local.v2.b32 	[%rd19+8], {%r7304, %r7297};
	cvt.u32.u16 	%r7305, %rs7847;
	cvt.u32.u16 	%r7306, %rs7846;
	prmt.b32 	%r7307, %r7306, %r7305, 0x3340U;
	cvt.u32.u16 	%r7308, %rs7845;
	cvt.u32.u16 	%r7309, %rs7844;
	prmt.b32 	%r7310, %r7309, %r7308, 0x3340U;
	prmt.b32 	%r7311, %r7310, %r7307, 0x5410U;
	cvt.u32.u16 	%r7312, %rs7843;
	cvt.u32.u16 	%r7313, %rs7842;
	prmt.b32 	%r7314, %r7313, %r7312, 0x3340U;
	cvt.u32.u16 	%r7315, %rs7841;
	cvt.u32.u16 	%r7316, %rs7840;
	prmt.b32 	%r7317, %r7316, %r7315, 0x3340U;
	prmt.b32 	%r7318, %r7317, %r7314, 0x5410U;
	st.local.v2.b32 	[%rd19+16], {%r7318, %r7311};
	cvt.u32.u16 	%r7319, %rs7855;
	cvt.u32.u16 	%r7320, %rs7854;
	prmt.b32 	%r7321, %r7320, %r7319, 0x3340U;
	cvt.u32.u16 	%r7322, %rs7853;
	cvt.u32.u16 	%r7323, %rs7852;
	prmt.b32 	%r7324, %r7323, %r7322, 0x3340U;
	prmt.b32 	%r7325, %r7324, %r7321, 0x5410U;
	cvt.u32.u16 	%r7326, %rs7851;
	cvt.u32.u16 	%r7327, %rs7850;
	prmt.b32 	%r7328, %r7327, %r7326, 0x3340U;
	cvt.u32.u16 	%r7329, %rs7849;
	cvt.u32.u16 	%r7330, %rs7848;
	prmt.b32 	%r7331, %r7330, %r7329, 0x3340U;
	prmt.b32 	%r7332, %r7331, %r7328, 0x5410U;
	st.local.v2.b32 	[%rd19+24], {%r7332, %r7325};
	cvt.u32.u16 	%r7333, %rs7863;
	cvt.u32.u16 	%r7334, %rs7862;
	prmt.b32 	%r7335, %r7334, %r7333, 0x3340U;
	cvt.u32.u16 	%r7336, %rs7861;
	cvt.u32.u16 	%r7337, %rs7860;
	prmt.b32 	%r7338, %r7337, %r7336, 0x3340U;
	prmt.b32 	%r7339, %r7338, %r7335, 0x5410U;
	cvt.u32.u16 	%r7340, %rs7859;
	cvt.u32.u16 	%r7341, %rs7858;
	prmt.b32 	%r7342, %r7341, %r7340, 0x3340U;
	cvt.u32.u16 	%r7343, %rs7857;
	cvt.u32.u16 	%r7344, %rs7856;
	prmt.b32 	%r7345, %r7344, %r7343, 0x3340U;
	prmt.b32 	%r7346, %r7345, %r7342, 0x5410U;
	st.local.v2.b32 	[%rd19+32], {%r7346, %r7339};
	cvt.u32.u16 	%r7347, %rs7871;
	cvt.u32.u16 	%r7348, %rs7870;
	prmt.b32 	%r7349, %r7348, %r7347, 0x3340U;
	cvt.u32.u16 	%r7350, %rs7869;
	cvt.u32.u16 	%r7351, %rs7868;
	prmt.b32 	%r7352, %r7351, %r7350, 0x3340U;
	prmt.b32 	%r7353, %r7352, %r7349, 0x5410U;
	cvt.u32.u16 	%r7354, %rs7867;
	cvt.u32.u16 	%r7355, %rs7866;
	prmt.b32 	%r7356, %r7355, %r7354, 0x3340U;
	cvt.u32.u16 	%r7357, %rs7865;
	cvt.u32.u16 	%r7358, %rs7864;
	prmt.b32 	%r7359, %r7358, %r7357, 0x3340U;
	prmt.b32 	%r7360, %r7359, %r7356, 0x5410U;
	st.local.v2.b32 	[%rd19+40], {%r7360, %r7353};
	st.local.v2.u8 	[%rd19+48], {%rs7872, %rs7873};
	st.local.u32 	[%rd19+52], %r8766;
	st.local.f64 	[%rd19+56], %fd138;
	st.local.v2.b32 	[%rd20], {%r7264, %r7265};
	st.local.v2.b32 	[%rd20+8], {%r7267, %r7268};
	st.local.v2.b32 	[%rd20+16], {%r7269, %r7270};
	st.local.v2.b32 	[%rd20+24], {%r7271, %r7272};
	st.local.v2.b32 	[%rd20+32], {%r7273, %r7274};
	st.local.v2.b32 	[%rd20+40], {%r7275, %r7276};
	st.local.v2.u8 	[%rd20+48], {%rs5281, %rs5282};
	st.local.u32 	[%rd20+52], %r148;
	st.local.f64 	[%rd20+56], %fd42;
	setp.ne.s16 	%p1175, %rs5283, 0;
	mov.b32 	%r8793, 0;
	@%p1175 bra 	$L__BB5_461;
$L__BB5_457:
	and.b16  	%rs5333, %rs6405, 255;
	setp.eq.s16 	%p1225, %rs5333, 0;
	@%p1225 bra 	$L__BB5_510;
	mov.b32 	%r8794, 0;
$L__BB5_459:
	add.s32 	%r7411, %r8794, %r8793;
	cvt.u64.u32 	%rd225, %r7411;
	add.s64 	%rd226, %rd19, %rd225;
	st.local.u8 	[%rd226], %rs6405;
	add.s32 	%r151, %r8794, 1;
	cvt.u64.u32 	%rd227, %r8794;
	add.s64 	%rd228, %rd20, %rd227;
	ld.local.u8 	%rs6405, [%rd228+1];
	setp.ne.s16 	%p1226, %rs6405, 0;
	mov.u32 	%r8794, %r151;
	@%p1226 bra 	$L__BB5_459;
	ld.local.u32 	%r8766, [%rd19+52];
	ld.local.f64 	%fd138, [%rd19+56];
	ld.local.v2.b32 	{%r7412, %r7413}, [%rd19];
	bfe.u32 	%r7414, %r7412, 0, 8;
	cvt.u16.u32 	%rs7824, %r7414;
	bfe.u32 	%r7415, %r7412, 8, 8;
	cvt.u16.u32 	%rs7825, %r7415;
	bfe.u32 	%r7416, %r7412, 16, 8;
	cvt.u16.u32 	%rs7826, %r7416;
	bfe.u32 	%r7417, %r7412, 24, 8;
	cvt.u16.u32 	%rs7827, %r7417;
	bfe.u32 	%r7418, %r7413, 0, 8;
	cvt.u16.u32 	%rs7828, %r7418;
	bfe.u32 	%r7419, %r7413, 8, 8;
	cvt.u16.u32 	%rs7829, %r7419;
	bfe.u32 	%r7420, %r7413, 16, 8;
	cvt.u16.u32 	%rs7830, %r7420;
	bfe.u32 	%r7421, %r7413, 24, 8;
	cvt.u16.u32 	%rs7831, %r7421;
	ld.local.v2.b32 	{%r7422, %r7423}, [%rd19+8];
	bfe.u32 	%r7424, %r7422, 0, 8;
	cvt.u16.u32 	%rs7832, %r7424;
	bfe.u32 	%r7425, %r7422, 8, 8;
	cvt.u16.u32 	%rs7833, %r7425;
	bfe.u32 	%r7426, %r7422, 16, 8;
	cvt.u16.u32 	%rs7834, %r7426;
	bfe.u32 	%r7427, %r7422, 24, 8;
	cvt.u16.u32 	%rs7835, %r7427;
	bfe.u32 	%r7428, %r7423, 0, 8;
	cvt.u16.u32 	%rs7836, %r7428;
	bfe.u32 	%r7429, %r7423, 8, 8;
	cvt.u16.u32 	%rs7837, %r7429;
	bfe.u32 	%r7430, %r7423, 16, 8;
	cvt.u16.u32 	%rs7838, %r7430;
	bfe.u32 	%r7431, %r7423, 24, 8;
	cvt.u16.u32 	%rs7839, %r7431;
	ld.local.v2.b32 	{%r7432, %r7433}, [%rd19+16];
	bfe.u32 	%r7434, %r7432, 0, 8;
	cvt.u16.u32 	%rs7840, %r7434;
	bfe.u32 	%r7435, %r7432, 8, 8;
	cvt.u16.u32 	%rs7841, %r7435;
	bfe.u32 	%r7436, %r7432, 16, 8;
	cvt.u16.u32 	%rs7842, %r7436;
	bfe.u32 	%r7437, %r7432, 24, 8;
	cvt.u16.u32 	%rs7843, %r7437;
	bfe.u32 	%r7438, %r7433, 0, 8;
	cvt.u16.u32 	%rs7844, %r7438;
	bfe.u32 	%r7439, %r7433, 8, 8;
	cvt.u16.u32 	%rs7845, %r7439;
	bfe.u32 	%r7440, %r7433, 16, 8;
	cvt.u16.u32 	%rs7846, %r7440;
	bfe.u32 	%r7441, %r7433, 24, 8;
	cvt.u16.u32 	%rs7847, %r7441;
	ld.local.v2.b32 	{%r7442, %r7443}, [%rd19+24];
	bfe.u32 	%r7444, %r7442, 0, 8;
	cvt.u16.u32 	%rs7848, %r7444;
	bfe.u32 	%r7445, %r7442, 8, 8;
	cvt.u16.u32 	%rs7849, %r7445;
	bfe.u32 	%r7446, %r7442, 16, 8;
	cvt.u16.u32 	%rs7850, %r7446;
	bfe.u32 	%r7447, %r7442, 24, 8;
	cvt.u16.u32 	%rs7851, %r7447;
	bfe.u32 	%r7448, %r7443, 0, 8;
	cvt.u16.u32 	%rs7852, %r7448;
	bfe.u32 	%r7449, %r7443, 8, 8;
	cvt.u16.u32 	%rs7853, %r7449;
	bfe.u32 	%r7450, %r7443, 16, 8;
	cvt.u16.u32 	%rs7854, %r7450;
	bfe.u32 	%r7451, %r7443, 24, 8;
	cvt.u16.u32 	%rs7855, %r7451;
	ld.local.v2.b32 	{%r7452, %r7453}, [%rd19+32];
	bfe.u32 	%r7454, %r7452, 0, 8;
	cvt.u16.u32 	%rs7856, %r7454;
	bfe.u32 	%r7455, %r7452, 8, 8;
	cvt.u16.u32 	%rs7857, %r7455;
	bfe.u32 	%r7456, %r7452, 16, 8;
	cvt.u16.u32 	%rs7858, %r7456;
	bfe.u32 	%r7457, %r7452, 24, 8;
	cvt.u16.u32 	%rs7859, %r7457;
	bfe.u32 	%r7458, %r7453, 0, 8;
	cvt.u16.u32 	%rs7860, %r7458;
	bfe.u32 	%r7459, %r7453, 8, 8;
	cvt.u16.u32 	%rs7861, %r7459;
	bfe.u32 	%r7460, %r7453, 16, 8;
	cvt.u16.u32 	%rs7862, %r7460;
	bfe.u32 	%r7461, %r7453, 24, 8;
	cvt.u16.u32 	%rs7863, %r7461;
	ld.local.v2.b32 	{%r7462, %r7463}, [%rd19+40];
	bfe.u32 	%r7464, %r7462, 0, 8;
	cvt.u16.u32 	%rs7864, %r7464;
	bfe.u32 	%r7465, %r7462, 8, 8;
	cvt.u16.u32 	%rs7865, %r7465;
	bfe.u32 	%r7466, %r7462, 16, 8;
	cvt.u16.u32 	%rs7866, %r7466;
	bfe.u32 	%r7467, %r7462, 24, 8;
	cvt.u16.u32 	%rs7867, %r7467;
	bfe.u32 	%r7468, %r7463, 0, 8;
	cvt.u16.u32 	%rs7868, %r7468;
	bfe.u32 	%r7469, %r7463, 8, 8;
	cvt.u16.u32 	%rs7869, %r7469;
	bfe.u32 	%r7470, %r7463, 16, 8;
	cvt.u16.u32 	%rs7870, %r7470;
	bfe.u32 	%r7471, %r7463, 24, 8;
	cvt.u16.u32 	%rs7871, %r7471;
	ld.local.v2.u8 	{%rs7872, %rs7873}, [%rd19+48];
	bra.uni 	$L__BB5_510;
$L__BB5_461:
	and.b16  	%rs5284, %rs7825, 255;
	setp.eq.s16 	%p1176, %rs5284, 0;
	mov.b32 	%r8793, 1;
	@%p1176 bra 	$L__BB5_457;
	and.b16  	%rs5285, %rs7826, 255;
	setp.eq.s16 	%p1177, %rs5285, 0;
	mov.b32 	%r8793, 2;
	@%p1177 bra 	$L__BB5_457;
	and.b16  	%rs5286, %rs7827, 255;
	setp.eq.s16 	%p1178, %rs5286, 0;
	mov.b32 	%r8793, 3;
	@%p1178 bra 	$L__BB5_457;
	and.b16  	%rs5287, %rs7828, 255;
	setp.eq.s16 	%p1179, %rs5287, 0;
	mov.b32 	%r8793, 4;
	@%p1179 bra 	$L__BB5_457;
	and.b16  	%rs5288, %rs7829, 255;
	setp.eq.s16 	%p1180, %rs5288, 0;
	mov.b32 	%r8793, 5;
	@%p1180 bra 	$L__BB5_457;
	and.b16  	%rs5289, %rs7830, 255;
	setp.eq.s16 	%p1181, %rs5289, 0;
	mov.b32 	%r8793, 6;
	@%p1181 bra 	$L__BB5_457;
	and.b16  	%rs5290, %rs7831, 255;
	setp.eq.s16 	%p1182, %rs5290, 0;
	mov.b32 	%r8793, 7;
	@%p1182 bra 	$L__BB5_457;
	and.b16  	%rs5291, %rs7832, 255;
	setp.eq.s16 	%p1183, %rs5291, 0;
	mov.b32 	%r8793, 8;
	@%p1183 bra 	$L__BB5_457;
	and.b16  	%rs5292, %rs7833, 255;
	setp.eq.s16 	%p1184, %rs5292, 0;
	mov.b32 	%r8793, 9;
	@%p1184 bra 	$L__BB5_457;
	and.b16  	%rs5293, %rs7834, 255;
	setp.eq.s16 	%p1185, %rs5293, 0;
	mov.b32 	%r8793, 10;
	@%p1185 bra 	$L__BB5_457;
	and.b16  	%rs5294, %rs7835, 255;
	setp.eq.s16 	%p1186, %rs5294, 0;
	mov.b32 	%r8793, 11;
	@%p1186 bra 	$L__BB5_457;
	and.b16  	%rs5295, %rs7836, 255;
	setp.eq.s16 	%p1187, %rs5295, 0;
	mov.b32 	%r8793, 12;
	@%p1187 bra 	$L__BB5_457;
	and.b16  	%rs5296, %rs7837, 255;
	setp.eq.s16 	%p1188, %rs5296, 0;
	mov.b32 	%r8793, 13;
	@%p1188 bra 	$L__BB5_457;
	and.b16  	%rs5297, %rs7838, 255;
	setp.eq.s16 	%p1189, %rs5297, 0;
	mov.b32 	%r8793, 14;
	@%p1189 bra 	$L__BB5_457;
	and.b16  	%rs5298, %rs7839, 255;
	setp.eq.s16 	%p1190, %rs5298, 0;
	mov.b32 	%r8793, 15;
	@%p1190 bra 	$L__BB5_457;
	and.b16  	%rs5299, %rs7840, 255;
	setp.eq.s16 	%p1191, %rs5299, 0;
	mov.b32 	%r8793, 16;
	@%p1191 bra 	$L__BB5_457;
	and.b16  	%rs5300, %rs7841, 255;
	setp.eq.s16 	%p1192, %rs5300, 0;
	mov.b32 	%r8793, 17;
	@%p1192 bra 	$L__BB5_457;
	and.b16  	%rs5301, %rs7842, 255;
	setp.eq.s16 	%p1193, %rs5301, 0;
	mov.b32 	%r8793, 18;
	@%p1193 bra 	$L__BB5_457;
	and.b16  	%rs5302, %rs7843, 255;
	setp.eq.s16 	%p1194, %rs5302, 0;
	mov.b32 	%r8793, 19;
	@%p1194 bra 	$L__BB5_457;
	and.b16  	%rs5303, %rs7844, 255;
	setp.eq.s16 	%p1195, %rs5303, 0;
	mov.b32 	%r8793, 20;
	@%p1195 bra 	$L__BB5_457;
	and.b16  	%rs5304, %rs7845, 255;
	setp.eq.s16 	%p1196, %rs5304, 0;
	mov.b32 	%r8793, 21;
	@%p1196 bra 	$L__BB5_457;
	and.b16  	%rs5305, %rs7846, 255;
	setp.eq.s16 	%p1197, %rs5305, 0;
	mov.b32 	%r8793, 22;
	@%p1197 bra 	$L__BB5_457;
	and.b16  	%rs5306, %rs7847, 255;
	setp.eq.s16 	%p1198, %rs5306, 0;
	mov.b32 	%r8793, 23;
	@%p1198 bra 	$L__BB5_457;
	and.b16  	%rs5307, %rs7848, 255;
	setp.eq.s16 	%p1199, %rs5307, 0;
	mov.b32 	%r8793, 24;
	@%p1199 bra 	$L__BB5_457;
	and.b16  	%rs5308, %rs7849, 255;
	setp.eq.s16 	%p1200, %rs5308, 0;
	mov.b32 	%r8793, 25;
	@%p1200 bra 	$L__BB5_457;
	and.b16  	%rs5309, %rs7850, 255;
	setp.eq.s16 	%p1201, %rs5309, 0;
	mov.b32 	%r8793, 26;
	@%p1201 bra 	$L__BB5_457;
	and.b16  	%rs5310, %rs7851, 255;
	setp.eq.s16 	%p1202, %rs5310, 0;
	mov.b32 	%r8793, 27;
	@%p1202 bra 	$L__BB5_457;
	and.b16  	%rs5311, %rs7852, 255;
	setp.eq.s16 	%p1203, %rs5311, 0;
	mov.b32 	%r8793, 28;
	@%p1203 bra 	$L__BB5_457;
	and.b16  	%rs5312, %rs7853, 255;
	setp.eq.s16 	%p1204, %rs5312, 0;
	mov.b32 	%r8793, 29;
	@%p1204 bra 	$L__BB5_457;
	and.b16  	%rs5313, %rs7854, 255;
	setp.eq.s16 	%p1205, %rs5313, 0;
	mov.b32 	%r8793, 30;
	@%p1205 bra 	$L__BB5_457;
	and.b16  	%rs5314, %rs7855, 255;
	setp.eq.s16 	%p1206, %rs5314, 0;
	mov.b32 	%r8793, 31;
	@%p1206 bra 	$L__BB5_457;
	and.b16  	%rs5315, %rs7856, 255;
	setp.eq.s16 	%p1207, %rs5315, 0;
	mov.b32 	%r8793, 32;
	@%p1207 bra 	$L__BB5_457;
	and.b16  	%rs5316, %rs7857, 255;
	setp.eq.s16 	%p1208, %rs5316, 0;
	mov.b32 	%r8793, 33;
	@%p1208 bra 	$L__BB5_457;
	and.b16  	%rs5317, %rs7858, 255;
	setp.eq.s16 	%p1209, %rs5317, 0;
	mov.b32 	%r8793, 34;
	@%p1209 bra 	$L__BB5_457;
	and.b16  	%rs5318, %rs7859, 255;
	setp.eq.s16 	%p1210, %rs5318, 0;
	mov.b32 	%r8793, 35;
	@%p1210 bra 	$L__BB5_457;
	and.b16  	%rs5319, %rs7860, 255;
	setp.eq.s16 	%p1211, %rs5319, 0;
	mov.b32 	%r8793, 36;
	@%p1211 bra 	$L__BB5_457;
	and.b16  	%rs5320, %rs7861, 255;
	setp.eq.s16 	%p1212, %rs5320, 0;
	mov.b32 	%r8793, 37;
	@%p1212 bra 	$L__BB5_457;
	and.b16  	%rs5321, %rs7862, 255;
	setp.eq.s16 	%p1213, %rs5321, 0;
	mov.b32 	%r8793, 38;
	@%p1213 bra 	$L__BB5_457;
	and.b16  	%rs5322, %rs7863, 255;
	setp.eq.s16 	%p1214, %rs5322, 0;
	mov.b32 	%r8793, 39;
	@%p1214 bra 	$L__BB5_457;
	and.b16  	%rs5323, %rs7864, 255;
	setp.eq.s16 	%p1215, %rs5323, 0;
	mov.b32 	%r8793, 40;
	@%p1215 bra 	$L__BB5_457;
	and.b16  	%rs5324, %rs7865, 255;
	setp.eq.s16 	%p1216, %rs5324, 0;
	mov.b32 	%r8793, 41;
	@%p1216 bra 	$L__BB5_457;
	and.b16  	%rs5325, %rs7866, 255;
	setp.eq.s16 	%p1217, %rs5325, 0;
	mov.b32 	%r8793, 42;
	@%p1217 bra 	$L__BB5_457;
	and.b16  	%rs5326, %rs7867, 255;
	setp.eq.s16 	%p1218, %rs5326, 0;
	mov.b32 	%r8793, 43;
	@%p1218 bra 	$L__BB5_457;
	and.b16  	%rs5327, %rs7868, 255;
	setp.eq.s16 	%p1219, %rs5327, 0;
	mov.b32 	%r8793, 44;
	@%p1219 bra 	$L__BB5_457;
	and.b16  	%rs5328, %rs7869, 255;
	setp.eq.s16 	%p1220, %rs5328, 0;
	mov.b32 	%r8793, 45;
	@%p1220 bra 	$L__BB5_457;
	and.b16  	%rs5329, %rs7870, 255;
	setp.eq.s16 	%p1221, %rs5329, 0;
	mov.b32 	%r8793, 46;
	@%p1221 bra 	$L__BB5_457;
	and.b16  	%rs5330, %rs7871, 255;
	setp.eq.s16 	%p1222, %rs5330, 0;
	mov.b32 	%r8793, 47;
	@%p1222 bra 	$L__BB5_457;
	and.b16  	%rs5331, %rs7872, 255;
	setp.eq.s16 	%p1223, %rs5331, 0;
	mov.b32 	%r8793, 48;
	@%p1223 bra 	$L__BB5_457;
	and.b16  	%rs5332, %rs7873, 255;
	setp.eq.s16 	%p1224, %rs5332, 0;
	mov.b32 	%r8793, 49;
	@%p1224 bra 	$L__BB5_457;
$L__BB5_510:
	add.s32 	%r8766, %r8766, %r148;
	add.f64 	%fd138, %fd42, %fd138;
	setp.lt.u32 	%p1227, %r382, 129;
	@%p1227 bra 	$L__BB5_1508;
	ld.shared.v2.b32 	{%r7473, %r7474}, [_ZZN3cub18CUB_300001_SM_10006detail6reduce28DeviceReduceSingleTileKernelINS2_10policy_hubI4Studj8sum_funcE10Policy1000EN6thrust24THRUST_300001_SM_1000_NS6detail15normal_iteratorINSA_10device_ptrIS5_EEEEPS5_jS6_S5_S5_N4cuda3std3__410__identityEEEvT0_T1_T2_T3_T4_T6_E12temp_storage+264];
	bfe.u32 	%r7475, %r7473, 0, 8;
	cvt.u16.u32 	%rs6456, %r7475;
	ld.shared.v2.b32 	{%r7476, %r7477}, [_ZZN3cub18CUB_300001_SM_10006detail6reduce28DeviceReduceSingleTileKernelINS2_10policy_hubI4Studj8sum_funcE10Policy1000EN6thrust24THRUST_300001_SM_1000_NS6detail15normal_iteratorINSA_10device_ptrIS5_EEEEPS5_jS6_S5_S5_N4cuda3std3__410__identityEEEvT0_T1_T2_T3_T4_T6_E12temp_storage+272];
	ld.shared.v2.b32 	{%r7478, %r7479}, [_ZZN3cub18CUB_300001_SM_10006detail6reduce28DeviceReduceSingleTileKernelINS2_10policy_hubI4Studj8sum_funcE10Policy1000EN6thrust24THRUST_300001_SM_1000_NS6detail15normal_iteratorINSA_10device_ptrIS5_EEEEPS5_jS6_S5_S5_N4cuda3std3__410__identityEEEvT0_T1_T2_T3_T4_T6_E12temp_storage+280];
	ld.shared.v2.b32 	{%r7480, %r7481}, [_ZZN3cub18CUB_300001_SM_10006detail6reduce28DeviceReduceSingleTileKernelINS2_10policy_hubI4Studj8sum_funcE10Policy1000EN6thrust24THRUST_300001_SM_1000_NS6detail15normal_iteratorINSA_10device_ptrIS5_EEEEPS5_jS6_S5_S5_N4cuda3std3__410__identityEEEvT0_T1_T2_T3_T4_T6_E12temp_storage+288];
	ld.shared.v2.b32 	{%r7482, %r7483}, [_ZZN3cub18CUB_300001_SM_10006detail6reduce28DeviceReduceSingleTileKernelINS2_10policy_hubI4Studj8sum_funcE10Policy1000EN6thrust24THRUST_300001_SM_1000_NS6detail15normal_iteratorINSA_10device_ptrIS5_EEEEPS5_jS6_S5_S5_N4cuda3std3__410__identityEEEvT0_T1_T2_T3_T4_T6_E12temp_storage+296];
	ld.shared.v2.b32 	{%r7484, %r7485}, [_ZZN3cub18CUB_300001_SM_10006detail6reduce28DeviceReduceSingleTileKernelINS2_10policy_hubI4Studj8sum_funcE10Policy1000EN6thrust24THRUST_300001_SM_1000_NS6detail15normal_iteratorINSA_10device_ptrIS5_EEEEPS5_jS6_S5_S5_N4cuda3std3__410__identityEEEvT0_T1_T2_T3_T4_T6_E12temp_storage+304];
	ld.shared.v2.u8 	{%rs5334, %rs5335}, [_ZZN3cub18CUB_300001_SM_10006detail6reduce28DeviceReduceSingleTileKernelINS2_10policy_hubI4Studj8sum_funcE10Policy1000EN6thrust24THRUST_300001_SM_1000_NS6detail15normal_iteratorINSA_10device_ptrIS5_EEEEPS5_jS6_S5_S5_N4cuda3std3__410__identityEEEvT0_T1_T2_T3_T4_T6_E12temp_storage+312];
	ld.shared.u32 	%r155, [_ZZN3cub18CUB_300001_SM_10006detail6reduce28DeviceReduceSingleTileKernelINS2_10policy_hubI4Studj8sum_funcE10Policy1000EN6thrust24THRUST_300001_SM_1000_NS6detail15normal_iteratorINSA_10device_ptrIS5_EEEEPS5_jS6_S5_S5_N4cuda3std3__410__identityEEEvT0_T1_T2_T3_T4_T6_E12temp_storage+316];
	ld.shared.f64 	%fd46, [_ZZN3cub18CUB_300001_SM_10006detail6reduce28DeviceReduceSingleTileKernelINS2_10policy_hubI4Studj8sum_funcE10Policy1000EN6thrust24THRUST_300001_SM_1000_NS6detail15normal_iteratorINSA_10device_ptrIS5_EEEEPS5_jS6_S5_S5_N4cuda3std3__410__identityEEEvT0_T1_T2_T3_T4_T6_E12temp_storage+320];
	cvta.to.local.u64 	%rd21, %rd211;
	cvta.to.local.u64 	%rd22, %rd212;
	and.b16  	%rs5336, %rs7824, 255;
	cvt.u32.u16 	%r7486, %rs7831;
	cvt.u32.u16 	%r7487, %rs7830;
	prmt.b32 	%r7488, %r7487, %r7486, 0x3340U;
	cvt.u32.u16 	%r7489, %rs7829;
	cvt.u32.u16 	%r7490, %rs7828;
	prmt.b32 	%r7491, %r7490, %r7489, 0x3340U;
	prmt.b32 	%r7492, %r7491, %r7488, 0x5410U;
	cvt.u32.u16 	%r7493, %rs7827;
	cvt.u32.u16 	%r7494, %rs7826;
	prmt.b32 	%r7495, %r7494, %r7493, 0x3340U;
	cvt.u32.u16 	%r7496, %rs7825;
	cvt.u32.u16 	%r7497, %rs7824;
	prmt.b32 	%r7498, %r7497, %r7496, 0x3340U;
	prmt.b32 	%r7499, %r7498, %r7495, 0x5410U;
	st.local.v2.b32 	[%rd21], {%r7499, %r7492};
	cvt.u32.u16 	%r7500, %rs7839;
	cvt.u32.u16 	%r7501, %rs7838;
	prmt.b32 	%r7502, %r7501, %r7500, 0x3340U;
	cvt.u32.u16 	%r7503, %rs7837;
	cvt.u32.u16 	%r7504, %rs7836;
	prmt.b32 	%r7505, %r7504, %r7503, 0x3340U;
	prmt.b32 	%r7506, %r7505, %r7502, 0x5410U;
	cvt.u32.u16 	%r7507, %rs7835;
	cvt.u32.u16 	%r7508, %rs7834;
	prmt.b32 	%r7509, %r7508, %r7507, 0x3340U;
	cvt.u32.u16 	%r7510, %rs7833;
	cvt.u32.u16 	%r7511, %rs7832;
	prmt.b32 	%r7512, %r7511, %r7510, 0x3340U;
	prmt.b32 	%r7513, %r7512, %r7509, 0x5410U;
	st.local.v2.b32 	[%rd21+8], {%r7513, %r7506};
	cvt.u32.u16 	%r7514, %rs7847;
	cvt.u32.u16 	%r7515, %rs7846;
	prmt.b32 	%r7516, %r7515, %r7514, 0x3340U;
	cvt.u32.u16 	%r7517, %rs7845;
	cvt.u32.u16 	%r7518, %rs7844;
	prmt.b32 	%r7519, %r7518, %r7517, 0x3340U;
	prmt.b32 	%r7520, %r7519, %r7516, 0x5410U;
	cvt.u32.u16 	%r7521, %rs7843;
	cvt.u32.u16 	%r7522, %rs7842;
	prmt.b32 	%r7523, %r7522, %r7521, 0x3340U;
	cvt.u32.u16 	%r7524, %rs7841;
	cvt.u32.u16 	%r7525, %rs7840;
	prmt.b32 	%r7526, %r7525, %r7524, 0x3340U;
	prmt.b32 	%r7527, %r7526, %r7523, 0x5410U;
	st.local.v2.b32 	[%rd21+16], {%r7527, %r7520};
	cvt.u32.u16 	%r7528, %rs7855;
	cvt.u32.u16 	%r7529, %rs7854;
	prmt.b32 	%r7530, %r7529, %r7528, 0x3340U;
	cvt.u32.u16 	%r7531, %rs7853;
	cvt.u32.u16 	%r7532, %rs7852;
	prmt.b32 	%r7533, %r7532, %r7531, 0x3340U;
	prmt.b32 	%r7534, %r7533, %r7530, 0x5410U;
	cvt.u32.u16 	%r7535, %rs7851;
	cvt.u32.u16 	%r7536, %rs7850;
	prmt.b32 	%r7537, %r7536, %r7535, 0x3340U;
	cvt.u32.u16 	%r7538, %rs7849;
	cvt.u32.u16 	%r7539, %rs7848;
	prmt.b32 	%r7540, %r7539, %r7538, 0x3340U;
	prmt.b32 	%r7541, %r7540, %r7537, 0x5410U;
	st.local.v2.b32 	[%rd21+24], {%r7541, %r7534};
	cvt.u32.u16 	%r7542, %rs7863;
	cvt.u32.u16 	%r7543, %rs7862;
	prmt.b32 	%r7544, %r7543, %r7542, 0x3340U;
	cvt.u32.u16 	%r7545, %rs7861;
	cvt.u32.u16 	%r7546, %rs7860;
	prmt.b32 	%r7547, %r7546, %r7545, 0x3340U;
	prmt.b32 	%r7548, %r7547, %r7544, 0x5410U;
	cvt.u32.u16 	%r7549, %rs7859;
	cvt.u32.u16 	%r7550, %rs7858;
	prmt.b32 	%r7551, %r7550, %r7549, 0x3340U;
	cvt.u32.u16 	%r7552, %rs7857;
	cvt.u32.u16 	%r7553, %rs7856;
	prmt.b32 	%r7554, %r7553, %r7552, 0x3340U;
	prmt.b32 	%r7555, %r7554, %r7551, 0x5410U;
	st.local.v2.b32 	[%rd21+32], {%r7555, %r7548};
	cvt.u32.u16 	%r7556, %rs7871;
	cvt.u32.u16 	%r7557, %rs7870;
	prmt.b32 	%r7558, %r7557, %r7556, 0x3340U;
	cvt.u32.u16 	%r7559, %rs7869;
	cvt.u32.u16 	%r7560, %rs7868;
	prmt.b32 	%r7561, %r7560, %r7559, 0x3340U;
	prmt.b32 	%r7562, %r7561, %r7558, 0x5410U;
	cvt.u32.u16 	%r7563, %rs7867;
	cvt.u32.u16 	%r7564, %rs7866;
	prmt.b32 	%r7565, %r7564, %r7563, 0x3340U;
	cvt.u32.u16 	%r7566, %rs7865;
	cvt.u32.u16 	%r7567, %rs7864;
	prmt.b32 	%r7568, %r7567, %r7566, 0x3340U;
	prmt.b32 	%r7569, %r7568, %r7565, 0x5410U;
	st.local.v2.b32 	[%rd21+40], {%r7569, %r7562};
	st.local.v2.u8 	[%rd21+48], {%rs7872, %rs7873};
	st.local.u32 	[%rd21+52], %r8766;
	st.local.f64 	[%rd21+56], %fd138;
	st.local.v2.b32 	[%rd22], {%r7473, %r7474};
	st.local.v2.b32 	[%rd22+8], {%r7476, %r7477};
	st.local.v2.b32 	[%rd22+16], {%r7478, %r7479};
	st.local.v2.b32 	[%rd22+24], {%r7480, %r7481};
	st.local.v2.b32 	[%rd22+32], {%r7482, %r7483};
	st.local.v2.b32 	[%rd22+40], {%r7484, %r7485};
	st.local.v2.u8 	[%rd22+48], {%rs5334, %rs5335};
	st.local.u32 	[%rd22+52], %r155;
	st.local.f64 	[%rd22+56], %fd46;
	setp.ne.s16 	%p1228, %rs5336, 0;
	mov.b32 	%r8796, 0;
	@%p1228 bra 	$L__BB5_516;
$L__BB5_512:
	and.b16  	%rs5386, %rs6456, 255;
	setp.eq.s16 	%p1278, %rs5386, 0;
	@%p1278 bra 	$L__BB5_565;
	mov.b32 	%r8797, 0;
$L__BB5_514:
	add.s32 	%r7620, %r8797, %r8796;
	cvt.u64.u32 	%rd231, %r7620;
	add.s64 	%rd232, %rd21, %rd231;
	st.local.u8 	[%rd232], %rs6456;
	add.s32 	%r158, %r8797, 1;
	cvt.u64.u32 	%rd233, %r8797;
	add.s64 	%rd234, %rd22, %rd233;
	ld.local.u8 	%rs6456, [%rd234+1];
	setp.ne.s16 	%p1279, %rs6456, 0;
	mov.u32 	%r8797, %r158;
	@%p1279 bra 	$L__BB5_514;
	ld.local.u32 	%r8766, [%rd21+52];
	ld.local.f64 	%fd138, [%rd21+56];
	ld.local.v2.b32 	{%r7621, %r7622}, [%rd21];
	bfe.u32 	%r7623, %r7621, 0, 8;
	cvt.u16.u32 	%rs7824, %r7623;
	bfe.u32 	%r7624, %r7621, 8, 8;
	cvt.u16.u32 	%rs7825, %r7624;
	bfe.u32 	%r7625, %r7621, 16, 8;
	cvt.u16.u32 	%rs7826, %r7625;
	bfe.u32 	%r7626, %r7621, 24, 8;
	cvt.u16.u32 	%rs7827, %r7626;
	bfe.u32 	%r7627, %r7622, 0, 8;
	cvt.u16.u32 	%rs7828, %r7627;
	bfe.u32 	%r7628, %r7622, 8, 8;
	cvt.u16.u32 	%rs7829, %r7628;
	bfe.u32 	%r7629, %r7622, 16, 8;
	cvt.u16.u32 	%rs7830, %r7629;
	bfe.u32 	%r7630, %r7622, 24, 8;
	cvt.u16.u32 	%rs7831, %r7630;
	ld.local.v2.b32 	{%r7631, %r7632}, [%rd21+8];
	bfe.u32 	%r7633, %r7631, 0, 8;
	cvt.u16.u32 	%rs7832, %r7633;
	bfe.u32 	%r7634, %r7631, 8, 8;
	cvt.u16.u32 	%rs7833, %r7634;
	bfe.u32 	%r7635, %r7631, 16, 8;
	cvt.u16.u32 	%rs7834, %r7635;
	bfe.u32 	%r7636, %r7631, 24, 8;
	cvt.u16.u32 	%rs7835, %r7636;
	bfe.u32 	%r7637, %r7632, 0, 8;
	cvt.u16.u32 	%rs7836, %r7637;
	bfe.u32 	%r7638, %r7632, 8, 8;
	cvt.u16.u32 	%rs7837, %r7638;
	bfe.u32 	%r7639, %r7632, 16, 8;
	cvt.u16.u32 	%rs7838, %r7639;
	bfe.u32 	%r7640, %r7632, 24, 8;
	cvt.u16.u32 	%rs7839, %r7640;
	ld.local.v2.b32 	{%r7641, %r7642}, [%rd21+16];
	bfe.u32 	%r7643, %r7641, 0, 8;
	cvt.u16.u32 	%rs7840, %r7643;
	bfe.u32 	%r7644, %r7641, 8, 8;
	cvt.u16.u32 	%rs7841, %r7644;
	bfe.u32 	%r7645, %r7641, 16, 8;
	cvt.u16.u32 	%rs7842, %r7645;
	bfe.u32 	%r7646, %r7641, 24, 8;
	cvt.u16.u32 	%rs7843, %r7646;
	bfe.u32 	%r7647, %r7642, 0, 8;
	cvt.u16.u32 	%rs7844, %r7647;
	bfe.u32 	%r7648, %r7642, 8, 8;
	cvt.u16.u32 	%rs7845, %r7648;
	bfe.u32 	%r7649, %r7642, 16, 8;
	cvt.u16.u32 	%rs7846, %r7649;
	bfe.u32 	%r7650, %r7642, 24, 8;
	cvt.u16.u32 	%rs7847, %r7650;
	ld.local.v2.b32 	{%r7651, %r7652}, [%rd21+24];
	bfe.u32 	%r7653, %r7651, 0, 8;
	cvt.u16.u32 	%rs7848, %r7653;
	bfe.u32 	%r7654, %r7651, 8, 8;
	cvt.u16.u32 	%rs7849, %r7654;
	bfe.u32 	%r7655, %r7651, 16, 8;
	cvt.u16.u32 	%rs7850, %r7655;
	bfe.u32 	%r7656, %r7651, 24, 8;
	cvt.u16.u32 	%rs7851, %r7656;
	bfe.u32 	%r7657, %r7652, 0, 8;
	cvt.u16.u32 	%rs7852, %r7657;
	bfe.u32 	%r7658, %r7652, 8, 8;
	cvt.u16.u32 	%rs7853, %r7658;
	bfe.u32 	%r7659, %r7652, 16, 8;
	cvt.u16.u32 	%rs7854, %r7659;
	bfe.u32 	%r7660, %r7652, 24, 8;
	cvt.u16.u32 	%rs7855, %r7660;
	ld.local.v2.b32 	{%r7661, %r7662}, [%rd21+32];
	bfe.u32 	%r7663, %r7661, 0, 8;
	cvt.u16.u32 	%rs7856, %r7663;
	bfe.u32 	%r7664, %r7661, 8, 8;
	cvt.u16.u32 	%rs7857, %r7664;
	bfe.u32 	%r7665, %r7661, 16, 8;
	cvt.u16.u32 	%rs7858, %r7665;
	bfe.u32 	%r7666, %r7661, 24, 8;
	cvt.u16.u32 	%rs7859, %r7666;
	bfe.u32 	%r7667, %r7662, 0, 8;
	cvt.u16.u32 	%rs7860, %r7667;
	bfe.u32 	%r7668, %r7662, 8, 8;
	cvt.u16.u32 	%rs7861, %r7668;
	bfe.u32 	%r7669, %r7662, 16, 8;
	cvt.u16.u32 	%rs7862, %r7669;
	bfe.u32 	%r7670, %r7662, 24, 8;
	cvt.u16.u32 	%rs7863, %r7670;
	ld.local.v2.b32 	{%r7671, %r7672}, [%rd21+40];
	bfe.u32 	%r7673, %r7671, 0, 8;
	cvt.u16.u32 	%rs7864, %r7673;
	bfe.u32 	%r7674, %r7671, 8, 8;
	cvt.u16.u32 	%rs7865, %r7674;
	bfe.u32 	%r7675, %r7671, 16, 8;
	cvt.u16.u32 	%rs7866, %r7675;
	bfe.u32 	%r7676, %r7671, 24, 8;
	cvt.u16.u32 	%rs7867, %r7676;
	bfe.u32 	%r7677, %r7672, 0, 8;
	cvt.u16.u32 	%rs7868, %r7677;
	bfe.u32 	%r7678, %r7672, 8, 8;
	cvt.u16.u32 	%rs7869, %r7678;
	bfe.u32 	%r7679, %r7672, 16, 8;
	cvt.u16.u32 	%rs7870, %r7679;
	bfe.u32 	%r7680, %r7672, 24, 8;
	cvt.u16.u32 	%rs7871, %r7680;
	ld.local.v2.u8 	{%rs7872, %rs7873}, [%rd21+48];
	bra.uni 	$L__BB5_565;
$L__BB5_516:
	and.b16  	%rs5337, %rs7825, 255;
	setp.eq.s16 	%p1229, %rs5337, 0;
	mov.b32 	%r8796, 1;
	@%p1229 bra 	$L__BB5_512;
	and.b16  	%rs5338, %rs7826, 255;
	setp.eq.s16 	%p1230, %rs5338, 0;
	mov.b32 	%r8796, 2;
	@%p1230 bra 	$L__BB5_512;
	and.b16  	%rs5339, %rs7827, 255;
	setp.eq.s16 	%p1231, %rs5339, 0;
	mov.b32 	%r8796, 3;
	@%p1231 bra 	$L__BB5_512;
	and.b16  	%rs5340, %rs7828, 255;
	setp.eq.s16 	%p1232, %rs5340, 0;
	mov.b32 	%r8796, 4;
	@%p1232 bra 	$L__BB5_512;
	and.b16  	%rs5341, %rs7829, 255;
	setp.eq.s16 	%p1233, %rs5341, 0;
	mov.b32 	%r8796, 5;
	@%p1233 bra 	$L__BB5_512;
	and.b16  	%rs5342, %rs7830, 255;
	setp.eq.s16 	%p1234, %rs5342, 0;
	mov.b32 	%r8796, 6;
	@%p1234 bra 	$L__BB5_512;
	and.b16  	%rs5343, %rs7831, 255;
	setp.eq.s16 	%p1235, %rs5343, 0;
	mov.b32 	%r8796, 7;
	@%p1235 bra 	$L__BB5_512;
	and.b16  	%rs5344, %rs7832, 255;
	setp.eq.s16 	%p1236, %rs5344, 0;
	mov.b32 	%r8796, 8;
	@%p1236 bra 	$L__BB5_512;
	and.b16  	%rs5345, %rs7833, 255;
	setp.eq.s16 	%p1237, %rs5345, 0;
	mov.b32 	%r8796, 9;
	@%p1237 bra 	$L__BB5_512;
	and.b16  	%rs5346, %rs7834, 255;
	setp.eq.s16 	%p1238, %rs5346, 0;
	mov.b32 	%r8796, 10;
	@%p1238 bra 	$L__BB5_512;
	and.b16  	%rs5347, %rs7835, 255;
	setp.eq.s16 	%p1239, %rs5347, 0;
	mov.b32 	%r8796, 11;
	@%p1239 bra 	$L__BB5_512;
	and.b16  	%rs5348, %rs7836, 255;
	setp.eq.s16 	%p1240, %rs5348, 0;
	mov.b32 	%r8796, 12;
	@%p1240 bra 	$L__BB5_512;
	and.b16  	%rs5349, %rs7837, 255;
	setp.eq.s16 	%p1241, %rs5349, 0;
	mov.b32 	%r8796, 13;
	@%p1241 bra 	$L__BB5_512;
	and.b16  	%rs5350, %rs7838, 255;
	setp.eq.s16 	%p1242, %rs5350, 0;
	mov.b32 	%r8796, 14;
	@%p1242 bra 	$L__BB5_512;
	and.b16  	%rs5351, %rs7839, 255;
	setp.eq.s16 	%p1243, %rs5351, 0;
	mov.b32 	%r8796, 15;
	@%p1243 bra 	$L__BB5_512;
	and.b16  	%rs5352, %rs7840, 255;
	setp.eq.s16 	%p1244, %rs5352, 0;
	mov.b32 	%r8796, 16;
	@%p1244 bra 	$L__BB5_512;
	and.b16  	%rs5353, %rs7841, 255;
	setp.eq.s16 	%p1245, %rs5353, 0;
	mov.b32 	%r8796, 17;
	@%p1245 bra 	$L__BB5_512;
	and.b16  	%rs5354, %rs7842, 255;
	setp.eq.s16 	%p1246, %rs5354, 0;
	mov.b32 	%r8796, 18;
	@%p1246 bra 	$L__BB5_512;
	and.b16  	%rs5355, %rs7843, 255;
	setp.eq.s16 	%p1247, %rs5355, 0;
	mov.b32 	%r8796, 19;
	@%p1247 bra 	$L__BB5_512;
	and.b16  	%rs5356, %rs7844, 255;
	setp.eq.s16 	%p1248, %rs5356, 0;
	mov.b32 	%r8796, 20;
	@%p1248 bra 	$L__BB5_512;
	and.b16  	%rs5357, %rs7845, 255;
	setp.eq.s16 	%p1249, %rs5357, 0;
	mov.b32 	%r8796, 21;
	@%p1249 bra 	$L__BB5_512;
	and.b16  	%rs5358, %rs7846, 255;
	setp.eq.s16 	%p1250, %rs5358, 0;
	mov.b32 	%r8796, 22;
	@%p1250 bra 	$L__BB5_512;
	and.b16  	%rs5359, %rs7847, 255;
	setp.eq.s16 	%p1251, %rs5359, 0;
	mov.b32 	%r8796, 23;
	@%p1251 bra 	$L__BB5_512;
	and.b16  	%rs5360, %rs7848, 255;
	setp.eq.s16 	%p1252, %rs5360, 0;
	mov.b32 	%r8796, 24;
	@%p1252 bra 	$L__BB5_512;
	and.b16  	%rs5361, %rs7849, 255;
	setp.eq.s16 	%p1253, %rs5361, 0;
	mov.b32 	%r8796, 25;
	@%p1253 bra 	$L__BB5_512;
	and.b16  	%rs5362, %rs7850, 255;
	setp.eq.s16 	%p1254, %rs5362, 0;
	mov.b32 	%r8796, 26;
	@%p1254 bra 	$L__BB5_512;
	and.b16  	%rs5363, %rs7851, 255;
	setp.eq.s16 	%p1255, %rs5363, 0;
	mov.b32 	%r8796, 27;
	@%p1255 bra 	$L__BB5_512;
	and.b16  	%rs5364, %rs7852, 255;
	setp.eq.s16 	%p1256, %rs5364, 0;
	mov.b32 	%r8796, 28;
	@%p1256 bra 	$L__BB5_512;
	and.b16  	%rs5365, %rs7853, 255;
	setp.eq.s16 	%p1257, %rs5365, 0;
	mov.b32 	%r8796, 29;
	@%p1257 bra 	$L__BB5_512;
	and.b16  	%rs5366, %rs7854, 255;
	setp.eq.s16 	%p1258, %rs5366, 0;
	mov.b32 	%r8796, 30;
	@%p1258 bra 	$L__BB5_512;
	and.b16  	%rs5367, %rs7855, 255;
	setp.eq.s16 	%p1259, %rs5367, 0;
	mov.b32 	%r8796, 31;
	@%p1259 bra 	$L__BB5_512;
	and.b16  	%rs5368, %rs7856, 255;
	setp.eq.s16 	%p1260, %rs5368, 0;
	mov.b32 	%r8796, 32;
	@%p1260 bra 	$L__BB5_512;
	and.b16  	%rs5369, %rs7857, 255;
	setp.eq.s16 	%p1261, %rs5369, 0;
	mov.b32 	%r8796, 33;
	@%p1261 bra 	$L__BB5_512;
	and.b16  	%rs5370, %rs7858, 255;
	setp.eq.s16 	%p1262, %rs5370, 0;
	mov.b32 	%r8796, 34;
	@%p1262 bra 	$L__BB5_512;
	and.b16  	%rs5371, %rs7859, 255;
	setp.eq.s16 	%p1263, %rs5371, 0;
	mov.b32 	%r8796, 35;
	@%p1263 bra 	$L__BB5_512;
	and.b16  	%rs5372, %rs7860, 255;
	setp.eq.s16 	%p1264, %rs5372, 0;
	mov.b32 	%r8796, 36;
	@%p1264 bra 	$L__BB5_512;
	and.b16  	%rs5373, %rs7861, 255;
	setp.eq.s16 	%p1265, %rs5373, 0;
	mov.b32 	%r8796, 37;
	@%p1265 bra 	$L__BB5_512;
	and.b16  	%rs5374, %rs7862, 255;
	setp.eq.s16 	%p1266, %rs5374, 0;
	mov.b32 	%r8796, 38;
	@%p1266 bra 	$L__BB5_512;
	and.b16  	%rs5375, %rs7863, 255;
	setp.eq.s16 	%p1267, %rs5375, 0;
	mov.b32 	%r8796, 39;
	@%p1267 bra 	$L__BB5_512;
	and.b16  	%rs5376, %rs7864, 255;
	setp.eq.s16 	%p1268, %rs5376, 0;
	mov.b32 	%r8796, 40;
	@%p1268 bra 	$L__BB5_512;
	and.b16  	%rs5377, %rs7865, 255;
	setp.eq.s16 	%p1269, %rs5377, 0;
	mov.b32 	%r8796, 41;
	@%p1269 bra 	$L__BB5_512;
	and.b16  	%rs5378, %rs7866, 255;
	setp.eq.s16 	%p1270, %rs5378, 0;
	mov.b32 	%r8796, 42;
	@%p1270 bra 	$L__BB5_512;
	and.b16  	%rs5379, %rs7867, 255;
	setp.eq.s16 	%p1271, %rs5379, 0;
	mov.b32 	%r8796, 43;
	@%p1271 bra 	$L__BB5_512;
	and.b16  	%rs5380, %rs7868, 255;
	setp.eq.s16 	%p1272, %rs5380, 0;
	mov.b32 	%r8796, 44;
	@%p1272 bra 	$L__BB5_512;
	and.b16  	%rs5381, %rs7869, 255;
	setp.eq.s16 	%p1273, %rs5381, 0;
	mov.b32 	%r8796, 45;
	@%p1273 bra 	$L__BB5_512;
	and.b16  	%rs5382, %rs7870, 255;
	setp.eq.s16 	%p1274, %rs5382, 0;
	mov.b32 	%r8796, 46;
	@%p1274 bra 	$L__BB5_512;
	and.b16  	%rs5383, %rs7871, 255;
	setp.eq.s16 	%p1275, %rs5383, 0;
	mov.b32 	%r8796, 47;
	@%p1275 bra 	$L__BB5_512;
	and.b16  	%rs5384, %rs7872, 255;
	setp.eq.s16 	%p1276, %rs5384, 0;
	mov.b32 	%r8796, 48;
	@%p1276 bra 	$L__BB5_512;
	and.b16  	%rs5385, %rs7873, 255;
	setp.eq.s16 	%p1277, %rs5385, 0;
	mov.b32 	%r8796, 49;
	@%p1277 bra 	$L__BB5_512;
$L__BB5_565:
	add.s32 	%r8766, %r8766, %r155;
	add.f64 	%fd138, %fd46, %fd138;
	setp.lt.u32 	%p1280, %r382, 161;
	@%p1280 bra 	$L__BB5_1508;
	ld.shared.v2.b32 	{%r7682, %r7683}, [_ZZN3cub18CUB_300001_SM_10006detail6reduce28DeviceReduceSingleTileKernelINS2_10policy_hubI4Studj8sum_funcE10Policy1000EN6thrust24THRUST_300001_SM_1000_NS6detail15normal_iteratorINSA_10device_ptrIS5_EEEEPS5_jS6_S5_S5_N4cuda3std3__410__identityEEEvT0_T1_T2_T3_T4_T6_E12temp_storage+328];
	bfe.u32 	%r7684, %r7682, 0, 8;
	cvt.u16.u32 	%rs6507, %r7684;
	ld.shared.v2.b32 	{%r7685, %r7686}, [_ZZN3cub18CUB_300001_SM_10006detail6reduce28DeviceReduceSingleTileKernelINS2_10policy_hubI4Studj8sum_funcE10Policy1000EN6thrust24THRUST_300001_SM_1000_NS6detail15normal_iteratorINSA_10device_ptrIS5_EEEEPS5_jS6_S5_S5_N4cuda3std3__410__identityEEEvT0_T1_T2_T3_T4_T6_E12temp_storage+336];
	ld.shared.v2.b32 	{%r7687, %r7688}, [_ZZN3cub18CUB_300001_SM_10006detail6reduce28DeviceReduceSingleTileKernelINS2_10policy_hubI4Studj8sum_funcE10Policy1000EN6thrust24THRUST_300001_SM_1000_NS6detail15normal_iteratorINSA_10device_ptrIS5_EEEEPS5_jS6_S5_S5_N4cuda3std3__410__identityEEEvT0_T1_T2_T3_T4_T6_E12temp_storage+344];
	ld.shared.v2.b32 	{%r7689, %r7690}, [_ZZN3cub18CUB_300001_SM_10006detail6reduce28DeviceReduceSingleTileKernelINS2_10policy_hubI4Studj8sum_funcE10Policy1000EN6thrust24THRUST_300001_SM_1000_NS6detail15normal_iteratorINSA_10device_ptrIS5_EEEEPS5_jS6_S5_S5_N4cuda3std3__410__identityEEEvT0_T1_T2_T3_T4_T6_E12temp_storage+352];
	ld.shared.v2.b32 	{%r7691, %r7692}, [_ZZN3cub18CUB_300001_SM_10006detail6reduce28DeviceReduceSingleTileKernelINS2_10policy_hubI4Studj8sum_funcE10Policy1000EN6thrust24THRUST_300001_SM_1000_NS6detail15normal_iteratorINSA_10device_ptrIS5_EEEEPS5_jS6_S5_S5_N4cuda3std3__410__identityEEEvT0_T1_T2_T3_T4_T6_E12temp_storage+360];
	ld.shared.v2.b32 	{%r7693, %r7694}, [_ZZN3cub18CUB_300001_SM_10006detail6reduce28DeviceReduceSingleTileKernelINS2_10policy_hubI4Studj8sum_funcE10Policy1000EN6thrust24THRUST_300001_SM_1000_NS6detail15normal_iteratorINSA_10device_ptrIS5_EEEEPS5_jS6_S5_S5_N4cuda3std3__410__identityEEEvT0_T1_T2_T3_T4_T6_E12temp_storage+368];
	ld.shared.v2.u8 	{%rs5387, %rs5388}, [_ZZN3cub18CUB_300001_SM_10006detail6reduce28DeviceReduceSingleTileKernelINS2_10policy_hubI4Studj8sum_funcE10Policy1000EN6thrust24THRUST_300001_SM_1000_NS6detail15normal_iteratorINSA_10device_ptrIS5_EEEEPS5_jS6_S5_S5_N4cuda3std3__410__identityEEEvT0_T1_T2_T3_T4_T6_E12temp_storage+376];
	ld.shared.u32 	%r162, [_ZZN3cub18CUB_300001_SM_10006detail6reduce28DeviceReduceSingleTileKernelINS2_10policy_hubI4Studj8sum_funcE10Policy1000EN6thrust24THRUST_300001_SM_1000_NS6detail15normal_iteratorINSA_10device_ptrIS5_EEEEPS5_jS6_S5_S5_N4cuda3std3__410__identityEEEvT0_T1_T2_T3_T4_T6_E12temp_storage+380];
	ld.shared.f64 	%fd50, [_ZZN3cub18CUB_300001_SM_10006detail6reduce28DeviceReduceSingleTileKernelINS2_10policy_hubI4Studj8sum_funcE10Policy1000EN6thrust24THRUST_300001_SM_1000_NS6detail15normal_iteratorINSA_10device_ptrIS5_EEEEPS5_jS6_S5_S5_N4cuda3std3__410__identityEEEvT0_T1_T2_T3_T4_T6_E12temp_storage+384];
	cvta.to.local.u64 	%rd23, %rd211;
	cvta.to.local.u64 	%rd24, %rd212;
	and.b16  	%rs5389, %rs7824, 255;
	cvt.u32.u16 	%r7695, %rs7831;
	cvt.u32.u16 	%r7696, %rs7830;
	prmt.b32 	%r7697, %r7696, %r7695, 0x3340U;
	cvt.u32.u16 	%r7698, %rs7829;
	cvt.u32.u16 	%r7699, %rs7828;
	prmt.b32 	%r7700, %r7699, %r7698, 0x3340U;
	prmt.b32 	%r7701, %r7700, %r7697, 0x5410U;
	cvt.u32.u16 	%r7702, %rs7827;
	cvt.u32.u16 	%r7703, %rs7826;
	prmt.b32 	%r7704, %r7703, %r7702, 0x3340U;
	cvt.u32.u16 	%r7705, %rs7825;
	cvt.u32.u16 	%r7706, %rs7824;
	prmt.b32 	%r7707, %r7706, %r7705, 0x3340U;
	prmt.b32 	%r7708, %r7707, %r7704, 0x5410U;
	st.local.v2.b32 	[%rd23], {%r7708, %r7701};
	cvt.u32.u16 	%r7709, %rs7839;
	cvt.u32.u16 	%r7710, %rs7838;
	prmt.b32 	%r7711, %r7710, %r7709, 0x3340U;
	cvt.u32.u16 	%r7712, %rs7837;
	cvt.u32.u16 	%r7713, %rs7836;
	prmt.b32 	%r7714, %r7713, %r7712, 0x3340U;
	prmt.b32 	%r7715, %r7714, %r7711, 0x5410U;
	cvt.u32.u16 	%r7716, %rs7835;
	cvt.u32.u16 	%r7717, %rs7834;
	prmt.b32 	%r7718, %r7717, %r7716, 0x3340U;
	cvt.u32.u16 	%r7719, %rs7833;
	cvt.u32.u16 	%r7720, %rs7832;
	prmt.b32 	%r7721, %r7720, %r7719, 0x3340U;
	prmt.b32 	%r7722, %r7721, %r7718, 0x5410U;
	st.local.v2.b32 	[%rd23+8], {%r7722, %r7715};
	cvt.u32.u16 	%r7723, %rs7847;
	cvt.u32.u16 	%r7724, %rs7846;
	prmt.b32 	%r7725, %r7724, %r7723, 0x3340U;
	cvt.u32.u16 	%r7726, %rs7845;
	cvt.u32.u16 	%r7727, %rs7844;
	prmt.b32 	%r7728, %r7727, %r7726, 0x3340U;
	prmt.b32 	%r7729, %r7728, %r7725, 0x5410U;
	cvt.u32.u16 	%r7730, %rs7843;
	cvt.u32.u16 	%r7731, %rs7842;
	prmt.b32 	%r7732, %r7731, %r7730, 0x3340U;
	cvt.u32.u16 	%r7733, %rs7841;
	cvt.u32.u16 	%r7734, %rs7840;
	prmt.b32 	%r7735, %r7734, %r7733, 0x3340U;
	prmt.b32 	%r7736, %r7735, %r7732, 0x5410U;
	st.local.v2.b32 	[%rd23+16], {%r7736, %r7729};
	cvt.u32.u16 	%r7737, %rs7855;
	cvt.u32.u16 	%r7738, %rs7854;
	prmt.b32 	%r7739, %r7738, %r7737, 0x3340U;
	cvt.u32.u16 	%r7740, %rs7853;
	cvt.u32.u16 	%r7741, %rs7852;
	prmt.b32 	%r7742, %r7741, %r7740, 0x3340U;
	prmt.b32 	%r7743, %r7742, %r7739, 0x5410U;
	cvt.u32.u16 	%r7744, %rs7851;
	cvt.u32.u16 	%r7745, %rs7850;
	prmt.b32 	%r7746, %r7745, %r7744, 0x3340U;
	cvt.u32.u16 	%r7747, %rs7849;
	cvt.u32.u16 	%r7748, %rs7848;
	prmt.b32 	%r7749, %r7748, %r7747, 0x3340U;
	prmt.b32 	%r7750, %r7749, %r7746, 0x5410U;
	st.local.v2.b32 	[%rd23+24], {%r7750, %r7743};
	cvt.u32.u16 	%r7751, %rs7863;
	cvt.u32.u16 	%r7752, %rs7862;
	prmt.b32 	%r7753, %r7752, %r7751, 0x3340U;
	cvt.u32.u16 	%r7754, %rs7861;
	cvt.u32.u16 	%r7755, %rs7860;
	prmt.b32 	%r7756, %r7755, %r7754, 0x3340U;
	prmt.b32 	%r7757, %r7756, %r7753, 0x5410U;
	cvt.u32.u16 	%r7758, %rs7859;
	cvt.u32.u16 	%r7759, %rs7858;
	prmt.b32 	%r7760, %r7759, %r7758, 0x3340U;
	cvt.u32.u16 	%r7761, %rs7857;
	cvt.u32.u16 	%r7762, %rs7856;
	prmt.b32 	%r7763, %r7762, %r7761, 0x3340U;
	prmt.b32 	%r7764, %r7763, %r7760, 0x5410U;
	st.local.v2.b32 	[%rd23+32], {%r7764, %r7757};
	cvt.u32.u16 	%r7765, %rs7871;
	cvt.u32.u16 	%r7766, %rs7870;
	prmt.b32 	%r7767, %r7766, %r7765, 0x3340U;
	cvt.u32.u16 	%r7768, %rs7869;
	cvt.u32.u16 	%r7769, %rs7868;
	prmt.b32 	%r7770, %r7769, %r7768, 0x3340U;
	prmt.b32 	%r7771, %r7770, %r7767, 0x5410U;
	cvt.u32.u16 	%r7772, %rs7867;
	cvt.u32.u16 	%r7773, %rs7866;
	prmt.b32 	%r7774, %r7773, %r7772, 0x3340U;
	cvt.u32.u16 	%r7775, %rs7865;
	cvt.u32.u16 	%r7776, %rs7864;
	prmt.b32 	%r7777, %r7776, %r7775, 0x3340U;
	prmt.b32 	%r7778, %r7777, %r7774, 0x5410U;
	st.local.v2.b32 	[%rd23+40], {%r7778, %r7771};
	st.local.v2.u8 	[%rd23+48], {%rs7872, %rs7873};
	st.local.u32 	[%rd23+52], %r8766;
	st.local.f64 	[%rd23+56], %fd138;
	st.local.v2.b32 	[%rd24], {%r7682, %r7683};
	st.local.v2.b32 	[%rd24+8], {%r7685, %r7686};
	st.local.v2.b32 	[%rd24+16], {%r7687, %r7688};
	st.local.v2.b32 	[%rd24+24], {%r7689, %r7690};
	st.local.v2.b32 	[%rd24+32], {%r7691, %r7692};
	st.local.v2.b32 	[%rd24+40], {%r7693, %r7694};
	st.local.v2.u8 	[%rd24+48], {%rs5387, %rs5388};
	st.local.u32 	[%rd24+52], %r162;
	st.local.f64 	[%rd24+56], %fd50;
	setp.ne.s16 	%p1281, %rs5389, 0;
	mov.b32 	%r8799, 0;
	@%p1281 bra 	$L__BB5_571;
$L__BB5_567:
	and.b16  	%rs5439, %rs6507, 255;
	setp.eq.s16 	%p1331, %rs5439, 0;
	@%p1331 bra 	$L__BB5_620;
	mov.b32 	%r8800, 0;
$L__BB5_569:
	add.s32 	%r7829, %r8800, %r8799;
	cvt.u64.u32 	%rd237, %r7829;
	add.s64 	%rd238, %rd23, %rd237;
	st.local.u8 	[%rd238], %rs6507;
	add.s32 	%r165, %r8800, 1;
	cvt.u64.u32 	%rd239, %r8800;
	add.s64 	%rd240, %rd24, %rd239;
	ld.local.u8 	%rs6507, [%rd240+1];
	setp.ne.s16 	%p1332, %rs6507, 0;
	mov.u32 	%r8800, %r165;
	@%p1332 bra 	$L__BB5_569;
	ld.local.u32 	%r8766, [%rd23+52];
	ld.local.f64 	%fd138, [%rd23+56];
	ld.local.v2.b32 	{%r7830, %r7831}, [%rd23];
	bfe.u32 	%r7832, %r7830, 0, 8;
	cvt.u16.u32 	%rs7824, %r7832;
	bfe.u32 	%r7833, %r7830, 8, 8;
	cvt.u16.u32 	%rs7825, %r7833;
	bfe.u32 	%r7834, %r7830, 16, 8;
	cvt.u16.u32 	%rs7826, %r7834;
	bfe.u32 	%r7835, %r7830, 24, 8;
	cvt.u16.u32 	%rs7827, %r7835;
	bfe.u32 	%r7836, %r7831, 0, 8;
	cvt.u16.u32 	%rs7828, %r7836;
	bfe.u32 	%r7837, %r7831, 8, 8;
	cvt.u16.u32 	%rs7829, %r7837;
	bfe.u32 	%r7838, %r7831, 16, 8;
	cvt.u16.u32 	%rs7830, %r7838;
	bfe.u32 	%r7839, %r7831, 24, 8;
	cvt.u16.u32 	%rs7831, %r7839;
	ld.local.v2.b32 	{%r7840, %r7841}, [%rd23+8];
	bfe.u32 	%r7842, %r7840, 0, 8;
	cvt.u16.u32 	%rs7832, %r7842;
	bfe.u32 	%r7843, %r7840, 8, 8;
	cvt.u16.u32 	%rs7833, %r7843;
	bfe.u32 	%r7844, %r7840, 16, 8;
	cvt.u16.u32 	%rs7834, %r7844;
	bfe.u32 	%r7845, %r7840, 24, 8;
	cvt.u16.u32 	%rs7835, %r7845;
	bfe.u32 	%r7846, %r7841, 0, 8;
	cvt.u16.u32 	%rs7836, %r7846;
	bfe.u32 	%r7847, %r7841, 8, 8;
	cvt.u16.u32 	%rs7837, %r7847;
	bfe.u32 	%r7848, %r7841, 16, 8;
	cvt.u16.u32 	%rs7838, %r7848;
	bfe.u32 	%r7849, %r7841, 24, 8;
	cvt.u16.u32 	%rs7839, %r7849;
	ld.local.v2.b32 	{%r7850, %r7851}, [%rd23+16];
	bfe.u32 	%r7852, %r7850, 0, 8;
	cvt.u16.u32 	%rs7840, %r7852;
	bfe.u32 	%r7853, %r7850, 8, 8;
	cvt.u16.u32 	%rs7841, %r7853;
	bfe.u32 	%r7854, %r7850, 16, 8;
	cvt.u16.u32 	%rs7842, %r7854;
	bfe.u32 	%r7855, %r7850, 24, 8;
	cvt.u16.u32 	%rs7843, %r7855;
	bfe.u32 	%r7856, %r7851, 0, 8;
	cvt.u16.u32 	%rs7844, %r7856;
	bfe.u32 	%r7857, %r7851, 8, 8;
	cvt.u16.u32 	%rs7845, %r7857;
	bfe.u32 	%r7858, %r7851, 16, 8;
	cvt.u16.u32 	%rs7846, %r7858;
	bfe.u32 	%r7859, %r7851, 24, 8;
	cvt.u16.u32 	%rs7847, %r7859;
	ld.local.v2.b32 	{%r7860, %r7861}, [%rd23+24];
	bfe.u32 	%r7862, %r7860, 0, 8;
	cvt.u16.u32 	%rs7848, %r7862;
	bfe.u32 	%r7863, %r7860, 8, 8;
	cvt.u16.u32 	%rs7849, %r7863;
	bfe.u32 	%r7864, %r7860, 16, 8;
	cvt.u16.u32 	%rs7850, %r7864;
	bfe.u32 	%r7865, %r7860, 24, 8;
	cvt.u16.u32 	%rs7851, %r7865;
	bfe.u32 	%r7866, %r7861, 0, 8;
	cvt.u16.u32 	%rs7852, %r7866;
	bfe.u32 	%r7867, %r7861, 8, 8;
	cvt.u16.u32 	%rs7853, %r7867;
	bfe.u32 	%r7868, %r7861, 16, 8;
	cvt.u16.u32 	%rs7854, %r7868;
	bfe.u32 	%r7869, %r7861, 24, 8;
	cvt.u16.u32 	%rs7855, %r7869;
	ld.local.v2.b32 	{%r7870, %r7871}, [%rd23+32];
	bfe.u32 	%r7872, %r7870, 0, 8;
	cvt.u16.u32 	%rs7856, %r7872;
	bfe.u32 	%r7873, %r7870, 8, 8;
	cvt.u16.u32 	%rs7857, %r7873;
	bfe.u32 	%r7874, %r7870, 16, 8;
	cvt.u16.u32 	%rs7858, %r7874;
	bfe.u32 	%r7875, %r7870, 24, 8;
	cvt.u16.u32 	%rs7859, %r7875;
	bfe.u32 	%r7876, %r7871, 0, 8;
	cvt.u16.u32 	%rs7860, %r7876;
	bfe.u32 	%r7877, %r7871, 8, 8;
	cvt.u16.u32 	%rs7861, %r7877;
	bfe.u32 	%r7878, %r7871, 16, 8;
	cvt.u16.u32 	%rs7862, %r7878;
	bfe.u32 	%r7879, %r7871, 24, 8;
	cvt.u16.u32 	%rs7863, %r7879;
	ld.local.v2.b32 	{%r7880, %r7881}, [%rd23+40];
	bfe.u32 	%r7882, %r7880, 0, 8;
	cvt.u16.u32 	%rs7864, %r7882;
	bfe.u32 	%r7883, %r7880, 8, 8;
	cvt.u16.u32 	%rs7865, %r7883;
	bfe.u32 	%r7884, %r7880, 16, 8;
	cvt.u16.u32 	%rs7866, %r7884;
	bfe.u32 	%r7885, %r7880, 24, 8;
	cvt.u16.u32 	%rs7867, %r7885;
	bfe.u32 	%r7886, %r7881, 0, 8;
	cvt.u16.u32 	%rs7868, %r7886;
	bfe.u32 	%r7887, %r7881, 8, 8;
	cvt.u16.u32 	%rs7869, %r7887;
	bfe.u32 	%r7888, %r7881, 16, 8;
	cvt.u16.u32 	%rs7870, %r7888;
	bfe.u32 	%r7889, %r7881, 24, 8;
	cvt.u16.u32 	%rs7871, %r7889;
	ld.local.v2.u8 	{%rs7872, %rs7873}, [%rd23+48];
	bra.uni 	$L__BB5_620;
$L__BB5_571:
	and.b16  	%rs5390, %rs7825, 255;
	setp.eq.s16 	%p1282, %rs5390, 0;
	mov.b32 	%r8799, 1;
	@%p1282 bra 	$L__BB5_567;
	and.b16  	%rs5391, %rs7826, 255;
	setp.eq.s16 	%p1283, %rs5391, 0;
	mov.b32 	%r8799, 2;
	@%p1283 bra 	$L__BB5_567;
	and.b16  	%rs5392, %rs7827, 255;
	setp.eq.s16 	%p1284, %rs5392, 0;
	mov.b32 	%r8799, 3;
	@%p1284 bra 	$L__BB5_567;
	and.b16  	%rs5393, %rs7828, 255;
	setp.eq.s16 	%p1285, %rs5393, 0;
	mov.b32 	%r8799, 4;
	@%p1285 bra 	$L__BB5_567;
	and.b16  	%rs5394, %rs7829, 255;
	setp.eq.s16 	%p1286, %rs5394, 0;
	mov.b32 	%r8799, 5;
	@%p1286 bra 	$L__BB5_567;
	and.b16  	%rs5395, %rs7830, 255;
	setp.eq.s16 	%p1287, %rs5395, 0;
	mov.b32 	%r8799, 6;
	@%p1287 bra 	$L__BB5_567;
	and.b16  	%rs5396, %rs7831, 255;
	setp.eq.s16 	%p1288, %rs5396, 0;
	mov.b32 	%r8799, 7;
	@%p1288 bra 	$L__BB5_567;
	and.b16  	%rs5397, %rs7832, 255;
	setp.eq.s16 	%p1289, %rs5397, 0;
	mov.b32 	%r8799, 8;
	@%p1289 bra 	$L__BB5_567;
	and.b16  	%rs5398, %rs7833, 255;
	setp.eq.s16 	%p1290, %rs5398, 0;
	mov.b32 	%r8799, 9;
	@%p1290 bra 	$L__BB5_567;
	and.b16  	%rs5399, %rs7834, 255;
	setp.eq.s16 	%p1291, %rs5399, 0;
	mov.b32 	%r8799, 10;
	@%p1291 bra 	$L__BB5_567;
	and.b16  	%rs5400, %rs7835, 255;
	setp.eq.s16 	%p1292, %rs5400, 0;
	mov.b32 	%r8799, 11;
	@%p1292 bra 	$L__BB5_567;
	and.b16  	%rs5401, %rs7836, 255;
	setp.eq.s16 	%p1293, %rs5401, 0;
	mov.b32 	%r8799, 12;
	@%p1293 bra 	$L__BB5_567;
	and.b16  	%rs5402, %rs7837, 255;
	setp.eq.s16 	%p1294, %rs5402, 0;
	mov.b32 	%r8799, 13;
	@%p1294 bra 	$L__BB5_567;
	and.b16  	%rs5403, %rs7838, 255;
	setp.eq.s16 	%p1295, %rs5403, 0;
	mov.b32 	%r8799, 14;
	@%p1295 bra 	$L__BB5_567;
	and.b16  	%rs5404, %rs7839, 255;
	setp.eq.s16 	%p1296, %rs5404, 0;
	mov.b32 	%r8799, 15;
	@%p1296 bra 	$L__BB5_567;
	and.b16  	%rs5405, %rs7840, 255;
	setp.eq.s16 	%p1297, %rs5405, 0;
	mov.b32 	%r8799, 16;
	@%p1297 bra 	$L__BB5_567;
	and.b16  	%rs5406, %rs7841, 255;
	setp.eq.s16 	%p1298, %rs5406, 0;
	mov.b32 	%r8799, 17;
	@%p1298 bra 	$L__BB5_567;
	and.b16  	%rs5407, %rs7842, 255;
	setp.eq.s16 	%p1299, %rs5407, 0;
	mov.b32 	%r8799, 18;
	@%p1299 bra 	$L__BB5_567;
	and.b16  	%rs5408, %rs7843, 255;
	setp.eq.s16 	%p1300, %rs5408, 0;
	mov.b32 	%r8799, 19;
	@%p1300 bra 	$L__BB5_567;
	and.b16  	%rs5409, %rs7844, 255;
	setp.eq.s16 	%p1301, %rs5409, 0;
	mov.b32 	%r8799, 20;
	@%p1301 bra 	$L__BB5_567;
	and.b16  	%rs5410, %rs7845, 255;
	setp.eq.s16 	%p1302, %rs5410, 0;
	mov.b32 	%r8799, 21;
	@%p1302 bra 	$L__BB5_567;
	and.b16  	%rs5411, %rs7846, 255;
	setp.eq.s16 	%p1303, %rs5411, 0;
	mov.b32 	%r8799, 22;
	@%p1303 bra 	$L__BB5_567;
	and.b16  	%rs5412, %rs7847, 255;
	setp.eq.s16 	%p1304, %rs5412, 0;
	mov.b32 	%r8799, 23;
	@%p1304 bra 	$L__BB5_567;
	and.b16  	%rs5413, %rs7848, 255;
	setp.eq.s16 	%p1305, %rs5413, 0;
	mov.b32 	%r8799, 24;
	@%p1305 bra 	$L__BB5_567;
	and.b16  	%rs5414, %rs7849, 255;
	setp.eq.s16 	%p1306, %rs5414, 0;
	mov.b32 	%r8799, 25;
	@%p1306 bra 	$L__BB5_567;
	and.b16  	%rs5415, %rs7850, 255;
	setp.eq.s16 	%p1307, %rs5415, 0;
	mov.b32 	%r8799, 26;
	@%p1307 bra 	$L__BB5_567;
	and.b16  	%rs5416, %rs7851, 255;
	setp.eq.s16 	%p1308, %rs5416, 0;
	mov.b32 	%r8799, 27;
	@%p1308 bra 	$L__BB5_567;
	and.b16  	%rs5417, %rs7852, 255;
	setp.eq.s16 	%p1309, %rs5417, 0;
	mov.b32 	%r8799, 28;
	@%p1309 bra 	$L__BB5_567;
	and.b16  	%rs5418, %rs7853, 255;
	setp.eq.s16 	%p1310, %rs5418, 0;
	mov.b32 	%r8799, 29;
	@%p1310 bra 	$L__BB5_567;
	and.b16  	%rs5419, %rs7854, 255;
	setp.eq.s16 	%p1311, %rs5419, 0;
	mov.b32 	%r8799, 30;
	@%p1311 bra 	$L__BB5_567;
	and.b16  	%rs5420, %rs7855, 255;
	setp.eq.s16 	%p1312, %rs5420, 0;
	mov.b32 	%r8799, 31;
	@%p1312 bra 	$L__BB5_567;
	and.b16  	%rs5421, %rs7856, 255;
	setp.eq.s16 	%p1313, %rs5421, 0;
	mov.b32 	%r8799, 32;
	@%p1313 bra 	$L__BB5_567;
	and.b16  	%rs5422, %rs7857, 255;
	setp.eq.s16 	%p1314, %rs5422, 0;
	mov.b32 	%r8799, 33;
	@%p1314 bra 	$L__BB5_567;
	and.b16  	%rs5423, %rs7858, 255;
	setp.eq.s16 	%p1315, %rs5423, 0;
	mov.b32 	%r8799, 34;
	@%p1315 bra 	$L__BB5_567;
	and.b16  	%rs5424, %rs7859, 255;
	setp.eq.s16 	%p1316, %rs5424, 0;
	mov.b32 	%r8799, 35;
	@%p1316 bra 	$L__BB5_567;
	and.b16  	%rs5425, %rs7860, 255;
	setp.eq.s16 	%p1317, %rs5425, 0;
	mov.b32 	%r8799, 36;
	@%p1317 bra 	$L__BB5_567;
	and.b16  	%rs5426, %rs7861, 255;
	setp.eq.s16 	%p1318, %rs5426, 0;
	mov.b32 	%r8799, 37;
	@%p1318 bra 	$L__BB5_567;
	and.b16  	%rs5427, %rs7862, 255;
	setp.eq.s16 	%p1319, %rs5427, 0;
	mov.b32 	%r8799, 38;
	@%p1319 bra 	$L__BB5_567;
	and.b16  	%rs5428, %rs7863, 255;
	setp.eq.s16 	%p1320, %rs5428, 0;
	mov.b32 	%r8799, 39;
	@%p1320 bra 	$L__BB5_567;
	and.b16  	%rs5429, %rs7864, 255;
	setp.eq.s16 	%p1321, %rs5429, 0;
	mov.b32 	%r8799, 40;
	@%p1321 bra 	$L__BB5_567;
	and.b16  	%rs5430, %rs7865, 255;
	setp.eq.s16 	%p1322, %rs5430, 0;
	mov.b32 	%r8799, 41;
	@%p1322 bra 	$L__BB5_567;
	and.b16  	%rs5431, %rs7866, 255;
	setp.eq.s16 	%p1323, %rs5431, 0;
	mov.b32 	%r8799, 42;
	@%p1323 bra 	$L__BB5_567;
	and.b16  	%rs5432, %rs7867, 255;
	setp.eq.s16 	%p1324, %rs5432, 0;
	mov.b32 	%r8799, 43;
	@%p1324 bra 	$L__BB5_567;
	and.b16  	%rs5433, %rs7868, 255;
	setp.eq.s16 	%p1325, %rs5433, 0;
	mov.b32 	%r8799, 44;
	@%p1325 bra 	$L__BB5_567;
	and.b16  	%rs5434, %rs7869, 255;
	setp.eq.s16 	%p1326, %rs5434, 0;
	mov.b32 	%r8799, 45;
	@%p1326 bra 	$L__BB5_567;
	and.b16  	%rs5435, %rs7870, 255;
	setp.eq.s16 	%p1327, %rs5435, 0;
	mov.b32 	%r8799, 46;
	@%p1327 bra 	$L__BB5_567;
	and.b16  	%rs5436, %rs7871, 255;
	setp.eq.s16 	%p1328, %rs5436, 0;
	mov.b32 	%r8799, 47;
	@%p1328 bra 	$L__BB5_567;
	and.b16  	%rs5437, %rs7872, 255;
	setp.eq.s16 	%p1329, %rs5437, 0;
	mov.b32 	%r8799, 48;
	@%p1329 bra 	$L__BB5_567;
	and.b16  	%rs5438, %rs7873, 255;
	setp.eq.s16 	%p1330, %rs5438, 0;
	mov.b32 	%r8799, 49;
	@%p1330 bra 	$L__BB5_567;
$L__BB5_620:
	add.s32 	%r8766, %r8766, %r162;
	add.f64 	%fd138, %fd50, %fd138;
	setp.lt.u32 	%p1333, %r382, 193;
	@%p1333 bra 	$L__BB5_1508;
	ld.shared.v2.b32 	{%r7891, %r7892}, [_ZZN3cub18CUB_300001_SM_10006detail6reduce28DeviceReduceSingleTileKernelINS2_10policy_hubI4Studj8sum_funcE10Policy1000EN6thrust24THRUST_300001_SM_1000_NS6detail15normal_iteratorINSA_10device_ptrIS5_EEEEPS5_jS6_S5_S5_N4cuda3std3__410__identityEEEvT0_T1_T2_T3_T4_T6_E12temp_storage+392];
	bfe.u32 	%r7893, %r7891, 0, 8;
	cvt.u16.u32 	%rs6558, %r7893;
	ld.shared.v2.b32 	{%r7894, %r7895}, [_ZZN3cub18CUB_300001_SM_10006detail6reduce28DeviceReduceSingleTileKernelINS2_10policy_hubI4Studj8sum_funcE10Policy1000EN6thrust24THRUST_300001_SM_1000_NS6detail15normal_iteratorINSA_10device_ptrIS5_EEEEPS5_jS6_S5_S5_N4cuda3std3__410__identityEEEvT0_T1_T2_T3_T4_T6_E12temp_storage+400];
	ld.shared.v2.b32 	{%r7896, %r7897}, [_ZZN3cub18CUB_300001_SM_10006detail6reduce28DeviceReduceSingleTileKernelINS2_10policy_hubI4Studj8sum_funcE10Policy1000EN6thrust24THRUST_300001_SM_1000_NS6detail15normal_iteratorINSA_10device_ptrIS5_EEEEPS5_jS6_S5_S5_N4cuda3std3__410__identityEEEvT0_T1_T2_T3_T4_T6_E12temp_storage+408];
	ld.shared.v2.b32 	{%r7898, %r7899}, [_ZZN3cub18CUB_300001_SM_10006detail6reduce28DeviceReduceSingleTileKernelINS2_10policy_hubI4Studj8sum_funcE10Policy1000EN6thrust24THRUST_300001_SM_1000_NS6detail15normal_iteratorINSA_10device_ptrIS5_EEEEPS5_jS6_S5_S5_N4cuda3std3__410__identityEEEvT0_T1_T2_T3_T4_T6_E12temp_storage+416];
	ld.shared.v2.b32 	{%r7900, %r7901}, [_ZZN3cub18CUB_300001_SM_10006detail6reduce28DeviceReduceSingleTileKernelINS2_10policy_hubI4Studj8sum_funcE10Policy1000EN6thrust24THRUST_300001_SM_1000_NS6detail15normal_iteratorINSA_10device_ptrIS5_EEEEPS5_jS6_S5_S5_N4cuda3std3__410__identityEEEvT0_T1_T2_T3_T4_T6_E12temp_storage+424];
	ld.shared.v2.b32 	{%r7902, %r7903}, [_ZZN3cub18CUB_300001_SM_10006detail6reduce28DeviceReduceSingleTileKernelINS2_10policy_hubI4Studj8sum_funcE10Policy1000EN6thrust24THRUST_300001_SM_1000_NS6detail15normal_iteratorINSA_10device_ptrIS5_EEEEPS5_jS6_S5_S5_N4cuda3std3__410__identityEEEvT0_T1_T2_T3_T4_T6_E12temp_storage+432];
	ld.shared.v2.u8 	{%rs5440, %rs5441}, [_ZZN3cub18CUB_300001_SM_10006detail6reduce28DeviceReduceSingleTileKernelINS2_10policy_hubI4Studj8sum_funcE10Policy1000EN6thrust24THRUST_300001_SM_1000_NS6detail15normal_iteratorINSA_10device_ptrIS5_EEEEPS5_jS6_S5_S5_N4cuda3std3__410__identityEEEvT0_T1_T2_T3_T4_T6_E12temp_storage+440];
	ld.shared.u32 	%r169, [_ZZN3cub18CUB_300001_SM_10006detail6reduce28DeviceReduceSingleTileKernelINS2_10policy_hubI4Studj8sum_funcE10Policy1000EN6thrust24THRUST_300001_SM_1000_NS6detail15normal_iteratorINSA_10device_ptrIS5_EEEEPS5_jS6_S5_S5_N4cuda3std3__410__identityEEEvT0_T1_T2_T3_T4_T6_E12temp_storage+444];
	ld.shared.f64 	%fd54, [_ZZN3cub18CUB_300001_SM_10006detail6reduce28DeviceReduceSingleTileKernelINS2_10policy_hubI4Studj8sum_funcE10Policy1000EN6thrust24THRUST_300001_SM_1000_NS6detail15normal_iteratorINSA_10device_ptrIS5_EEEEPS5_jS6_S5_S5_N4cuda3std3__410__identityEEEvT0_T1_T2_T3_T4_T6_E12temp_storage+448];
	cvta.to.local.u64 	%rd25, %rd211;
	cvta.to.local.u64 	%rd26, %rd212;
	and.b16  	%rs5442, %rs7824, 255;
	cvt.u32.u16 	%r7904, %rs7831;
	cvt.u32.u16 	%r7905, %rs7830;
	prmt.b32 	%r7906, %r7905, %r7904, 0x3340U;
	cvt.u32.u16 	%r7907, %rs7829;
	cvt.u32.u16 	%r7908, %rs7828;
	prmt.b32 	%r7909, %r7908, %r7907, 0x3340U;
	prmt.b32 	%r7910, %r7909, %r7906, 0x5410U;
	cvt.u32.u16 	%r7911, %rs7827;
	cvt.u32.u16 	%r7912, %rs7826;
	prmt.b32 	%r7913, %r7912, %r7911, 0x3340U;
	cvt.u32.u16 	%r7914, %rs7825;
	cvt.u32.u16 	%r7915, %rs7824;
	prmt.b32 	%r7916, %r7915, %r7914, 0x3340U;
	prmt.b32 	%r7917, %r7916, %r7913, 0x5410U;
	st.local.v2.b32 	[%rd25], {%r7917, %r7910};
	cvt.u32.u16 	%r7918, %rs7839;
	cvt.u32.u16 	%r7919, %rs7838;
	prmt.b32 	%r7920, %r7919, %r7918, 0x3340U;
	cvt.u32.u16 	%r7921, %rs7837;
	cvt.u32.u16 	%r7922, %rs7836;
	prmt.b32 	%r7923, %r7922, %r7921, 0x3340U;
	prmt.b32 	%r7924, %r7923, %r7920, 0x5410U;
	cvt.u32.u16 	%r7925, %rs7835;
	cvt.u32.u16 	%r7926, %rs7834;
	prmt.b32 	%r7927, %r7926, %r7925, 0x3340U;
	cvt.u32.u16 	%r7928, %rs7833;
	cvt.u32.u16 	%r7929, %rs7832;
	prmt.b32 	%r7930, %r7929, %r7928, 0x3340U;
	prmt.b32 	%r7931, %r7930, %r7927, 0x5410U;
	st.local.v2.b32 	[%rd25+8], {%r7931, %r7924};
	cvt.u32.u16 	%r7932, %rs7847;
	cvt.u32.u16 	%r7933, %rs7846;
	prmt.b32 	%r7934, %r7933, %r7932, 0x3340U;
	cvt.u32.u16 	%r7935, %rs7845;
	cvt.u32.u16 	%r7936, %rs7844;
	prmt.b32 	%r7937, %r7936, %r7935, 0x3340U;
	prmt.b32 	%r7938, %r7937, %r7934, 0x5410U;
	cvt.u32.u16 	%r7939, %rs7843;
	cvt.u32.u16 	%r7940, %rs7842;
	prmt.b32 	%r7941, %r7940, %r7939, 0x3340U;
	cvt.u32.u16 	%r7942, %rs7841;
	cvt.u32.u16 	%r7943, %rs7840;
	prmt.b32 	%r7944, %r7943, %r7942, 0x3340U;
	prmt.b32 	%r7945, %r7944, %r7941, 0x5410U;
	st.local.v2.b32 	[%rd25+16], {%r7945, %r7938};
	cvt.u32.u16 	%r7946, %rs7855;
	cvt.u32.u16 	%r7947, %rs7854;
	prmt.b32 	%r7948, %r7947, %r7946, 0x3340U;
	cvt.u32.u16 	%r7949, %rs7853;
	cvt.u32.u16 	%r7950, %rs7852;
	prmt.b32 	%r7951, %r7950, %r7949, 0x3340U;
	prmt.b32 	%r7952, %r7951, %r7948, 0x5410U;
	cvt.u32.u16 	%r7953, %rs7851;
	cvt.u32.u16 	%r7954, %rs7850;
	prmt.b32 	%r7955, %r7954, %r7953, 0x3340U;
	cvt.u32.u16 	%r7956, %rs7849;
	cvt.u32.u16 	%r7957, %rs7848;
	prmt.b32 	%r7958, %r7957, %r7956, 0x3340U;
	prmt.b32 	%r7959, %r7958, %r7955, 0x5410U;
	st.local.v2.b32 	[%rd25+24], {%r7959, %r7952};
	cvt.u32.u16 	%r7960, %rs7863;
	cvt.u32.u16 	%r7961, %rs7862;
	prmt.b32 	%r7962, %r7961, %r7960, 0x3340U;
	cvt.u32.u16 	%r7963, %rs7861;
	cvt.u32.u16 	%r7964, %rs7860;
	prmt.b32 	%r7965, %r7964, %r7963, 0x3340U;
	prmt.b32 	%r7966, %r7965, %r7962, 0x5410U;
	cvt.u32.u16 	%r7967, %rs7859;
	cvt.u32.u16 	%r7968, %rs7858;
	prmt.b32 	%r7969, %r7968, %r7967, 0x3340U;
	cvt.u32.u16 	%r7970, %rs7857;
	cvt.u32.u16 	%r7971, %rs7856;
	prmt.b32 	%r7972, %r7971, %r7970, 0x3340U;
	prmt.b32 	%r7973, %r7972, %r7969, 0x5410U;
	st.local.v2.b32 	[%rd25+32], {%r7973, %r7966};
	cvt.u32.u16 	%r7974, %rs7871;
	cvt.u32.u16 	%r7975, %rs7870;
	prmt.b32 	%r7976, %r7975, %r7974, 0x3340U;
	cvt.u32.u16 	%r7977, %rs7869;
	cvt.u32.u16 	%r7978, %rs7868;
	prmt.b32 	%r7979, %r7978, %r7977, 0x3340U;
	prmt.b32 	%r7980, %r7979, %r7976, 0x5410U;
	cvt.u32.u16 	%r7981, %rs7867;
	cvt.u32.u16 	%r7982, %rs7866;
	prmt.b32 	%r7983, %r7982, %r7981, 0x3340U;
	cvt.u32.u16 	%r7984, %rs7865;
	cvt.u32.u16 	%r7985, %rs7864;
	prmt.b32 	%r7986, %r7985, %r7984, 0x3340U;
	prmt.b32 	%r7987, %r7986, %r7983, 0x5410U;
	st.local.v2.b32 	[%rd25+40], {%r7987, %r7980};
	st.local.v2.u8 	[%rd25+48], {%rs7872, %rs7873};
	st.local.u32 	[%rd25+52], %r8766;
	st.local.f64 	[%rd25+56], %fd138;
	st.local.v2.b32 	[%rd26], {%r7891, %r7892};
	st.local.v2.b32 	[%rd26+8], {%r7894, %r7895};
	st.local.v2.b32 	[%rd26+16], {%r7896, %r7897};
	st.local.v2.b32 	[%rd26+24], {%r7898, %r7899};
	st.local.v2.b32 	[%rd26+32], {%r7900, %r7901};
	st.local.v2.b32 	[%rd26+40], {%r7902, %r7903};
	st.local.v2.u8 	[%rd26+48], {%rs5440, %rs5441};
	st.local.u32 	[%rd26+52], %r169;
	st.local.f64 	[%rd26+56], %fd54;
	setp.ne.s16 	%p1334, %rs5442, 0;
	mov.b32 	%r8802, 0;
	@%p1334 bra 	$L__BB5_626;
$L__BB5_622:
	and.b16  	%rs5492, %rs6558, 255;
	setp.eq.s16 	%p1384, %rs5492, 0;
	@%p1384 bra 	$L__BB5_675;
	mov.b32 	%r8803, 0;
$L__BB5_624:
	add.s32 	%r8038, %r8803, %r8802;
	cvt.u64.u32 	%rd243, %r8038;
	add.s64 	%rd244, %rd25, %rd243;
	st.local.u8 	[%rd244], %rs6558;
	add.s32 	%r172, %r8803, 1;
	cvt.u64.u32 	%rd245, %r8803;
	add.s64 	%rd246, %rd26, %rd245;
	ld.local.u8 	%rs6558, [%rd246+1];
	setp.ne.s16 	%p1385, %rs6558, 0;
	mov.u32 	%r8803, %r172;
	@%p1385 bra 	$L__BB5_624;
	ld.local.u32 	%r8766, [%rd25+52];
	ld.local.f64 	%fd138, [%rd25+56];
	ld.local.v2.b32 	{%r8039, %r8040}, [%rd25];
	bfe.u32 	%r8041, %r8039, 0, 8;
	cvt.u16.u32 	%rs7824, %r8041;
	bfe.u32 	%r8042, %r8039, 8, 8;
	cvt.u16.u32 	%rs7825, %r8042;
	bfe.u32 	%r8043, %r8039, 16, 8;
	cvt.u16.u32 	%rs7826, %r8043;
	bfe.u32 	%r8044, %r8039, 24, 8;
	cvt.u16.u32 	%rs7827, %r8044;
	bfe.u32 	%r8045, %r8040, 0, 8;
	cvt.u16.u32 	%rs7828, %r8045;
	bfe.u32 	%r8046, %r8040, 8, 8;
	cvt.u16.u32 	%rs7829, %r8046;
	bfe.u32 	%r8047, %r8040, 16, 8;
	cvt.u16.u32 	%rs7830, %r8047;
	bfe.u32 	%r8048, %r8040, 24, 8;
	cvt.u16.u32 	%rs7831, %r8048;
	ld.local.v2.b32 	{%r8049, %r8050}, [%rd25+8];
	bfe.u32 	%r8051, %r8049, 0, 8;
	cvt.u16.u32 	%rs7832, %r8051;
	bfe.u32 	%r8052, %r8049, 8, 8;
	cvt.u16.u32 	%rs7833, %r8052;
	bfe.u32 	%r8053, %r8049, 16, 8;
	cvt.u16.u32 	%rs7834, %r8053;
	bfe.u32 	%r8054, %r8049, 24, 8;
	cvt.u16.u32 	%rs7835, %r8054;
	bfe.u32 	%r8055, %r8050, 0, 8;
	cvt.u16.u32 	%rs7836, %r8055;
	bfe.u32 	%r8056, %r8050, 8, 8;
	cvt.u16.u32 	%rs7837, %r8056;
	bfe.u32 	%r8057, %r8050, 16, 8;
	cvt.u16.u32 	%rs7838, %r8057;
	bfe.u32 	%r8058, %r8050, 24, 8;
	cvt.u16.u32 	%rs7839, %r8058;
	ld.local.v2.b32 	{%r8059, %r8060}, [%rd25+16];
	bfe.u32 	%r8061, %r8059, 0, 8;
	cvt.u16.u32 	%rs7840, %r8061;
	bfe.u32 	%r8062, %r8059, 8, 8;
	cvt.u16.u32 	%rs7841, %r8062;
	bfe.u32 	%r8063, %r8059, 16, 8;
	cvt.u16.u32 	%rs7842, %r8063;
	bfe.u32 	%r8064, %r8059, 24, 8;
	cvt.u16.u32 	%rs7843, %r8064;
	bfe.u32 	%r8065, %r8060, 0, 8;
	cvt.u16.u32 	%rs7844, %r8065;
	bfe.u32 	%r8066, %r8060, 8, 8;
	cvt.u16.u32 	%rs7845, %r8066;
	bfe.u32 	%r8067, %r8060, 16, 8;
	cvt.u16.u32 	%rs7846, %r8067;
	bfe.u32 	%r8068, %r8060, 24, 8;
	cvt.u16.u32 	%rs7847, %r8068;
	ld.local.v2.b32 	{%r8069, %r8070}, [%rd25+24];
	bfe.u32 	%r8071, %r8069, 0, 8;
	cvt.u16.u32 	%rs7848, %r8071;
	bfe.u32 	%r8072, %r8069, 8, 8;
	cvt.u16.u32 	%rs7849, %r8072;
	bfe.u32 	%r8073, %r8069, 16, 8;
	cvt.u16.u32 	%rs7850, %r8073;
	bfe.u32 	%r8074, %r8069, 24, 8;
	cvt.u16.u32 	%rs7851, %r8074;
	bfe.u32 	%r8075, %r8070, 0, 8;
	cvt.u16.u32 	%rs7852, %r8075;
	bfe.u32 	%r8076, %r8070, 8, 8;
	cvt.u16.u32 	%rs7853, %r8076;
	bfe.u32 	%r8077, %r8070, 16, 8;
	cvt.u16.u32 	%rs7854, %r8077;
	bfe.u32 	%r8078, %r8070, 24, 8;
	cvt.u16.u32 	%rs7855, %r8078;
	ld.local.v2.b32 	{%r8079, %r8080}, [%rd25+32];
	bfe.u32 	%r8081, %r8079, 0, 8;
	cvt.u16.u32 	%rs7856, %r8081;
	bfe.u32 	%r8082, %r8079, 8, 8;
	cvt.u16.u32 	%rs7857, %r8082;
	bfe.u32 	%r8083, %r8079, 16, 8;
	cvt.u16.u32 	%rs7858, %r8083;
	bfe.u32 	%r8084, %r8079, 24, 8;
	cvt.u16.u32 	%rs7859, %r8084;
	bfe.u32 	%r8085, %r8080, 0, 8;
	cvt.u16.u32 	%rs7860, %r8085;
	bfe.u32 	%r8086, %r8080, 8, 8;
	cvt.u16.u32 	%rs7861, %r8086;
	bfe.u32 	%r8087, %r8080, 16, 8;
	cvt.u16.u32 	%rs7862, %r8087;
	bfe.u32 	%r8088, %r8080, 24, 8;
	cvt.u16.u32 	%rs7863, %r8088;
	ld.local.v2.b32 	{%r8089, %r8090}, [%rd25+40];
	bfe.u32 	%r8091, %r8089, 0, 8;
	cvt.u16.u32 	%rs7864, %r8091;
	bfe.u32 	%r8092, %r8089, 8, 8;
	cvt.u16.u32 	%rs7865, %r8092;
	bfe.u32 	%r8093, %r8089, 16, 8;
	cvt.u16.u32 	%rs7866, %r8093;
	bfe.u32 	%r8094, %r8089, 24, 8;
	cvt.u16.u32 	%rs7867, %r8094;
	bfe.u32 	%r8095, %r8090, 0, 8;
	cvt.u16.u32 	%rs7868, %r8095;
	bfe.u32 	%r8096, %r8090, 8, 8;
	cvt.u16.u32 	%rs7869, %r8096;
	bfe.u32 	%r8097, %r8090, 16, 8;
	cvt.u16.u32 	%rs7870, %r8097;
	bfe.u32 	%r8098, %r8090, 24, 8;
	cvt.u16.u32 	%rs7871, %r8098;
	ld.local.v2.u8 	{%rs7872, %rs7873}, [%rd25+48];
	bra.uni 	$L__BB5_675;
$L__BB5_626:
	and.b16  	%rs5443, %rs7825, 255;
	setp.eq.s16 	%p1335, %rs5443, 0;
	mov.b32 	%r8802, 1;
	@%p1335 bra 	$L__BB5_622;
	and.b16  	%rs5444, %rs7826, 255;
	setp.eq.s16 	%p1336, %rs5444, 0;
	mov.b32 	%r8802, 2;
	@%p1336 bra 	$L__BB5_622;
	and.b16  	%rs5445, %rs7827, 255;
	setp.eq.s16 	%p1337, %rs5445, 0;
	mov.b32 	%r8802, 3;
	@%p1337 bra 	$L__BB5_622;
	and.b16  	%rs5446, %rs7828, 255;
	setp.eq.s16 	%p1338, %rs5446, 0;
	mov.b32 	%r8802, 4;
	@%p1338 bra 	$L__BB5_622;
	and.b16  	%rs5447, %rs7829, 255;
	setp.eq.s16 	%p1339, %rs5447, 0;
	mov.b32 	%r8802, 5;
	@%p1339 bra 	$L__BB5_622;
	and.b16  	%rs5448, %rs7830, 255;
	setp.eq.s16 	%p1340, %rs5448, 0;
	mov.b32 	%r8802, 6;
	@%p1340 bra 	$L__BB5_622;
	and.b16  	%rs5449, %rs7831, 255;
	setp.eq.s16 	%p1341, %rs5449, 0;
	mov.b32 	%r8802, 7;
	@%p1341 bra 	$L__BB5_622;
	and.b16  	%rs5450, %rs7832, 255;
	setp.eq.s16 	%p1342, %rs5450, 0;
	mov.b32 	%r8802, 8;
	@%p1342 bra 	$L__BB5_622;
	and.b16  	%rs5451, %rs7833, 255;
	setp.eq.s16 	%p1343, %rs5451, 0;
	mov.b32 	%r8802, 9;
	@%p1343 bra 	$L__BB5_622;
	and.b16  	%rs5452, %rs7834, 255;
	setp.eq.s16 	%p1344, %rs5452, 0;
	mov.b32 	%r8802, 10;
	@%p1344 bra 	$L__BB5_622;
	and.b16  	%rs5453, %rs7835, 255;
	setp.eq.s16 	%p1345, %rs5453, 0;
	mov.b32 	%r8802, 11;
	@%p1345 bra 	$L__BB5_622;
	and.b16  	%rs5454, %rs7836, 255;
	setp.eq.s16 	%p1346, %rs5454, 0;
	mov.b32 	%r8802, 12;
	@%p1346 bra 	$L__BB5_622;
	and.b16  	%rs5455, %rs7837, 255;
	setp.eq.s16 	%p1347, %rs5455, 0;
	mov.b32 	%r8802, 13;
	@%p1347 bra 	$L__BB5_622;
	and.b16  	%rs5456, %rs7838, 255;
	setp.eq.s16 	%p1348, %rs5456, 0;
	mov.b32 	%r8802, 14;
	@%p1348 bra 	$L__BB5_622;
	and.b16  	%rs5457, %rs7839, 255;
	setp.eq.s16 	%p1349, %rs5457, 0;
	mov.b32 	%r8802, 15;
	@%p1349 bra 	$L__BB5_622;
	and.b16  	%rs5458, %rs7840, 255;
	setp.eq.s16 	%p1350, %rs5458, 0;
	mov.b32 	%r8802, 16;
	@%p1350 bra 	$L__BB5_622;
	and.b16  	%rs5459, %rs7841, 255;
	setp.eq.s16 	%p1351, %rs5459, 0;
	mov.b32 	%r8802, 17;
	@%p1351 bra 	$L__BB5_622;
	and.b16  	%rs5460, %rs7842, 255;
	setp.eq.s16 	%p1352, %rs5460, 0;
	mov.b32 	%r8802, 18;
	@%p1352 bra 	$L__BB5_622;
	and.b16  	%rs5461, %rs7843, 255;
	setp.eq.s16 	%p1353, %rs5461, 0;
	mov.b32 	%r8802, 19;
	@%p1353 bra 	$L__BB5_622;
	and.b16  	%rs5462, %rs7844, 255;
	setp.eq.s16 	%p1354, %rs5462, 0;
	mov.b32 	%r8802, 20;
	@%p1354 bra 	$L__BB5_622;
	and.b16  	%rs5463, %rs7845, 255;
	setp.eq.s16 	%p1355, %rs5463, 0;
	mov.b32 	%r8802, 21;
	@%p1355 bra 	$L__BB5_622;
	and.b16  	%rs5464, %rs7846, 255;
	setp.eq.s16 	%p1356, %rs5464, 0;
	mov.b32 	%r8802, 22;
	@%p1356 bra 	$L__BB5_622;
	and.b16  	%rs5465, %rs7847, 255;
	setp.eq.s16 	%p1357, %rs5465, 0;
	mov.b32 	%r8802, 23;
	@%p1357 bra 	$L__BB5_622;
	and.b16  	%rs5466, %rs7848, 255;
	setp.eq.s16 	%p1358, %rs5466, 0;
	mov.b32 	%r8802, 24;
	@%p1358 bra 	$L__BB5_622;
	and.b16  	%rs5467, %rs7849, 255;
	setp.eq.s16 	%p1359, %rs5467, 0;
	mov.b32 	%r8802, 25;
	@%p1359 bra 	$L__BB5_622;
	and.b16  	%rs5468, %rs7850, 255;
	setp.eq.s16 	%p1360, %rs5468, 0;
	mov.b32 	%r8802, 26;
	@%p1360 bra 	$L__BB5_622;
	and.b16  	%rs5469, %rs7851, 255;
	setp.eq.s16 	%p1361, %rs5469, 0;
	mov.b32 	%r8802, 27;
	@%p1361 bra 	$L__BB5_622;
	and.b16  	%rs5470, %rs7852, 255;
	setp.eq.s16 	%p1362, %rs5470, 0;
	mov.b32 	%r8802, 28;
	@%p1362 bra 	$L__BB5_622;
	and.b16  	%rs5471, %rs7853, 255;
	setp.eq.s16 	%p1363, %rs5471, 0;
	mov.b32 	%r8802, 29;
	@%p1363 bra 	$L__BB5_622;
	and.b16  	%rs5472, %rs7854, 255;
	setp.eq.s16 	%p1364, %rs5472, 0;
	mov.b32 	%r8802, 30;
	@%p1364 bra 	$L__BB5_622;
	and.b16  	%rs5473, %rs7855, 255;
	setp.eq.s16 	%p1365, %rs5473, 0;
	mov.b32 	%r8802, 31;
	@%p1365 bra 	$L__BB5_622;
	and.b16  	%rs5474, %rs7856, 255;
	setp.eq.s16 	%p1366, %rs5474, 0;
	mov.b32 	%r8802, 32;
	@%p1366 bra 	$L__BB5_622;
	and.b16  	%rs5475, %rs7857, 255;
	setp.eq.s16 	%p1367, %rs5475, 0;
	mov.b32 	%r8802, 33;
	@%p1367 bra 	$L__BB5_622;
	and.b16  	%rs5476, %rs7858, 255;
	setp.eq.s16 	%p1368, %rs5476, 0;
	mov.b32 	%r8802, 34;
	@%p1368 bra 	$L__BB5_622;
	and.b16  	%rs5477, %rs7859, 255;
	setp.eq.s16 	%p1369, %rs5477, 0;
	mov.b32 	%r8802, 35;
	@%p1369 bra 	$L__BB5_622;
	and.b16  	%rs5478, %rs7860, 255;
	setp.eq.s16 	%p1370, %rs5478, 0;
	mov.b32 	%r8802, 36;
	@%p1370 bra 	$L__BB5_622;
	and.b16  	%rs5479, %rs7861, 255;
	setp.eq.s16 	%p1371, %rs5479, 0;
	mov.b32 	%r8802, 37;
	@%p1371 bra 	$L__BB5_622;
	and.b16  	%rs5480, %rs7862, 255;
	setp.eq.s16 	%p1372, %rs5480, 0;
	mov.b32 	%r8802, 38;
	@%p1372 bra 	$L__BB5_622;
	and.b16  	%rs5481, %rs7863, 255;
	setp.eq.s16 	%p1373, %rs5481, 0;
	mov.b32 	%r8802, 39;
	@%p1373 bra 	$L__BB5_622;
	and.b16  	%rs5482, %rs7864, 255;
	setp.eq.s16 	%p1374, %rs5482, 0;
	mov.b32 	%r8802, 40;
	@%p1374 bra 	$L__BB5_622;
	and.b16  	%rs5483, %rs7865, 255;
	setp.eq.s16 	%p1375, %rs5483, 0;
	mov.b32 	%r8802, 41;
	@%p1375 bra 	$L__BB5_622;
	and.b16  	%rs5484, %rs7866, 255;
	setp.eq.s16 	%p1376, %rs5484, 0;
	mov.b32 	%r8802, 42;
	@%p1376 bra 	$L__BB5_622;
	and.b16  	%rs5485, %rs7867, 255;
	setp.eq.s16 	%p1377, %rs5485, 0;
	mov.b32 	%r8802, 43;
	@%p1377 bra 	$L__BB5_622;
	and.b16  	%rs5486, %rs7868, 255;
	setp.eq.s16 	%p1378, %rs5486, 0;
	mov.b32 	%r8802, 44;
	@%p1378 bra 	$L__BB5_622;
	and.b16  	%rs5487, %rs7869, 255;
	setp.eq.s16 	%p1379, %rs5487, 0;
	mov.b32 	%r8802, 45;
	@%p1379 bra 	$L__BB5_622;
	and.b16  	%rs5488, %rs7870, 255;
	setp.eq.s16 	%p1380, %rs5488, 0;
	mov.b32 	%r8802, 46;
	@%p1380 bra 	$L__BB5_622;
	and.b16  	%rs5489, %rs7871, 255;
	setp.eq.s16 	%p1381, %rs5489, 0;
	mov.b32 	%r8802, 47;
	@%p1381 bra 	$L__BB5_622;
	and.b16  	%rs5490, %rs7872, 255;
	setp.eq.s16 	%p1382, %rs5490, 0;
	mov.b32 	%r8802, 48;
	@%p1382 bra 	$L__BB5_622;
	and.b16  	%rs5491, %rs7873, 255;
	setp.eq.s16 	%p1383, %rs5491, 0;
	mov.b32 	%r8802, 49;
	@%p1383 bra 	$L__BB5_622;
$L__BB5_675:
	add.s32 	%r8766, %r8766, %r169;
	add.f64 	%fd138, %fd54, %fd138;
	setp.lt.u32 	%p1386, %r382, 225;
	@%p1386 bra 	$L__BB5_1508;
	ld.shared.v2.b32 	{%r8100, %r8101}, [_ZZN3cub18CUB_300001_SM_10006detail6reduce28DeviceReduceSingleTileKernelINS2_10policy_hubI4Studj8sum_funcE10Policy1000EN6thrust24THRUST_300001_SM_1000_NS6detail15normal_iteratorINSA_10device_ptrIS5_EEEEPS5_jS6_S5_S5_N4cuda3std3__410__identityEEEvT0_T1_T2_T3_T4_T6_E12temp_storage+456];
	bfe.u32 	%r8102, %r8100, 0, 8;
	cvt.u16.u32 	%rs6609, %r8102;
	ld.shared.v2.b32 	{%r8103, %r8104}, [_ZZN3cub18CUB_300001_SM_10006detail6reduce28DeviceReduceSingleTileKernelINS2_10policy_hubI4Studj8sum_funcE10Policy1000EN6thrust24THRUST_300001_SM_1000_NS6detail15normal_iteratorINSA_10device_ptrIS5_EEEEPS5_jS6_S5_S5_N4cuda3std3__410__identityEEEvT0_T1_T2_T3_T4_T6_E12temp_storage+464];
	ld.shared.v2.b32 	{%r8105, %r8106}, [_ZZN3cub18CUB_300001_SM_10006detail6reduce28DeviceReduceSingleTileKernelINS2_10policy_hubI4Studj8sum_funcE10Policy1000EN6thrust24THRUST_300001_SM_1000_NS6detail15normal_iteratorINSA_10device_ptrIS5_EEEEPS5_jS6_S5_S5_N4cuda3std3__410__identityEEEvT0_T1_T2_T3_T4_T6_E12temp_storage+472];
	ld.shared.v2.b32 	{%r8107, %r8108}, [_ZZN3cub18CUB_300001_SM_10006detail6reduce28DeviceReduceSingleTileKernelINS2_10policy_hubI4Studj8sum_funcE10Policy1000EN6thrust24THRUST_300001_SM_1000_NS6detail15normal_iteratorINSA_10device_ptrIS5_EEEEPS5_jS6_S5_S5_N4cuda3std3__410__identityEEEvT0_T1_T2_T3_T4_T6_E12temp_storage+480];
	ld.shared.v2.b32 	{%r8109, %r8110}, [_ZZN3cub18CUB_300001_SM_10006detail6reduce28DeviceReduceSingleTileKernelINS2_10policy_hubI4Studj8sum_funcE10Policy1000EN6thrust24THRUST_300001_SM_1000_NS6detail15normal_iteratorINSA_10device_ptrIS5_EEEEPS5_jS6_S5_S5_N4cuda3std3__410__identityEEEvT0_T1_T2_T3_T4_T6_E12temp_storage+488];
	ld.shared.v2.b32 	{%r8111, %r8112}, [_ZZN3cub18CUB_300001_SM_10006detail6reduce28DeviceReduceSingleTileKernelINS2_10policy_hubI4Studj8sum_funcE10Policy1000EN6thrust24THRUST_300001_SM_1000_NS6detail15normal_iteratorINSA_10device_ptrIS5_EEEEPS5_jS6_S5_S5_N4cuda3std3__410__identityEEEvT0_T1_T2_T3_T4_T6_E12temp_storage+496];
	ld.shared.v2.u8 	{%rs5493, %rs5494}, [_ZZN3cub18CUB_300001_SM_10006detail6reduce28DeviceReduceSingleTileKernelINS2_10policy_hubI4Studj8sum_funcE10Policy1000EN6thrust24THRUST_300001_SM_1000_NS6detail15normal_iteratorINSA_10device_ptrIS5_EEEEPS5_jS6_S5_S5_N4cuda3std3__410__identityEEEvT0_T1_T2_T3_T4_T6_E12temp_storage+504];
	ld.shared.u32 	%r176, [_ZZN3cub18CUB_300001_SM_10006detail6reduce28DeviceReduceSingleTileKernelINS2_10policy_hubI4Studj8sum_funcE10Policy1000EN6thrust24THRUST_300001_SM_1000_NS6detail15normal_iteratorINSA_10device_ptrIS5_EEEEPS5_jS6_S5_S5_N4cuda3std3__410__identityEEEvT0_T1_T2_T3_T4_T6_E12temp_storage+508];
	ld.shared.f64 	%fd58, [_ZZN3cub18CUB_300001_SM_10006detail6reduce28DeviceReduceSingleTileKernelINS2_10policy_hubI4Studj8sum_funcE10Policy1000EN6thrust24THRUST_300001_SM_1000_NS6detail15normal_iteratorINSA_10device_ptrIS5_EEEEPS5_jS6_S5_S5_N4cuda3std3__410__identityEEEvT0_T1_T2_T3_T4_T6_E12temp_storage+512];
	cvta.to.local.u64 	%rd27, %rd211;
	cvta.to.local.u64 	%rd28, %rd212;
	and.b16  	%rs5495, %rs7824, 255;
	cvt.u32.u16 	%r8113, %rs7831;
	cvt.u32.u16 	%r8114, %rs7830;
	prmt.b32 	%r8115, %r8114, %r8113, 0x3340U;
	cvt.u32.u16 	%r8116, %rs7829;
	cvt.u32.u16 	%r8117, %rs7828;
	prmt.b32 	%r8118, %r8117, %r8116, 0x3340U;
	prmt.b32 	%r8119, %r8118, %r8115, 0x5410U;
	cvt.u32.u16 	%r8120, %rs7827;
	cvt.u32.u16 	%r8121, %rs7826;
	prmt.b32 	%r8122, %r8121, %r8120, 0x3340U;
	cvt.u32.u16 	%r8123, %rs7825;
	cvt.u32.u16 	%r8124, %rs7824;
	prmt.b32 	%r8125, %r8124, %r8123, 0x3340U;
	prmt.b32 	%r8126, %r8125, %r8122, 0x5410U;
	st.local.v2.b32 	[%rd27], {%r8126, %r8119};
	cvt.u32.u16 	%r8127, %rs7839;
	cvt.u32.u16 	%r8128, %rs7838;
	prmt.b32 	%r8129, %r8128, %r8127, 0x3340U;
	cvt.u32.u16 	%r8130, %rs7837;
	cvt.u32.u16 	%r8131, %rs7836;
	prmt.b32 	%r8132, %r8131, %r8130, 0x3340U;
	prmt.b32 	%r8133, %r8132, %r8129, 0x5410U;
	cvt.u32.u16 	%r8134, %rs7835;
	cvt.u32.u16 	%r8135, %rs7834;
	prmt.b32 	%r8136, %r8135, %r8134, 0x3340U;
	cvt.u32.u16 	%r8137, %rs7833;
	cvt.u32.u16 	%r8138, %rs7832;
	prmt.b32 	%r8139, %r8138, %r8137, 0x3340U;
	prmt.b32 	%r8140, %r8139, %r8136, 0x5410U;
	st.local.v2.b32 	[%rd27+8], {%r8140, %r8133};
	cvt.u32.u16 	%r8141, %rs7847;
	cvt.u32.u16 	%r8142, %rs7846;
	prmt.b32 	%r8143, %r8142, %r8141, 0x3340U;
	cvt.u32.u16 	%r8144, %rs7845;
	cvt.u32.u16 	%r8145, %rs7844;
	prmt.b32 	%r8146, %r8145, %r8144, 0x3340U;
	prmt.b32 	%r8147, %r8146, %r8143, 0x5410U;
	cvt.u32.u16 	%r8148, %rs7843;
	cvt.u32.u16 	%r8149, %rs7842;
	prmt.b32 	%r8150, %r8149, %r8148, 0x3340U;
	cvt.u32.u16 	%r8151, %rs7841;
	cvt.u32.u16 	%r8152, %rs7840;
	prmt.b32 	%r8153, %r8152, %r8151, 0x3340U;
	prmt.b32 	%r8154, %r8153, %r8150, 0x5410U;
	st.local.v2.b32 	[%rd27+16], {%r8154, %r8147};
	cvt.u32.u16 	%r8155, %rs7855;
	cvt.u32.u16 	%r8156, %rs7854;
	prmt.b32 	%r8157, %r8156, %r8155, 0x3340U;
	cvt.u32.u16 	%r8158, %rs7853;
	cvt.u32.u16 	%r8159, %rs7852;
	prmt.b32 	%r8160, %r8159, %r8158, 0x3340U;
	prmt.b32 	%r8161, %r8160, %r8157, 0x5410U;
	cvt.u32.u16 	%r8162, %rs7851;
	cvt.u32.u16 	%r8163, %rs7850;
	prmt.b32 	%r8164, %r8163, %r8162, 0x3340U;
	cvt.u32.u16 	%r8165, %rs7849;
	cvt.u32.u16 	%r8166, %rs7848;
	prmt.b32 	%r8167, %r8166, %r8165, 0x3340U;
	prmt.b32 	%r8168, %r8167, %r8164, 0x5410U;
	st.local.v2.b32 	[%rd27+24], {%r8168, %r8161};
	cvt.u32.u16 	%r8169, %rs7863;
	cvt.u32.u16 	%r8170, %rs7862;
	prmt.b32 	%r8171, %r8170, %r8169, 0x3340U;
	cvt.u32.u16 	%r8172, %rs7861;
	cvt.u32.u16 	%r8173, %rs7860;
	prmt.b32 	%r8174, %r8173, %r8172, 0x3340U;
	prmt.b32 	%r8175, %r8174, %r8171, 0x5410U;
	cvt.u32.u16 	%r8176, %rs7859;
	cvt.u32.u16 	%r8177, %rs7858;
	prmt.b32 	%r8178, %r8177, %r8176, 0x3340U;
	cvt.u32.u16 	%r8179, %rs7857;
	cvt.u32.u16 	%r8180, %rs7856;
	prmt.b32 	%r8181, %r8180, %r8179, 0x3340U;
	prmt.b32 	%r8182, %r8181, %r8178, 0x5410U;
	st.local.v2.b32 	[%rd27+32], {%r8182, %r8175};
	cvt.u32.u16 	%r8183, %rs7871;
	cvt.u32.u16 	%r8184, %rs7870;
	prmt.b32 	%r8185, %r8184, %r8183, 0x3340U;
	cvt.u32.u16 	%r8186, %rs7869;
	cvt.u32.u16 	%r8187, %rs7868;
	prmt.b32 	%r8188, %r8187, %r8186, 0x3340U;
	prmt.b32 	%r8189, %r8188, %r8185, 0x5410U;
	cvt.u32.u16 	%r8190, %rs7867;
	cvt.u32.u16 	%r8191, %rs7866;
	prmt.b32 	%r8192, %r8191, %r8190, 0x3340U;
	cvt.u32.u16 	%r8193, %rs7865;
	cvt.u32.u16 	%r8194, %rs7864;
	prmt.b32 	%r8195, %r8194, %r8193, 0x3340U;
	prmt.b32 	%r8196, %r8195, %r8192, 0x5410U;
	st.local.v2.b32 	[%rd27+40], {%r8196, %r8189};
	st.local.v2.u8 	[%rd27+48], {%rs7872, %rs7873};
	st.local.u32 	[%rd27+52], %r8766;
	st.local.f64 	[%rd27+56], %fd138;
	st.local.v2.b32 	[%rd28], {%r8100, %r8101};
	st.local.v2.b32 	[%rd28+8], {%r8103, %r8104};
	st.local.v2.b32 	[%rd28+16], {%r8105, %r8106};
	st.local.v2.b32 	[%rd28+24], {%r8107, %r8108};
	st.local.v2.b32 	[%rd28+32], {%r8109, %r8110};
	st.local.v2.b32 	[%rd28+40], {%r8111, %r8112};
	st.local.v2.u8 	[%rd28+48], {%rs5493, %rs5494};
	st.local.u32 	[%rd28+52], %r176;
	st.local.f64 	[%rd28+56], %fd58;
	setp.ne.s16 	%p1387, %rs5495, 0;
	mov.b32 	%r8805, 0;
	@%p1387 bra 	$L__BB5_681;
$L__BB5_677:
	and.b16  	%rs5545, %rs6609, 255;
	setp.eq.s16 	%p1437, %rs5545, 0;
	@%p1437 bra 	$L__BB5_730;
	mov.b32 	%r8806, 0;
$L__BB5_679:
	add.s32 	%r8247, %r8806, %r8805;
	cvt.u64.u32 	%rd249, %r8247;
	add.s64 	%rd250, %rd27, %rd249;
	st.local.u8 	[%rd250], %rs6609;
	add.s32 	%r179, %r8806, 1;
	cvt.u64.u32 	%rd251, %r8806;
	add.s64 	%rd252, %rd28, %rd251;
	ld.local.u8 	%rs6609, [%rd252+1];
	setp.ne.s16 	%p1438, %rs6609, 0;
	mov.u32 	%r8806, %r179;
	@%p1438 bra 	$L__BB5_679;
	ld.local.u32 	%r8766, [%rd27+52];
	ld.local.f64 	%fd138, [%rd27+56];
	ld.local.v2.b32 	{%r8248, %r8249}, [%rd27];
	bfe.u32 	%r8250, %r8248, 0, 8;
	cvt.u16.u32 	%rs7824, %r8250;
	bfe.u32 	%r8251, %r8248, 8, 8;
	cvt.u16.u32 	%rs7825, %r8251;
	bfe.u32 	%r8252, %r8248, 16, 8;
	cvt.u16.u32 	%rs7826, %r8252;
	bfe.u32 	%r8253, %r8248, 24, 8;
	cvt.u16.u32 	%rs7827, %r8253;
	bfe.u32 	%r8254, %r8249, 0, 8;
	cvt.u16.u32 	%rs7828, %r8254;
	bfe.u32 	%r8255, %r8249, 8, 8;
	cvt.u16.u32 	%rs7829, %r8255;
	bfe.u32 	%r8256, %r8249, 16, 8;
	cvt.u16.u32 	%rs7830, %r8256;
	bfe.u32 	%r8257, %r8249, 24, 8;
	cvt.u16.u32 	%rs7831, %r8257;
	ld.local.v2.b32 	{%r8258, %r8259}, [%rd27+8];
	bfe.u32 	%r8260, %r8258, 0, 8;
	cvt.u16.u32 	%rs7832, %r8260;
	bfe.u32 	%r8261, %r8258, 8, 8;
	cvt.u16.u32 	%rs7833, %r8261;
	bfe.u32 	%r8262, %r8258, 16, 8;
	cvt.u16.u32 	%rs7834, %r8262;
	bfe.u32 	%r8263, %r8258, 24, 8;
	cvt.u16.u32 	%rs7835, %r8263;
	bfe.u32 	%r8264, %r8259, 0, 8;
	cvt.u16.u32 	%rs7836, %r8264;
	bfe.u32 	%r8265, %r8259, 8, 8;
	cvt.u16.u32 	%rs7837, %r8265;
	bfe.u32 	%r8266, %r8259, 16, 8;
	cvt.u16.u32 	%rs7838, %r8266;
	bfe.u32 	%r8267, %r8259, 24, 8;
	cvt.u16.u32 	%rs7839, %r8267;
	ld.local.v2.b32 	{%r8268, %r8269}, [%rd27+16];
	bfe.u32 	%r8270, %r8268, 0, 8;
	cvt.u16.u32 	%rs7840, %r8270;
	bfe.u32 	%r8271, %r8268, 8, 8;
	cvt.u16.u32 	%rs7841, %r8271;
	bfe.u32 	%r8272, %r8268, 16, 8;
	cvt.u16.u32 	%rs7842, %r8272;
	bfe.u32 	%r8273, %r8268, 24, 8;
	cvt.u16.u32 	%rs7843, %r8273;
	bfe.u32 	%r8274, %r8269, 0, 8;
	cvt.u16.u32 	%rs7844, %r8274;
	bfe.u32 	%r8275, %r8269, 8, 8;
	cvt.u16.u32 	%rs7845, %r8275;
	bfe.u32 	%r8276, %r8269, 16, 8;
	cvt.u16.u32 	%rs7846, %r8276;
	bfe.u32 	%r8277, %r8269, 24, 8;
	cvt.u16.u32 	%rs7847, %r8277;
	ld.local.v2.b32 	{%r8278, %r8279}, [%rd27+24];
	bfe.u32 	%r8280, %r8278, 0, 8;
	cvt.u16.u32 	%rs7848, %r8280;
	bfe.u32 	%r8281, %r8278, 8, 8;
	cvt.u16.u32 	%rs7849, %r8281;
	bfe.u32 	%r8282, %r8278, 16, 8;
	cvt.u16.u32 	%rs7850, %r8282;
	bfe.u32 	%r8283, %r8278, 24, 8;
	cvt.u16.u32 	%rs7851, %r8283;
	bfe.u32 	%r8284, %r8279, 0, 8;
	cvt.u16.u32 	%rs7852, %r8284;
	bfe.u32 	%r8285, %r8279, 8, 8;
	cvt.u16.u32 	%rs7853, %r8285;
	bfe.u32 	%r8286, %r8279, 16, 8;
	cvt.u16.u32 	%rs7854, %r8286;
	bfe.u32 	%r8287, %r8279, 24, 8;
	cvt.u16.u32 	%rs7855, %r8287;
	ld.local.v2.b32 	{%r8288, %r8289}, [%rd27+32];
	bfe.u32 	%r8290, %r8288, 0, 8;
	cvt.u16.u32 	%rs7856, %r8290;
	bfe.u32 	%r8291, %r8288, 8, 8;
	cvt.u16.u32 	%rs7857, %r8291;
	bfe.u32 	%r8292, %r8288, 16, 8;
	cvt.u16.u32 	%rs7858, %r8292;
	bfe.u32 	%r8293, %r8288, 24, 8;
	cvt.u16.u32 	%rs7859, %r8293;
	bfe.u32 	%r8294, %r8289, 0, 8;
	cvt.u16.u32 	%rs7860, %r8294;
	bfe.u32 	%r8295, %r8289, 8, 8;
	cvt.u16.u32 	%rs7861, %r8295;
	bfe.u32 	%r8296, %r8289, 16, 8;
	cvt.u16.u32 	%rs7862, %r8296;
	bfe.u32 	%r8297, %r8289, 24, 8;
	cvt.u16.u32 	%rs7863, %r8297;
	ld.local.v2.b32 	{%r8298, %r8299}, [%rd27+40];
	bfe.u32 	%r8300, %r8298, 0, 8;
	cvt.u16.u32 	%rs7864, %r8300;
	bfe.u32 	%r8301, %r8298, 8, 8;
	cvt.u16.u32 	%rs7865, %r8301;
	bfe.u32 	%r8302, %r8298, 16, 8;
	cvt.u16.u32 	%rs7866, %r8302;
	bfe.u32 	%r8303, %r8298, 24, 8;
	cvt.u16.u32 	%rs7867, %r8303;
	bfe.u32 	%r8304, %r8299, 0, 8;
	cvt.u16.u32 	%rs7868, %r8304;
	bfe.u32 	%r8305, %r8299, 8, 8;
	cvt.u16.u32 	%rs7869, %r8305;
	bfe.u32 	%r8306, %r8299, 16, 8;
	cvt.u16.u32 	%rs7870, %r8306;
	bfe.u32 	%r8307, %r8299, 24, 8;
	cvt.u16.u32 	%rs7871, %r8307;
	ld.local.v2.u8 	{%rs7872, %rs7873}, [%rd27+48];
	bra.uni 	$L__BB5_730;
$L__BB5_681:
	and.b16  	%rs5496, %rs7825, 255;
	setp.eq.s16 	%p1388, %rs5496, 0;
	mov.b32 	%r8805, 1;
	@%p1388 bra 	$L__BB5_677;
	and.b16  	%rs5497, %rs7826, 255;
	setp.eq.s16 	%p1389, %rs5497, 0;
	mov.b32 	%r8805, 2;
	@%p1389 bra 	$L__BB5_677;
	and.b16  	%rs5498, %rs7827, 255;
	setp.eq.s16 	%p1390, %rs5498, 0;
	mov.b32 	%r8805, 3;
	@%p1390 bra 	$L__BB5_677;
	and.b16  	%rs5499, %rs7828, 255;
	setp.eq.s16 	%p1391, %rs5499, 0;
	mov.b32 	%r8805, 4;
	@%p1391 bra 	$L__BB5_677;
	and.b16  	%rs5500, %rs7829, 255;
	setp.eq.s16 	%p1392, %rs5500, 0;
	mov.b32 	%r8805, 5;
	@%p1392 bra 	$L__BB5_677;
	and.b16  	%rs5501, %rs7830, 255;
	setp.eq.s16 	%p1393, %rs5501, 0;
	mov.b32 	%r8805, 6;
	@%p1393 bra 	$L__BB5_677;
	and.b16  	%rs5502, %rs7831, 255;
	setp.eq.s16 	%p1394, %rs5502, 0;
	mov.b32 	%r8805, 7;
	@%p1394 bra 	$L__BB5_677;
	and.b16  	%rs5503, %rs7832, 255;
	setp.eq.s16 	%p1395, %rs5503, 0;
	mov.b32 	%r8805, 8;
	@%p1395 bra 	$L__BB5_677;
	and.b16  	%rs5504, %rs7833, 255;
	setp.eq.s16 	%p1396, %rs5504, 0;
	mov.b32 	%r8805, 9;
	@%p1396 bra 	$L__BB5_677;
	and.b16  	%rs5505, %rs7834, 255;
	setp.eq.s16 	%p1397, %rs5505, 0;
	mov.b32 	%r8805, 10;
	@%p1397 bra 	$L__BB5_677;
	and.b16  	%rs5506, %rs7835, 255;
	setp.eq.s16 	%p1398, %rs5506, 0;
	mov.b32 	%r8805, 11;
	@%p1398 bra 	$L__BB5_677;
	and.b16  	%rs5507, %rs7836, 255;
	setp.eq.s16 	%p1399, %rs5507, 0;
	mov.b32 	%r8805, 12;
	@%p1399 bra 	$L__BB5_677;
	and.b16  	%rs5508, %rs7837, 255;
	setp.eq.s16 	%p1400, %rs5508, 0;
	mov.b32 	%r8805, 13;
	@%p1400 bra 	$L__BB5_677;
	and.b16  	%rs5509, %rs7838, 255;
	setp.eq.s16 	%p1401, %rs5509, 0;
	mov.b32 	%r8805, 14;
	@%p1401 bra 	$L__BB5_677;
	and.b16  	%rs5510, %rs7839, 255;
	setp.eq.s16 	%p1402, %rs5510, 0;
	mov.b32 	%r8805, 15;
	@%p1402 bra 	$L__BB5_677;
	and.b16  	%rs5511, %rs7840, 255;
	setp.eq.s16 	%p1403, %rs5511, 0;
	mov.b32 	%r8805, 16;
	@%p1403 bra 	$L__BB5_677;
	and.b16  	%rs5512, %rs7841, 255;
	setp.eq.s16 	%p1404, %rs5512, 0;
	mov.b32 	%r8805, 17;
	@%p1404 bra 	$L__BB5_677;
	and.b16  	%rs5513, %rs7842, 255;
	setp.eq.s16 	%p1405, %rs5513, 0;
	mov.b32 	%r8805, 18;
	@%p1405 bra 	$L__BB5_677;
	and.b16  	%rs5514, %rs7843, 255;
	setp.eq.s16 	%p1406, %rs5514, 0;
	mov.b32 	%r8805, 19;
	@%p1406 bra 	$L__BB5_677;
	and.b16  	%rs5515, %rs7844, 255;
	setp.eq.s16 	%p1407, %rs5515, 0;
	mov.b32 	%r8805, 20;
	@%p1407 bra 	$L__BB5_677;
	and.b16  	%rs5516, %rs7845, 255;
	setp.eq.s16 	%p1408, %rs5516, 0;
	mov.b32 	%r8805, 21;
	@%p1408 bra 	$L__BB5_677;
	and.b16  	%rs5517, %rs7846, 255;
	setp.eq.s16 	%p1409, %rs5517, 0;
	mov.b32 	%r8805, 22;
	@%p1409 bra 	$L__BB5_677;
	and.b16  	%rs5518, %rs7847, 255;
	setp.eq.s16 	%p1410, %rs5518, 0;
	mov.b32 	%r8805, 23;
	@%p1410 bra 	$L__BB5_677;
	and.b16  	%rs5519, %rs7848, 255;
	setp.eq.s16 	%p1411, %rs5519, 0;
	mov.b32 	%r8805, 24;
	@%p1411 bra 	$L__BB5_677;
	and.b16  	%rs5520, %rs7849, 255;
	setp.eq.s16 	%p1412, %rs5520, 0;
	mov.b32 	%r8805, 25;
	@%p1412 bra 	$L__BB5_677;
	and.b16  	%rs5521, %rs7850, 255;
	setp.eq.s16 	%p1413, %rs5521, 0;
	mov.b32 	%r8805, 26;
	@%p1413 bra 	$L__BB5_677;
	and.b16  	%rs5522, %rs7851, 255;
	setp.eq.s16 	%p1414, %rs5522, 0;
	mov.b32 	%r8805, 27;
	@%p1414 bra 	$L__BB5_677;
	and.b16  	%rs5523, %rs7852, 255;
	setp.eq.s16 	%p1415, %rs5523, 0;
	mov.b32 	%r8805, 28;
	@%p1415 bra 	$L__BB5_677;
	and.b16  	%rs5524, %rs7853, 255;
	setp.eq.s16 	%p1416, %rs5524, 0;
	mov.b32 	%r8805, 29;
	@%p1416 bra 	$L__BB5_677;
	and.b16  	%rs5525, %rs7854, 255;
	setp.eq.s16 	%p1417, %rs5525, 0;
	mov.b32 	%r8805, 30;
	@%p1417 bra 	$L__BB5_677;
	and.b16  	%rs5526, %rs7855, 255;
	setp.eq.s16 	%p1418, %rs5526, 0;
	mov.b32 	%r8805, 31;
	@%p1418 bra 	$L__BB5_677;
	and.b16  	%rs5527, %rs7856, 255;
	setp.eq.s16 	%p1419, %rs5527, 0;
	mov.b32 	%r8805, 32;
	@%p1419 bra 	$L__BB5_677;
	and.b16  	%rs5528, %rs7857, 255;
	setp.eq.s16 	%p1420, %rs5528, 0;
	mov.b32 	%r8805, 33;
	@%p1420 bra 	$L__BB5_677;
	and.b16  	%rs5529, %rs7858, 255;
	setp.eq.s16 	%p1421, %rs5529, 0;
	mov.b32 	%r8805, 34;
	@%p1421 bra 	$L__BB5_677;
	and.b16  	%rs5530, %rs7859, 255;
	setp.eq.s16 	%p1422, %rs5530, 0;
	mov.b32 	%r8805, 35;
	@%p1422 bra 	$L__BB5_677;
	and.b16  	%rs5531, %rs7860, 255;
	setp.eq.s16 	%p1423, %rs5531, 0;
	mov.b32 	%r8805, 36;
	@%p1423 bra 	$L__BB5_677;
	and.b16  	%rs5532, %rs7861, 255;
	setp.eq.s16 	%p1424, %rs5532, 0;
	mov.b32 	%r8805, 37;
	@%p1424 bra 	$L__BB5_677;
	and.b16  	%rs5533, %rs7862, 255;
	setp.eq.s16 	%p1425, %rs5533, 0;
	mov.b32 	%r8805, 38;
	@%p1425 bra 	$L__BB5_677;
	and.b16  	%rs5534, %rs7863, 255;
	setp.eq.s16 	%p1426, %rs5534, 0;
	mov.b32 	%r8805, 39;
	@%p1426 bra 	$L__BB5_677;
	and.b16  	%rs5535, %rs7864, 255;
	setp.eq.s16 	%p1427, %rs5535, 0;
	mov.b32 	%r8805, 40;
	@%p1427 bra 	$L__BB5_677;
	and.b16  	%rs5536, %rs7865, 255;
	setp.eq.s16 	%p1428, %rs5536, 0;
	mov.b32 	%r8805, 41;
	@%p1428 bra 	$L__BB5_677;
	and.b16  	%rs5537, %rs7866, 255;
	setp.eq.s16 	%p1429, %rs5537, 0;
	mov.b32 	%r8805, 42;
	@%p1429 bra 	$L__BB5_677;
	and.b16  	%rs5538, %rs7867, 255;
	setp.eq.s16 	%p1430, %rs5538, 0;
	mov.b32 	%r8805, 43;
	@%p1430 bra 	$L__BB5_677;
	and.b16  	%rs5539, %rs7868, 255;
	setp.eq.s16 	%p1431, %rs5539, 0;
	mov.b32 	%r8805, 44;
	@%p1431 bra 	$L__BB5_677;
	and.b16  	%rs5540, %rs7869, 255;
	setp.eq.s16 	%p1432, %rs5540, 0;
	mov.b32 	%r8805, 45;
	@%p1432 bra 	$L__BB5_677;
	and.b16  	%rs5541, %rs7870, 255;
	setp.eq.s16 	%p1433, %rs5541, 0;
	mov.b32 	%r8805, 46;
	@%p1433 bra 	$L__BB5_677;
	and.b16  	%rs5542, %rs7871, 255;
	setp.eq.s16 	%p1434, %rs5542, 0;
	mov.b32 	%r8805, 47;
	@%p1434 bra 	$L__BB5_677;
	and.b16  	%rs5543, %rs7872, 255;
	setp.eq.s16 	%p1435, %rs5543, 0;
	mov.b32 	%r8805, 48;
	@%p1435 bra 	$L__BB5_677;
	and.b16  	%rs5544, %rs7873, 255;
	setp.eq.s16 	%p1436, %rs5544, 0;
	mov.b32 	%r8805, 49;
	@%p1436 bra 	$L__BB5_677;
$L__BB5_730:
	add.s32 	%r8766, %r8766, %r176;
	add.f64 	%fd138, %fd58, %fd138;
	bra.uni 	$L__BB5_1508;
$L__BB5_731:
	mov.u32 	%r183, %tid.x;
	mul.wide.u32 	%rd62, %r183, 64;
	add.s64 	%rd29, %rd2, %rd62;
	ld.global.v2.b32 	{%r445, %r446}, [%rd29];
	bfe.u32 	%r447, %r445, 0, 8;
	cvt.u16.u32 	%rs7824, %r447;
	bfe.u32 	%r448, %r445, 8, 8;
	cvt.u16.u32 	%rs7825, %r448;
	bfe.u32 	%r449, %r445, 16, 8;
	cvt.u16.u32 	%rs7826, %r449;
	bfe.u32 	%r450, %r445, 24, 8;
	cvt.u16.u32 	%rs7827, %r450;
	bfe.u32 	%r451, %r446, 0, 8;
	cvt.u16.u32 	%rs7828, %r451;
	bfe.u32 	%r452, %r446, 8, 8;
	cvt.u16.u32 	%rs7829, %r452;
	bfe.u32 	%r453, %r446, 16, 8;
	cvt.u16.u32 	%rs7830, %r453;
	bfe.u32 	%r454, %r446, 24, 8;
	cvt.u16.u32 	%rs7831, %r454;
	ld.global.v2.b32 	{%r455, %r456}, [%rd29+8];
	bfe.u32 	%r457, %r455, 0, 8;
	cvt.u16.u32 	%rs7832, %r457;
	bfe.u32 	%r458, %r455, 8, 8;
	cvt.u16.u32 	%rs7833, %r458;
	bfe.u32 	%r459, %r455, 16, 8;
	cvt.u16.u32 	%rs7834, %r459;
	bfe.u32 	%r460, %r455, 24, 8;
	cvt.u16.u32 	%rs7835, %r460;
	bfe.u32 	%r461, %r456, 0, 8;
	cvt.u16.u32 	%rs7836, %r461;
	bfe.u32 	%r462, %r456, 8, 8;
	cvt.u16.u32 	%rs7837, %r462;
	bfe.u32 	%r463, %r456, 16, 8;
	cvt.u16.u32 	%rs7838, %r463;
	bfe.u32 	%r464, %r456, 24, 8;
	cvt.u16.u32 	%rs7839, %r464;
	ld.global.v2.b32 	{%r465, %r466}, [%rd29+16];
	bfe.u32 	%r467, %r465, 0, 8;
	cvt.u16.u32 	%rs7840, %r467;
	bfe.u32 	%r468, %r465, 8, 8;
	cvt.u16.u32 	%rs7841, %r468;
	bfe.u32 	%r469, %r465, 16, 8;
	cvt.u16.u32 	%rs7842, %r469;
	bfe.u32 	%r470, %r465, 24, 8;
	cvt.u16.u32 	%rs7843, %r470;
	bfe.u32 	%r471, %r466, 0, 8;
	cvt.u16.u32 	%rs7844, %r471;
	bfe.u32 	%r472, %r466, 8, 8;
	cvt.u16.u32 	%rs7845, %r472;
	bfe.u32 	%r473, %r466, 16, 8;
	cvt.u16.u32 	%rs7846, %r473;
	bfe.u32 	%r474, %r466, 24, 8;
	cvt.u16.u32 	%rs7847, %r474;
	ld.global.v2.b32 	{%r475, %r476}, [%rd29+24];
	bfe.u32 	%r477, %r475, 0, 8;
	cvt.u16.u32 	%rs7848, %r477;
	bfe.u32 	%r478, %r475, 8, 8;
	cvt.u16.u32 	%rs7849, %r478;
	bfe.u32 	%r479, %r475, 16, 8;
	cvt.u16.u32 	%rs7850, %r479;
	bfe.u32 	%r480, %r475, 24, 8;
	cvt.u16.u32 	%rs7851, %r480;
	bfe.u32 	%r481, %r476, 0, 8;
	cvt.u16.u32 	%rs7852, %r481;
	bfe.u32 	%r482, %r476, 8, 8;
	cvt.u16.u32 	%rs7853, %r482;
	bfe.u32 	%r483, %r476, 16, 8;
	cvt.u16.u32 	%rs7854, %r483;
	bfe.u32 	%r484, %r476, 24, 8;
	cvt.u16.u32 	%rs7855, %r484;
	ld.global.v2.b32 	{%r485, %r486}, [%rd29+32];
	bfe.u32 	%r487, %r485, 0, 8;
	cvt.u16.u32 	%rs7856, %r487;
	bfe.u32 	%r488, %r485, 8, 8;
	cvt.u16.u32 	%rs7857, %r488;
	bfe.u32 	%r489, %r485, 16, 8;
	cvt.u16.u32 	%rs7858, %r489;
	bfe.u32 	%r490, %r485, 24, 8;
	cvt.u16.u32 	%rs7859, %r490;
	bfe.u32 	%r491, %r486, 0, 8;
	cvt.u16.u32 	%rs7860, %r491;
	bfe.u32 	%r492, %r486, 8, 8;
	cvt.u16.u32 	%rs7861, %r492;
	bfe.u32 	%r493, %r486, 16, 8;
	cvt.u16.u32 	%rs7862, %r493;
	bfe.u32 	%r494, %r486, 24, 8;
	cvt.u16.u32 	%rs7863, %r494;
	ld.global.v2.b32 	{%r495, %r496}, [%rd29+40];
	bfe.u32 	%r497, %r495, 0, 8;
	cvt.u16.u32 	%rs7864, %r497;
	bfe.u32 	%r498, %r495, 8, 8;
	cvt.u16.u32 	%rs7865, %r498;
	bfe.u32 	%r499, %r495, 16, 8;
	cvt.u16.u32 	%rs7866, %r499;
	bfe.u32 	%r500, %r495, 24, 8;
	cvt.u16.u32 	%rs7867, %r500;
	bfe.u32 	%r501, %r496, 0, 8;
	cvt.u16.u32 	%rs7868, %r501;
	bfe.u32 	%r502, %r496, 8, 8;
	cvt.u16.u32 	%rs7869, %r502;
	bfe.u32 	%r503, %r496, 16, 8;
	cvt.u16.u32 	%rs7870, %r503;
	bfe.u32 	%r504, %r496, 24, 8;
	cvt.u16.u32 	%rs7871, %r504;
	ld.global.v2.u8 	{%rs7872, %rs7873}, [%rd29+48];
	ld.global.u32 	%r8766, [%rd29+52];
	ld.global.f64 	%fd138, [%rd29+56];
	add.s32 	%r185, %r382, -256;
	setp.lt.u32 	%p3, %r185, 256;
	mov.b32 	%r8814, 256;
	@%p3 bra 	$L__BB5_789;
	add.u64 	%rd30, %SPL, 128;
	add.u64 	%rd31, %SPL, 192;
	mov.b32 	%r8814, 256;
$L__BB5_733:
	mul.wide.u32 	%rd65, %r8814, 64;
	add.s64 	%rd66, %rd29, %rd65;
	ld.global.v2.b32 	{%r507, %r508}, [%rd66];
	bfe.u32 	%r509, %r507, 0, 8;
	cvt.u16.u32 	%rs6710, %r509;
	ld.global.v2.b32 	{%r510, %r511}, [%rd66+8];
	ld.global.v2.b32 	{%r512, %r513}, [%rd66+16];
	ld.global.v2.b32 	{%r514, %r515}, [%rd66+24];
	ld.global.v2.b32 	{%r516, %r517}, [%rd66+32];
	ld.global.v2.b32 	{%r518, %r519}, [%rd66+40];
	ld.global.v2.u8 	{%rs3984, %rs3985}, [%rd66+48];
	ld.global.u32 	%r188, [%rd66+52];
	ld.global.f64 	%fd64, [%rd66+56];
	and.b16  	%rs3986, %rs7824, 255;
	cvt.u32.u16 	%r520, %rs7831;
	cvt.u32.u16 	%r521, %rs7830;
	prmt.b32 	%r522, %r521, %r520, 0x3340U;
	cvt.u32.u16 	%r523, %rs7829;
	cvt.u32.u16 	%r524, %rs7828;
	prmt.b32 	%r525, %r524, %r523, 0x3340U;
	prmt.b32 	%r526, %r525, %r522, 0x5410U;
	cvt.u32.u16 	%r527, %rs7827;
	cvt.u32.u16 	%r528, %rs7826;
	prmt.b32 	%r529, %r528, %r527, 0x3340U;
	cvt.u32.u16 	%r530, %rs7825;
	cvt.u32.u16 	%r531, %rs7824;
	prmt.b32 	%r532, %r531, %r530, 0x3340U;
	prmt.b32 	%r533, %r532, %r529, 0x5410U;
	st.local.v2.b32 	[%rd30], {%r533, %r526};
	cvt.u32.u16 	%r534, %rs7839;
	cvt.u32.u16 	%r535, %rs7838;
	prmt.b32 	%r536, %r535, %r534, 0x3340U;
	cvt.u32.u16 	%r537, %rs7837;
	cvt.u32.u16 	%r538, %rs7836;
	prmt.b32 	%r539, %r538, %r537, 0x3340U;
	prmt.b32 	%r540, %r539, %r536, 0x5410U;
	cvt.u32.u16 	%r541, %rs7835;
	cvt.u32.u16 	%r542, %rs7834;
	prmt.b32 	%r543, %r542, %r541, 0x3340U;
	cvt.u32.u16 	%r544, %rs7833;
	cvt.u32.u16 	%r545, %rs7832;
	prmt.b32 	%r546, %r545, %r544, 0x3340U;
	prmt.b32 	%r547, %r546, %r543, 0x5410U;
	st.local.v2.b32 	[%rd30+8], {%r547, %r540};
	cvt.u32.u16 	%r548, %rs7847;
	cvt.u32.u16 	%r549, %rs7846;
	prmt.b32 	%r550, %r549, %r548, 0x3340U;
	cvt.u32.u16 	%r551, %rs7845;
	cvt.u32.u16 	%r552, %rs7844;
	prmt.b32 	%r553, %r552, %r551, 0x3340U;
	prmt.b32 	%r554, %r553, %r550, 0x5410U;
	cvt.u32.u16 	%r555, %rs7843;
	cvt.u32.u16 	%r556, %rs7842;
	prmt.b32 	%r557, %r556, %r555, 0x3340U;
	cvt.u32.u16 	%r558, %rs7841;
	cvt.u32.u16 	%r559, %rs7840;
	prmt.b32 	%r560, %r559, %r558, 0x3340U;
	prmt.b32 	%r561, %r560, %r557, 0x5410U;
	st.local.v2.b32 	[%rd30+16], {%r561, %r554};
	cvt.u32.u16 	%r562, %rs7855;
	cvt.u32.u16 	%r563, %rs7854;
	prmt.b32 	%r564, %r563, %r562, 0x3340U;
	cvt.u32.u16 	%r565, %rs7853;
	cvt.u32.u16 	%r566, %rs7852;
	prmt.b32 	%r567, %r566, %r565, 0x3340U;
	prmt.b32 	%r568, %r567, %r564, 0x5410U;
	cvt.u32.u16 	%r569, %rs7851;
	cvt.u32.u16 	%r570, %rs7850;
	prmt.b32 	%r571, %r570, %r569, 0x3340U;
	cvt.u32.u16 	%r572, %rs7849;
	cvt.u32.u16 	%r573, %rs7848;
	prmt.b32 	%r574, %r573, %r572, 0x3340U;
	prmt.b32 	%r575, %r574, %r571, 0x5410U;
	st.local.v2.b32 	[%rd30+24], {%r575, %r568};
	cvt.u32.u16 	%r576, %rs7863;
	cvt.u32.u16 	%r577, %rs7862;
	prmt.b32 	%r578, %r577, %r576, 0x3340U;
	cvt.u32.u16 	%r579, %rs7861;
	cvt.u32.u16 	%r580, %rs7860;
	prmt.b32 	%r581, %r580, %r579, 0x3340U;
	prmt.b32 	%r582, %r581, %r578, 0x5410U;
	cvt.u32.u16 	%r583, %rs7859;
	cvt.u32.u16 	%r584, %rs7858;
	prmt.b32 	%r585, %r584, %r583, 0x3340U;
	cvt.u32.u16 	%r586, %rs7857;
	cvt.u32.u16 	%r587, %rs7856;
	prmt.b32 	%r588, %r587, %r586, 0x3340U;
	prmt.b32 	%r589, %r588, %r585, 0x5410U;
	st.local.v2.b32 	[%rd30+32], {%r589, %r582};
	cvt.u32.u16 	%r590, %rs7871;
	cvt.u32.u16 	%r591, %rs7870;
	prmt.b32 	%r592, %r591, %r590, 0x3340U;
	cvt.u32.u16 	%r593, %rs7869;
	cvt.u32.u16 	%r594, %rs7868;
	prmt.b32 	%r595, %r594, %r593, 0x3340U;
	prmt.b32 	%r596, %r595, %r592, 0x5410U;
	cvt.u32.u16 	%r597, %rs7867;
	cvt.u32.u16 	%r598, %rs7866;
	prmt.b32 	%r599, %r598, %r597, 0x3340U;
	cvt.u32.u16 	%r600, %rs7865;
	cvt.u32.u16 	%r601, %rs7864;
	prmt.b32 	%r602, %r601, %r600, 0x3340U;
	prmt.b32 	%r603, %r602, %r599, 0x5410U;
	st.local.v2.b32 	[%rd30+40], {%r603, %r596};
	st.local.v2.u8 	[%rd30+48], {%rs7872, %rs7873};
	st.local.u32 	[%rd30+52], %r8766;
	st.local.f64 	[%rd30+56], %fd138;
	st.local.v2.b32 	[%rd31], {%r507, %r508};
	st.local.v2.b32 	[%rd31+8], {%r510, %r511};
	st.local.v2.b32 	[%rd31+16], {%r512, %r513};
	st.local.v2.b32 	[%rd31+24], {%r514, %r515};
	st.local.v2.b32 	[%rd31+32], {%r516, %r517};
	st.local.v2.b32 	[%rd31+40], {%r518, %r519};
	st.local.v2.u8 	[%rd31+48], {%rs3984, %rs3985};
	st.local.u32 	[%rd31+52], %r188;
	st.local.f64 	[%rd31+56], %fd64;
	setp.ne.s16 	%p4, %rs3986, 0;
	mov.b32 	%r8810, 0;
	@%p4 bra 	$L__BB5_738;
$L__BB5_734:
	and.b16  	%rs4036, %rs6710, 255;
	setp.eq.s16 	%p54, %rs4036, 0;
	@%p54 bra 	$L__BB5_787;
	mov.b32 	%r8811, 0;
$L__BB5_736:
	add.s32 	%r654, %r8811, %r8810;
	cvt.u64.u32 	%rd67, %r654;
	add.s64 	%rd68, %rd30, %rd67;
	st.local.u8 	[%rd68], %rs6710;
	add.s32 	%r191, %r8811, 1;
	cvt.u64.u32 	%rd69, %r8811;
	add.s64 	%rd70, %rd31, %rd69;
	ld.local.u8 	%rs6710, [%rd70+1];
	setp.ne.s16 	%p55, %rs6710, 0;
	mov.u32 	%r8811, %r191;
	@%p55 bra 	$L__BB5_736;
	ld.local.u32 	%r8766, [%rd30+52];
	ld.local.f64 	%fd138, [%rd30+56];
	ld.local.v2.b32 	{%r655, %r656}, [%rd30];
	bfe.u32 	%r657, %r655, 0, 8;
	cvt.u16.u32 	%rs7824, %r657;
	bfe.u32 	%r658, %r655, 8, 8;
	cvt.u16.u32 	%rs7825, %r658;
	bfe.u32 	%r659, %r655, 16, 8;
	cvt.u16.u32 	%rs7826, %r659;
	bfe.u32 	%r660, %r655, 24, 8;
	cvt.u16.u32 	%rs7827, %r660;
	bfe.u32 	%r661, %r656, 0, 8;
	cvt.u16.u32 	%rs7828, %r661;
	bfe.u32 	%r662, %r656, 8, 8;
	cvt.u16.u32 	%rs7829, %r662;
	bfe.u32 	%r663, %r656, 16, 8;
	cvt.u16.u32 	%rs7830, %r663;
	bfe.u32 	%r664, %r656, 24, 8;
	cvt.u16.u32 	%rs7831, %r664;
	ld.local.v2.b32 	{%r665, %r666}, [%rd30+8];
	bfe.u32 	%r667, %r665, 0, 8;
	cvt.u16.u32 	%rs7832, %r667;
	bfe.u32 	%r668, %r665, 8, 8;
	cvt.u16.u32 	%rs7833, %r668;
	bfe.u32 	%r669, %r665, 16, 8;
	cvt.u16.u32 	%rs7834, %r669;
	bfe.u32 	%r670, %r665, 24, 8;
	cvt.u16.u32 	%rs7835, %r670;
	bfe.u32 	%r671, %r666, 0, 8;
	cvt.u16.u32 	%rs7836, %r671;
	bfe.u32 	%r672, %r666, 8, 8;
	cvt.u16.u32 	%rs7837, %r672;
	bfe.u32 	%r673, %r666, 16, 8;
	cvt.u16.u32 	%rs7838, %r673;
	bfe.u32 	%r674, %r666, 24, 8;
	cvt.u16.u32 	%rs7839, %r674;
	ld.local.v2.b32 	{%r675, %r676}, [%rd30+16];
	bfe.u32 	%r677, %r675, 0, 8;
	cvt.u16.u32 	%rs7840, %r677;
	bfe.u32 	%r678, %r675, 8, 8;
	cvt.u16.u32 	%rs7841, %r678;
	bfe.u32 	%r679, %r675, 16, 8;
	cvt.u16.u32 	%rs7842, %r679;
	bfe.u32 	%r680, %r675, 24, 8;
	cvt.u16.u32 	%rs7843, %r680;
	bfe.u32 	%r681, %r676, 0, 8;
	cvt.u16.u32 	%rs7844, %r681;
	bfe.u32 	%r682, %r676, 8, 8;
	cvt.u16.u32 	%rs7845, %r682;
	bfe.u32 	%r683, %r676, 16, 8;
	cvt.u16.u32 	%rs7846, %r683;
	bfe.u32 	%r684, %r676, 24, 8;
	cvt.u16.u32 	%rs7847, %r684;
	ld.local.v2.b32 	{%r685, %r686}, [%rd30+24];
	bfe.u32 	%r687, %r685, 0, 8;
	cvt.u16.u32 	%rs7848, %r687;
	bfe.u32 	%r688, %r685, 8, 8;
	cvt.u16.u32 	%rs7849, %r688;
	bfe.u32 	%r689, %r685, 16, 8;
	cvt.u16.u32 	%rs7850, %r689;
	bfe.u32 	%r690, %r685, 24, 8;
	cvt.u16.u32 	%rs7851, %r690;
	bfe.u32 	%r691, %r686, 0, 8;
	cvt.u16.u32 	%rs7852, %r691;
	bfe.u32 	%r692, %r686, 8, 8;
	cvt.u16.u32 	%rs7853, %r692;
	bfe.u32 	%r693, %r686, 16, 8;
	cvt.u16.u32 	%rs7854, %r693;
	bfe.u32 	%r694, %r686, 24, 8;
	cvt.u16.u32 	%rs7855, %r694;
	ld.local.v2.b32 	{%r695, %r696}, [%rd30+32];
	bfe.u32 	%r697, %r695, 0, 8;
	cvt.u16.u32 	%rs7856, %r697;
	bfe.u32 	%r698, %r695, 8, 8;
	cvt.u16.u32 	%rs7857, %r698;
	bfe.u32 	%r699, %r695, 16, 8;
	cvt.u16.u32 	%rs7858, %r699;
	bfe.u32 	%r700, %r695, 24, 8;
	cvt.u16.u32 	%rs7859, %r700;
	bfe.u32 	%r701, %r696, 0, 8;
	cvt.u16.u32 	%rs7860, %r701;
	bfe.u32 	%r702, %r696, 8, 8;
	cvt.u16.u32 	%rs7861, %r702;
	bfe.u32 	%r703, %r696, 16, 8;
	cvt.u16.u32 	%rs7862, %r703;
	bfe.u32 	%r704, %r696, 24, 8;
	cvt.u16.u32 	%rs7863, %r704;
	ld.local.v2.b32 	{%r705, %r706}, [%rd30+40];
	bfe.u32 	%r707, %r705, 0, 8;
	cvt.u16.u32 	%rs7864, %r707;
	bfe.u32 	%r708, %r705, 8, 8;
	cvt.u16.u32 	%rs7865, %r708;
	bfe.u32 	%r709, %r705, 16, 8;
	cvt.u16.u32 	%rs7866, %r709;
	bfe.u32 	%r710, %r705, 24, 8;
	cvt.u16.u32 	%rs7867, %r710;
	bfe.u32 	%r711, %r706, 0, 8;
	cvt.u16.u32 	%rs7868, %r711;
	bfe.u32 	%r712, %r706, 8, 8;
	cvt.u16.u32 	%rs7869, %r712;
	bfe.u32 	%r713, %r706, 16, 8;
	cvt.u16.u32 	%rs7870, %r713;
	bfe.u32 	%r714, %r706, 24, 8;
	cvt.u16.u32 	%rs7871, %r714;
	ld.local.v2.u8 	{%rs7872, %rs7873}, [%rd30+48];
	bra.uni 	$L__BB5_787;
$L__BB5_738:
	and.b16  	%rs3987, %rs7825, 255;
	setp.eq.s16 	%p5, %rs3987, 0;
	mov.b32 	%r8810, 1;
	@%p5 bra 	$L__BB5_734;
	and.b16  	%rs3988, %rs7826, 255;
	setp.eq.s16 	%p6, %rs3988, 0;
	mov.b32 	%r8810, 2;
	@%p6 bra 	$L__BB5_734;
	and.b16  	%rs3989, %rs7827, 255;
	setp.eq.s16 	%p7, %rs3989, 0;
	mov.b32 	%r8810, 3;
	@%p7 bra 	$L__BB5_734;
	and.b16  	%rs3990, %rs7828, 255;
	setp.eq.s16 	%p8, %rs3990, 0;
	mov.b32 	%r8810, 4;
	@%p8 bra 	$L__BB5_734;
	and.b16  	%rs3991, %rs7829, 255;
	setp.eq.s16 	%p9, %rs3991, 0;
	mov.b32 	%r8810, 5;
	@%p9 bra 	$L__BB5_734;
	and.b16  	%rs3992, %rs7830, 255;
	setp.eq.s16 	%p10, %rs3992, 0;
	mov.b32 	%r8810, 6;
	@%p10 bra 	$L__BB5_734;
	and.b16  	%rs3993, %rs7831, 255;
	setp.eq.s16 	%p11, %rs3993, 0;
	mov.b32 	%r8810, 7;
	@%p11 bra 	$L__BB5_734;
	and.b16  	%rs3994, %rs7832, 255;
	setp.eq.s16 	%p12, %rs3994, 0;
	mov.b32 	%r8810, 8;
	@%p12 bra 	$L__BB5_734;
	and.b16  	%rs3995, %rs7833, 255;
	setp.eq.s16 	%p13, %rs3995, 0;
	mov.b32 	%r8810, 9;
	@%p13 bra 	$L__BB5_734;
	and.b16  	%rs3996, %rs7834, 255;
	setp.eq.s16 	%p14, %rs3996, 0;
	mov.b32 	%r8810, 10;
	@%p14 bra 	$L__BB5_734;
	and.b16  	%rs3997, %rs7835, 255;
	setp.eq.s16 	%p15, %rs3997, 0;
	mov.b32 	%r8810, 11;
	@%p15 bra 	$L__BB5_734;
	and.b16  	%rs3998, %rs7836, 255;
	setp.eq.s16 	%p16, %rs3998, 0;
	mov.b32 	%r8810, 12;
	@%p16 bra 	$L__BB5_734;
	and.b16  	%rs3999, %rs7837, 255;
	setp.eq.s16 	%p17, %rs3999, 0;
	mov.b32 	%r8810, 13;
	@%p17 bra 	$L__BB5_734;
	and.b16  	%rs4000, %rs7838, 255;
	setp.eq.s16 	%p18, %rs4000, 0;
	mov.b32 	%r8810, 14;
	@%p18 bra 	$L__BB5_734;
	and.b16  	%rs4001, %rs7839, 255;
	setp.eq.s16 	%p19, %rs4001, 0;
	mov.b32 	%r8810, 15;
	@%p19 bra 	$L__BB5_734;
	and.b16  	%rs4002, %rs7840, 255;
	setp.eq.s16 	%p20, %rs4002, 0;
	mov.b32 	%r8810, 16;
	@%p20 bra 	$L__BB5_734;
	and.b16  	%rs4003, %rs7841, 255;
	setp.eq.s16 	%p21, %rs4003, 0;
	mov.b32 	%r8810, 17;
	@%p21 bra 	$L__BB5_734;
	and.b16  	%rs4004, %rs7842, 255;
	setp.eq.s16 	%p22, %rs4004, 0;
	mov.b32 	%r8810, 18;
	@%p22 bra 	$L__BB5_734;
	and.b16  	%rs4005, %rs7843, 255;
	setp.eq.s16 	%p23, %rs4005, 0;
	mov.b32 	%r8810, 19;
	@%p23 bra 	$L__BB5_734;
	and.b16  	%rs4006, %rs7844, 255;
	setp.eq.s16 	%p24, %rs4006, 0;
	mov.b32 	%r8810, 20;
	@%p24 bra 	$L__BB5_734;
	and.b16  	%rs4007, %rs7845, 255;
	setp.eq.s16 	%p25, %rs4007, 0;
	mov.b32 	%r8810, 21;
	@%p25 bra 	$L__BB5_734;
	and.b16  	%rs4008, %rs7846, 255;
	setp.eq.s16 	%p26, %rs4008, 0;
	mov.b32 	%r8810, 22;
	@%p26 bra 	$L__BB5_734;
	and.b16  	%rs4009, %rs7847, 255;
	setp.eq.s16 	%p27, %rs4009, 0;
	mov.b32 	%r8810, 23;
	@%p27 bra 	$L__BB5_734;
	and.b16  	%rs4010, %rs7848, 255;
	setp.eq.s16 	%p28, %rs4010, 0;
	mov.b32 	%r8810, 24;
	@%p28 bra 	$L__BB5_734;
	and.b16  	%rs4011, %rs7849, 255;
	setp.eq.s16 	%p29, %rs4011, 0;
	mov.b32 	%r8810, 25;
	@%p29 bra 	$L__BB5_734;
	and.b16  	%rs4012, %rs7850, 255;
	setp.eq.s16 	%p30, %rs4012, 0;
	mov.b32 	%r8810, 26;
	@%p30 bra 	$L__BB5_734;
	and.b16  	%rs4013, %rs7851, 255;
	setp.eq.s16 	%p31, %rs4013, 0;
	mov.b32 	%r8810, 27;
	@%p31 bra 	$L__BB5_734;
	and.b16  	%rs4014, %rs7852, 255;
	setp.eq.s16 	%p32, %rs4014, 0;
	mov.b32 	%r8810, 28;
	@%p32 bra 	$L__BB5_734;
	and.b16  	%rs4015, %rs7853, 255;
	setp.eq.s16 	%p33, %rs4015, 0;
	mov.b32 	%r8810, 29;
	@%p33 bra 	$L__BB5_734;
	and.b16  	%rs4016, %rs7854, 255;
	setp.eq.s16 	%p34, %rs4016, 0;
	mov.b32 	%r8810, 30;
	@%p34 bra 	$L__BB5_734;
	and.b16  	%rs4017, %rs7855, 255;
	setp.eq.s16 	%p35, %rs4017, 0;
	mov.b32 	%r8810, 31;
	@%p35 bra 	$L__BB5_734;
	and.b16  	%rs4018, %rs7856, 255;
	setp.eq.s16 	%p36, %rs4018, 0;
	mov.b32 	%r8810, 32;
	@%p36 bra 	$L__BB5_734;
	and.b16  	%rs4019, %rs7857, 255;
	setp.eq.s16 	%p37, %rs4019, 0;
	mov.b32 	%r8810, 33;
	@%p37 bra 	$L__BB5_734;
	and.b16  	%rs4020, %rs7858, 255;
	setp.eq.s16 	%p38, %rs4020, 0;
	mov.b32 	%r8810, 34;
	@%p38 bra 	$L__BB5_734;
	and.b16  	%rs4021, %rs7859, 255;
	setp.eq.s16 	%p39, %rs4021, 0;
	mov.b32 	%r8810, 35;
	@%p39 bra 	$L__BB5_734;
	and.b16  	%rs4022, %rs7860, 255;
	setp.eq.s16 	%p40, %rs4022, 0;
	mov.b32 	%r8810, 36;
	@%p40 bra 	$L__BB5_734;
	and.b16  	%rs4023, %rs7861, 255;
	setp.eq.s16 	%p41, %rs4023, 0;
	mov.b32 	%r8810, 37;
	@%p41 bra 	$L__BB5_734;
	and.b16  	%rs4024, %rs7862, 255;
	setp.eq.s16 	%p42, %rs4024, 0;
	mov.b32 	%r8810, 38;
	@%p42 bra 	$L__BB5_734;
	and.b16  	%rs4025, %rs7863, 255;
	setp.eq.s16 	%p43, %rs4025, 0;
	mov.b32 	%r8810, 39;
	@%p43 bra 	$L__BB5_734;
	and.b16  	%rs4026, %rs7864, 255;
	setp.eq.s16 	%p44, %rs4026, 0;
	mov.b32 	%r8810, 40;
	@%p44 bra 	$L__BB5_734;
	and.b16  	%rs4027, %rs7865, 255;
	setp.eq.s16 	%p45, %rs4027, 0;
	mov.b32 	%r8810, 41;
	@%p45 bra 	$L__BB5_734;
	and.b16  	%rs4028, %rs7866, 255;
	setp.eq.s16 	%p46, %rs4028, 0;
	mov.b32 	%r8810, 42;
	@%p46 bra 	$L__BB5_734;
	and.b16  	%rs4029, %rs7867, 255;
	setp.eq.s16 	%p47, %rs4029, 0;
	mov.b32 	%r8810, 43;
	@%p47 bra 	$L__BB5_734;
	and.b16  	%rs4030, %rs7868, 255;
	setp.eq.s16 	%p48, %rs4030, 0;
	mov.b32 	%r8810, 44;
	@%p48 bra 	$L__BB5_734;
	and.b16  	%rs4031, %rs7869, 255;
	setp.eq.s16 	%p49, %rs4031, 0;
	mov.b32 	%r8810, 45;
	@%p49 bra 	$L__BB5_734;
	and.b16  	%rs4032, %rs7870, 255;
	setp.eq.s16 	%p50, %rs4032, 0;
	mov.b32 	%r8810, 46;
	@%p50 bra 	$L__BB5_734;
	and.b16  	%rs4033, %rs7871, 255;
	setp.eq.s16 	%p51, %rs4033, 0;
	mov.b32 	%r8810, 47;
	@%p51 bra 	$L__BB5_734;
	and.b16  	%rs4034, %rs7872, 255;
	setp.eq.s16 	%p52, %rs4034, 0;
	mov.b32 	%r8810, 48;
	@%p52 bra 	$L__BB5_734;
	and.b16  	%rs4035, %rs7873, 255;
	setp.eq.s16 	%p53, %rs4035, 0;
	mov.b32 	%r8810, 49;
	@%p53 bra 	$L__BB5_734;
$L__BB5_787:
	add.s32 	%r8766, %r8766, %r188;
	add.f64 	%fd138, %fd64, %fd138;
	sub.s32 	%r715, %r382, %r8814;
	setp.lt.u32 	%p56, %r715, 256;
	@%p56 bra 	$L__BB5_847;
	add.s32 	%r8814, %r8814, 256;
	setp.le.u32 	%p57, %r8814, %r185;
	@%p57 bra 	$L__BB5_733;
$L__BB5_789:
	setp.le.u32 	%p58, %r382, %r8814;
	@%p58 bra 	$L__BB5_847;
	sub.s32 	%r198, %r382, %r8814;
	setp.ge.s32 	%p59, %r183, %r198;
	@%p59 bra 	$L__BB5_847;
	add.u64 	%rd32, %SPL, 128;
	add.u64 	%rd33, %SPL, 192;
	mov.u32 	%r8815, %r183;
$L__BB5_792:
	add.s32 	%r717, %r8815, %r8814;
	mul.wide.u32 	%rd73, %r717, 64;
	add.s64 	%rd74, %rd2, %rd73;
	ld.global.v2.b32 	{%r718, %r719}, [%rd74];
	bfe.u32 	%r720, %r718, 0, 8;
	cvt.u16.u32 	%rs6861, %r720;
	ld.global.v2.b32 	{%r721, %r722}, [%rd74+8];
	ld.global.v2.b32 	{%r723, %r724}, [%rd74+16];
	ld.global.v2.b32 	{%r725, %r726}, [%rd74+24];
	ld.global.v2.b32 	{%r727, %r728}, [%rd74+32];
	ld.global.v2.b32 	{%r729, %r730}, [%rd74+40];
	ld.global.v2.u8 	{%rs4037, %rs4038}, [%rd74+48];
	ld.global.u32 	%r201, [%rd74+52];
	ld.global.f64 	%fd70, [%rd74+56];
	and.b16  	%rs4039, %rs7824, 255;
	cvt.u32.u16 	%r731, %rs7831;
	cvt.u32.u16 	%r732, %rs7830;
	prmt.b32 	%r733, %r732, %r731, 0x3340U;
	cvt.u32.u16 	%r734, %rs7829;
	cvt.u32.u16 	%r735, %rs7828;
	prmt.b32 	%r736, %r735, %r734, 0x3340U;
	prmt.b32 	%r737, %r736, %r733, 0x5410U;
	cvt.u32.u16 	%r738, %rs7827;
	cvt.u32.u16 	%r739, %rs7826;
	prmt.b32 	%r740, %r739, %r738, 0x3340U;
	cvt.u32.u16 	%r741, %rs7825;
	cvt.u32.u16 	%r742, %rs7824;
	prmt.b32 	%r743, %r742, %r741, 0x3340U;
	prmt.b32 	%r744, %r743, %r740, 0x5410U;
	st.local.v2.b32 	[%rd32], {%r744, %r737};
	cvt.u32.u16 	%r745, %rs7839;
	cvt.u32.u16 	%r746, %rs7838;
	prmt.b32 	%r747, %r746, %r745, 0x3340U;
	cvt.u32.u16 	%r748, %rs7837;
	cvt.u32.u16 	%r749, %rs7836;
	prmt.b32 	%r750, %r749, %r748, 0x3340U;
	prmt.b32 	%r751, %r750, %r747, 0x5410U;
	cvt.u32.u16 	%r752, %rs7835;
	cvt.u32.u16 	%r753, %rs7834;
	prmt.b32 	%r754, %r753, %r752, 0x3340U;
	cvt.u32.u16 	%r755, %rs7833;
	cvt.u32.u16 	%r756, %rs7832;
	prmt.b32 	%r757, %r756, %r755, 0x3340U;
	prmt.b32 	%r758, %r757, %r754, 0x5410U;
	st.local.v2.b32 	[%rd32+8], {%r758, %r751};
	cvt.u32.u16 	%r759, %rs7847;
	cvt.u32.u16 	%r760, %rs7846;
	prmt.b32 	%r761, %r760, %r759, 0x3340U;
	cvt.u32.u16 	%r762, %rs7845;
	cvt.u32.u16 	%r763, %rs7844;
	prmt.b32 	%r764, %r763, %r762, 0x3340U;
	prmt.b32 	%r765, %r764, %r761, 0x5410U;
	cvt.u32.u16 	%r766, %rs7843;
	cvt.u32.u16 	%r767, %rs7842;
	prmt.b32 	%r768, %r767, %r766, 0x3340U;
	cvt.u32.u16 	%r769, %rs7841;
	cvt.u32.u16 	%r770, %rs7840;
	prmt.b32 	%r771, %r770, %r769, 0x3340U;
	prmt.b32 	%r772, %r771, %r768, 0x5410U;
	st.local.v2.b32 	[%rd32+16], {%r772, %r765};
	cvt.u32.u16 	%r773, %rs7855;
	cvt.u32.u16 	%r774, %rs7854;
	prmt.b32 	%r775, %r774, %r773, 0x3340U;
	cvt.u32.u16 	%r776, %rs7853;
	cvt.u32.u16 	%r777, %rs7852;
	prmt.b32 	%r778, %r777, %r776, 0x3340U;
	prmt.b32 	%r779, %r778, %r775, 0x5410U;
	cvt.u32.u16 	%r780, %rs7851;
	cvt.u32.u16 	%r781, %rs7850;
	prmt.b32 	%r782, %r781, %r780, 0x3340U;
	cvt.u32.u16 	%r783, %rs7849;
	cvt.u32.u16 	%r784, %rs7848;
	prmt.b32 	%r785, %r784, %r783, 0x3340U;
	prmt.b32 	%r786, %r785, %r782, 0x5410U;
	st.local.v2.b32 	[%rd32+24], {%r786, %r779};
	cvt.u32.u16 	%r787, %rs7863;
	cvt.u32.u16 	%r788, %rs7862;
	prmt.b32 	%r789, %r788, %r787, 0x3340U;
	cvt.u32.u16 	%r790, %rs7861;
	cvt.u32.u16 	%r791, %rs7860;
	prmt.b32 	%r792, %r791, %r790, 0x3340U;
	prmt.b32 	%r793, %r792, %r789, 0x5410U;
	cvt.u32.u16 	%r794, %rs7859;
	cvt.u32.u16 	%r795, %rs7858;
	prmt.b32 	%r796, %r795, %r794, 0x3340U;
	cvt.u32.u16 	%r797, %rs7857;
	cvt.u32.u16 	%r798, %rs7856;
	prmt.b32 	%r799, %r798, %r797, 0x3340U;
	prmt.b32 	%r800, %r799, %r796, 0x5410U;
	st.local.v2.b32 	[%rd32+32], {%r800, %r793};
	cvt.u32.u16 	%r801, %rs7871;
	cvt.u32.u16 	%r802, %rs7870;
	prmt.b32 	%r803, %r802, %r801, 0x3340U;
	cvt.u32.u16 	%r804, %rs7869;
	cvt.u32.u16 	%r805, %rs7868;
	prmt.b32 	%r806, %r805, %r804, 0x3340U;
	prmt.b32 	%r807, %r806, %r803, 0x5410U;
	cvt.u32.u16 	%r808, %rs7867;
	cvt.u32.u16 	%r809, %rs7866;
	prmt.b32 	%r810, %r809, %r808, 0x3340U;
	cvt.u32.u16 	%r811, %rs7865;
	cvt.u32.u16 	%r812, %rs7864;
	prmt.b32 	%r813, %r812, %r811, 0x3340U;
	prmt.b32 	%r814, %r813, %r810, 0x5410U;
	st.local.v2.b32 	[%rd32+40], {%r814, %r807};
	st.local.v2.u8 	[%rd32+48], {%rs7872, %rs7873};
	st.local.u32 	[%rd32+52], %r8766;
	st.local.f64 	[%rd32+56], %fd138;
	st.local.v2.b32 	[%rd33], {%r718, %r719};
	st.local.v2.b32 	[%rd33+8], {%r721, %r722};
	st.local.v2.b32 	[%rd33+16], {%r723, %r724};
	st.local.v2.b32 	[%rd33+24], {%r725, %r726};
	st.local.v2.b32 	[%rd33+32], {%r727, %r728};
	st.local.v2.b32 	[%rd33+40], {%r729, %r730};
	st.local.v2.u8 	[%rd33+48], {%rs4037, %rs4038};
	st.local.u32 	[%rd33+52], %r201;
	st.local.f64 	[%rd33+56], %fd70;
	setp.ne.s16 	%p60, %rs4039, 0;
	mov.b32 	%r8817, 0;
	@%p60 bra 	$L__BB5_797;
$L__BB5_793:
	and.b16  	%rs4089, %rs6861, 255;
	setp.eq.s16 	%p110, %rs4089, 0;
	@%p110 bra 	$L__BB5_846;
	mov.b32 	%r8818, 0;
$L__BB5_795:
	add.s32 	%r865, %r8818, %r8817;
	cvt.u64.u32 	%rd75, %r865;
	add.s64 	%rd76, %rd32, %rd75;
	st.local.u8 	[%rd76], %rs6861;
	add.s32 	%r204, %r8818, 1;
	cvt.u64.u32 	%rd77, %r8818;
	add.s64 	%rd78, %rd33, %rd77;
	ld.local.u8 	%rs6861, [%rd78+1];
	setp.ne.s16 	%p111, %rs6861, 0;
	mov.u32 	%r8818, %r204;
	@%p111 bra 	$L__BB5_795;
	ld.local.u32 	%r8766, [%rd32+52];
	ld.local.f64 	%fd138, [%rd32+56];
	ld.local.v2.b32 	{%r866, %r867}, [%rd32];
	bfe.u32 	%r868, %r866, 0, 8;
	cvt.u16.u32 	%rs7824, %r868;
	bfe.u32 	%r869, %r866, 8, 8;
	cvt.u16.u32 	%rs7825, %r869;
	bfe.u32 	%r870, %r866, 16, 8;
	cvt.u16.u32 	%rs7826, %r870;
	bfe.u32 	%r871, %r866, 24, 8;
	cvt.u16.u32 	%rs7827, %r871;
	bfe.u32 	%r872, %r867, 0, 8;
	cvt.u16.u32 	%rs7828, %r872;
	bfe.u32 	%r873, %r867, 8, 8;
	cvt.u16.u32 	%rs7829, %r873;
	bfe.u32 	%r874, %r867, 16, 8;
	cvt.u16.u32 	%rs7830, %r874;
	bfe.u32 	%r875, %r867, 24, 8;
	cvt.u16.u32 	%rs7831, %r875;
	ld.local.v2.b32 	{%r876, %r877}, [%rd32+8];
	bfe.u32 	%r878, %r876, 0, 8;
	cvt.u16.u32 	%rs7832, %r878;
	bfe.u32 	%r879, %r876, 8, 8;
	cvt.u16.u32 	%rs7833, %r879;
	bfe.u32 	%r880, %r876, 16, 8;
	cvt.u16.u32 	%rs7834, %r880;
	bfe.u32 	%r881, %r876, 24, 8;
	cvt.u16.u32 	%rs7835, %r881;
	bfe.u32 	%r882, %r877, 0, 8;
	cvt.u16.u32 	%rs7836, %r882;
	bfe.u32 	%r883, %r877, 8, 8;
	cvt.u16.u32 	%rs7837, %r883;
	bfe.u32 	%r884, %r877, 16, 8;
	cvt.u16.u32 	%rs7838, %r884;
	bfe.u32 	%r885, %r877, 24, 8;
	cvt.u16.u32 	%rs7839, %r885;
	ld.local.v2.b32 	{%r886, %r887}, [%rd32+16];
	bfe.u32 	%r888, %r886, 0, 8;
	cvt.u16.u32 	%rs7840, %r888;
	bfe.u32 	%r889, %r886, 8, 8;
	cvt.u16.u32 	%rs7841, %r889;
	bfe.u32 	%r890, %r886, 16, 8;
	cvt.u16.u32 	%rs7842, %r890;
	bfe.u32 	%r891, %r886, 24, 8;
	cvt.u16.u32 	%rs7843, %r891;
	bfe.u32 	%r892, %r887, 0, 8;
	cvt.u16.u32 	%rs7844, %r892;
	bfe.u32 	%r893, %r887, 8, 8;
	cvt.u16.u32 	%rs7845, %r893;
	bfe.u32 	%r894, %r887, 16, 8;
	cvt.u16.u32 	%rs7846, %r894;
	bfe.u32 	%r895, %r887, 24, 8;
	cvt.u16.u32 	%rs7847, %r895;
	ld.local.v2.b32 	{%r896, %r897}, [%rd32+24];
	bfe.u32 	%r898, %r896, 0, 8;
	cvt.u16.u32 	%rs7848, %r898;
	bfe.u32 	%r899, %r896, 8, 8;
	cvt.u16.u32 	%rs7849, %r899;
	bfe.u32 	%r900, %r896, 16, 8;
	cvt.u16.u32 	%rs7850, %r900;
	bfe.u32 	%r901, %r896, 24, 8;
	cvt.u16.u32 	%rs7851, %r901;
	bfe.u32 	%r902, %r897, 0, 8;
	cvt.u16.u32 	%rs7852, %r902;
	bfe.u32 	%r903, %r897, 8, 8;
	cvt.u16.u32 	%rs7853, %r903;
	bfe.u32 	%r904, %r897, 16, 8;
	cvt.u16.u32 	%rs7854, %r904;
	bfe.u32 	%r905, %r897, 24, 8;
	cvt.u16.u32 	%rs7855, %r905;
	ld.local.v2.b32 	{%r906, %r907}, [%rd32+32];
	bfe.u32 	%r908, %r906, 0, 8;
	cvt.u16.u32 	%rs7856, %r908;
	bfe.u32 	%r909, %r906, 8, 8;
	cvt.u16.u32 	%rs7857, %r909;
	bfe.u32 	%r910, %r906, 16, 8;
	cvt.u16.u32 	%rs7858, %r910;
	bfe.u32 	%r911, %r906, 24, 8;
	cvt.u16.u32 	%rs7859, %r911;
	bfe.u32 	%r912, %r907, 0, 8;
	cvt.u16.u32 	%rs7860, %r912;
	bfe.u32 	%r913, %r907, 8, 8;
	cvt.u16.u32 	%rs7861, %r913;
	bfe.u32 	%r914, %r907, 16, 8;
	cvt.u16.u32 	%rs7862, %r914;
	bfe.u32 	%r915, %r907, 24, 8;
	cvt.u16.u32 	%rs7863, %r915;
	ld.local.v2.b32 	{%r916, %r917}, [%rd32+40];
	bfe.u32 	%r918, %r916, 0, 8;
	cvt.u16.u32 	%rs7864, %r918;
	bfe.u32 	%r919, %r916, 8, 8;
	cvt.u16.u32 	%rs7865, %r919;
	bfe.u32 	%r920, %r916, 16, 8;
	cvt.u16.u32 	%rs7866, %r920;
	bfe.u32 	%r921, %r916, 24, 8;
	cvt.u16.u32 	%rs7867, %r921;
	bfe.u32 	%r922, %r917, 0, 8;
	cvt.u16.u32 	%rs7868, %r922;
	bfe.u32 	%r923, %r917, 8, 8;
	cvt.u16.u32 	%rs7869, %r923;
	bfe.u32 	%r924, %r917, 16, 8;
	cvt.u16.u32 	%rs7870, %r924;
	bfe.u32 	%r925, %r917, 24, 8;
	cvt.u16.u32 	%rs7871, %r925;
	ld.local.v2.u8 	{%rs7872, %rs7873}, [%rd32+48];
	bra.uni 	$L__BB5_846;
$L__BB5_797:
	and.b16  	%rs4040, %rs7825, 255;
	setp.eq.s16 	%p61, %rs4040, 0;
	mov.b32 	%r8817, 1;
	@%p61 bra 	$L__BB5_793;
	and.b16  	%rs4041, %rs7826, 255;
	setp.eq.s16 	%p62, %rs4041, 0;
	mov.b32 	%r8817, 2;
	@%p62 bra 	$L__BB5_793;
	and.b16  	%rs4042, %rs7827, 255;
	setp.eq.s16 	%p63, %rs4042, 0;
	mov.b32 	%r8817, 3;
	@%p63 bra 	$L__BB5_793;
	and.b16  	%rs4043, %rs7828, 255;
	setp.eq.s16 	%p64, %rs4043, 0;
	mov.b32 	%r8817, 4;
	@%p64 bra 	$L__BB5_793;
	and.b16  	%rs4044, %rs7829, 255;
	setp.eq.s16 	%p65, %rs4044, 0;
	mov.b32 	%r8817, 5;
	@%p65 bra 	$L__BB5_793;
	and.b16  	%rs4045, %rs7830, 255;
	setp.eq.s16 	%p66, %rs4045, 0;
	mov.b32 	%r8817, 6;
	@%p66 bra 	$L__BB5_793;
	and.b16  	%rs4046, %rs7831, 255;
	setp.eq.s16 	%p67, %rs4046, 0;
	mov.b32 	%r8817, 7;
	@%p67 bra 	$L__BB5_793;
	and.b16  	%rs4047, %rs7832, 255;
	setp.eq.s16 	%p68, %rs4047, 0;
	mov.b32 	%r8817, 8;
	@%p68 bra 	$L__BB5_793;
	and.b16  	%rs4048, %rs7833, 255;
	setp.eq.s16 	%p69, %rs4048, 0;
	mov.b32 	%r8817, 9;
	@%p69 bra 	$L__BB5_793;
	and.b16  	%rs4049, %rs7834, 255;
	setp.eq.s16 	%p70, %rs4049, 0;
	mov.b32 	%r8817, 10;
	@%p70 bra 	$L__BB5_793;
	and.b16  	%rs4050, %rs7835, 255;
	setp.eq.s16 	%p71, %rs4050, 0;
	mov.b32 	%r8817, 11;
	@%p71 bra 	$L__BB5_793;
	and.b16  	%rs4051, %rs7836, 255;
	setp.eq.s16 	%p72, %rs4051, 0;
	mov.b32 	%r8817, 12;
	@%p72 bra 	$L__BB5_793;
	and.b16  	%rs4052, %rs7837, 255;
	setp.eq.s16 	%p73, %rs4052, 0;
	mov.b32 	%r8817, 13;
	@%p73 bra 	$L__BB5_793;
	and.b16  	%rs4053, %rs7838, 255;
	setp.eq.s16 	%p74, %rs4053, 0;
	mov.b32 	%r8817, 14;
	@%p74 bra 	$L__BB5_793;
	and.b16  	%rs4054, %rs7839, 255;
	setp.eq.s16 	%p75, %rs4054, 0;
	mov.b32 	%r8817, 15;
	@%p75 bra 	$L__BB5_793;
	and.b16  	%rs4055, %rs7840, 255;
	setp.eq.s16 	%p76, %rs4055, 0;
	mov.b32 	%r8817, 16;
	@%p76 bra 	$L__BB5_793;
	and.b16  	%rs4056, %rs7841, 255;
	setp.eq.s16 	%p77, %rs4056, 0;
	mov.b32 	%r8817, 17;
	@%p77 bra 	$L__BB5_793;
	and.b16  	%rs4057, %rs7842, 255;
	setp.eq.s16 	%p78, %rs4057, 0;
	mov.b32 	%r8817, 18;
	@%p78 bra 	$L__BB5_793;
	and.b16  	%rs4058, %rs7843, 255;
	setp.eq.s16 	%p79, %rs4058, 0;
	mov.b32 	%r8817, 19;
	@%p79 bra 	$L__BB5_793;
	and.b16  	%rs4059, %rs7844, 255;
	setp.eq.s16 	%p80, %rs4059, 0;
	mov.b32 	%r8817, 20;
	@%p80 bra 	$L__BB5_793;
	and.b16  	%rs4060, %rs7845, 255;
	setp.eq.s16 	%p81, %rs4060, 0;
	mov.b32 	%r8817, 21;
	@%p81 bra 	$L__BB5_793;
	and.b16  	%rs4061, %rs7846, 255;
	setp.eq.s16 	%p82, %rs4061, 0;
	mov.b32 	%r8817, 22;
	@%p82 bra 	$L__BB5_793;
	and.b16  	%rs4062, %rs7847, 255;
	setp.eq.s16 	%p83, %rs4062, 0;
	mov.b32 	%r8817, 23;
	@%p83 bra 	$L__BB5_793;
	and.b16  	%rs4063, %rs7848, 255;
	setp.eq.s16 	%p84, %rs4063, 0;
	mov.b32 	%r8817, 24;
	@%p84 bra 	$L__BB5_793;
	and.b16  	%rs4064, %rs7849, 255;
	setp.eq.s16 	%p85, %rs4064, 0;
	mov.b32 	%r8817, 25;
	@%p85 bra 	$L__BB5_793;
	and.b16  	%rs4065, %rs7850, 255;
	setp.eq.s16 	%p86, %rs4065, 0;
	mov.b32 	%r8817, 26;
	@%p86 bra 	$L__BB5_793;
	and.b16  	%rs4066, %rs7851, 255;
	setp.eq.s16 	%p87, %rs4066, 0;
	mov.b32 	%r8817, 27;
	@%p87 bra 	$L__BB5_793;
	and.b16  	%rs4067, %rs7852, 255;
	setp.eq.s16 	%p88, %rs4067, 0;
	mov.b32 	%r8817, 28;
	@%p88 bra 	$L__BB5_793;
	and.b16  	%rs4068, %rs7853, 255;
	setp.eq.s16 	%p89, %rs4068, 0;
	mov.b32 	%r8817, 29;
	@%p89 bra 	$L__BB5_793;
	and.b16  	%rs4069, %rs7854, 255;
	setp.eq.s16 	%p90, %rs4069, 0;
	mov.b32 	%r8817, 30;
	@%p90 bra 	$L__BB5_793;
	and.b16  	%rs4070, %rs7855, 255;
	setp.eq.s16 	%p91, %rs4070, 0;
	mov.b32 	%r8817, 31;
	@%p91 bra 	$L__BB5_793;
	and.b16  	%rs4071, %rs7856, 255;
	setp.eq.s16 	%p92, %rs4071, 0;
	mov.b32 	%r8817, 32;
	@%p92 bra 	$L__BB5_793;
	and.b16  	%rs4072, %rs7857, 255;
	setp.eq.s16 	%p93, %rs4072, 0;
	mov.b32 	%r8817, 33;
	@%p93 bra 	$L__BB5_793;
	and.b16  	%rs4073, %rs7858, 255;
	setp.eq.s16 	%p94, %rs4073, 0;
	mov.b32 	%r8817, 34;
	@%p94 bra 	$L__BB5_793;
	and.b16  	%rs4074, %rs7859, 255;
	setp.eq.s16 	%p95, %rs4074, 0;
	mov.b32 	%r8817, 35;
	@%p95 bra 	$L__BB5_793;
	and.b16  	%rs4075, %rs7860, 255;
	setp.eq.s16 	%p96, %rs4075, 0;
	mov.b32 	%r8817, 36;
	@%p96 bra 	$L__BB5_793;
	and.b16  	%rs4076, %rs7861, 255;
	setp.eq.s16 	%p97, %rs4076, 0;
	mov.b32 	%r8817, 37;
	@%p97 bra 	$L__BB5_793;
	and.b16  	%rs4077, %rs7862, 255;
	setp.eq.s16 	%p98, %rs4077, 0;
	mov.b32 	%r8817, 38;
	@%p98 bra 	$L__BB5_793;
	and.b16  	%rs4078, %rs7863, 255;
	setp.eq.s16 	%p99, %rs4078, 0;
	mov.b32 	%r8817, 39;
	@%p99 bra 	$L__BB5_793;
	and.b16  	%rs4079, %rs7864, 255;
	setp.eq.s16 	%p100, %rs4079, 0;
	mov.b32 	%r8817, 40;
	@%p100 bra 	$L__BB5_793;
	and.b16  	%rs4080, %rs7865, 255;
	setp.eq.s16 	%p101, %rs4080, 0;
	mov.b32 	%r8817, 41;
	@%p101 bra 	$L__BB5_793;
	and.b16  	%rs4081, %rs7866, 255;
	setp.eq.s16 	%p102, %rs4081, 0;
	mov.b32 	%r8817, 42;
	@%p102 bra 	$L__BB5_793;
	and.b16  	%rs4082, %rs7867, 255;
	setp.eq.s16 	%p103, %rs4082, 0;
	mov.b32 	%r8817, 43;
	@%p103 bra 	$L__BB5_793;
	and.b16  	%rs4083, %rs7868, 255;
	setp.eq.s16 	%p104, %rs4083, 0;
	mov.b32 	%r8817, 44;
	@%p104 bra 	$L__BB5_793;
	and.b16  	%rs4084, %rs7869, 255;
	setp.eq.s16 	%p105, %rs4084, 0;
	mov.b32 	%r8817, 45;
	@%p105 bra 	$L__BB5_793;
	and.b16  	%rs4085, %rs7870, 255;
	setp.eq.s16 	%p106, %rs4085, 0;
	mov.b32 	%r8817, 46;
	@%p106 bra 	$L__BB5_793;
	and.b16  	%rs4086, %rs7871, 255;
	setp.eq.s16 	%p107, %rs4086, 0;
	mov.b32 	%r8817, 47;
	@%p107 bra 	$L__BB5_793;
	and.b16  	%rs4087, %rs7872, 255;
	setp.eq.s16 	%p108, %rs4087, 0;
	mov.b32 	%r8817, 48;
	@%p108 bra 	$L__BB5_793;
	and.b16  	%rs4088, %rs7873, 255;
	setp.eq.s16 	%p109, %rs4088, 0;
	mov.b32 	%r8817, 49;
	@%p109 bra 	$L__BB5_793;
$L__BB5_846:
	add.s32 	%r8766, %r8766, %r201;
	add.f64 	%fd138, %fd70, %fd138;
	add.s32 	%r8815, %r8815, 256;
	setp.lt.s32 	%p112, %r8815, %r198;
	@%p112 bra 	$L__BB5_792;
$L__BB5_847:
	// begin inline asm
	mov.u32 %r926, %laneid;
	// end inline asm
	cvt.u32.u16 	%r1007, %rs7824;
	and.b32  	%r1008, %r1007, 255;
	and.b16  	%rs4090, %rs7825, 255;
	mul.wide.u16 	%r1009, %rs4090, 256;
	or.b32  	%r1010, %r1009, %r1008;
	cvt.u32.u16 	%r1011, %rs7826;
	shl.b32 	%r1012, %r1011, 16;
	and.b32  	%r1013, %r1012, 16711680;
	or.b32  	%r1014, %r1010, %r1013;
	cvt.u32.u16 	%r1015, %rs7827;
	shl.b32 	%r1016, %r1015, 24;
	or.b32  	%r928, %r1014, %r1016;
	cvt.u32.u16 	%r1017, %rs7828;
	and.b32  	%r1018, %r1017, 255;
	and.b16  	%rs4091, %rs7829, 255;
	mul.wide.u16 	%r1019, %rs4091, 256;
	or.b32  	%r1020, %r1019, %r1018;
	cvt.u32.u16 	%r1021, %rs7830;
	shl.b32 	%r1022, %r1021, 16;
	and.b32  	%r1023, %r1022, 16711680;
	or.b32  	%r1024, %r1020, %r1023;
	cvt.u32.u16 	%r1025, %rs7831;
	shl.b32 	%r1026, %r1025, 24;
	or.b32  	%r933, %r1024, %r1026;
	cvt.u32.u16 	%r1027, %rs7832;
	and.b32  	%r1028, %r1027, 255;
	and.b16  	%rs4092, %rs7833, 255;
	mul.wide.u16 	%r1029, %rs4092, 256;
	or.b32  	%r1030, %r1029, %r1028;
	cvt.u32.u16 	%r1031, %rs7834;
	shl.b32 	%r1032, %r1031, 16;
	and.b32  	%r1033, %r1032, 16711680;
	or.b32  	%r1034, %r1030, %r1033;
	cvt.u32.u16 	%r1035, %rs7835;
	shl.b32 	%r1036, %r1035, 24;
	or.b32  	%r938, %r1034, %r1036;
	cvt.u32.u16 	%r1037, %rs7836;
	and.b32  	%r1038, %r1037, 255;
	and.b16  	%rs4093, %rs7837, 255;
	mul.wide.u16 	%r1039, %rs4093, 256;
	or.b32  	%r1040, %r1039, %r1038;
	cvt.u32.u16 	%r1041, %rs7838;
	shl.b32 	%r1042, %r1041, 16;
	and.b32  	%r1043, %r1042, 16711680;
	or.b32  	%r1044, %r1040, %r1043;
	cvt.u32.u16 	%r1045, %rs7839;
	shl.b32 	%r1046, %r1045, 24;
	or.b32  	%r943, %r1044, %r1046;
	cvt.u32.u16 	%r1047, %rs7840;
	and.b32  	%r1048, %r1047, 255;
	and.b16  	%rs4094, %rs7841, 255;
	mul.wide.u16 	%r1049, %rs4094, 256;
	or.b32  	%r1050, %r1049, %r1048;
	cvt.u32.u16 	%r1051, %rs7842;
	shl.b32 	%r1052, %r1051, 16;
	and.b32  	%r1053, %r1052, 16711680;
	or.b32  	%r1054, %r1050, %r1053;
	cvt.u32.u16 	%r1055, %rs7843;
	shl.b32 	%r1056, %r1055, 24;
	or.b32  	%r948, %r1054, %r1056;
	cvt.u32.u16 	%r1057, %rs7844;
	and.b32  	%r1058, %r1057, 255;
	and.b16  	%rs4095, %rs7845, 255;
	mul.wide.u16 	%r1059, %rs4095, 256;
	or.b32  	%r1060, %r1059, %r1058;
	cvt.u32.u16 	%r1061, %rs7846;
	shl.b32 	%r1062, %r1061, 16;
	and.b32  	%r1063, %r1062, 16711680;
	or.b32  	%r1064, %r1060, %r1063;
	cvt.u32.u16 	%r1065, %rs7847;
	shl.b32 	%r1066, %r1065, 24;
	or.b32  	%r953, %r1064, %r1066;
	cvt.u32.u16 	%r1067, %rs7848;
	and.b32  	%r1068, %r1067, 255;
	and.b16  	%rs4096, %rs7849, 255;
	mul.wide.u16 	%r1069, %rs4096, 256;
	or.b32  	%r1070, %r1069, %r1068;
	cvt.u32.u16 	%r1071, %rs7850;
	shl.b32 	%r1072, %r1071, 16;
	and.b32  	%r1073, %r1072, 16711680;
	or.b32  	%r1074, %r1070, %r1073;
	cvt.u32.u16 	%r1075, %rs7851;
	shl.b32 	%r1076, %r1075, 24;
	or.b32  	%r958, %r1074, %r1076;
	cvt.u32.u16 	%r1077, %rs7852;
	and.b32  	%r1078, %r1077, 255;
	and.b16  	%rs4097, %rs7853, 255;
	mul.wide.u16 	%r1079, %rs4097, 256;
	or.b32  	%r1080, %r1079, %r1078;
	cvt.u32.u16 	%r1081, %rs7854;
	shl.b32 	%r1082, %r1081, 16;
	and.b32  	%r1083, %r1082, 16711680;
	or.b32  	%r1084, %r1080, %r1083;
	cvt.u32.u16 	%r1085, %rs7855;
	shl.b32 	%r1086, %r1085, 24;
	or.b32  	%r963, %r1084, %r1086;
	cvt.u32.u16 	%r1087, %rs7856;
	and.b32  	%r1088, %r1087, 255;
	and.b16  	%rs4098, %rs7857, 255;
	mul.wide.u16 	%r1089, %rs4098, 256;
	or.b32  	%r1090, %r1089, %r1088;
	cvt.u32.u16 	%r1091, %rs7858;
	shl.b32 	%r1092, %r1091, 16;
	and.b32  	%r1093, %r1092, 16711680;
	or.b32  	%r1094, %r1090, %r1093;
	cvt.u32.u16 	%r1095, %rs7859;
	shl.b32 	%r1096, %r1095, 24;
	or.b32  	%r968, %r1094, %r1096;
	cvt.u32.u16 	%r1097, %rs7860;
	and.b32  	%r1098, %r1097, 255;
	and.b16  	%rs4099, %rs7861, 255;
	mul.wide.u16 	%r1099, %rs4099, 256;
	or.b32  	%r1100, %r1099, %r1098;
	cvt.u32.u16 	%r1101, %rs7862;
	shl.b32 	%r1102, %r1101, 16;
	and.b32  	%r1103, %r1102, 16711680;
	or.b32  	%r1104, %r1100, %r1103;
	cvt.u32.u16 	%r1105, %rs7863;
	shl.b32 	%r1106, %r1105, 24;
	or.b32  	%r973, %r1104, %r1106;
	cvt.u32.u16 	%r1107, %rs7864;
	and.b32  	%r1108, %r1107, 255;
	and.b16  	%rs4100, %rs7865, 255;
	mul.wide.u16 	%r1109, %rs4100, 256;
	or.b32  	%r1110, %r1109, %r1108;
	cvt.u32.u16 	%r1111, %rs7866;
	shl.b32 	%r1112, %r1111, 16;
	and.b32  	%r1113, %r1112, 16711680;
	or.b32  	%r1114, %r1110, %r1113;
	cvt.u32.u16 	%r1115, %rs7867;
	shl.b32 	%r1116, %r1115, 24;
	or.b32  	%r978, %r1114, %r1116;
	cvt.u32.u16 	%r1117, %rs7868;
	and.b32  	%r1118, %r1117, 255;
	and.b16  	%rs4101, %rs7869, 255;
	mul.wide.u16 	%r1119, %rs4101, 256;
	or.b32  	%r1120, %r1119, %r1118;
	cvt.u32.u16 	%r1121, %rs7870;
	shl.b32 	%r1122, %r1121, 16;
	and.b32  	%r1123, %r1122, 16711680;
	or.b32  	%r1124, %r1120, %r1123;
	cvt.u32.u16 	%r1125, %rs7871;
	shl.b32 	%r1126, %r1125, 24;
	or.b32  	%r983, %r1124, %r1126;
	cvt.u32.u16 	%r1127, %rs7872;
	and.b32  	%r1128, %r1127, 255;
	and.b16  	%rs4102, %rs7873, 255;
	mul.wide.u16 	%r1129, %rs4102, 256;
	or.b32  	%r988, %r1129, %r1128;
	mov.b32 	%r1004, 1;
	mov.b32 	%r1005, 31;
	mov.b32 	%r1006, -1;
	// begin inline asm
	shfl.sync.down.b32 %r927, %r928, %r1004, %r1005, %r1006;
	// end inline asm
	// begin inline asm
	shfl.sync.down.b32 %r932, %r933, %r1004, %r1005, %r1006;
	// end inline asm
	// begin inline asm
	shfl.sync.down.b32 %r937, %r938, %r1004, %r1005, %r1006;
	// end inline asm
	// begin inline asm
	shfl.sync.down.b32 %r942, %r943, %r1004, %r1005, %r1006;
	// end inline asm
	// begin inline asm
	shfl.sync.down.b32 %r947, %r948, %r1004, %r1005, %r1006;
	// end inline asm
	// begin inline asm
	shfl.sync.down.b32 %r952, %r953, %r1004, %r1005, %r1006;
	// end inline asm
	// begin inline asm
	shfl.sync.down.b32 %r957, %r958, %r1004, %r1005, %r1006;
	// end inline asm
	// begin inline asm
	shfl.sync.down.b32 %r962, %r963, %r1004, %r1005, %r1006;
	// end inline asm
	// begin inline asm
	shfl.sync.down.b32 %r967, %r968, %r1004, %r1005, %r1006;
	// end inline asm
	// begin inline asm
	shfl.sync.down.b32 %r972, %r973, %r1004, %r1005, %r1006;
	// end inline asm
	// begin inline asm
	shfl.sync.down.b32 %r977, %r978, %r1004, %r1005, %r1006;
	// end inline asm
	// begin inline asm
	shfl.sync.down.b32 %r982, %r983, %r1004, %r1005, %r1006;
	// end inline asm
	// begin inline asm
	shfl.sync.down.b32 %r987, %r988, %r1004, %r1005, %r1006;
	// end inline asm
	// begin inline asm
	shfl.sync.down.b32 %r992, %r8766, %r1004, %r1005, %r1006;
	// end inline asm
	mov.b64 	%rd79, %fd138;
	mov.b64 	{%r998, %r1003}, %rd79;
	// begin inline asm
	shfl.sync.down.b32 %r997, %r998, %r1004, %r1005, %r1006;
	// end inline asm
	// begin inline asm
	shfl.sync.down.b32 %r1002, %r1003, %r1004, %r1005, %r1006;
	// end inline asm
	setp.gt.s32 	%p113, %r926, 30;
	@%p113 bra 	$L__BB5_903;
	shr.u32 	%r1131, %r987, 8;
	cvt.u16.u32 	%rs4103, %r1131;
	cvt.u16.u32 	%rs4104, %r987;
	mov.b64 	%rd80, {%r997, %r1002};
	mov.b64 	%fd75, %rd80;
	cvt.u16.u32 	%rs6962, %r927;
	add.u64 	%rd34, %SPL, 0;
	add.u64 	%rd35, %SPL, 64;
	and.b16  	%rs4105, %rs7824, 255;
	prmt.b32 	%r1134, %r1021, %r1025, 0x3340U;
	cvt.u32.u16 	%r1135, %rs7829;
	prmt.b32 	%r1137, %r1017, %r1135, 0x3340U;
	prmt.b32 	%r1138, %r1137, %r1134, 0x5410U;
	prmt.b32 	%r1141, %r1011, %r1015, 0x3340U;
	cvt.u32.u16 	%r1142, %rs7825;
	prmt.b32 	%r1144, %r1007, %r1142, 0x3340U;
	prmt.b32 	%r1145, %r1144, %r1141, 0x5410U;
	st.local.v2.b32 	[%rd34], {%r1145, %r1138};
	prmt.b32 	%r1148, %r1041, %r1045, 0x3340U;
	cvt.u32.u16 	%r1149, %rs7837;
	prmt.b32 	%r1151, %r1037, %r1149, 0x3340U;
	prmt.b32 	%r1152, %r1151, %r1148, 0x5410U;
	prmt.b32 	%r1155, %r1031, %r1035, 0x3340U;
	cvt.u32.u16 	%r1156, %rs7833;
	prmt.b32 	%r1158, %r1027, %r1156, 0x3340U;
	prmt.b32 	%r1159, %r1158, %r1155, 0x5410U;
	st.local.v2.b32 	[%rd34+8], {%r1159, %r1152};
	prmt.b32 	%r1162, %r1061, %r1065, 0x3340U;
	cvt.u32.u16 	%r1163, %rs7845;
	prmt.b32 	%r1165, %r1057, %r1163, 0x3340U;
	prmt.b32 	%r1166, %r1165, %r1162, 0x5410U;
	prmt.b32 	%r1169, %r1051, %r1055, 0x3340U;
	cvt.u32.u16 	%r1170, %rs7841;
	prmt.b32 	%r1172, %r1047, %r1170, 0x3340U;
	prmt.b32 	%r1173, %r1172, %r1169, 0x5410U;
	st.local.v2.b32 	[%rd34+16], {%r1173, %r1166};
	prmt.b32 	%r1176, %r1081, %r1085, 0x3340U;
	cvt.u32.u16 	%r1177, %rs7853;
	prmt.b32 	%r1179, %r1077, %r1177, 0x3340U;
	prmt.b32 	%r1180, %r1179, %r1176, 0x5410U;
	prmt.b32 	%r1183, %r1071, %r1075, 0x3340U;
	cvt.u32.u16 	%r1184, %rs7849;
	prmt.b32 	%r1186, %r1067, %r1184, 0x3340U;
	prmt.b32 	%r1187, %r1186, %r1183, 0x5410U;
	st.local.v2.b32 	[%rd34+24], {%r1187, %r1180};
	prmt.b32 	%r1190, %r1101, %r1105, 0x3340U;
	cvt.u32.u16 	%r1191, %rs7861;
	prmt.b32 	%r1193, %r1097, %r1191, 0x3340U;
	prmt.b32 	%r1194, %r1193, %r1190, 0x5410U;
	prmt.b32 	%r1197, %r1091, %r1095, 0x3340U;
	cvt.u32.u16 	%r1198, %rs7857;
	prmt.b32 	%r1200, %r1087, %r1198, 0x3340U;
	prmt.b32 	%r1201, %r1200, %r1197, 0x5410U;
	st.local.v2.b32 	[%rd34+32], {%r1201, %r1194};
	prmt.b32 	%r1204, %r1121, %r1125, 0x3340U;
	cvt.u32.u16 	%r1205, %rs7869;
	prmt.b32 	%r1207, %r1117, %r1205, 0x3340U;
	prmt.b32 	%r1208, %r1207, %r1204, 0x5410U;
	prmt.b32 	%r1211, %r1111, %r1115, 0x3340U;
	cvt.u32.u16 	%r1212, %rs7865;
	prmt.b32 	%r1214, %r1107, %r1212, 0x3340U;
	prmt.b32 	%r1215, %r1214, %r1211, 0x5410U;
	st.local.v2.b32 	[%rd34+40], {%r1215, %r1208};
	st.local.v2.u8 	[%rd34+48], {%rs7872, %rs7873};
	st.local.u32 	[%rd34+52], %r8766;
	st.local.f64 	[%rd34+56], %fd138;
	st.local.v2.b32 	[%rd35], {%r927, %r932};
	st.local.v2.b32 	[%rd35+8], {%r937, %r942};
	st.local.v2.b32 	[%rd35+16], {%r947, %r952};
	st.local.v2.b32 	[%rd35+24], {%r957, %r962};
	st.local.v2.b32 	[%rd35+32], {%r967, %r972};
	st.local.v2.b32 	[%rd35+40], {%r977, %r982};
	st.local.v2.u8 	[%rd35+48], {%rs4104, %rs4103};
	st.local.u32 	[%rd35+52], %r992;
	st.local.v2.u32 	[%rd35+56], {%r997, %r1002};
	setp.ne.s16 	%p114, %rs4105, 0;
	mov.b32 	%r8821, 0;
	@%p114 bra 	$L__BB5_853;
$L__BB5_849:
	and.b16  	%rs4155, %rs6962, 255;
	setp.eq.s16 	%p164, %rs4155, 0;
	@%p164 bra 	$L__BB5_902;
	mov.b32 	%r8822, 0;
$L__BB5_851:
	add.s32 	%r1266, %r8822, %r8821;
	cvt.u64.u32 	%rd83, %r1266;
	add.s64 	%rd84, %rd34, %rd83;
	st.local.u8 	[%rd84], %rs6962;
	add.s32 	%r229, %r8822, 1;
	cvt.u64.u32 	%rd85, %r8822;
	add.s64 	%rd86, %rd35, %rd85;
	ld.local.u8 	%rs6962, [%rd86+1];
	setp.ne.s16 	%p165, %rs6962, 0;
	mov.u32 	%r8822, %r229;
	@%p165 bra 	$L__BB5_851;
	ld.local.u32 	%r8766, [%rd34+52];
	ld.local.f64 	%fd138, [%rd34+56];
	ld.local.v2.b32 	{%r1267, %r1268}, [%rd34];
	bfe.u32 	%r1269, %r1267, 0, 8;
	cvt.u16.u32 	%rs7824, %r1269;
	bfe.u32 	%r1270, %r1267, 8, 8;
	cvt.u16.u32 	%rs7825, %r1270;
	bfe.u32 	%r1271, %r1267, 16, 8;
	cvt.u16.u32 	%rs7826, %r1271;
	bfe.u32 	%r1272, %r1267, 24, 8;
	cvt.u16.u32 	%rs7827, %r1272;
	bfe.u32 	%r1273, %r1268, 0, 8;
	cvt.u16.u32 	%rs7828, %r1273;
	bfe.u32 	%r1274, %r1268, 8, 8;
	cvt.u16.u32 	%rs7829, %r1274;
	bfe.u32 	%r1275, %r1268, 16, 8;
	cvt.u16.u32 	%rs7830, %r1275;
	bfe.u32 	%r1276, %r1268, 24, 8;
	cvt.u16.u32 	%rs7831, %r1276;
	ld.local.v2.b32 	{%r1277, %r1278}, [%rd34+8];
	bfe.u32 	%r1279, %r1277, 0, 8;
	cvt.u16.u32 	%rs7832, %r1279;
	bfe.u32 	%r1280, %r1277, 8, 8;
	cvt.u16.u32 	%rs7833, %r1280;
	bfe.u32 	%r1281, %r1277, 16, 8;
	cvt.u16.u32 	%rs7834, %r1281;
	bfe.u32 	%r1282, %r1277, 24, 8;
	cvt.u16.u32 	%rs7835, %r1282;
	bfe.u32 	%r1283, %r1278, 0, 8;
	cvt.u16.u32 	%rs7836, %r1283;
	bfe.u32 	%r1284, %r1278, 8, 8;
	cvt.u16.u32 	%rs7837, %r1284;
	bfe.u32 	%r1285, %r1278, 16, 8;
	cvt.u16.u32 	%rs7838, %r1285;
	bfe.u32 	%r1286, %r1278, 24, 8;
	cvt.u16.u32 	%rs7839, %r1286;
	ld.local.v2.b32 	{%r1287, %r1288}, [%rd34+16];
	bfe.u32 	%r1289, %r1287, 0, 8;
	cvt.u16.u32 	%rs7840, %r1289;
	bfe.u32 	%r1290, %r1287, 8, 8;
	cvt.u16.u32 	%rs7841, %r1290;
	bfe.u32 	%r1291, %r1287, 16, 8;
	cvt.u16.u32 	%rs7842, %r1291;
	bfe.u32 	%r1292, %r1287, 24, 8;
	cvt.u16.u32 	%rs7843, %r1292;
	bfe.u32 	%r1293, %r1288, 0, 8;
	cvt.u16.u32 	%rs7844, %r1293;
	bfe.u32 	%r1294, %r1288, 8, 8;
	cvt.u16.u32 	%rs7845, %r1294;
	bfe.u32 	%r1295, %r1288, 16, 8;
	cvt.u16.u32 	%rs7846, %r1295;
	bfe.u32 	%r1296, %r1288, 24, 8;
	cvt.u16.u32 	%rs7847, %r1296;
	ld.local.v2.b32 	{%r1297, %r1298}, [%rd34+24];
	bfe.u32 	%r1299, %r1297, 0, 8;
	cvt.u16.u32 	%rs7848, %r1299;
	bfe.u32 	%r1300, %r1297, 8, 8;
	cvt.u16.u32 	%rs7849, %r1300;
	bfe.u32 	%r1301, %r1297, 16, 8;
	cvt.u16.u32 	%rs7850, %r1301;
	bfe.u32 	%r1302, %r1297, 24, 8;
	cvt.u16.u32 	%rs7851, %r1302;
	bfe.u32 	%r1303, %r1298, 0, 8;
	cvt.u16.u32 	%rs7852, %r1303;
	bfe.u32 	%r1304, %r1298, 8, 8;
	cvt.u16.u32 	%rs7853, %r1304;
	bfe.u32 	%r1305, %r1298, 16, 8;
	cvt.u16.u32 	%rs7854, %r1305;
	bfe.u32 	%r1306, %r1298, 24, 8;
	cvt.u16.u32 	%rs7855, %r1306;
	ld.local.v2.b32 	{%r1307, %r1308}, [%rd34+32];
	bfe.u32 	%r1309, %r1307, 0, 8;
	cvt.u16.u32 	%rs7856, %r1309;
	bfe.u32 	%r1310, %r1307, 8, 8;
	cvt.u16.u32 	%rs7857, %r1310;
	bfe.u32 	%r1311, %r1307, 16, 8;
	cvt.u16.u32 	%rs7858, %r1311;
	bfe.u32 	%r1312, %r1307, 24, 8;
	cvt.u16.u32 	%rs7859, %r1312;
	bfe.u32 	%r1313, %r1308, 0, 8;
	cvt.u16.u32 	%rs7860, %r1313;
	bfe.u32 	%r1314, %r1308, 8, 8;
	cvt.u16.u32 	%rs7861, %r1314;
	bfe.u32 	%r1315, %r1308, 16, 8;
	cvt.u16.u32 	%rs7862, %r1315;
	bfe.u32 	%r1316, %r1308, 24, 8;
	cvt.u16.u32 	%rs7863, %r1316;
	ld.local.v2.b32 	{%r1317, %r1318}, [%rd34+40];
	bfe.u32 	%r1319, %r1317, 0, 8;
	cvt.u16.u32 	%rs7864, %r1319;
	bfe.u32 	%r1320, %r1317, 8, 8;
	cvt.u16.u32 	%rs7865, %r1320;
	bfe.u32 	%r1321, %r1317, 16, 8;
	cvt.u16.u32 	%rs7866, %r1321;
	bfe.u32 	%r1322, %r1317, 24, 8;
	cvt.u16.u32 	%rs7867, %r1322;
	bfe.u32 	%r1323, %r1318, 0, 8;
	cvt.u16.u32 	%rs7868, %r1323;
	bfe.u32 	%r1324, %r1318, 8, 8;
	cvt.u16.u32 	%rs7869, %r1324;
	bfe.u32 	%r1325, %r1318, 16, 8;
	cvt.u16.u32 	%rs7870, %r1325;
	bfe.u32 	%r1326, %r1318, 24, 8;
	cvt.u16.u32 	%rs7871, %r1326;
	ld.local.v2.u8 	{%rs7872, %rs7873}, [%rd34+48];
	bra.uni 	$L__BB5_902;
$L__BB5_853:
	setp.eq.s16 	%p115, %rs4090, 0;
	mov.b32 	%r8821, 1;
	@%p115 bra 	$L__BB5_849;
	and.b16  	%rs4107, %rs7826, 255;
	setp.eq.s16 	%p116, %rs4107, 0;
	mov.b32 	%r8821, 2;
	@%p116 bra 	$L__BB5_849;
	and.b16  	%rs4108, %rs7827, 255;
	setp.eq.s16 	%p117, %rs4108, 0;
	mov.b32 	%r8821, 3;
	@%p117 bra 	$L__BB5_849;
	and.b16  	%rs4109, %rs7828, 255;
	setp.eq.s16 	%p118, %rs4109, 0;
	mov.b32 	%r8821, 4;
	@%p118 bra 	$L__BB5_849;
	setp.eq.s16 	%p119, %rs4091, 0;
	mov.b32 	%r8821, 5;
	@%p119 bra 	$L__BB5_849;
	and.b16  	%rs4111, %rs7830, 255;
	setp.eq.s16 	%p120, %rs4111, 0;
	mov.b32 	%r8821, 6;
	@%p120 bra 	$L__BB5_849;
	and.b16  	%rs4112, %rs7831, 255;
	setp.eq.s16 	%p121, %rs4112, 0;
	mov.b32 	%r8821, 7;
	@%p121 bra 	$L__BB5_849;
	and.b16  	%rs4113, %rs7832, 255;
	setp.eq.s16 	%p122, %rs4113, 0;
	mov.b32 	%r8821, 8;
	@%p122 bra 	$L__BB5_849;
	setp.eq.s16 	%p123, %rs4092, 0;
	mov.b32 	%r8821, 9;
	@%p123 bra 	$L__BB5_849;
	and.b16  	%rs4115, %rs7834, 255;
	setp.eq.s16 	%p124, %rs4115, 0;
	mov.b32 	%r8821, 10;
	@%p124 bra 	$L__BB5_849;
	and.b16  	%rs4116, %rs7835, 255;
	setp.eq.s16 	%p125, %rs4116, 0;
	mov.b32 	%r8821, 11;
	@%p125 bra 	$L__BB5_849;
	and.b16  	%rs4117, %rs7836, 255;
	setp.eq.s16 	%p126, %rs4117, 0;
	mov.b32 	%r8821, 12;
	@%p126 bra 	$L__BB5_849;
	setp.eq.s16 	%p127, %rs4093, 0;
	mov.b32 	%r8821, 13;
	@%p127 bra 	$L__BB5_849;
	and.b16  	%rs4119, %rs7838, 255;
	setp.eq.s16 	%p128, %rs4119, 0;
	mov.b32 	%r8821, 14;
	@%p128 bra 	$L__BB5_849;
	and.b16  	%rs4120, %rs7839, 255;
	setp.eq.s16 	%p129, %rs4120, 0;
	mov.b32 	%r8821, 15;
	@%p129 bra 	$L__BB5_849;
	and.b16  	%rs4121, %rs7840, 255;
	setp.eq.s16 	%p130, %rs4121, 0;
	mov.b32 	%r8821, 16;
	@%p130 bra 	$L__BB5_849;
	setp.eq.s16 	%p131, %rs4094, 0;
	mov.b32 	%r8821, 17;
	@%p131 bra 	$L__BB5_849;
	and.b16  	%rs4123, %rs7842, 255;
	setp.eq.s16 	%p132, %rs4123, 0;
	mov.b32 	%r8821, 18;
	@%p132 bra 	$L__BB5_849;
	and.b16  	%rs4124, %rs7843, 255;
	setp.eq.s16 	%p133, %rs4124, 0;
	mov.b32 	%r8821, 19;
	@%p133 bra 	$L__BB5_849;
	and.b16  	%rs4125, %rs7844, 255;
	setp.eq.s16 	%p134, %rs4125, 0;
	mov.b32 	%r8821, 20;
	@%p134 bra 	$L__BB5_849;
	setp.eq.s16 	%p135, %rs4095, 0;
	mov.b32 	%r8821, 21;
	@%p135 bra 	$L__BB5_849;
	and.b16  	%rs4127, %rs7846, 255;
	setp.eq.s16 	%p136, %rs4127, 0;
	mov.b32 	%r8821, 22;
	@%p136 bra 	$L__BB5_849;
	and.b16  	%rs4128, %rs7847, 255;
	setp.eq.s16 	%p137, %rs4128, 0;
	mov.b32 	%r8821, 23;
	@%p137 bra 	$L__BB5_849;
	and.b16  	%rs4129, %rs7848, 255;
	setp.eq.s16 	%p138, %rs4129, 0;
	mov.b32 	%r8821, 24;
	@%p138 bra 	$L__BB5_849;
	setp.eq.s16 	%p139, %rs4096, 0;
	mov.b32 	%r8821, 25;
	@%p139 bra 	$L__BB5_849;
	and.b16  	%rs4131, %rs7850, 255;
	setp.eq.s16 	%p140, %rs4131, 0;
	mov.b32 	%r8821, 26;
	@%p140 bra 	$L__BB5_849;
	and.b16  	%rs4132, %rs7851, 255;
	setp.eq.s16 	%p141, %rs4132, 0;
	mov.b32 	%r8821, 27;
	@%p141 bra 	$L__BB5_849;
	and.b16  	%rs4133, %rs7852, 255;
	setp.eq.s16 	%p142, %rs4133, 0;
	mov.b32 	%r8821, 28;
	@%p142 bra 	$L__BB5_849;
	setp.eq.s16 	%p143, %rs4097, 0;
	mov.b32 	%r8821, 29;
	@%p143 bra 	$L__BB5_849;
	and.b16  	%rs4135, %rs7854, 255;
	setp.eq.s16 	%p144, %rs4135, 0;
	mov.b32 	%r8821, 30;
	@%p144 bra 	$L__BB5_849;
	and.b16  	%rs4136, %rs7855, 255;
	setp.eq.s16 	%p145, %rs4136, 0;
	mov.b32 	%r8821, 31;
	@%p145 bra 	$L__BB5_849;
	and.b16  	%rs4137, %rs7856, 255;
	setp.eq.s16 	%p146, %rs4137, 0;
	mov.b32 	%r8821, 32;
	@%p146 bra 	$L__BB5_849;
	setp.eq.s16 	%p147, %rs4098, 0;
	mov.b32 	%r8821, 33;
	@%p147 bra 	$L__BB5_849;
	and.b16  	%rs4139, %rs7858, 255;
	setp.eq.s16 	%p148, %rs4139, 0;
	mov.b32 	%r8821, 34;
	@%p148 bra 	$L__BB5_849;
	and.b16  	%rs4140, %rs7859, 255;
	setp.eq.s16 	%p149, %rs4140, 0;
	mov.b32 	%r8821, 35;
	@%p149 bra 	$L__BB5_849;
	and.b16  	%rs4141, %rs7860, 255;
	setp.eq.s16 	%p150, %rs4141, 0;
	mov.b32 	%r8821, 36;
	@%p150 bra 	$L__BB5_849;
	setp.eq.s16 	%p151, %rs4099, 0;
	mov.b32 	%r8821, 37;
	@%p151 bra 	$L__BB5_849;
	and.b16  	%rs4143, %rs7862, 255;
	setp.eq.s16 	%p152, %rs4143, 0;
	mov.b32 	%r8821, 38;
	@%p152 bra 	$L__BB5_849;
	and.b16  	%rs4144, %rs7863, 255;
	setp.eq.s16 	%p153, %rs4144, 0;
	mov.b32 	%r8821, 39;
	@%p153 bra 	$L__BB5_849;
	and.b16  	%rs4145, %rs7864, 255;
	setp.eq.s16 	%p154, %rs4145, 0;
	mov.b32 	%r8821, 40;
	@%p154 bra 	$L__BB5_849;
	setp.eq.s16 	%p155, %rs4100, 0;
	mov.b32 	%r8821, 41;
	@%p155 bra 	$L__BB5_849;
	and.b16  	%rs4147, %rs7866, 255;
	setp.eq.s16 	%p156, %rs4147, 0;
	mov.b32 	%r8821, 42;
	@%p156 bra 	$L__BB5_849;
	and.b16  	%rs4148, %rs7867, 255;
	setp.eq.s16 	%p157, %rs4148, 0;
	mov.b32 	%r8821, 43;
	@%p157 bra 	$L__BB5_849;
	and.b16  	%rs4149, %rs7868, 255;
	setp.eq.s16 	%p158, %rs4149, 0;
	mov.b32 	%r8821, 44;
	@%p158 bra 	$L__BB5_849;
	setp.eq.s16 	%p159, %rs4101, 0;
	mov.b32 	%r8821, 45;
	@%p159 bra 	$L__BB5_849;
	and.b16  	%rs4151, %rs7870, 255;
	setp.eq.s16 	%p160, %rs4151, 0;
	mov.b32 	%r8821, 46;
	@%p160 bra 	$L__BB5_849;
	and.b16  	%rs4152, %rs7871, 255;
	setp.eq.s16 	%p161, %rs4152, 0;
	mov.b32 	%r8821, 47;
	@%p161 bra 	$L__BB5_849;
	and.b16  	%rs4153, %rs7872, 255;
	setp.eq.s16 	%p162, %rs4153, 0;
	mov.b32 	%r8821, 48;
	@%p162 bra 	$L__BB5_849;
	setp.eq.s16 	%p163, %rs4102, 0;
	mov.b32 	%r8821, 49;
	@%p163 bra 	$L__BB5_849;
$L__BB5_902:
	add.s32 	%r8766, %r8766, %r992;
	add.f64 	%fd138, %fd138, %fd75;
$L__BB5_903:
	cvt.u32.u16 	%r1407, %rs7824;
	and.b32  	%r1408, %r1407, 255;
	and.b16  	%rs4156, %rs7825, 255;
	mul.wide.u16 	%r1409, %rs4156, 256;
	or.b32  	%r1410, %r1409, %r1408;
	cvt.u32.u16 	%r1411, %rs7826;
	shl.b32 	%r1412, %r1411, 16;
	and.b32  	%r1413, %r1412, 16711680;
	or.b32  	%r1414, %r1410, %r1413;
	cvt.u32.u16 	%r1415, %rs7827;
	shl.b32 	%r1416, %r1415, 24;
	or.b32  	%r1328, %r1414, %r1416;
	cvt.u32.u16 	%r1417, %rs7828;
	and.b32  	%r1418, %r1417, 255;
	and.b16  	%rs4157, %rs7829, 255;
	mul.wide.u16 	%r1419, %rs4157, 256;
	or.b32  	%r1420, %r1419, %r1418;
	cvt.u32.u16 	%r1421, %rs7830;
	shl.b32 	%r1422, %r1421, 16;
	and.b32  	%r1423, %r1422, 16711680;
	or.b32  	%r1424, %r1420, %r1423;
	cvt.u32.u16 	%r1425, %rs7831;
	shl.b32 	%r1426, %r1425, 24;
	or.b32  	%r1333, %r1424, %r1426;
	cvt.u32.u16 	%r1427, %rs7832;
	and.b32  	%r1428, %r1427, 255;
	and.b16  	%rs4158, %rs7833, 255;
	mul.wide.u16 	%r1429, %rs4158, 256;
	or.b32  	%r1430, %r1429, %r1428;
	cvt.u32.u16 	%r1431, %rs7834;
	shl.b32 	%r1432, %r1431, 16;
	and.b32  	%r1433, %r1432, 16711680;
	or.b32  	%r1434, %r1430, %r1433;
	cvt.u32.u16 	%r1435, %rs7835;
	shl.b32 	%r1436, %r1435, 24;
	or.b32  	%r1338, %r1434, %r1436;
	cvt.u32.u16 	%r1437, %rs7836;
	and.b32  	%r1438, %r1437, 255;
	and.b16  	%rs4159, %rs7837, 255;
	mul.wide.u16 	%r1439, %rs4159, 256;
	or.b32  	%r1440, %r1439, %r1438;
	cvt.u32.u16 	%r1441, %rs7838;
	shl.b32 	%r1442, %r1441, 16;
	and.b32  	%r1443, %r1442, 16711680;
	or.b32  	%r1444, %r1440, %r1443;
	cvt.u32.u16 	%r1445, %rs7839;
	shl.b32 	%r1446, %r1445, 24;
	or.b32  	%r1343, %r1444, %r1446;
	cvt.u32.u16 	%r1447, %rs7840;
	and.b32  	%r1448, %r1447, 255;
	and.b16  	%rs4160, %rs7841, 255;
	mul.wide.u16 	%r1449, %rs4160, 256;
	or.b32  	%r1450, %r1449, %r1448;
	cvt.u32.u16 	%r1451, %rs7842;
	shl.b32 	%r1452, %r1451, 16;
	and.b32  	%r1453, %r1452, 16711680;
	or.b32  	%r1454, %r1450, %r1453;
	cvt.u32.u16 	%r1455, %rs7843;
	shl.b32 	%r1456, %r1455, 24;
	or.b32  	%r1348, %r1454, %r1456;
	cvt.u32.u16 	%r1457, %rs7844;
	and.b32  	%r1458, %r1457, 255;
	and.b16  	%rs4161, %rs7845, 255;
	mul.wide.u16 	%r1459, %rs4161, 256;
	or.b32  	%r1460, %r1459, %r1458;
	cvt.u32.u16 	%r1461, %rs7846;
	shl.b32 	%r1462, %r1461, 16;
	and.b32  	%r1463, %r1462, 16711680;
	or.b32  	%r1464, %r1460, %r1463;
	cvt.u32.u16 	%r1465, %rs7847;
	shl.b32 	%r1466, %r1465, 24;
	or.b32  	%r1353, %r1464, %r1466;
	cvt.u32.u16 	%r1467, %rs7848;
	and.b32  	%r1468, %r1467, 255;
	and.b16  	%rs4162, %rs7849, 255;
	mul.wide.u16 	%r1469, %rs4162, 256;
	or.b32  	%r1470, %r1469, %r1468;
	cvt.u32.u16 	%r1471, %rs7850;
	shl.b32 	%r1472, %r1471, 16;
	and.b32  	%r1473, %r1472, 16711680;
	or.b32  	%r1474, %r1470, %r1473;
	cvt.u32.u16 	%r1475, %rs7851;
	shl.b32 	%r1476, %r1475, 24;
	or.b32  	%r1358, %r1474, %r1476;
	cvt.u32.u16 	%r1477, %rs7852;
	and.b32  	%r1478, %r1477, 255;
	and.b16  	%rs4163, %rs7853, 255;
	mul.wide.u16 	%r1479, %rs4163, 256;
	or.b32  	%r1480, %r1479, %r1478;
	cvt.u32.u16 	%r1481, %rs7854;
	shl.b32 	%r1482, %r1481, 16;
	and.b32  	%r1483, %r1482, 16711680;
	or.b32  	%r1484, %r1480, %r1483;
	cvt.u32.u16 	%r1485, %rs7855;
	shl.b32 	%r1486, %r1485, 24;
	or.b32  	%r1363, %r1484, %r1486;
	cvt.u32.u16 	%r1487, %rs7856;
	and.b32  	%r1488, %r1487, 255;
	and.b16  	%rs4164, %rs7857, 255;
	mul.wide.u16 	%r1489, %rs4164, 256;
	or.b32  	%r1490, %r1489, %r1488;
	cvt.u32.u16 	%r1491, %rs7858;
	shl.b32 	%r1492, %r1491, 16;
	and.b32  	%r1493, %r1492, 16711680;
	or.b32  	%r1494, %r1490, %r1493;
	cvt.u32.u16 	%r1495, %rs7859;
	shl.b32 	%r1496, %r1495, 24;
	or.b32  	%r1368, %r1494, %r1496;
	cvt.u32.u16 	%r1497, %rs7860;
	and.b32  	%r1498, %r1497, 255;
	and.b16  	%rs4165, %rs7861, 255;
	mul.wide.u16 	%r1499, %rs4165, 256;
	or.b32  	%r1500, %r1499, %r1498;
	cvt.u32.u16 	%r1501, %rs7862;
	shl.b32 	%r1502, %r1501, 16;
	and.b32  	%r1503, %r1502, 16711680;
	or.b32  	%r1504, %r1500, %r1503;
	cvt.u32.u16 	%r1505, %rs7863;
	shl.b32 	%r1506, %r1505, 24;
	or.b32  	%r1373, %r1504, %r1506;
	cvt.u32.u16 	%r1507, %rs7864;
	and.b32  	%r1508, %r1507, 255;
	and.b16  	%rs4166, %rs7865, 255;
	mul.wide.u16 	%r1509, %rs4166, 256;
	or.b32  	%r1510, %r1509, %r1508;
	cvt.u32.u16 	%r1511, %rs7866;
	shl.b32 	%r1512, %r1511, 16;
	and.b32  	%r1513, %r1512, 16711680;
	or.b32  	%r1514, %r1510, %r1513;
	cvt.u32.u16 	%r1515, %rs7867;
	shl.b32 	%r1516, %r1515, 24;
	or.b32  	%r1378, %r1514, %r1516;
	cvt.u32.u16 	%r1517, %rs7868;
	and.b32  	%r1518, %r1517, 255;
	and.b16  	%rs4167, %rs7869, 255;
	mul.wide.u16 	%r1519, %rs4167, 256;
	or.b32  	%r1520, %r1519, %r1518;
	cvt.u32.u16 	%r1521, %rs7870;
	shl.b32 	%r1522, %r1521, 16;
	and.b32  	%r1523, %r1522, 16711680;
	or.b32  	%r1524, %r1520, %r1523;
	cvt.u32.u16 	%r1525, %rs7871;
	shl.b32 	%r1526, %r1525, 24;
	or.b32  	%r1383, %r1524, %r1526;
	cvt.u32.u16 	%r1527, %rs7872;
	and.b32  	%r1528, %r1527, 255;
	and.b16  	%rs4168, %rs7873, 255;
	mul.wide.u16 	%r1529, %rs4168, 256;
	or.b32  	%r1388, %r1529, %r1528;
	mov.b32 	%r1404, 2;
	mov.b32 	%r1405, 31;
	mov.b32 	%r1406, -1;
	// begin inline asm
	shfl.sync.down.b32 %r1327, %r1328, %r1404, %r1405, %r1406;
	// end inline asm
	// begin inline asm
	shfl.sync.down.b32 %r1332, %r1333, %r1404, %r1405, %r1406;
	// end inline asm
	// begin inline asm
	shfl.sync.down.b32 %r1337, %r1338, %r1404, %r1405, %r1406;
	// end inline asm
	// begin inline asm
	shfl.sync.down.b32 %r1342, %r1343, %r1404, %r1405, %r1406;
	// end inline asm
	// begin inline asm
	shfl.sync.down.b32 %r1347, %r1348, %r1404, %r1405, %r1406;
	// end inline asm
	// begin inline asm
	shfl.sync.down.b32 %r1352, %r1353, %r1404, %r1405, %r1406;
	// end inline asm
	// begin inline asm
	shfl.sync.down.b32 %r1357, %r1358, %r1404, %r1405, %r1406;
	// end inline asm
	// begin inline asm
	shfl.sync.down.b32 %r1362, %r1363, %r1404, %r1405, %r1406;
	// end inline asm
	// begin inline asm
	shfl.sync.down.b32 %r1367, %r1368, %r1404, %r1405, %r1406;
	// end inline asm
	// begin inline asm
	shfl.sync.down.b32 %r1372, %r1373, %r1404, %r1405, %r1406;
	// end inline asm
	// begin inline asm
	shfl.sync.down.b32 %r1377, %r1378, %r1404, %r1405, %r1406;
	// end inline asm
	// begin inline asm
	shfl.sync.down.b32 %r1382, %r1383, %r1404, %r1405, %r1406;
	// end inline asm
	// begin inline asm
	shfl.sync.down.b32 %r1387, %r1388, %r1404, %r1405, %r1406;
	// end inline asm
	// begin inline asm
	shfl.sync.down.b32 %r1392, %r8766, %r1404, %r1405, %r1406;
	// end inline asm
	mov.b64 	%rd87, %fd138;
	mov.b64 	{%r1398, %r1403}, %rd87;
	// begin inline asm
	shfl.sync.down.b32 %r1397, %r1398, %r1404, %r1405, %r1406;
	// end inline asm
	// begin inline asm
	shfl.sync.down.b32 %r1402, %r1403, %r1404, %r1405, %r1406;
	// end inline asm
	setp.gt.s32 	%p166, %r926, 29;
	@%p166 bra 	$L__BB5_959;
	shr.u32 	%r1531, %r1387, 8;
	cvt.u16.u32 	%rs4169, %r1531;
	cvt.u16.u32 	%rs4170, %r1387;
	mov.b64 	%rd88, {%r1397, %r1402};
	mov.b64 	%fd80, %rd88;
	cvt.u16.u32 	%rs7063, %r1327;
	add.u64 	%rd36, %SPL, 0;
	add.u64 	%rd37, %SPL, 64;
	and.b16  	%rs4171, %rs7824, 255;
	prmt.b32 	%r1534, %r1421, %r1425, 0x3340U;
	cvt.u32.u16 	%r1535, %rs7829;
	prmt.b32 	%r1537, %r1417, %r1535, 0x3340U;
	prmt.b32 	%r1538, %r1537, %r1534, 0x5410U;
	prmt.b32 	%r1541, %r1411, %r1415, 0x3340U;
	cvt.u32.u16 	%r1542, %rs7825;
	prmt.b32 	%r1544, %r1407, %r1542, 0x3340U;
	prmt.b32 	%r1545, %r1544, %r1541, 0x5410U;
	st.local.v2.b32 	[%rd36], {%r1545, %r1538};
	prmt.b32 	%r1548, %r1441, %r1445, 0x3340U;
	cvt.u32.u16 	%r1549, %rs7837;
	prmt.b32 	%r1551, %r1437, %r1549, 0x3340U;
	prmt.b32 	%r1552, %r1551, %r1548, 0x5410U;
	prmt.b32 	%r1555, %r1431, %r1435, 0x3340U;
	cvt.u32.u16 	%r1556, %rs7833;
	prmt.b32 	%r1558, %r1427, %r1556, 0x3340U;
	prmt.b32 	%r1559, %r1558, %r1555, 0x5410U;
	st.local.v2.b32 	[%rd36+8], {%r1559, %r1552};
	prmt.b32 	%r1562, %r1461, %r1465, 0x3340U;
	cvt.u32.u16 	%r1563, %rs7845;
	prmt.b32 	%r1565, %r1457, %r1563, 0x3340U;
	prmt.b32 	%r1566, %r1565, %r1562, 0x5410U;
	prmt.b32 	%r1569, %r1451, %r1455, 0x3340U;
	cvt.u32.u16 	%r1570, %rs7841;
	prmt.b32 	%r1572, %r1447, %r1570, 0x3340U;
	prmt.b32 	%r1573, %r1572, %r1569, 0x5410U;
	st.local.v2.b32 	[%rd36+16], {%r1573, %r1566};
	prmt.b32 	%r1576, %r1481, %r1485, 0x3340U;
	cvt.u32.u16 	%r1577, %rs7853;
	prmt.b32 	%r1579, %r1477, %r1577, 0x3340U;
	prmt.b32 	%r1580, %r1579, %r1576, 0x5410U;
	prmt.b32 	%r1583, %r1471, %r1475, 0x3340U;
	cvt.u32.u16 	%r1584, %rs7849;
	prmt.b32 	%r1586, %r1467, %r1584, 0x3340U;
	prmt.b32 	%r1587, %r1586, %r1583, 0x5410U;
	st.local.v2.b32 	[%rd36+24], {%r1587, %r1580};
	prmt.b32 	%r1590, %r1501, %r1505, 0x3340U;
	cvt.u32.u16 	%r1591, %rs7861;
	prmt.b32 	%r1593, %r1497, %r1591, 0x3340U;
	prmt.b32 	%r1594, %r1593, %r1590, 0x5410U;
	prmt.b32 	%r1597, %r1491, %r1495, 0x3340U;
	cvt.u32.u16 	%r1598, %rs7857;
	prmt.b32 	%r1600, %r1487, %r1598, 0x3340U;
	prmt.b32 	%r1601, %r1600, %r1597, 0x5410U;
	st.local.v2.b32 	[%rd36+32], {%r1601, %r1594};
	prmt.b32 	%r1604, %r1521, %r1525, 0x3340U;
	cvt.u32.u16 	%r1605, %rs7869;
	prmt.b32 	%r1607, %r1517, %r1605, 0x3340U;
	prmt.b32 	%r1608, %r1607, %r1604, 0x5410U;
	prmt.b32 	%r1611, %r1511, %r1515, 0x3340U;
	cvt.u32.u16 	%r1612, %rs7865;
	prmt.b32 	%r1614, %r1507, %r1612, 0x3340U;
	prmt.b32 	%r1615, %r1614, %r1611, 0x5410U;
	st.local.v2.b32 	[%rd36+40], {%r1615, %r1608};
	st.local.v2.u8 	[%rd36+48], {%rs7872, %rs7873};
	st.local.u32 	[%rd36+52], %r8766;
	st.local.f64 	[%rd36+56], %fd138;
	st.local.v2.b32 	[%rd37], {%r1327, %r1332};
	st.local.v2.b32 	[%rd37+8], {%r1337, %r1342};
	st.local.v2.b32 	[%rd37+16], {%r1347, %r1352};
	st.local.v2.b32 	[%rd37+24], {%r1357, %r1362};
	st.local.v2.b32 	[%rd37+32], {%r1367, %r1372};
	st.local.v2.b32 	[%rd37+40], {%r1377, %r1382};
	st.local.v2.u8 	[%rd37+48], {%rs4170, %rs4169};
	st.local.u32 	[%rd37+52], %r1392;
	st.local.v2.u32 	[%rd37+56], {%r1397, %r1402};
	setp.ne.s16 	%p167, %rs4171, 0;
	mov.b32 	%r8825, 0;
	@%p167 bra 	$L__BB5_909;
$L__BB5_905:
	and.b16  	%rs4221, %rs7063, 255;
	setp.eq.s16 	%p217, %rs4221, 0;
	@%p217 bra 	$L__BB5_958;
	mov.b32 	%r8826, 0;
$L__BB5_907:
	add.s32 	%r1666, %r8826, %r8825;
	cvt.u64.u32 	%rd91, %r1666;
	add.s64 	%rd92, %rd36, %rd91;
	st.local.u8 	[%rd92], %rs7063;
	add.s32 	%r252, %r8826, 1;
	cvt.u64.u32 	%rd93, %r8826;
	add.s64 	%rd94, %rd37, %rd93;
	ld.local.u8 	%rs7063, [%rd94+1];
	setp.ne.s16 	%p218, %rs7063, 0;
	mov.u32 	%r8826, %r252;
	@%p218 bra 	$L__BB5_907;
	ld.local.u32 	%r8766, [%rd36+52];
	ld.local.f64 	%fd138, [%rd36+56];
	ld.local.v2.b32 	{%r1667, %r1668}, [%rd36];
	bfe.u32 	%r1669, %r1667, 0, 8;
	cvt.u16.u32 	%rs7824, %r1669;
	bfe.u32 	%r1670, %r1667, 8, 8;
	cvt.u16.u32 	%rs7825, %r1670;
	bfe.u32 	%r1671, %r1667, 16, 8;
	cvt.u16.u32 	%rs7826, %r1671;
	bfe.u32 	%r1672, %r1667, 24, 8;
	cvt.u16.u32 	%rs7827, %r1672;
	bfe.u32 	%r1673, %r1668, 0, 8;
	cvt.u16.u32 	%rs7828, %r1673;
	bfe.u32 	%r1674, %r1668, 8, 8;
	cvt.u16.u32 	%rs7829, %r1674;
	bfe.u32 	%r1675, %r1668, 16, 8;
	cvt.u16.u32 	%rs7830, %r1675;
	bfe.u32 	%r1676, %r1668, 24, 8;
	cvt.u16.u32 	%rs7831, %r1676;
	ld.local.v2.b32 	{%r1677, %r1678}, [%rd36+8];
	bfe.u32 	%r1679, %r1677, 0, 8;
	cvt.u16.u32 	%rs7832, %r1679;
	bfe.u32 	%r1680, %r1677, 8, 8;
	cvt.u16.u32 	%rs7833, %r1680;
	bfe.u32 	%r1681, %r1677, 16, 8;
	cvt.u16.u32 	%rs7834, %r1681;
	bfe.u32 	%r1682, %r1677, 24, 8;
	cvt.u16.u32 	%rs7835, %r1682;
	bfe.u32 	%r1683, %r1678, 0, 8;
	cvt.u16.u32 	%rs7836, %r1683;
	bfe.u32 	%r1684, %r1678, 8, 8;
	cvt.u16.u32 	%rs7837, %r1684;
	bfe.u32 	%r1685, %r1678, 16, 8;
	cvt.u16.u32 	%rs7838, %r1685;
	bfe.u32 	%r1686, %r1678, 24, 8;
	cvt.u16.u32 	%rs7839, %r1686;
	ld.local.v2.b32 	{%r1687, %r1688}, [%rd36+16];
	bfe.u32 	%r1689, %r1687, 0, 8;
	cvt.u16.u32 	%rs7840, %r1689;
	bfe.u32 	%r1690, %r1687, 8, 8;
	cvt.u16.u32 	%rs7841, %r1690;
	bfe.u32 	%r1691, %r1687, 16, 8;
	cvt.u16.u32 	%rs7842, %r1691;
	bfe.u32 	%r1692, %r1687, 24, 8;
	cvt.u16.u32 	%rs7843, %r1692;
	bfe.u32 	%r1693, %r1688, 0, 8;
	cvt.u16.u32 	%rs7844, %r1693;
	bfe.u32 	%r1694, %r1688, 8, 8;
	cvt.u16.u32 	%rs7845, %r1694;
	bfe.u32 	%r1695, %r1688, 16, 8;
	cvt.u16.u32 	%rs7846, %r1695;
	bfe.u32 	%r1696, %r1688, 24, 8;
	cvt.u16.u32 	%rs7847, %r1696;
	ld.local.v2.b32 	{%r1697, %r1698}, [%rd36+24];
	bfe.u32 	%r1699, %r1697, 0, 8;
	cvt.u16.u32 	%rs7848, %r1699;
	bfe.u32 	%r1700, %r1697, 8, 8;
	cvt.u16.u32 	%rs7849, %r1700;
	bfe.u32 	%r1701, %r1697, 16, 8;
	cvt.u16.u32 	%rs7850, %r1701;
	bfe.u32 	%r1702, %r1697, 24, 8;
	cvt.u16.u32 	%rs7851, %r1702;
	bfe.u32 	%r1703, %r1698, 0, 8;
	cvt.u16.u32 	%rs7852, %r1703;
	bfe.u32 	%r1704, %r1698, 8, 8;
	cvt.u16.u32 	%rs7853, %r1704;
	bfe.u32 	%r1705, %r1698, 16, 8;
	cvt.u16.u32 	%rs7854, %r1705;
	bfe.u32 	%r1706, %r1698, 24, 8;
	cvt.u16.u32 	%rs7855, %r1706;
	ld.local.v2.b32 	{%r1707, %r1708}, [%rd36+32];
	bfe.u32 	%r1709, %r1707, 0, 8;
	cvt.u16.u32 	%rs7856, %r1709;
	bfe.u32 	%r1710, %r1707, 8, 8;
	cvt.u16.u32 	%rs7857, %r1710;
	bfe.u32 	%r1711, %r1707, 16, 8;
	cvt.u16.u32 	%rs7858, %r1711;
	bfe.u32 	%r1712, %r1707, 24, 8;
	cvt.u16.u32 	%rs7859, %r1712;
	bfe.u32 	%r1713, %r1708, 0, 8;
	cvt.u16.u32 	%rs7860, %r1713;
	bfe.u32 	%r1714, %r1708, 8, 8;
	cvt.u16.u32 	%rs7861, %r1714;
	bfe.u32 	%r1715, %r1708, 16, 8;
	cvt.u16.u32 	%rs7862, %r1715;
	bfe.u32 	%r1716, %r1708, 24, 8;
	cvt.u16.u32 	%rs7863, %r1716;
	ld.local.v2.b32 	{%r1717, %r1718}, [%rd36+40];
	bfe.u32 	%r1719, %r1717, 0, 8;
	cvt.u16.u32 	%rs7864, %r1719;
	bfe.u32 	%r1720, %r1717, 8, 8;
	cvt.u16.u32 	%rs7865, %r1720;
	bfe.u32 	%r1721, %r1717, 16, 8;
	cvt.u16.u32 	%rs7866, %r1721;
	bfe.u32 	%r1722, %r1717, 24, 8;
	cvt.u16.u32 	%rs7867, %r1722;
	bfe.u32 	%r1723, %r1718, 0, 8;
	cvt.u16.u32 	%rs7868, %r1723;
	bfe.u32 	%r1724, %r1718, 8, 8;
	cvt.u16.u32 	%rs7869, %r1724;
	bfe.u32 	%r1725, %r1718, 16, 8;
	cvt.u16.u32 	%rs7870, %r1725;
	bfe.u32 	%r1726, %r1718, 24, 8;
	cvt.u16.u32 	%rs7871, %r1726;
	ld.local.v2.u8 	{%rs7872, %rs7873}, [%rd36+48];
	bra.uni 	$L__BB5_958;
$L__BB5_909:
	setp.eq.s16 	%p168, %rs4156, 0;
	mov.b32 	%r8825, 1;
	@%p168 bra 	$L__BB5_905;
	and.b16  	%rs4173, %rs7826, 255;
	setp.eq.s16 	%p169, %rs4173, 0;
	mov.b32 	%r8825, 2;
	@%p169 bra 	$L__BB5_905;
	and.b16  	%rs4174, %rs7827, 255;
	setp.eq.s16 	%p170, %rs4174, 0;
	mov.b32 	%r8825, 3;
	@%p170 bra 	$L__BB5_905;
	and.b16  	%rs4175, %rs7828, 255;
	setp.eq.s16 	%p171, %rs4175, 0;
	mov.b32 	%r8825, 4;
	@%p171 bra 	$L__BB5_905;
	setp.eq.s16 	%p172, %rs4157, 0;
	mov.b32 	%r8825, 5;
	@%p172 bra 	$L__BB5_905;
	and.b16  	%rs4177, %rs7830, 255;
	setp.eq.s16 	%p173, %rs4177, 0;
	mov.b32 	%r8825, 6;
	@%p173 bra 	$L__BB5_905;
	and.b16  	%rs4178, %rs7831, 255;
	setp.eq.s16 	%p174, %rs4178, 0;
	mov.b32 	%r8825, 7;
	@%p174 bra 	$L__BB5_905;
	and.b16  	%rs4179, %rs7832, 255;
	setp.eq.s16 	%p175, %rs4179, 0;
	mov.b32 	%r8825, 8;
	@%p175 bra 	$L__BB5_905;
	setp.eq.s16 	%p176, %rs4158, 0;
	mov.b32 	%r8825, 9;
	@%p176 bra 	$L__BB5_905;
	and.b16  	%rs4181, %rs7834, 255;
	setp.eq.s16 	%p177, %rs4181, 0;
	mov.b32 	%r8825, 10;
	@%p177 bra 	$L__BB5_905;
	and.b16  	%rs4182, %rs7835, 255;
	setp.eq.s16 	%p178, %rs4182, 0;
	mov.b32 	%r8825, 11;
	@%p178 bra 	$L__BB5_905;
	and.b16  	%rs4183, %rs7836, 255;
	setp.eq.s16 	%p179, %rs4183, 0;
	mov.b32 	%r8825, 12;
	@%p179 bra 	$L__BB5_905;
	setp.eq.s16 	%p180, %rs4159, 0;
	mov.b32 	%r8825, 13;
	@%p180 bra 	$L__BB5_905;
	and.b16  	%rs4185, %rs7838, 255;
	setp.eq.s16 	%p181, %rs4185, 0;
	mov.b32 	%r8825, 14;
	@%p181 bra 	$L__BB5_905;
	and.b16  	%rs4186, %rs7839, 255;
	setp.eq.s16 	%p182, %rs4186, 0;
	mov.b32 	%r8825, 15;
	@%p182 bra 	$L__BB5_905;
	and.b16  	%rs4187, %rs7840, 255;
	setp.eq.s16 	%p183, %rs4187, 0;
	mov.b32 	%r8825, 16;
	@%p183 bra 	$L__BB5_905;
	setp.eq.s16 	%p184, %rs4160, 0;
	mov.b32 	%r8825, 17;
	@%p184 bra 	$L__BB5_905;
	and.b16  	%rs4189, %rs7842, 255;
	setp.eq.s16 	%p185, %rs4189, 0;
	mov.b32 	%r8825, 18;
	@%p185 bra 	$L__BB5_905;
	and.b16  	%rs4190, %rs7843, 255;
	setp.eq.s16 	%p186, %rs4190, 0;
	mov.b32 	%r8825, 19;
	@%p186 bra 	$L__BB5_905;
	and.b16  	%rs4191, %rs7844, 255;
	setp.eq.s16 	%p187, %rs4191, 0;
	mov.b32 	%r8825, 20;
	@%p187 bra 	$L__BB5_905;
	setp.eq.s16 	%p188, %rs4161, 0;
	mov.b32 	%r8825, 21;
	@%p188 bra 	$L__BB5_905;
	and.b16  	%rs4193, %rs7846, 255;
	setp.eq.s16 	%p189, %rs4193, 0;
	mov.b32 	%r8825, 22;
	@%p189 bra 	$L__BB5_905;
	and.b16  	%rs4194, %rs7847, 255;
	setp.eq.s16 	%p190, %rs4194, 0;
	mov.b32 	%r8825, 23;
	@%p190 bra 	$L__BB5_905;
	and.b16  	%rs4195, %rs7848, 255;
	setp.eq.s16 	%p191, %rs4195, 0;
	mov.b32 	%r8825, 24;
	@%p191 bra 	$L__BB5_905;
	setp.eq.s16 	%p192, %rs4162, 0;
	mov.b32 	%r8825, 25;
	@%p192 bra 	$L__BB5_905;
	and.b16  	%rs4197, %rs7850, 255;
	setp.eq.s16 	%p193, %rs4197, 0;
	mov.b32 	%r8825, 26;
	@%p193 bra 	$L__BB5_905;
	and.b16  	%rs4198, %rs7851, 255;
	setp.eq.s16 	%p194, %rs4198, 0;
	mov.b32 	%r8825, 27;
	@%p194 bra 	$L__BB5_905;
	and.b16  	%rs4199, %rs7852, 255;
	setp.eq.s16 	%p195, %rs4199, 0;
	mov.b32 	%r8825, 28;
	@%p195 bra 	$L__BB5_905;
	setp.eq.s16 	%p196, %rs4163, 0;
	mov.b32 	%r8825, 29;
	@%p196 bra 	$L__BB5_905;
	and.b16  	%rs4201, %rs7854, 255;
	setp.eq.s16 	%p197, %rs4201, 0;
	mov.b32 	%r8825, 30;
	@%p197 bra 	$L__BB5_905;
	and.b16  	%rs4202, %rs7855, 255;
	setp.eq.s16 	%p198, %rs4202, 0;
	mov.b32 	%r8825, 31;
	@%p198 bra 	$L__BB5_905;
	and.b16  	%rs4203, %rs7856, 255;
	setp.eq.s16 	%p199, %rs4203, 0;
	mov.b32 	%r8825, 32;
	@%p199 bra 	$L__BB5_905;
	setp.eq.s16 	%p200, %rs4164, 0;
	mov.b32 	%r8825, 33;
	@%p200 bra 	$L__BB5_905;
	and.b16  	%rs4205, %rs7858, 255;
	setp.eq.s16 	%p201, %rs4205, 0;
	mov.b32 	%r8825, 34;
	@%p201 bra 	$L__BB5_905;
	and.b16  	%rs4206, %rs7859, 255;
	setp.eq.s16 	%p202, %rs4206, 0;
	mov.b32 	%r8825, 35;
	@%p202 bra 	$L__BB5_905;
	and.b16  	%rs4207, %rs7860, 255;
	setp.eq.s16 	%p203, %rs4207, 0;
	mov.b32 	%r8825, 36;
	@%p203 bra 	$L__BB5_905;
	setp.eq.s16 	%p204, %rs4165, 0;
	mov.b32 	%r8825, 37;
	@%p204 bra 	$L__BB5_905;
	and.b16  	%rs4209, %rs7862, 255;
	setp.eq.s16 	%p205, %rs4209, 0;
	mov.b32 	%r8825, 38;
	@%p205 bra 	$L__BB5_905;
	and.b16  	%rs4210, %rs7863, 255;
	setp.eq.s16 	%p206, %rs4210, 0;
	mov.b32 	%r8825, 39;
	@%p206 bra 	$L__BB5_905;
	and.b16  	%rs4211, %rs7864, 255;
	setp.eq.s16 	%p207, %rs4211, 0;
	mov.b32 	%r8825, 40;
	@%p207 bra 	$L__BB5_905;
	setp.eq.s16 	%p208, %rs4166, 0;
	mov.b32 	%r8825, 41;
	@%p208 bra 	$L__BB5_905;
	and.b16  	%rs4213, %rs7866, 255;
	setp.eq.s16 	%p209, %rs4213, 0;
	mov.b32 	%r8825, 42;
	@%p209 bra 	$L__BB5_905;
	and.b16  	%rs4214, %rs7867, 255;
	setp.eq.s16 	%p210, %rs4214, 0;
	mov.b32 	%r8825, 43;
	@%p210 bra 	$L__BB5_905;
	and.b16  	%rs4215, %rs7868, 255;
	setp.eq.s16 	%p211, %rs4215, 0;
	mov.b32 	%r8825, 44;
	@%p211 bra 	$L__BB5_905;
	setp.eq.s16 	%p212, %rs4167, 0;
	mov.b32 	%r8825, 45;
	@%p212 bra 	$L__BB5_905;
	and.b16  	%rs4217, %rs7870, 255;
	setp.eq.s16 	%p213, %rs4217, 0;
	mov.b32 	%r8825, 46;
	@%p213 bra 	$L__BB5_905;
	and.b16  	%rs4218, %rs7871, 255;
	setp.eq.s16 	%p214, %rs4218, 0;
	mov.b32 	%r8825, 47;
	@%p214 bra 	$L__BB5_905;
	and.b16  	%rs4219, %rs7872, 255;
	setp.eq.s16 	%p215, %rs4219, 0;
	mov.b32 	%r8825, 48;
	@%p215 bra 	$L__BB5_905;
	setp.eq.s16 	%p216, %rs4168, 0;
	mov.b32 	%r8825, 49;
	@%p216 bra 	$L__BB5_905;
$L__BB5_958:
	add.s32 	%r8766, %r8766, %r1392;
	add.f64 	%fd138, %fd138, %fd80;
$L__BB5_959:
	cvt.u32.u16 	%r1807, %rs7824;
	and.b32  	%r1808, %r1807, 255;
	and.b16  	%rs4222, %rs7825, 255;
	mul.wide.u16 	%r1809, %rs4222, 256;
	or.b32  	%r1810, %r1809, %r1808;
	cvt.u32.u16 	%r1811, %rs7826;
	shl.b32 	%r1812, %r1811, 16;
	and.b32  	%r1813, %r1812, 16711680;
	or.b32  	%r1814, %r1810, %r1813;
	cvt.u32.u16 	%r1815, %rs7827;
	shl.b32 	%r1816, %r1815, 24;
	or.b32  	%r1728, %r1814, %r1816;
	cvt.u32.u16 	%r1817, %rs7828;
	and.b32  	%r1818, %r1817, 255;
	and.b16  	%rs4223, %rs7829, 255;
	mul.wide.u16 	%r1819, %rs4223, 256;
	or.b32  	%r1820, %r1819, %r1818;
	cvt.u32.u16 	%r1821, %rs7830;
	shl.b32 	%r1822, %r1821, 16;
	and.b32  	%r1823, %r1822, 16711680;
	or.b32  	%r1824, %r1820, %r1823;
	cvt.u32.u16 	%r1825, %rs7831;
	shl.b32 	%r1826, %r1825, 24;
	or.b32  	%r1733, %r1824, %r1826;
	cvt.u32.u16 	%r1827, %rs7832;
	and.b32  	%r1828, %r1827, 255;
	and.b16  	%rs4224, %rs7833, 255;
	mul.wide.u16 	%r1829, %rs4224, 256;
	or.b32  	%r1830, %r1829, %r1828;
	cvt.u32.u16 	%r1831, %rs7834;
	shl.b32 	%r1832, %r1831, 16;
	and.b32  	%r1833, %r1832, 16711680;
	or.b32  	%r1834, %r1830, %r1833;
	cvt.u32.u16 	%r1835, %rs7835;
	shl.b32 	%r1836, %r1835, 24;
	or.b32  	%r1738, %r1834, %r1836;
	cvt.u32.u16 	%r1837, %rs7836;
	and.b32  	%r1838, %r1837, 255;
	and.b16  	%rs4225, %rs7837, 255;
	mul.wide.u16 	%r1839, %rs4225, 256;
	or.b32  	%r1840, %r1839, %r1838;
	cvt.u32.u16 	%r1841, %rs7838;
	shl.b32 	%r1842, %r1841, 16;
	and.b32  	%r1843, %r1842, 16711680;
	or.b32  	%r1844, %r1840, %r1843;
	cvt.u32.u16 	%r1845, %rs7839;
	shl.b32 	%r1846, %r1845, 24;
	or.b32  	%r1743, %r1844, %r1846;
	cvt.u32.u16 	%r1847, %rs7840;
	and.b32  	%r1848, %r1847, 255;
	and.b16  	%rs4226, %rs7841, 255;
	mul.wide.u16 	%r1849, %rs4226, 256;
	or.b32  	%r1850, %r1849, %r1848;
	cvt.u32.u16 	%r1851, %rs7842;
	shl.b32 	%r1852, %r1851, 16;
	and.b32  	%r1853, %r1852, 16711680;
	or.b32  	%r1854, %r1850, %r1853;
	cvt.u32.u16 	%r1855, %rs7843;
	shl.b32 	%r1856, %r1855, 24;
	or.b32  	%r1748, %r1854, %r1856;
	cvt.u32.u16 	%r1857, %rs7844;
	and.b32  	%r1858, %r1857, 255;
	and.b16  	%rs4227, %rs7845, 255;
	mul.wide.u16 	%r1859, %rs4227, 256;
	or.b32  	%r1860, %r1859, %r1858;
	cvt.u32.u16 	%r1861, %rs7846;
	shl.b32 	%r1862, %r1861, 16;
	and.b32  	%r1863, %r1862, 16711680;
	or.b32  	%r1864, %r1860, %r1863;
	cvt.u32.u16 	%r1865, %rs7847;
	shl.b32 	%r1866, %r1865, 24;
	or.b32  	%r1753, %r1864, %r1866;
	cvt.u32.u16 	%r1867, %rs7848;
	and.b32  	%r1868, %r1867, 255;
	and.b16  	%rs4228, %rs7849, 255;
	mul.wide.u16 	%r1869, %rs4228, 256;
	or.b32  	%r1870, %r1869, %r1868;
	cvt.u32.u16 	%r1871, %rs7850;
	shl.b32 	%r1872, %r1871, 16;
	and.b32  	%r1873, %r1872, 16711680;
	or.b32  	%r1874, %r1870, %r1873;
	cvt.u32.u16 	%r1875, %rs7851;
	shl.b32 	%r1876, %r1875, 24;
	or.b32  	%r1758, %r1874, %r1876;
	cvt.u32.u16 	%r1877, %rs7852;
	and.b32  	%r1878, %r1877, 255;
	and.b16  	%rs4229, %rs7853, 255;
	mul.wide.u16 	%r1879, %rs4229, 256;
	or.b32  	%r1880, %r1879, %r1878;
	cvt.u32.u16 	%r1881, %rs7854;
	shl.b32 	%r1882, %r1881, 16;
	and.b32  	%r1883, %r1882, 16711680;
	or.b32  	%r1884, %r1880, %r1883;
	cvt.u32.u16 	%r1885, %rs7855;
	shl.b32 	%r1886, %r1885, 24;
	or.b32  	%r1763, %r1884, %r1886;
	cvt.u32.u16 	%r1887, %rs7856;
	and.b32  	%r1888, %r1887, 255;
	and.b16  	%rs4230, %rs7857, 255;
	mul.wide.u16 	%r1889, %rs4230, 256;
	or.b32  	%r1890, %r1889, %r1888;
	cvt.u32.u16 	%r1891, %rs7858;
	shl.b32 	%r1892, %r1891, 16;
	and.b32  	%r1893, %r1892, 16711680;
	or.b32  	%r1894, %r1890, %r1893;
	cvt.u32.u16 	%r1895, %rs7859;
	shl.b32 	%r1896, %r1895, 24;
	or.b32  	%r1768, %r1894, %r1896;
	cvt.u32.u16 	%r1897, %rs7860;
	and.b32  	%r1898, %r1897, 255;
	and.b16  	%rs4231, %rs7861, 255;
	mul.wide.u16 	%r1899, %rs4231, 256;
	or.b32  	%r1900, %r1899, %r1898;
	cvt.u32.u16 	%r1901, %rs7862;
	shl.b32 	%r1902, %r1901, 16;
	and.b32  	%r1903, %r1902, 16711680;
	or.b32  	%r1904, %r1900, %r1903;
	cvt.u32.u16 	%r1905, %rs7863;
	shl.b32 	%r1906, %r1905, 24;
	or.b32  	%r1773, %r1904, %r1906;
	cvt.u32.u16 	%r1907, %rs7864;
	and.b32  	%r1908, %r1907, 255;
	and.b16  	%rs4232, %rs7865, 255;
	mul.wide.u16 	%r1909, %rs4232, 256;
	or.b32  	%r1910, %r1909, %r1908;
	cvt.u32.u16 	%r1911, %rs7866;
	shl.b32 	%r1912, %r1911, 16;
	and.b32  	%r1913, %r1912, 16711680;
	or.b32  	%r1914, %r1910, %r1913;
	cvt.u32.u16 	%r1915, %rs7867;
	shl.b32 	%r1916, %r1915, 24;
	or.b32  	%r1778, %r1914, %r1916;
	cvt.u32.u16 	%r1917, %rs7868;
	and.b32  	%r1918, %r1917, 255;
	and.b16  	%rs4233, %rs7869, 255;
	mul.wide.u16 	%r1919, %rs4233, 256;
	or.b32  	%r1920, %r1919, %r1918;
	cvt.u32.u16 	%r1921, %rs7870;
	shl.b32 	%r1922, %r1921, 16;
	and.b32  	%r1923, %r1922, 16711680;
	or.b32  	%r1924, %r1920, %r1923;
	cvt.u32.u16 	%r1925, %rs7871;
	shl.b32 	%r1926, %r1925, 24;
	or.b32  	%r1783, %r1924, %r1926;
	cvt.u32.u16 	%r1927, %rs7872;
	and.b32  	%r1928, %r1927, 255;
	and.b16  	%rs4234, %rs7873, 255;
	mul.wide.u16 	%r1929, %rs4234, 256;
	or.b32  	%r1788, %r1929, %r1928;
	mov.b32 	%r1804, 4;
	mov.b32 	%r1805, 31;
	mov.b32 	%r1806, -1;
	// begin inline asm
	shfl.sync.down.b32 %r1727, %r1728, %r1804, %r1805, %r1806;
	// end inline asm
	// begin inline asm
	shfl.sync.down.b32 %r1732, %r1733, %r1804, %r1805, %r1806;
	// end inline asm
	// begin inline asm
	shfl.sync.down.b32 %r1737, %r1738, %r1804, %r1805, %r1806;
	// end inline asm
	// begin inline asm
	shfl.sync.down.b32 %r1742, %r1743, %r1804, %r1805, %r1806;
	// end inline asm
	// begin inline asm
	shfl.sync.down.b32 %r1747, %r1748, %r1804, %r1805, %r1806;
	// end inline asm
	// begin inline asm
	shfl.sync.down.b32 %r1752, %r1753, %r1804, %r1805, %r1806;
	// end inline asm
	// begin inline asm
	shfl.sync.down.b32 %r1757, %r1758, %r1804, %r1805, %r1806;
	// end inline asm
	// begin inline asm
	shfl.sync.down.b32 %r1762, %r1763, %r1804, %r1805, %r1806;
	// end inline asm
	// begin inline asm
	shfl.sync.down.b32 %r1767, %r1768, %r1804, %r1805, %r1806;
	// end inline asm
	// begin inline asm
	shfl.sync.down.b32 %r1772, %r1773, %r1804, %r1805, %r1806;
	// end inline asm
	// begin inline asm
	shfl.sync.down.b32 %r1777, %r1778, %r1804, %r1805, %r1806;
	// end inline asm
	// begin inline asm
	shfl.sync.down.b32 %r1782, %r1783, %r1804, %r1805, %r1806;
	// end inline asm
	// begin inline asm
	shfl.sync.down.b32 %r1787, %r1788, %r1804, %r1805, %r1806;
	// end inline asm
	// begin inline asm
	shfl.sync.down.b32 %r1792, %r8766, %r1804, %r1805, %r1806;
	// end inline asm
	mov.b64 	%rd95, %fd138;
	mov.b64 	{%r1798, %r1803}, %rd95;
	// begin inline asm
	shfl.sync.down.b32 %r1797, %r1798, %r1804, %r1805, %r1806;
	// end inline asm
	// begin inline asm
	shfl.sync.down.b32 %r1802, %r1803, %r1804, %r1805, %r1806;
	// end inline asm
	setp.gt.s32 	%p219, %r926, 27;
	@%p219 bra 	$L__BB5_1015;
	shr.u32 	%r1931, %r1787, 8;
	cvt.u16.u32 	%rs4235, %r1931;
	cvt.u16.u32 	%rs4236, %r1787;
	mov.b64 	%rd96, {%r1797, %r1802};
	mov.b64 	%fd85, %rd96;
	cvt.u16.u32 	%rs7164, %r1727;
	add.u64 	%rd38, %SPL, 0;
	add.u64 	%rd39, %SPL, 64;
	and.b16  	%rs4237, %rs7824, 255;
	prmt.b32 	%r1934, %r1821, %r1825, 0x3340U;
	cvt.u32.u16 	%r1935, %rs7829;
	prmt.b32 	%r1937, %r1817, %r1935, 0x3340U;
	prmt.b32 	%r1938, %r1937, %r1934, 0x5410U;
	prmt.b32 	%r1941, %r1811, %r1815, 0x3340U;
	cvt.u32.u16 	%r1942, %rs7825;
	prmt.b32 	%r1944, %r1807, %r1942, 0x3340U;
	prmt.b32 	%r1945, %r1944, %r1941, 0x5410U;
	st.local.v2.b32 	[%rd38], {%r1945, %r1938};
	prmt.b32 	%r1948, %r1841, %r1845, 0x3340U;
	cvt.u32.u16 	%r1949, %rs7837;
	prmt.b32 	%r1951, %r1837, %r1949, 0x3340U;
	prmt.b32 	%r1952, %r1951, %r1948, 0x5410U;
	prmt.b32 	%r1955, %r1831, %r1835, 0x3340U;
	cvt.u32.u16 	%r1956, %rs7833;
	prmt.b32 	%r1958, %r1827, %r1956, 0x3340U;
	prmt.b32 	%r1959, %r1958, %r1955, 0x5410U;
	st.local.v2.b32 	[%rd38+8], {%r1959, %r1952};
	prmt.b32 	%r1962, %r1861, %r1865, 0x3340U;
	cvt.u32.u16 	%r1963, %rs7845;
	prmt.b32 	%r1965, %r1857, %r1963, 0x3340U;
	prmt.b32 	%r1966, %r1965, %r1962, 0x5410U;
	prmt.b32 	%r1969, %r1851, %r1855, 0x3340U;
	cvt.u32.u16 	%r1970, %rs7841;
	prmt.b32 	%r1972, %r1847, %r1970, 0x3340U;
	prmt.b32 	%r1973, %r1972, %r1969, 0x5410U;
	st.local.v2.b32 	[%rd38+16], {%r1973, %r1966};
	prmt.b32 	%r1976, %r1881, %r1885, 0x3340U;
	cvt.u32.u16 	%r1977, %rs7853;
	prmt.b32 	%r1979, %r1877, %r1977, 0x3340U;
	prmt.b32 	%r1980, %r1979, %r1976, 0x5410U;
	prmt.b32 	%r1983, %r1871, %r1875, 0x3340U;
	cvt.u32.u16 	%r1984, %rs7849;
	prmt.b32 	%r1986, %r1867, %r1984, 0x3340U;
	prmt.b32 	%r1987, %r1986, %r1983, 0x5410U;
	st.local.v2.b32 	[%rd38+24], {%r1987, %r1980};
	prmt.b32 	%r1990, %r1901, %r1905, 0x3340U;
	cvt.u32.u16 	%r1991, %rs7861;
	prmt.b32 	%r1993, %r1897, %r1991, 0x3340U;
	prmt.b32 	%r1994, %r1993, %r1990, 0x5410U;
	prmt.b32 	%r1997, %r1891, %r1895, 0x3340U;
	cvt.u32.u16 	%r1998, %rs7857;
	prmt.b32 	%r2000, %r1887, %r1998, 0x3340U;
	prmt.b32 	%r2001, %r2000, %r1997, 0x5410U;
	st.local.v2.b32 	[%rd38+32], {%r2001, %r1994};
	prmt.b32 	%r2004, %r1921, %r1925, 0x3340U;
	cvt.u32.u16 	%r2005, %rs7869;
	prmt.b32 	%r2007, %r1917, %r2005, 0x3340U;
	prmt.b32 	%r2008, %r2007, %r2004, 0x5410U;
	prmt.b32 	%r2011, %r1911, %r1915, 0x3340U;
	cvt.u32.u16 	%r2012, %rs7865;
	prmt.b32 	%r2014, %r1907, %r2012, 0x3340U;
	prmt.b32 	%r2015, %r2014, %r2011, 0x5410U;
	st.local.v2.b32 	[%rd38+40], {%r2015, %r2008};
	st.local.v2.u8 	[%rd38+48], {%rs7872, %rs7873};
	st.local.u32 	[%rd38+52], %r8766;
	st.local.f64 	[%rd38+56], %fd138;
	st.local.v2.b32 	[%rd39], {%r1727, %r1732};
	st.local.v2.b32 	[%rd39+8], {%r1737, %r1742};
	st.local.v2.b32 	[%rd39+16], {%r1747, %r1752};
	st.local.v2.b32 	[%rd39+24], {%r1757, %r1762};
	st.local.v2.b32 	[%rd39+32], {%r1767, %r1772};
	st.local.v2.b32 	[%rd39+40], {%r1777, %r1782};
	st.local.v2.u8 	[%rd39+48], {%rs4236, %rs4235};
	st.local.u32 	[%rd39+52], %r1792;
	st.local.v2.u32 	[%rd39+56], {%r1797, %r1802};
	setp.ne.s16 	%p220, %rs4237, 0;
	mov.b32 	%r8829, 0;
	@%p220 bra 	$L__BB5_965;
$L__BB5_961:
	and.b16  	%rs4287, %rs7164, 255;
	setp.eq.s16 	%p270, %rs4287, 0;
	@%p270 bra 	$L__BB5_1014;
	mov.b32 	%r8830, 0;
$L__BB5_963:
	add.s32 	%r2066, %r8830, %r8829;
	cvt.u64.u32 	%rd99, %r2066;
	add.s64 	%rd100, %rd38, %rd99;
	st.local.u8 	[%rd100], %rs7164;
	add.s32 	%r275, %r8830, 1;
	cvt.u64.u32 	%rd101, %r8830;
	add.s64 	%rd102, %rd39, %rd101;
	ld.local.u8 	%rs7164, [%rd102+1];
	setp.ne.s16 	%p271, %rs7164, 0;
	mov.u32 	%r8830, %r275;
	@%p271 bra 	$L__BB5_963;
	ld.local.u32 	%r8766, [%rd38+52];
	ld.local.f64 	%fd138, [%rd38+56];
	ld.local.v2.b32 	{%r2067, %r2068}, [%rd38];
	bfe.u32 	%r2069, %r2067, 0, 8;
	cvt.u16.u32 	%rs7824, %r2069;
	bfe.u32 	%r2070, %r2067, 8, 8;
	cvt.u16.u32 	%rs7825, %r2070;
	bfe.u32 	%r2071, %r2067, 16, 8;
	cvt.u16.u32 	%rs7826, %r2071;
	bfe.u32 	%r2072, %r2067, 24, 8;
	cvt.u16.u32 	%rs7827, %r2072;
	bfe.u32 	%r2073, %r2068, 0, 8;
	cvt.u16.u32 	%rs7828, %r2073;
	bfe.u32 	%r2074, %r2068, 8, 8;
	cvt.u16.u32 	%rs7829, %r2074;
	bfe.u32 	%r2075, %r2068, 16, 8;
	cvt.u16.u32 	%rs7830, %r2075;
	bfe.u32 	%r2076, %r2068, 24, 8;
	cvt.u16.u32 	%rs7831, %r2076;
	ld.local.v2.b32 	{%r2077, %r2078}, [%rd38+8];
	bfe.u32 	%r2079, %r2077, 0, 8;
	cvt.u16.u32 	%rs7832, %r2079;
	bfe.u32 	%r2080, %r2077, 8, 8;
	cvt.u16.u32 	%rs7833, %r2080;
	bfe.u32 	%r2081, %r2077, 16, 8;
	cvt.u16.u32 	%rs7834, %r2081;
	bfe.u32 	%r2082, %r2077, 24, 8;
	cvt.u16.u32 	%rs7835, %r2082;
	bfe.u32 	%r2083, %r2078, 0, 8;
	cvt.u16.u32 	%rs7836, %r2083;
	bfe.u32 	%r2084, %r2078, 8, 8;
	cvt.u16.u32 	%rs7837, %r2084;
	bfe.u32 	%r2085, %r2078, 16, 8;
	cvt.u16.u32 	%rs7838, %r2085;
	bfe.u32 	%r2086, %r2078, 24, 8;
	cvt.u16.u32 	%rs7839, %r2086;
	ld.local.v2.b32 	{%r2087, %r2088}, [%rd38+16];
	bfe.u32 	%r2089, %r2087, 0, 8;
	cvt.u16.u32 	%rs7840, %r2089;
	bfe.u32 	%r2090, %r2087, 8, 8;
	cvt.u16.u32 	%rs7841, %r2090;
	bfe.u32 	%r2091, %r2087, 16, 8;
	cvt.u16.u32 	%rs7842, %r2091;
	bfe.u32 	%r2092, %r2087, 24, 8;
	cvt.u16.u32 	%rs7843, %r2092;
	bfe.u32 	%r2093, %r2088, 0, 8;
	cvt.u16.u32 	%rs7844, %r2093;
	bfe.u32 	%r2094, %r2088, 8, 8;
	cvt.u16.u32 	%rs7845, %r2094;
	bfe.u32 	%r2095, %r2088, 16, 8;
	cvt.u16.u32 	%rs7846, %r2095;
	bfe.u32 	%r2096, %r2088, 24, 8;
	cvt.u16.u32 	%rs7847, %r2096;
	ld.local.v2.b32 	{%r2097, %r2098}, [%rd38+24];
	bfe.u32 	%r2099, %r2097, 0, 8;
	cvt.u16.u32 	%rs7848, %r2099;
	bfe.u32 	%r2100, %r2097, 8, 8;
	cvt.u16.u32 	%rs7849, %r2100;
	bfe.u32 	%r2101, %r2097, 16, 8;
	cvt.u16.u32 	%rs7850, %r2101;
	bfe.u32 	%r2102, %r2097, 24, 8;
	cvt.u16.u32 	%rs7851, %r2102;
	bfe.u32 	%r2103, %r2098, 0, 8;
	cvt.u16.u32 	%rs7852, %r2103;
	bfe.u32 	%r2104, %r2098, 8, 8;
	cvt.u16.u32 	%rs7853, %r2104;
	bfe.u32 	%r2105, %r2098, 16, 8;
	cvt.u16.u32 	%rs7854, %r2105;
	bfe.u32 	%r2106, %r2098, 24, 8;
	cvt.u16.u32 	%rs7855, %r2106;
	ld.local.v2.b32 	{%r2107, %r2108}, [%rd38+32];
	bfe.u32 	%r2109, %r2107, 0, 8;
	cvt.u16.u32 	%rs7856, %r2109;
	bfe.u32 	%r2110, %r2107, 8, 8;
	cvt.u16.u32 	%rs7857, %r2110;
	bfe.u32 	%r2111, %r2107, 16, 8;
	cvt.u16.u32 	%rs7858, %r2111;
	bfe.u32 	%r2112, %r2107, 24, 8;
	cvt.u16.u32 	%rs7859, %r2112;
	bfe.u32 	%r2113, %r2108, 0, 8;
	cvt.u16.u32 	%rs7860, %r2113;
	bfe.u32 	%r2114, %r2108, 8, 8;
	cvt.u16.u32 	%rs7861, %r2114;
	bfe.u32 	%r2115, %r2108, 16, 8;
	cvt.u16.u32 	%rs7862, %r2115;
	bfe.u32 	%r2116, %r2108, 24, 8;
	cvt.u16.u32 	%rs7863, %r2116;
	ld.local.v2.b32 	{%r2117, %r2118}, [%rd38+40];
	bfe.u32 	%r2119, %r2117, 0, 8;
	cvt.u16.u32 	%rs7864, %r2119;
	bfe.u32 	%r2120, %r2117, 8, 8;
	cvt.u16.u32 	%rs7865, %r2120;
	bfe.u32 	%r2121, %r2117, 16, 8;
	cvt.u16.u32 	%rs7866, %r2121;
	bfe.u32 	%r2122, %r2117, 24, 8;
	cvt.u16.u32 	%rs7867, %r2122;
	bfe.u32 	%r2123, %r2118, 0, 8;
	cvt.u16.u32 	%rs7868, %r2123;
	bfe.u32 	%r2124, %r2118, 8, 8;
	cvt.u16.u32 	%rs7869, %r2124;
	bfe.u32 	%r2125, %r2118, 16, 8;
	cvt.u16.u32 	%rs7870, %r2125;
	bfe.u32 	%r2126, %r2118, 24, 8;
	cvt.u16.u32 	%rs7871, %r2126;
	ld.local.v2.u8 	{%rs7872, %rs7873}, [%rd38+48];
	bra.uni 	$L__BB5_1014;
$L__BB5_965:
	setp.eq.s16 	%p221, %rs4222, 0;
	mov.b32 	%r8829, 1;
	@%p221 bra 	$L__BB5_961;
	and.b16  	%rs4239, %rs7826, 255;
	setp.eq.s16 	%p222, %rs4239, 0;
	mov.b32 	%r8829, 2;
	@%p222 bra 	$L__BB5_961;
	and.b16  	%rs4240, %rs7827, 255;
	setp.eq.s16 	%p223, %rs4240, 0;
	mov.b32 	%r8829, 3;
	@%p223 bra 	$L__BB5_961;
	and.b16  	%rs4241, %rs7828, 255;
	setp.eq.s16 	%p224, %rs4241, 0;
	mov.b32 	%r8829, 4;
	@%p224 bra 	$L__BB5_961;
	setp.eq.s16 	%p225, %rs4223, 0;
	mov.b32 	%r8829, 5;
	@%p225 bra 	$L__BB5_961;
	and.b16  	%rs4243, %rs7830, 255;
	setp.eq.s16 	%p226, %rs4243, 0;
	mov.b32 	%r8829, 6;
	@%p226 bra 	$L__BB5_961;
	and.b16  	%rs4244, %rs7831, 255;
	setp.eq.s16 	%p227, %rs4244, 0;
	mov.b32 	%r8829, 7;
	@%p227 bra 	$L__BB5_961;
	and.b16  	%rs4245, %rs7832, 255;
	setp.eq.s16 	%p228, %rs4245, 0;
	mov.b32 	%r8829, 8;
	@%p228 bra 	$L__BB5_961;
	setp.eq.s16 	%p229, %rs4224, 0;
	mov.b32 	%r8829, 9;
	@%p229 bra 	$L__BB5_961;
	and.b16  	%rs4247, %rs7834, 255;
	setp.eq.s16 	%p230, %rs4247, 0;
	mov.b32 	%r8829, 10;
	@%p230 bra 	$L__BB5_961;
	and.b16  	%rs4248, %rs7835, 255;
	setp.eq.s16 	%p231, %rs4248, 0;
	mov.b32 	%r8829, 11;
	@%p231 bra 	$L__BB5_961;
	and.b16  	%rs4249, %rs7836, 255;
	setp.eq.s16 	%p232, %rs4249, 0;
	mov.b32 	%r8829, 12;
	@%p232 bra 	$L__BB5_961;
	setp.eq.s16 	%p233, %rs4225, 0;
	mov.b32 	%r8829, 13;
	@%p233 bra 	$L__BB5_961;
	and.b16  	%rs4251, %rs7838, 255;
	setp.eq.s16 	%p234, %rs4251, 0;
	mov.b32 	%r8829, 14;
	@%p234 bra 	$L__BB5_961;
	and.b16  	%rs4252, %rs7839, 255;
	setp.eq.s16 	%p235, %rs4252, 0;
	mov.b32 	%r8829, 15;
	@%p235 bra 	$L__BB5_961;
	and.b16  	%rs4253, %rs7840, 255;
	setp.eq.s16 	%p236, %rs4253, 0;
	mov.b32 	%r8829, 16;
	@%p236 bra 	$L__BB5_961;
	setp.eq.s16 	%p237, %rs4226, 0;
	mov.b32 	%r8829, 17;
	@%p237 bra 	$L__BB5_961;
	and.b16  	%rs4255, %rs7842, 255;
	setp.eq.s16 	%p238, %rs4255, 0;
	mov.b32 	%r8829, 18;
	@%p238 bra 	$L__BB5_961;
	and.b16  	%rs4256, %rs7843, 255;
	setp.eq.s16 	%p239, %rs4256, 0;
	mov.b32 	%r8829, 19;
	@%p239 bra 	$L__BB5_961;
	and.b16  	%rs4257, %rs7844, 255;
	setp.eq.s16 	%p240, %rs4257, 0;
	mov.b32 	%r8829, 20;
	@%p240 bra 	$L__BB5_961;
	setp.eq.s16 	%p241, %rs4227, 0;
	mov.b32 	%r8829, 21;
	@%p241 bra 	$L__BB5_961;
	and.b16  	%rs4259, %rs7846, 255;
	setp.eq.s16 	%p242, %rs4259, 0;
	mov.b32 	%r8829, 22;
	@%p242 bra 	$L__BB5_961;
	and.b16  	%rs4260, %rs7847, 255;
	setp.eq.s16 	%p243, %rs4260, 0;
	mov.b32 	%r8829, 23;
	@%p243 bra 	$L__BB5_961;
	and.b16  	%rs4261, %rs7848, 255;
	setp.eq.s16 	%p244, %rs4261, 0;
	mov.b32 	%r8829, 24;
	@%p244 bra 	$L__BB5_961;
	setp.eq.s16 	%p245, %rs4228, 0;
	mov.b32 	%r8829, 25;
	@%p245 bra 	$L__BB5_961;
	and.b16  	%rs4263, %rs7850, 255;
	setp.eq.s16 	%p246, %rs4263, 0;
	mov.b32 	%r8829, 26;
	@%p246 bra 	$L__BB5_961;
	and.b16  	%rs4264, %rs7851, 255;
	setp.eq.s16 	%p247, %rs4264, 0;
	mov.b32 	%r8829, 27;
	@%p247 bra 	$L__BB5_961;
	and.b16  	%rs4265, %rs7852, 255;
	setp.eq.s16 	%p248, %rs4265, 0;
	mov.b32 	%r8829, 28;
	@%p248 bra 	$L__BB5_961;
	setp.eq.s16 	%p249, %rs4229, 0;
	mov.b32 	%r8829, 29;
	@%p249 bra 	$L__BB5_961;
	and.b16  	%rs4267, %rs7854, 255;
	setp.eq.s16 	%p250, %rs4267, 0;
	mov.b32 	%r8829, 30;
	@%p250 bra 	$L__BB5_961;
	and.b16  	%rs4268, %rs7855, 255;
	setp.eq.s16 	%p251, %rs4268, 0;
	mov.b32 	%r8829, 31;
	@%p251 bra 	$L__BB5_961;
	and.b16  	%rs4269, %rs7856, 255;
	setp.eq.s16 	%p252, %rs4269, 0;
	mov.b32 	%r8829, 32;
	@%p252 bra 	$L__BB5_961;
	setp.eq.s16 	%p253, %rs4230, 0;
	mov.b32 	%r8829, 33;
	@%p253 bra 	$L__BB5_961;
	and.b16  	%rs4271, %rs7858, 255;
	setp.eq.s16 	%p254, %rs4271, 0;
	mov.b32 	%r8829, 34;
	@%p254 bra 	$L__BB5_961;
	and.b16  	%rs4272, %rs7859, 255;
	setp.eq.s16 	%p255, %rs4272, 0;
	mov.b32 	%r8829, 35;
	@%p255 bra 	$L__BB5_961;
	and.b16  	%rs4273, %rs7860, 255;
	setp.eq.s16 	%p256, %rs4273, 0;
	mov.b32 	%r8829, 36;
	@%p256 bra 	$L__BB5_961;
	setp.eq.s16 	%p257, %rs4231, 0;
	mov.b32 	%r8829, 37;
	@%p257 bra 	$L__BB5_961;
	and.b16  	%rs4275, %rs7862, 255;
	setp.eq.s16 	%p258, %rs4275, 0;
	mov.b32 	%r8829, 38;
	@%p258 bra 	$L__BB5_961;
	and.b16  	%rs4276, %rs7863, 255;
	setp.eq.s16 	%p259, %rs4276, 0;
	mov.b32 	%r8829, 39;
	@%p259 bra 	$L__BB5_961;
	and.b16  	%rs4277, %rs7864, 255;
	setp.eq.s16 	%p260, %rs4277, 0;
	mov.b32 	%r8829, 40;
	@%p260 bra 	$L__BB5_961;
	setp.eq.s16 	%p261, %rs4232, 0;
	mov.b32 	%r8829, 41;
	@%p261 bra 	$L__BB5_961;
	and.b16  	%rs4279, %rs7866, 255;
	setp.eq.s16 	%p262, %rs4279, 0;
	mov.b32 	%r8829, 42;
	@%p262 bra 	$L__BB5_961;
	and.b16  	%rs4280, %rs7867, 255;
	setp.eq.s16 	%p263, %rs4280, 0;
	mov.b32 	%r8829, 43;
	@%p263 bra 	$L__BB5_961;
	and.b16  	%rs4281, %rs7868, 255;
	setp.eq.s16 	%p264, %rs4281, 0;
	mov.b32 	%r8829, 44;
	@%p264 bra 	$L__BB5_961;
	setp.eq.s16 	%p265, %rs4233, 0;
	mov.b32 	%r8829, 45;
	@%p265 bra 	$L__BB5_961;
	and.b16  	%rs4283, %rs7870, 255;
	setp.eq.s16 	%p266, %rs4283, 0;
	mov.b32 	%r8829, 46;
	@%p266 bra 	$L__BB5_961;
	and.b16  	%rs4284, %rs7871, 255;
	setp.eq.s16 	%p267, %rs4284, 0;
	mov.b32 	%r8829, 47;
	@%p267 bra 	$L__BB5_961;
	and.b16  	%rs4285, %rs7872, 255;
	setp.eq.s16 	%p268, %rs4285, 0;
	mov.b32 	%r8829, 48;
	@%p268 bra 	$L__BB5_961;
	setp.eq.s16 	%p269, %rs4234, 0;
	mov.b32 	%r8829, 49;
	@%p269 bra 	$L__BB5_961;
$L__BB5_1014:
	add.s32 	%r8766, %r8766, %r1792;
	add.f64 	%fd138, %fd138, %fd85;
$L__BB5_1015:
	cvt.u32.u16 	%r2207, %rs7824;
	and.b32  	%r2208, %r2207, 255;
	and.b16  	%rs4288, %rs7825, 255;
	mul.wide.u16 	%r2209, %rs4288, 256;
	or.b32  	%r2210, %r2209, %r2208;
	cvt.u32.u16 	%r2211, %rs7826;
	shl.b32 	%r2212, %r2211, 16;
	and.b32  	%r2213, %r2212, 16711680;
	or.b32  	%r2214, %r2210, %r2213;
	cvt.u32.u16 	%r2215, %rs7827;
	shl.b32 	%r2216, %r2215, 24;
	or.b32  	%r2128, %r2214, %r2216;
	cvt.u32.u16 	%r2217, %rs7828;
	and.b32  	%r2218, %r2217, 255;
	and.b16  	%rs4289, %rs7829, 255;
	mul.wide.u16 	%r2219, %rs4289, 256;
	or.b32  	%r2220, %r2219, %r2218;
	cvt.u32.u16 	%r2221, %rs7830;
	shl.b32 	%r2222, %r2221, 16;
	and.b32  	%r2223, %r2222, 16711680;
	or.b32  	%r2224, %r2220, %r2223;
	cvt.u32.u16 	%r2225, %rs7831;
	shl.b32 	%r2226, %r2225, 24;
	or.b32  	%r2133, %r2224, %r2226;
	cvt.u32.u16 	%r2227, %rs7832;
	and.b32  	%r2228, %r2227, 255;
	and.b16  	%rs4290, %rs7833, 255;
	mul.wide.u16 	%r2229, %rs4290, 256;
	or.b32  	%r2230, %r2229, %r2228;
	cvt.u32.u16 	%r2231, %rs7834;
	shl.b32 	%r2232, %r2231, 16;
	and.b32  	%r2233, %r2232, 16711680;
	or.b32  	%r2234, %r2230, %r2233;
	cvt.u32.u16 	%r2235, %rs7835;
	shl.b32 	%r2236, %r2235, 24;
	or.b32  	%r2138, %r2234, %r2236;
	cvt.u32.u16 	%r2237, %rs7836;
	and.b32  	%r2238, %r2237, 255;
	and.b16  	%rs4291, %rs7837, 255;
	mul.wide.u16 	%r2239, %rs4291, 256;
	or.b32  	%r2240, %r2239, %r2238;
	cvt.u32.u16 	%r2241, %rs7838;
	shl.b32 	%r2242, %r2241, 16;
	and.b32  	%r2243, %r2242, 16711680;
	or.b32  	%r2244, %r2240, %r2243;
	cvt.u32.u16 	%r2245, %rs7839;
	shl.b32 	%r2246, %r2245, 24;
	or.b32  	%r2143, %r2244, %r2246;
	cvt.u32.u16 	%r2247, %rs7840;
	and.b32  	%r2248, %r2247, 255;
	and.b16  	%rs4292, %rs7841, 255;
	mul.wide.u16 	%r2249, %rs4292, 256;
	or.b32  	%r2250, %r2249, %r2248;
	cvt.u32.u16 	%r2251, %rs7842;
	shl.b32 	%r2252, %r2251, 16;
	and.b32  	%r2253, %r2252, 16711680;
	or.b32  	%r2254, %r2250, %r2253;
	cvt.u32.u16 	%r2255, %rs7843;
	shl.b32 	%r2256, %r2255, 24;
	or.b32  	%r2148, %r2254, %r2256;
	cvt.u32.u16 	%r2257, %rs7844;
	and.b32  	%r2258, %r2257, 255;
	and.b16  	%rs4293, %rs7845, 255;
	mul.wide.u16 	%r2259, %rs4293, 256;
	or.b32  	%r2260, %r2259, %r2258;
	cvt.u32.u16 	%r2261, %rs7846;
	shl.b32 	%r2262, %r2261, 16;
	and.b32  	%r2263, %r2262, 16711680;
	or.b32  	%r2264, %r2260, %r2263;
	cvt.u32.u16 	%r2265, %rs7847;
	shl.b32 	%r2266, %r2265, 24;
	or.b32  	%r2153, %r2264, %r2266;
	cvt.u32.u16 	%r2267, %rs7848;
	and.b32  	%r2268, %r2267, 255;
	and.b16  	%rs4294, %rs7849, 255;
	mul.wide.u16 	%r2269, %rs4294, 256;
	or.b32  	%r2270, %r2269, %r2268;
	cvt.u32.u16 	%r2271, %rs7850;
	shl.b32 	%r2272, %r2271, 16;
	and.b32  	%r2273, %r2272, 16711680;
	or.b32  	%r2274, %r2270, %r2273;
	cvt.u32.u16 	%r2275, %rs7851;
	shl.b32 	%r2276, %r2275, 24;
	or.b32  	%r2158, %r2274, %r2276;
	cvt.u32.u16 	%r2277, %rs7852;
	and.b32  	%r2278, %r2277, 255;
	and.b16  	%rs4295, %rs7853, 255;
	mul.wide.u16 	%r2279, %rs4295, 256;
	or.b32  	%r2280, %r2279, %r2278;
	cvt.u32.u16 	%r2281, %rs7854;
	shl.b32 	%r2282, %r2281, 16;
	and.b32  	%r2283, %r2282, 16711680;
	or.b32  	%r2284, %r2280, %r2283;
	cvt.u32.u16 	%r2285, %rs7855;
	shl.b32 	%r2286, %r2285, 24;
	or.b32  	%r2163, %r2284, %r2286;
	cvt.u32.u16 	%r2287, %rs7856;
	and.b32  	%r2288, %r2287, 255;
	and.b16  	%rs4296, %rs7857, 255;
	mul.wide.u16 	%r2289, %rs4296, 256;
	or.b32  	%r2290, %r2289, %r2288;
	cvt.u32.u16 	%r2291, %rs7858;
	shl.b32 	%r2292, %r2291, 16;
	and.b32  	%r2293, %r2292, 16711680;
	or.b32  	%r2294, %r2290, %r2293;
	cvt.u32.u16 	%r2295, %rs7859;
	shl.b32 	%r2296, %r2295, 24;
	or.b32  	%r2168, %r2294, %r2296;
	cvt.u32.u16 	%r2297, %rs7860;
	and.b32  	%r2298, %r2297, 255;
	and.b16  	%rs4297, %rs7861, 255;
	mul.wide.u16 	%r2299, %rs4297, 256;
	or.b32  	%r2300, %r2299, %r2298;
	cvt.u32.u16 	%r2301, %rs7862;
	shl.b32 	%r2302, %r2301, 16;
	and.b32  	%r2303, %r2302, 16711680;
	or.b32  	%r2304, %r2300, %r2303;
	cvt.u32.u16 	%r2305, %rs7863;
	shl.b32 	%r2306, %r2305, 24;
	or.b32  	%r2173, %r2304, %r2306;
	cvt.u32.u16 	%r2307, %rs7864;
	and.b32  	%r2308, %r2307, 255;
	and.b16  	%rs4298, %rs7865, 255;
	mul.wide.u16 	%r2309, %rs4298, 256;
	or.b32  	%r2310, %r2309, %r2308;
	cvt.u32.u16 	%r2311, %rs7866;
	shl.b32 	%r2312, %r2311, 16;
	and.b32  	%r2313, %r2312, 16711680;
	or.b32  	%r2314, %r2310, %r2313;
	cvt.u32.u16 	%r2315, %rs7867;
	shl.b32 	%r2316, %r2315, 24;
	or.b32  	%r2178, %r2314, %r2316;
	cvt.u32.u16 	%r2317, %rs7868;
	and.b32  	%r2318, %r2317, 255;
	and.b16  	%rs4299, %rs7869, 255;
	mul.wide.u16 	%r2319, %rs4299, 256;
	or.b32  	%r2320, %r2319, %r2318;
	cvt.u32.u16 	%r2321, %rs7870;
	shl.b32 	%r2322, %r2321, 16;
	and.b32  	%r2323, %r2322, 16711680;
	or.b32  	%r2324, %r2320, %r2323;
	cvt.u32.u16 	%r2325, %rs7871;
	shl.b32 	%r2326, %r2325, 24;
	or.b32  	%r2183, %r2324, %r2326;
	cvt.u32.u16 	%r2327, %rs7872;
	and.b32  	%r2328, %r2327, 255;
	and.b16  	%rs4300, %rs7873, 255;
	mul.wide.u16 	%r2329, %rs4300, 256;
	or.b32  	%r2188, %r2329, %r2328;
	mov.b32 	%r2204, 8;
	mov.b32 	%r2205, 31;
	mov.b32 	%r2206, -1;
	// begin inline asm
	shfl.sync.down.b32 %r2127, %r2128, %r2204, %r2205, %r2206;
	// end inline asm
	// begin inline asm
	shfl.sync.down.b32 %r2132, %r2133, %r2204, %r2205, %r2206;
	// end inline asm
	// begin inline asm
	shfl.sync.down.b32 %r2137, %r2138, %r2204, %r2205, %r2206;
	// end inline asm
	// begin inline asm
	shfl.sync.down.b32 %r2142, %r2143, %r2204, %r2205, %r2206;
	// end inline asm
	// begin inline asm
	shfl.sync.down.b32 %r2147, %r2148, %r2204, %r2205, %r2206;
	// end inline asm
	// begin inline asm
	shfl.sync.down.b32 %r2152, %r2153, %r2204, %r2205, %r2206;
	// end inline asm
	// begin inline asm
	shfl.sync.down.b32 %r2157, %r2158, %r2204, %r2205, %r2206;
	// end inline asm
	// begin inline asm
	shfl.sync.down.b32 %r2162, %r2163, %r2204, %r2205, %r2206;
	// end inline asm
	// begin inline asm
	shfl.sync.down.b32 %r2167, %r2168, %r2204, %r2205, %r2206;
	// end inline asm
	// begin inline asm
	shfl.sync.down.b32 %r2172, %r2173, %r2204, %r2205, %r2206;
	// end inline asm
	// begin inline asm
	shfl.sync.down.b32 %r2177, %r2178, %r2204, %r2205, %r2206;
	// end inline asm
	// begin inline asm
	shfl.sync.down.b32 %r2182, %r2183, %r2204, %r2205, %r2206;
	// end inline asm
	// begin inline asm
	shfl.sync.down.b32 %r2187, %r2188, %r2204, %r2205, %r2206;
	// end inline asm
	// begin inline asm
	shfl.sync.down.b32 %r2192, %r8766, %r2204, %r2205, %r2206;
	// end inline asm
	mov.b64 	%rd103, %fd138;
	mov.b64 	{%r2198, %r2203}, %rd103;
	// begin inline asm
	shfl.sync.down.b32 %r2197, %r2198, %r2204, %r2205, %r2206;
	// end inline asm
	// begin inline asm
	shfl.sync.down.b32 %r2202, %r2203, %r2204, %r2205, %r2206;
	// end inline asm
	setp.gt.s32 	%p272, %r926, 23;
	@%p272 bra 	$L__BB5_1071;
	shr.u32 	%r2331, %r2187, 8;
	cvt.u16.u32 	%rs4301, %r2331;
	cvt.u16.u32 	%rs4302, %r2187;
	mov.b64 	%rd104, {%r2197, %r2202};
	mov.b64 	%fd90, %rd104;
	cvt.u16.u32 	%rs7265, %r2127;
	add.u64 	%rd40, %SPL, 0;
	add.u64 	%rd41, %SPL, 64;
	and.b16  	%rs4303, %rs7824, 255;
	prmt.b32 	%r2334, %r2221, %r2225, 0x3340U;
	cvt.u32.u16 	%r2335, %rs7829;
	prmt.b32 	%r2337, %r2217, %r2335, 0x3340U;
	prmt.b32 	%r2338, %r2337, %r2334, 0x5410U;
	prmt.b32 	%r2341, %r2211, %r2215, 0x3340U;
	cvt.u32.u16 	%r2342, %rs7825;
	prmt.b32 	%r2344, %r2207, %r2342, 0x3340U;
	prmt.b32 	%r2345, %r2344, %r2341, 0x5410U;
	st.local.v2.b32 	[%rd40], {%r2345, %r2338};
	prmt.b32 	%r2348, %r2241, %r2245, 0x3340U;
	cvt.u32.u16 	%r2349, %rs7837;
	prmt.b32 	%r2351, %r2237, %r2349, 0x3340U;
	prmt.b32 	%r2352, %r2351, %r2348, 0x5410U;
	prmt.b32 	%r2355, %r2231, %r2235, 0x3340U;
	cvt.u32.u16 	%r2356, %rs7833;
	prmt.b32 	%r2358, %r2227, %r2356, 0x3340U;
	prmt.b32 	%r2359, %r2358, %r2355, 0x5410U;
	st.local.v2.b32 	[%rd40+8], {%r2359, %r2352};
	prmt.b32 	%r2362, %r2261, %r2265, 0x3340U;
	cvt.u32.u16 	%r2363, %rs7845;
	prmt.b32 	%r2365, %r2257, %r2363, 0x3340U;
	prmt.b32 	%r2366, %r2365, %r2362, 0x5410U;
	prmt.b32 	%r2369, %r2251, %r2255, 0x3340U;
	cvt.u32.u16 	%r2370, %rs7841;
	prmt.b32 	%r2372, %r2247, %r2370, 0x3340U;
	prmt.b32 	%r2373, %r2372, %r2369, 0x5410U;
	st.local.v2.b32 	[%rd40+16], {%r2373, %r2366};
	prmt.b32 	%r2376, %r2281, %r2285, 0x3340U;
	cvt.u32.u16 	%r2377, %rs7853;
	prmt.b32 	%r2379, %r2277, %r2377, 0x3340U;
	prmt.b32 	%r2380, %r2379, %r2376, 0x5410U;
	prmt.b32 	%r2383, %r2271, %r2275, 0x3340U;
	cvt.u32.u16 	%r2384, %rs7849;
	prmt.b32 	%r2386, %r2267, %r2384, 0x3340U;
	prmt.b32 	%r2387, %r2386, %r2383, 0x5410U;
	st.local.v2.b32 	[%rd40+24], {%r2387, %r2380};
	prmt.b32 	%r2390, %r2301, %r2305, 0x3340U;
	cvt.u32.u16 	%r2391, %rs7861;
	prmt.b32 	%r2393, %r2297, %r2391, 0x3340U;
	prmt.b32 	%r2394, %r2393, %r2390, 0x5410U;
	prmt.b32 	%r2397, %r2291, %r2295, 0x3340U;
	cvt.u32.u16 	%r2398, %rs7857;
	prmt.b32 	%r2400, %r2287, %r2398, 0x3340U;
	prmt.b32 	%r2401, %r2400, %r2397, 0x5410U;
	st.local.v2.b32 	[%rd40+32], {%r2401, %r2394};
	prmt.b32 	%r2404, %r2321, %r2325, 0x3340U;
	cvt.u32.u16 	%r2405, %rs7869;
	prmt.b32 	%r2407, %r2317, %r2405, 0x3340U;
	prmt.b32 	%r2408, %r2407, %r2404, 0x5410U;
	prmt.b32 	%r2411, %r2311, %r2315, 0x3340U;
	cvt.u32.u16 	%r2412, %rs7865;
	prmt.b32 	%r2414, %r2307, %r2412, 0x3340U;
	prmt.b32 	%r2415, %r2414, %r2411, 0x5410U;
	st.local.v2.b32 	[%rd40+40], {%r2415, %r2408};
	st.local.v2.u8 	[%rd40+48], {%rs7872, %rs7873};
	st.local.u32 	[%rd40+52], %r8766;
	st.local.f64 	[%rd40+56], %fd138;
	st.local.v2.b32 	[%rd41], {%r2127, %r2132};
	st.local.v2.b32 	[%rd41+8], {%r2137, %r2142};
	st.local.v2.b32 	[%rd41+16], {%r2147, %r2152};
	st.local.v2.b32 	[%rd41+24], {%r2157, %r2162};
	st.local.v2.b32 	[%rd41+32], {%r2167, %r2172};
	st.local.v2.b32 	[%rd41+40], {%r2177, %r2182};
	st.local.v2.u8 	[%rd41+48], {%rs4302, %rs4301};
	st.local.u32 	[%rd41+52], %r2192;
	st.local.v2.u32 	[%rd41+56], {%r2197, %r2202};
	setp.ne.s16 	%p273, %rs4303, 0;
	mov.b32 	%r8833, 0;
	@%p273 bra 	$L__BB5_1021;
$L__BB5_1017:
	and.b16  	%rs4353, %rs7265, 255;
	setp.eq.s16 	%p323, %rs4353, 0;
	@%p323 bra 	$L__BB5_1070;
	mov.b32 	%r8834, 0;
$L__BB5_1019:
	add.s32 	%r2466, %r8834, %r8833;
	cvt.u64.u32 	%rd107, %r2466;
	add.s64 	%rd108, %rd40, %rd107;
	st.local.u8 	[%rd108], %rs7265;
	add.s32 	%r298, %r8834, 1;
	cvt.u64.u32 	%rd109, %r8834;
	add.s64 	%rd110, %rd41, %rd109;
	ld.local.u8 	%rs7265, [%rd110+1];
	setp.ne.s16 	%p324, %rs7265, 0;
	mov.u32 	%r8834, %r298;
	@%p324 bra 	$L__BB5_1019;
	ld.local.u32 	%r8766, [%rd40+52];
	ld.local.f64 	%fd138, [%rd40+56];
	ld.local.v2.b32 	{%r2467, %r2468}, [%rd40];
	bfe.u32 	%r2469, %r2467, 0, 8;
	cvt.u16.u32 	%rs7824, %r2469;
	bfe.u32 	%r2470, %r2467, 8, 8;
	cvt.u16.u32 	%rs7825, %r2470;
	bfe.u32 	%r2471, %r2467, 16, 8;
	cvt.u16.u32 	%rs7826, %r2471;
	bfe.u32 	%r2472, %r2467, 24, 8;
	cvt.u16.u32 	%rs7827, %r2472;
	bfe.u32 	%r2473, %r2468, 0, 8;
	cvt.u16.u32 	%rs7828, %r2473;
	bfe.u32 	%r2474, %r2468, 8, 8;
	cvt.u16.u32 	%rs7829, %r2474;
	bfe.u32 	%r2475, %r2468, 16, 8;
	cvt.u16.u32 	%rs7830, %r2475;
	bfe.u32 	%r2476, %r2468, 24, 8;
	cvt.u16.u32 	%rs7831, %r2476;
	ld.local.v2.b32 	{%r2477, %r2478}, [%rd40+8];
	bfe.u32 	%r2479, %r2477, 0, 8;
	cvt.u16.u32 	%rs7832, %r2479;
	bfe.u32 	%r2480, %r2477, 8, 8;
	cvt.u16.u32 	%rs7833, %r2480;
	bfe.u32 	%r2481, %r2477, 16, 8;
	cvt.u16.u32 	%rs7834, %r2481;
	bfe.u32 	%r2482, %r2477, 24, 8;
	cvt.u16.u32 	%rs7835, %r2482;
	bfe.u32 	%r2483, %r2478, 0, 8;
	cvt.u16.u32 	%rs7836, %r2483;
	bfe.u32 	%r2484, %r2478, 8, 8;
	cvt.u16.u32 	%rs7837, %r2484;
	bfe.u32 	%r2485, %r2478, 16, 8;
	cvt.u16.u32 	%rs7838, %r2485;
	bfe.u32 	%r2486, %r2478, 24, 8;
	cvt.u16.u32 	%rs7839, %r2486;
	ld.local.v2.b32 	{%r2487, %r2488}, [%rd40+16];
	bfe.u32 	%r2489, %r2487, 0, 8;
	cvt.u16.u32 	%rs7840, %r2489;
	bfe.u32 	%r2490, %r2487, 8, 8;
	cvt.u16.u32 	%rs7841, %r2490;
	bfe.u32 	%r2491, %r2487, 16, 8;
	cvt.u16.u32 	%rs7842, %r2491;
	bfe.u32 	%r2492, %r2487, 24, 8;
	cvt.u16.u32 	%rs7843, %r2492;
	bfe.u32 	%r2493, %r2488, 0, 8;
	cvt.u16.u32 	%rs7844, %r2493;
	bfe.u32 	%r2494, %r2488, 8, 8;
	cvt.u16.u32 	%rs7845, %r2494;
	bfe.u32 	%r2495, %r2488, 16, 8;
	cvt.u16.u32 	%rs7846, %r2495;
	bfe.u32 	%r2496, %r2488, 24, 8;
	cvt.u16.u32 	%rs7847, %r2496;
	ld.local.v2.b32 	{%r2497, %r2498}, [%rd40+24];
	bfe.u32 	%r2499, %r2497, 0, 8;
	cvt.u16.u32 	%rs7848, %r2499;
	bfe.u32 	%r2500, %r2497, 8, 8;
	cvt.u16.u32 	%rs7849, %r2500;
	bfe.u32 	%r2501, %r2497, 16, 8;
	cvt.u16.u32 	%rs7850, %r2501;
	bfe.u32 	%r2502, %r2497, 24, 8;
	cvt.u16.u32 	%rs7851, %r2502;
	bfe.u32 	%r2503, %r2498, 0, 8;
	cvt.u16.u32 	%rs7852, %r2503;
	bfe.u32 	%r2504, %r2498, 8, 8;
	cvt.u16.u32 	%rs7853, %r2504;
	bfe.u32 	%r2505, %r2498, 16, 8;
	cvt.u16.u32 	%rs7854, %r2505;
	bfe.u32 	%r2506, %r2498, 24, 8;
	cvt.u16.u32 	%rs7855, %r2506;
	ld.local.v2.b32 	{%r2507, %r2508}, [%rd40+32];
	bfe.u32 	%r2509, %r2507, 0, 8;
	cvt.u16.u32 	%rs7856, %r2509;
	bfe.u32 	%r2510, %r2507, 8, 8;
	cvt.u16.u32 	%rs7857, %r2510;
	bfe.u32 	%r2511, %r2507, 16, 8;
	cvt.u16.u32 	%rs7858, %r2511;
	bfe.u32 	%r2512, %r2507, 24, 8;
	cvt.u16.u32 	%rs7859, %r2512;
	bfe.u32 	%r2513, %r2508, 0, 8;
	cvt.u16.u32 	%rs7860, %r2513;
	bfe.u32 	%r2514, %r2508, 8, 8;
	cvt.u16.u32 	%rs7861, %r2514;
	bfe.u32 	%r2515, %r2508, 16, 8;
	cvt.u16.u32 	%rs7862, %r2515;
	bfe.u32 	%r2516, %r2508, 24, 8;
	cvt.u16.u32 	%rs7863, %r2516;
	ld.local.v2.b32 	{%r2517, %r2518}, [%rd40+40];
	bfe.u32 	%r2519, %r2517, 0, 8;
	cvt.u16.u32 	%rs7864, %r2519;
	bfe.u32 	%r2520, %r2517, 8, 8;
	cvt.u16.u32 	%rs7865, %r2520;
	bfe.u32 	%r2521, %r2517, 16, 8;
	cvt.u16.u32 	%rs7866, %r2521;
	bfe.u32 	%r2522, %r2517, 24, 8;
	cvt.u16.u32 	%rs7867, %r2522;
	bfe.u32 	%r2523, %r2518, 0, 8;
	cvt.u16.u32 	%rs7868, %r2523;
	bfe.u32 	%r2524, %r2518, 8, 8;
	cvt.u16.u32 	%rs7869, %r2524;
	bfe.u32 	%r2525, %r2518, 16, 8;
	cvt.u16.u32 	%rs7870, %r2525;
	bfe.u32 	%r2526, %r2518, 24, 8;
	cvt.u16.u32 	%rs7871, %r2526;
	ld.local.v2.u8 	{%rs7872, %rs7873}, [%rd40+48];
	bra.uni 	$L__BB5_1070;
$L__BB5_1021:
	setp.eq.s16 	%p274, %rs4288, 0;
	mov.b32 	%r8833, 1;
	@%p274 bra 	$L__BB5_1017;
	and.b16  	%rs4305, %rs7826, 255;
	setp.eq.s16 	%p275, %rs4305, 0;
	mov.b32 	%r8833, 2;
	@%p275 bra 	$L__BB5_1017;
	and.b16  	%rs4306, %rs7827, 255;
	setp.eq.s16 	%p276, %rs4306, 0;
	mov.b32 	%r8833, 3;
	@%p276 bra 	$L__BB5_1017;
	and.b16  	%rs4307, %rs7828, 255;
	setp.eq.s16 	%p277, %rs4307, 0;
	mov.b32 	%r8833, 4;
	@%p277 bra 	$L__BB5_1017;
	setp.eq.s16 	%p278, %rs4289, 0;
	mov.b32 	%r8833, 5;
	@%p278 bra 	$L__BB5_1017;
	and.b16  	%rs4309, %rs7830, 255;
	setp.eq.s16 	%p279, %rs4309, 0;
	mov.b32 	%r8833, 6;
	@%p279 bra 	$L__BB5_1017;
	and.b16  	%rs4310, %rs7831, 255;
	setp.eq.s16 	%p280, %rs4310, 0;
	mov.b32 	%r8833, 7;
	@%p280 bra 	$L__BB5_1017;
	and.b16  	%rs4311, %rs7832, 255;
	setp.eq.s16 	%p281, %rs4311, 0;
	mov.b32 	%r8833, 8;
	@%p281 bra 	$L__BB5_1017;
	setp.eq.s16 	%p282, %rs4290, 0;
	mov.b32 	%r8833, 9;
	@%p282 bra 	$L__BB5_1017;
	and.b16  	%rs4313, %rs7834, 255;
	setp.eq.s16 	%p283, %rs4313, 0;
	mov.b32 	%r8833, 10;
	@%p283 bra 	$L__BB5_1017;
	and.b16  	%rs4314, %rs7835, 255;
	setp.eq.s16 	%p284, %rs4314, 0;
	mov.b32 	%r8833, 11;
	@%p284 bra 	$L__BB5_1017;
	and.b16  	%rs4315, %rs7836, 255;
	setp.eq.s16 	%p285, %rs4315, 0;
	mov.b32 	%r8833, 12;
	@%p285 bra 	$L__BB5_1017;
	setp.eq.s16 	%p286, %rs4291, 0;
	mov.b32 	%r8833, 13;
	@%p286 bra 	$L__BB5_1017;
	and.b16  	%rs4317, %rs7838, 255;
	setp.eq.s16 	%p287, %rs4317, 0;
	mov.b32 	%r8833, 14;
	@%p287 bra 	$L__BB5_1017;
	and.b16  	%rs4318, %rs7839, 255;
	setp.eq.s16 	%p288, %rs4318, 0;
	mov.b32 	%r8833, 15;
	@%p288 bra 	$L__BB5_1017;
	and.b16  	%rs4319, %rs7840, 255;
	setp.eq.s16 	%p289, %rs4319, 0;
	mov.b32 	%r8833, 16;
	@%p289 bra 	$L__BB5_1017;
	setp.eq.s16 	%p290, %rs4292, 0;
	mov.b32 	%r8833, 17;
	@%p290 bra 	$L__BB5_1017;
	and.b16  	%rs4321, %rs7842, 255;
	setp.eq.s16 	%p291, %rs4321, 0;
	mov.b32 	%r8833, 18;
	@%p291 bra 	$L__BB5_1017;
	and.b16  	%rs4322, %rs7843, 255;
	setp.eq.s16 	%p292, %rs4322, 0;
	mov.b32 	%r8833, 19;
	@%p292 bra 	$L__BB5_1017;
	and.b16  	%rs4323, %rs7844, 255;
	setp.eq.s16 	%p293, %rs4323, 0;
	mov.b32 	%r8833, 20;
	@%p293 bra 	$L__BB5_1017;
	setp.eq.s16 	%p294, %rs4293, 0;
	mov.b32 	%r8833, 21;
	@%p294 bra 	$L__BB5_1017;
	and.b16  	%rs4325, %rs7846, 255;
	setp.eq.s16 	%p295, %rs4325, 0;
	mov.b32 	%r8833, 22;
	@%p295 bra 	$L__BB5_1017;
	and.b16  	%rs4326, %rs7847, 255;
	setp.eq.s16 	%p296, %rs4326, 0;
	mov.b32 	%r8833, 23;
	@%p296 bra 	$L__BB5_1017;
	and.b16  	%rs4327, %rs7848, 255;
	setp.eq.s16 	%p297, %rs4327, 0;
	mov.b32 	%r8833, 24;
	@%p297 bra 	$L__BB5_1017;
	setp.eq.s16 	%p298, %rs4294, 0;
	mov.b32 	%r8833, 25;
	@%p298 bra 	$L__BB5_1017;
	and.b16  	%rs4329, %rs7850, 255;
	setp.eq.s16 	%p299, %rs4329, 0;
	mov.b32 	%r8833, 26;
	@%p299 bra 	$L__BB5_1017;
	and.b16  	%rs4330, %rs7851, 255;
	setp.eq.s16 	%p300, %rs4330, 0;
	mov.b32 	%r8833, 27;
	@%p300 bra 	$L__BB5_1017;
	and.b16  	%rs4331, %rs7852, 255;
	setp.eq.s16 	%p301, %rs4331, 0;
	mov.b32 	%r8833, 28;
	@%p301 bra 	$L__BB5_1017;
	setp.eq.s16 	%p302, %rs4295, 0;
	mov.b32 	%r8833, 29;
	@%p302 bra 	$L__BB5_1017;
	and.b16  	%rs4333, %rs7854, 255;
	setp.eq.s16 	%p303, %rs4333, 0;
	mov.b32 	%r8833, 30;
	@%p303 bra 	$L__BB5_1017;
	and.b16  	%rs4334, %rs7855, 255;
	setp.eq.s16 	%p304, %rs4334, 0;
	mov.b32 	%r8833, 31;
	@%p304 bra 	$L__BB5_1017;
	and.b16  	%rs4335, %rs7856, 255;
	setp.eq.s16 	%p305, %rs4335, 0;
	mov.b32 	%r8833, 32;
	@%p305 bra 	$L__BB5_1017;
	setp.eq.s16 	%p306, %rs4296, 0;
	mov.b32 	%r8833, 33;
	@%p306 bra 	$L__BB5_1017;
	and.b16  	%rs4337, %rs7858, 255;
	setp.eq.s16 	%p307, %rs4337, 0;
	mov.b32 	%r8833, 34;
	@%p307 bra 	$L__BB5_1017;
	and.b16  	%rs4338, %rs7859, 255;
	setp.eq.s16 	%p308, %rs4338, 0;
	mov.b32 	%r8833, 35;
	@%p308 bra 	$L__BB5_1017;
	and.b16  	%rs4339, %rs7860, 255;
	setp.eq.s16 	%p309, %rs4339, 0;
	mov.b32 	%r8833, 36;
	@%p309 bra 	$L__BB5_1017;
	setp.eq.s16 	%p310, %rs4297, 0;
	mov.b32 	%r8833, 37;
	@%p310 bra 	$L__BB5_1017;
	and.b16  	%rs4341, %rs7862, 255;
	setp.eq.s16 	%p311, %rs4341, 0;
	mov.b32 	%r8833, 38;
	@%p311 bra 	$L__BB5_1017;
	and.b16  	%rs4342, %rs7863, 255;
	setp.eq.s16 	%p312, %rs4342, 0;
	mov.b32 	%r8833, 39;
	@%p312 bra 	$L__BB5_1017;
	and.b16  	%rs4343, %rs7864, 255;
	setp.eq.s16 	%p313, %rs4343, 0;
	mov.b32 	%r8833, 40;
	@%p313 bra 	$L__BB5_1017;
	setp.eq.s16 	%p314, %rs4298, 0;
	mov.b32 	%r8833, 41;
	@%p314 bra 	$L__BB5_1017;
	and.b16  	%rs4345, %rs7866, 255;
	setp.eq.s16 	%p315, %rs4345, 0;
	mov.b32 	%r8833, 42;
	@%p315 bra 	$L__BB5_1017;
	and.b16  	%rs4346, %rs7867, 255;
	setp.eq.s16 	%p316, %rs4346, 0;
	mov.b32 	%r8833, 43;
	@%p316 bra 	$L__BB5_1017;
	and.b16  	%rs4347, %rs7868, 255;
	setp.eq.s16 	%p317, %rs4347, 0;
	mov.b32 	%r8833, 44;
	@%p317 bra 	$L__BB5_1017;
	setp.eq.s16 	%p318, %rs4299, 0;
	mov.b32 	%r8833, 45;
	@%p318 bra 	$L__BB5_1017;
	and.b16  	%rs4349, %rs7870, 255;
	setp.eq.s16 	%p319, %rs4349, 0;
	mov.b32 	%r8833, 46;
	@%p319 bra 	$L__BB5_1017;
	and.b16  	%rs4350, %rs7871, 255;
	setp.eq.s16 	%p320, %rs4350, 0;
	mov.b32 	%r8833, 47;
	@%p320 bra 	$L__BB5_1017;
	and.b16  	%rs4351, %rs7872, 255;
	setp.eq.s16 	%p321, %rs4351, 0;
	mov.b32 	%r8833, 48;
	@%p321 bra 	$L__BB5_1017;
	setp.eq.s16 	%p322, %rs4300, 0;
	mov.b32 	%r8833, 49;
	@%p322 bra 	$L__BB5_1017;
$L__BB5_1070:
	add.s32 	%r8766, %r8766, %r2192;
	add.f64 	%fd138, %fd138, %fd90;
$L__BB5_1071:
	cvt.u32.u16 	%r2607, %rs7824;
	and.b32  	%r2608, %r2607, 255;
	and.b16  	%rs4354, %rs7825, 255;
	mul.wide.u16 	%r2609, %rs4354, 256;
	or.b32  	%r2610, %r2609, %r2608;
	cvt.u32.u16 	%r2611, %rs7826;
	shl.b32 	%r2612, %r2611, 16;
	and.b32  	%r2613, %r2612, 16711680;
	or.b32  	%r2614, %r2610, %r2613;
	cvt.u32.u16 	%r2615, %rs7827;
	shl.b32 	%r2616, %r2615, 24;
	or.b32  	%r2528, %r2614, %r2616;
	cvt.u32.u16 	%r2617, %rs7828;
	and.b32  	%r2618, %r2617, 255;
	and.b16  	%rs4355, %rs7829, 255;
	mul.wide.u16 	%r2619, %rs4355, 256;
	or.b32  	%r2620, %r2619, %r2618;
	cvt.u32.u16 	%r2621, %rs7830;
	shl.b32 	%r2622, %r2621, 16;
	and.b32  	%r2623, %r2622, 16711680;
	or.b32  	%r2624, %r2620, %r2623;
	cvt.u32.u16 	%r2625, %rs7831;
	shl.b32 	%r2626, %r2625, 24;
	or.b32  	%r2533, %r2624, %r2626;
	cvt.u32.u16 	%r2627, %rs7832;
	and.b32  	%r2628, %r2627, 255;
	and.b16  	%rs4356, %rs7833, 255;
	mul.wide.u16 	%r2629, %rs4356, 256;
	or.b32  	%r2630, %r2629, %r2628;
	cvt.u32.u16 	%r2631, %rs7834;
	shl.b32 	%r2632, %r2631, 16;
	and.b32  	%r2633, %r2632, 16711680;
	or.b32  	%r2634, %r2630, %r2633;
	cvt.u32.u16 	%r2635, %rs7835;
	shl.b32 	%r2636, %r2635, 24;
	or.b32  	%r2538, %r2634, %r2636;
	cvt.u32.u16 	%r2637, %rs7836;
	and.b32  	%r2638, %r2637, 255;
	and.b16  	%rs4357, %rs7837, 255;
	mul.wide.u16 	%r2639, %rs4357, 256;
	or.b32  	%r2640, %r2639, %r2638;
	cvt.u32.u16 	%r2641, %rs7838;
	shl.b32 	%r2642, %r2641, 16;
	and.b32  	%r2643, %r2642, 16711680;
	or.b32  	%r2644, %r2640, %r2643;
	cvt.u32.u16 	%r2645, %rs7839;
	shl.b32 	%r2646, %r2645, 24;
	or.b32  	%r2543, %r2644, %r2646;
	cvt.u32.u16 	%r2647, %rs7840;
	and.b32  	%r2648, %r2647, 255;
	and.b16  	%rs4358, %rs7841, 255;
	mul.wide.u16 	%r2649, %rs4358, 256;
	or.b32  	%r2650, %r2649, %r2648;
	cvt.u32.u16 	%r2651, %rs7842;
	shl.b32 	%r2652, %r2651, 16;
	and.b32  	%r2653, %r2652, 16711680;
	or.b32  	%r2654, %r2650, %r2653;
	cvt.u32.u16 	%r2655, %rs7843;
	shl.b32 	%r2656, %r2655, 24;
	or.b32  	%r2548, %r2654, %r2656;
	cvt.u32.u16 	%r2657, %rs7844;
	and.b32  	%r2658, %r2657, 255;
	and.b16  	%rs4359, %rs7845, 255;
	mul.wide.u16 	%r2659, %rs4359, 256;
	or.b32  	%r2660, %r2659, %r2658;
	cvt.u32.u16 	%r2661, %rs7846;
	shl.b32 	%r2662, %r2661, 16;
	and.b32  	%r2663, %r2662, 16711680;
	or.b32  	%r2664, %r2660, %r2663;
	cvt.u32.u16 	%r2665, %rs7847;
	shl.b32 	%r2666, %r2665, 24;
	or.b32  	%r2553, %r2664, %r2666;
	cvt.u32.u16 	%r2667, %rs7848;
	and.b32  	%r2668, %r2667, 255;
	and.b16  	%rs4360, %rs7849, 255;
	mul.wide.u16 	%r2669, %rs4360, 256;
	or.b32  	%r2670, %r2669, %r2668;
	cvt.u32.u16 	%r2671, %rs7850;
	shl.b32 	%r2672, %r2671, 16;
	and.b32  	%r2673, %r2672, 16711680;
	or.b32  	%r2674, %r2670, %r2673;
	cvt.u32.u16 	%r2675, %rs7851;
	shl.b32 	%r2676, %r2675, 24;
	or.b32  	%r2558, %r2674, %r2676;
	cvt.u32.u16 	%r2677, %rs7852;
	and.b32  	%r2678, %r2677, 255;
	and.b16  	%rs4361, %rs7853, 255;
	mul.wide.u16 	%r2679, %rs4361, 256;
	or.b32  	%r2680, %r2679, %r2678;
	cvt.u32.u16 	%r2681, %rs7854;
	shl.b32 	%r2682, %r2681, 16;
	and.b32  	%r2683, %r2682, 16711680;
	or.b32  	%r2684, %r2680, %r2683;
	cvt.u32.u16 	%r2685, %rs7855;
	shl.b32 	%r2686, %r2685, 24;
	or.b32  	%r2563, %r2684, %r2686;
	cvt.u32.u16 	%r2687, %rs7856;
	and.b32  	%r2688, %r2687, 255;
	and.b16  	%rs4362, %rs7857, 255;
	mul.wide.u16 	%r2689, %rs4362, 256;
	or.b32  	%r2690, %r2689, %r2688;
	cvt.u32.u16 	%r2691, %rs7858;
	shl.b32 	%r2692, %r2691, 16;
	and.b32  	%r2693, %r2692, 16711680;
	or.b32  	%r2694, %r2690, %r2693;
	cvt.u32.u16 	%r2695, %rs7859;
	shl.b32 	%r2696, %r2695, 24;
	or.b32  	%r2568, %r2694, %r2696;
	cvt.u32.u16 	%r2697, %rs7860;
	and.b32  	%r2698, %r2697, 255;
	and.b16  	%rs4363, %rs7861, 255;
	mul.wide.u16 	%r2699, %rs4363, 256;
	or.b32  	%r2700, %r2699, %r2698;
	cvt.u32.u16 	%r2701, %rs7862;
	shl.b32 	%r2702, %r2701, 16;
	and.b32  	%r2703, %r2702, 16711680;
	or.b32  	%r2704, %r2700, %r2703;
	cvt.u32.u16 	%r2705, %rs7863;
	shl.b32 	%r2706, %r2705, 24;
	or.b32  	%r2573, %r2704, %r2706;
	cvt.u32.u16 	%r2707, %rs7864;
	and.b32  	%r2708, %r2707, 255;
	and.b16  	%rs4364, %rs7865, 255;
	mul.wide.u16 	%r2709, %rs4364, 256;
	or.b32  	%r2710, %r2709, %r2708;
	cvt.u32.u16 	%r2711, %rs7866;
	shl.b32 	%r2712, %r2711, 16;
	and.b32  	%r2713, %r2712, 16711680;
	or.b32  	%r2714, %r2710, %r2713;
	cvt.u32.u16 	%r2715, %rs7867;
	shl.b32 	%r2716, %r2715, 24;
	or.b32  	%r2578, %r2714, %r2716;
	cvt.u32.u16 	%r2717, %rs7868;
	and.b32  	%r2718, %r2717, 255;
	and.b16  	%rs4365, %rs7869, 255;
	mul.wide.u16 	%r2719, %rs4365, 256;
	or.b32  	%r2720, %r2719, %r2718;
	cvt.u32.u16 	%r2721, %rs7870;
	shl.b32 	%r2722, %r2721, 16;
	and.b32  	%r2723, %r2722, 16711680;
	or.b32  	%r2724, %r2720, %r2723;
	cvt.u32.u16 	%r2725, %rs7871;
	shl.b32 	%r2726, %r2725, 24;
	or.b32  	%r2583, %r2724, %r2726;
	cvt.u32.u16 	%r2727, %rs7872;
	and.b32  	%r2728, %r2727, 255;
	and.b16  	%rs4366, %rs7873, 255;
	mul.wide.u16 	%r2729, %rs4366, 256;
	or.b32  	%r2588, %r2729, %r2728;
	mov.b32 	%r2604, 16;
	mov.b32 	%r2605, 31;
	mov.b32 	%r2606, -1;
	// begin inline asm
	shfl.sync.down.b32 %r2527, %r2528, %r2604, %r2605, %r2606;
	// end inline asm
	// begin inline asm
	shfl.sync.down.b32 %r2532, %r2533, %r2604, %r2605, %r2606;
	// end inline asm
	// begin inline asm
	shfl.sync.down.b32 %r2537, %r2538, %r2604, %r2605, %r2606;
	// end inline asm
	// begin inline asm
	shfl.sync.down.b32 %r2542, %r2543, %r2604, %r2605, %r2606;
	// end inline asm
	// begin inline asm
	shfl.sync.down.b32 %r2547, %r2548, %r2604, %r2605, %r2606;
	// end inline asm
	// begin inline asm
	shfl.sync.down.b32 %r2552, %r2553, %r2604, %r2605, %r2606;
	// end inline asm
	// begin inline asm
	shfl.sync.down.b32 %r2557, %r2558, %r2604, %r2605, %r2606;
	// end inline asm
	// begin inline asm
	shfl.sync.down.b32 %r2562, %r2563, %r2604, %r2605, %r2606;
	// end inline asm
	// begin inline asm
	shfl.sync.down.b32 %r2567, %r2568, %r2604, %r2605, %r2606;
	// end inline asm
	// begin inline asm
	shfl.sync.down.b32 %r2572, %r2573, %r2604, %r2605, %r2606;
	// end inline asm
	// begin inline asm
	shfl.sync.down.b32 %r2577, %r2578, %r2604, %r2605, %r2606;
	// end inline asm
	// begin inline asm
	shfl.sync.down.b32 %r2582, %r2583, %r2604, %r2605, %r2606;
	// end inline asm
	// begin inline asm
	shfl.sync.down.b32 %r2587, %r2588, %r2604, %r2605, %r2606;
	// end inline asm
	// begin inline asm
	shfl.sync.down.b32 %r2592, %r8766, %r2604, %r2605, %r2606;
	// end inline asm
	mov.b64 	%rd111, %fd138;
	mov.b64 	{%r2598, %r2603}, %rd111;
	// begin inline asm
	shfl.sync.down.b32 %r2597, %r2598, %r2604, %r2605, %r2606;
	// end inline asm
	// begin inline asm
	shfl.sync.down.b32 %r2602, %r2603, %r2604, %r2605, %r2606;
	// end inline asm
	setp.gt.s32 	%p325, %r926, 15;
	@%p325 bra 	$L__BB5_1128;
	shr.u32 	%r2731, %r2587, 8;
	cvt.u16.u32 	%rs4367, %r2731;
	cvt.u16.u32 	%rs4368, %r2587;
	mov.b64 	%rd112, {%r2597, %r2602};
	mov.b64 	%fd95, %rd112;
	cvt.u16.u32 	%rs7366, %r2527;
	add.u64 	%rd42, %SPL, 0;
	add.u64 	%rd43, %SPL, 64;
	and.b16  	%rs4369, %rs7824, 255;
	prmt.b32 	%r2734, %r2621, %r2625, 0x3340U;
	cvt.u32.u16 	%r2735, %rs7829;
	prmt.b32 	%r2737, %r2617, %r2735, 0x3340U;
	prmt.b32 	%r2738, %r2737, %r2734, 0x5410U;
	prmt.b32 	%r2741, %r2611, %r2615, 0x3340U;
	cvt.u32.u16 	%r2742, %rs7825;
	prmt.b32 	%r2744, %r2607, %r2742, 0x3340U;
	prmt.b32 	%r2745, %r2744, %r2741, 0x5410U;
	st.local.v2.b32 	[%rd42], {%r2745, %r2738};
	prmt.b32 	%r2748, %r2641, %r2645, 0x3340U;
	cvt.u32.u16 	%r2749, %rs7837;
	prmt.b32 	%r2751, %r2637, %r2749, 0x3340U;
	prmt.b32 	%r2752, %r2751, %r2748, 0x5410U;
	prmt.b32 	%r2755, %r2631, %r2635, 0x3340U;
	cvt.u32.u16 	%r2756, %rs7833;
	prmt.b32 	%r2758, %r2627, %r2756, 0x3340U;
	prmt.b32 	%r2759, %r2758, %r2755, 0x5410U;
	st.local.v2.b32 	[%rd42+8], {%r2759, %r2752};
	prmt.b32 	%r2762, %r2661, %r2665, 0x3340U;
	cvt.u32.u16 	%r2763, %rs7845;
	prmt.b32 	%r2765, %r2657, %r2763, 0x3340U;
	prmt.b32 	%r2766, %r2765, %r2762, 0x5410U;
	prmt.b32 	%r2769, %r2651, %r2655, 0x3340U;
	cvt.u32.u16 	%r2770, %rs7841;
	prmt.b32 	%r2772, %r2647, %r2770, 0x3340U;
	prmt.b32 	%r2773, %r2772, %r2769, 0x5410U;
	st.local.v2.b32 	[%rd42+16], {%r2773, %r2766};
	prmt.b32 	%r2776, %r2681, %r2685, 0x3340U;
	cvt.u32.u16 	%r2777, %rs7853;
	prmt.b32 	%r2779, %r2677, %r2777, 0x3340U;
	prmt.b32 	%r2780, %r2779, %r2776, 0x5410U;
	prmt.b32 	%r2783, %r2671, %r2675, 0x3340U;
	cvt.u32.u16 	%r2784, %rs7849;
	prmt.b32 	%r2786, %r2667, %r2784, 0x3340U;
	prmt.b32 	%r2787, %r2786, %r2783, 0x5410U;
	st.local.v2.b32 	[%rd42+24], {%r2787, %r2780};
	prmt.b32 	%r2790, %r2701, %r2705, 0x3340U;
	cvt.u32.u16 	%r2791, %rs7861;
	prmt.b32 	%r2793, %r2697, %r2791, 0x3340U;
	prmt.b32 	%r2794, %r2793, %r2790, 0x5410U;
	prmt.b32 	%r2797, %r2691, %r2695, 0x3340U;
	cvt.u32.u16 	%r2798, %rs7857;
	prmt.b32 	%r2800, %r2687, %r2798, 0x3340U;
	prmt.b32 	%r2801, %r2800, %r2797, 0x5410U;
	st.local.v2.b32 	[%rd42+32], {%r2801, %r2794};
	prmt.b32 	%r2804, %r2721, %r2725, 0x3340U;
	cvt.u32.u16 	%r2805, %rs7869;
	prmt.b32 	%r2807, %r2717, %r2805, 0x3340U;
	prmt.b32 	%r2808, %r2807, %r2804, 0x5410U;
	prmt.b32 	%r2811, %r2711, %r2715, 0x3340U;
	cvt.u32.u16 	%r2812, %rs7865;
	prmt.b32 	%r2814, %r2707, %r2812, 0x3340U;
	prmt.b32 	%r2815, %r2814, %r2811, 0x5410U;
	st.local.v2.b32 	[%rd42+40], {%r2815, %r2808};
	st.local.v2.u8 	[%rd42+48], {%rs7872, %rs7873};
	st.local.u32 	[%rd42+52], %r8766;
	st.local.f64 	[%rd42+56], %fd138;
	st.local.v2.b32 	[%rd43], {%r2527, %r2532};
	st.local.v2.b32 	[%rd43+8], {%r2537, %r2542};
	st.local.v2.b32 	[%rd43+16], {%r2547, %r2552};
	st.local.v2.b32 	[%rd43+24], {%r2557, %r2562};
	st.local.v2.b32 	[%rd43+32], {%r2567, %r2572};
	st.local.v2.b32 	[%rd43+40], {%r2577, %r2582};
	st.local.v2.u8 	[%rd43+48], {%rs4368, %rs4367};
	st.local.u32 	[%rd43+52], %r2592;
	st.local.v2.u32 	[%rd43+56], {%r2597, %r2602};
	setp.ne.s16 	%p326, %rs4369, 0;
	mov.b32 	%r8837, 0;
	@%p326 bra 	$L__BB5_1077;
$L__BB5_1073:
	and.b16  	%rs4419, %rs7366, 255;
	setp.eq.s16 	%p376, %rs4419, 0;
	@%p376 bra 	$L__BB5_1126;
	mov.b32 	%r8838, 0;
$L__BB5_1075:
	add.s32 	%r2866, %r8838, %r8837;
	cvt.u64.u32 	%rd115, %r2866;
	add.s64 	%rd116, %rd42, %rd115;
	st.local.u8 	[%rd116], %rs7366;
	add.s32 	%r321, %r8838, 1;
	cvt.u64.u32 	%rd117, %r8838;
	add.s64 	%rd118, %rd43, %rd117;
	ld.local.u8 	%rs7366, [%rd118+1];
	setp.ne.s16 	%p377, %rs7366, 0;
	mov.u32 	%r8838, %r321;
	@%p377 bra 	$L__BB5_1075;
	ld.local.u32 	%r8766, [%rd42+52];
	ld.local.f64 	%fd138, [%rd42+56];
	ld.local.v2.b32 	{%r2867, %r2868}, [%rd42];
	bfe.u32 	%r2869, %r2867, 0, 8;
	cvt.u16.u32 	%rs7824, %r2869;
	bfe.u32 	%r2870, %r2867, 8, 8;
	cvt.u16.u32 	%rs7825, %r2870;
	bfe.u32 	%r2871, %r2867, 16, 8;
	cvt.u16.u32 	%rs7826, %r2871;
	bfe.u32 	%r2872, %r2867, 24, 8;
	cvt.u16.u32 	%rs7827, %r2872;
	bfe.u32 	%r2873, %r2868, 0, 8;
	cvt.u16.u32 	%rs7828, %r2873;
	bfe.u32 	%r2874, %r2868, 8, 8;
	cvt.u16.u32 	%rs7829, %r2874;
	bfe.u32 	%r2875, %r2868, 16, 8;
	cvt.u16.u32 	%rs7830, %r2875;
	bfe.u32 	%r2876, %r2868, 24, 8;
	cvt.u16.u32 	%rs7831, %r2876;
	ld.local.v2.b32 	{%r2877, %r2878}, [%rd42+8];
	bfe.u32 	%r2879, %r2877, 0, 8;
	cvt.u16.u32 	%rs7832, %r2879;
	bfe.u32 	%r2880, %r2877, 8, 8;
	cvt.u16.u32 	%rs7833, %r2880;
	bfe.u32 	%r2881, %r2877, 16, 8;
	cvt.u16.u32 	%rs7834, %r2881;
	bfe.u32 	%r2882, %r2877, 24, 8;
	cvt.u16.u32 	%rs7835, %r2882;
	bfe.u32 	%r2883, %r2878, 0, 8;
	cvt.u16.u32 	%rs7836, %r2883;
	bfe.u32 	%r2884, %r2878, 8, 8;
	cvt.u16.u32 	%rs7837, %r2884;
	bfe.u32 	%r2885, %r2878, 16, 8;
	cvt.u16.u32 	%rs7838, %r2885;
	bfe.u32 	%r2886, %r2878, 24, 8;
	cvt.u16.u32 	%rs7839, %r2886;
	ld.local.v2.b32 	{%r2887, %r2888}, [%rd42+16];
	bfe.u32 	%r2889, %r2887, 0, 8;
	cvt.u16.u32 	%rs7840, %r2889;
	bfe.u32 	%r2890, %r2887, 8, 8;
	cvt.u16.u32 	%rs7841, %r2890;
	bfe.u32 	%r2891, %r2887, 16, 8;
	cvt.u16.u32 	%rs7842, %r2891;
	bfe.u32 	%r2892, %r2887, 24, 8;
	cvt.u16.u32 	%rs7843, %r2892;
	bfe.u32 	%r2893, %r2888, 0, 8;
	cvt.u16.u32 	%rs7844, %r2893;
	bfe.u32 	%r2894, %r2888, 8, 8;
	cvt.u16.u32 	%rs7845, %r2894;
	bfe.u32 	%r2895, %r2888, 16, 8;
	cvt.u16.u32 	%rs7846, %r2895;
	bfe.u32 	%r2896, %r2888, 24, 8;
	cvt.u16.u32 	%rs7847, %r2896;
	ld.local.v2.b32 	{%r2897, %r2898}, [%rd42+24];
	bfe.u32 	%r2899, %r2897, 0, 8;
	cvt.u16.u32 	%rs7848, %r2899;
	bfe.u32 	%r2900, %r2897, 8, 8;
	cvt.u16.u32 	%rs7849, %r2900;
	bfe.u32 	%r2901, %r2897, 16, 8;
	cvt.u16.u32 	%rs7850, %r2901;
	bfe.u32 	%r2902, %r2897, 24, 8;
	cvt.u16.u32 	%rs7851, %r2902;
	bfe.u32 	%r2903, %r2898, 0, 8;
	cvt.u16.u32 	%rs7852, %r2903;
	bfe.u32 	%r2904, %r2898, 8, 8;
	cvt.u16.u32 	%rs7853, %r2904;
	bfe.u32 	%r2905, %r2898, 16, 8;
	cvt.u16.u32 	%rs7854, %r2905;
	bfe.u32 	%r2906, %r2898, 24, 8;
	cvt.u16.u32 	%rs7855, %r2906;
	ld.local.v2.b32 	{%r2907, %r2908}, [%rd42+32];
	bfe.u32 	%r2909, %r2907, 0, 8;
	cvt.u16.u32 	%rs7856, %r2909;
	bfe.u32 	%r2910, %r2907, 8, 8;
	cvt.u16.u32 	%rs7857, %r2910;
	bfe.u32 	%r2911, %r2907, 16, 8;
	cvt.u16.u32 	%rs7858, %r2911;
	bfe.u32 	%r2912, %r2907, 24, 8;
	cvt.u16.u32 	%rs7859, %r2912;
	bfe.u32 	%r2913, %r2908, 0, 8;
	cvt.u16.u32 	%rs7860, %r2913;
	bfe.u32 	%r2914, %r2908, 8, 8;
	cvt.u16.u32 	%rs7861, %r2914;
	bfe.u32 	%r2915, %r2908, 16, 8;
	cvt.u16.u32 	%rs7862, %r2915;
	bfe.u32 	%r2916, %r2908, 24, 8;
	cvt.u16.u32 	%rs7863, %r2916;
	ld.local.v2.b32 	{%r2917, %r2918}, [%rd42+40];
	bfe.u32 	%r2919, %r2917, 0, 8;
	cvt.u16.u32 	%rs7864, %r2919;
	bfe.u32 	%r2920, %r2917, 8, 8;
	cvt.u16.u32 	%rs7865, %r2920;
	bfe.u32 	%r2921, %r2917, 16, 8;
	cvt.u16.u32 	%rs7866, %r2921;
	bfe.u32 	%r2922, %r2917, 24, 8;
	cvt.u16.u32 	%rs7867, %r2922;
	bfe.u32 	%r2923, %r2918, 0, 8;
	cvt.u16.u32 	%rs7868, %r2923;
	bfe.u32 	%r2924, %r2918, 8, 8;
	cvt.u16.u32 	%rs7869, %r2924;
	bfe.u32 	%r2925, %r2918, 16, 8;
	cvt.u16.u32 	%rs7870, %r2925;
	bfe.u32 	%r2926, %r2918, 24, 8;
	cvt.u16.u32 	%rs7871, %r2926;
	ld.local.v2.u8 	{%rs7872, %rs7873}, [%rd42+48];
	bra.uni 	$L__BB5_1126;
$L__BB5_1077:
	setp.eq.s16 	%p327, %rs4354, 0;
	mov.b32 	%r8837, 1;
	@%p327 bra 	$L__BB5_1073;
	and.b16  	%rs4371, %rs7826, 255;
	setp.eq.s16 	%p328, %rs4371, 0;
	mov.b32 	%r8837, 2;
	@%p328 bra 	$L__BB5_1073;
	and.b16  	%rs4372, %rs7827, 255;
	setp.eq.s16 	%p329, %rs4372, 0;
	mov.b32 	%r8837, 3;
	@%p329 bra 	$L__BB5_1073;
	and.b16  	%rs4373, %rs7828, 255;
	setp.eq.s16 	%p330, %rs4373, 0;
	mov.b32 	%r8837, 4;
	@%p330 bra 	$L__BB5_1073;
	setp.eq.s16 	%p331, %rs4355, 0;
	mov.b32 	%r8837, 5;
	@%p331 bra 	$L__BB5_1073;
	and.b16  	%rs4375, %rs7830, 255;
	setp.eq.s16 	%p332, %rs4375, 0;
	mov.b32 	%r8837, 6;
	@%p332 bra 	$L__BB5_1073;
	and.b16  	%rs4376, %rs7831, 255;
	setp.eq.s16 	%p333, %rs4376, 0;
	mov.b32 	%r8837, 7;
	@%p333 bra 	$L__BB5_1073;
	and.b16  	%rs4377, %rs7832, 255;
	setp.eq.s16 	%p334, %rs4377, 0;
	mov.b32 	%r8837, 8;
	@%p334 bra 	$L__BB5_1073;
	setp.eq.s16 	%p335, %rs4356, 0;
	mov.b32 	%r8837, 9;
	@%p335 bra 	$L__BB5_1073;
	and.b16  	%rs4379, %rs7834, 255;
	setp.eq.s16 	%p336, %rs4379, 0;
	mov.b32 	%r8837, 10;
	@%p336 bra 	$L__BB5_1073;
	and.b16  	%rs4380, %rs7835, 255;
	setp.eq.s16 	%p337, %rs4380, 0;
	mov.b32 	%r8837, 11;
	@%p337 bra 	$L__BB5_1073;
	and.b16  	%rs4381, %rs7836, 255;
	setp.eq.s16 	%p338, %rs4381, 0;
	mov.b32 	%r8837, 12;
	@%p338 bra 	$L__BB5_1073;
	setp.eq.s16 	%p339, %rs4357, 0;
	mov.b32 	%r8837, 13;
	@%p339 bra 	$L__BB5_1073;
	and.b16  	%rs4383, %rs7838, 255;
	setp.eq.s16 	%p340, %rs4383, 0;
	mov.b32 	%r8837, 14;
	@%p340 bra 	$L__BB5_1073;
	and.b16  	%rs4384, %rs7839, 255;
	setp.eq.s16 	%p341, %rs4384, 0;
	mov.b32 	%r8837, 15;
	@%p341 bra 	$L__BB5_1073;
	and.b16  	%rs4385, %rs7840, 255;
	setp.eq.s16 	%p342, %rs4385, 0;
	mov.b32 	%r8837, 16;
	@%p342 bra 	$L__BB5_1073;
	setp.eq.s16 	%p343, %rs4358, 0;
	mov.b32 	%r8837, 17;
	@%p343 bra 	$L__BB5_1073;
	and.b16  	%rs4387, %rs7842, 255;
	setp.eq.s16 	%p344, %rs4387, 0;
	mov.b32 	%r8837, 18;
	@%p344 bra 	$L__BB5_1073;
	and.b16  	%rs4388, %rs7843, 255;
	setp.eq.s16 	%p345, %rs4388, 0;
	mov.b32 	%r8837, 19;
	@%p345 bra 	$L__BB5_1073;
	and.b16  	%rs4389, %rs7844, 255;
	setp.eq.s16 	%p346, %rs4389, 0;
	mov.b32 	%r8837, 20;
	@%p346 bra 	$L__BB5_1073;
	setp.eq.s16 	%p347, %rs4359, 0;
	mov.b32 	%r8837, 21;
	@%p347 bra 	$L__BB5_1073;
	and.b16  	%rs4391, %rs7846, 255;
	setp.eq.s16 	%p348, %rs4391, 0;
	mov.b32 	%r8837, 22;
	@%p348 bra 	$L__BB5_1073;
	and.b16  	%rs4392, %rs7847, 255;
	setp.eq.s16 	%p349, %rs4392, 0;
	mov.b32 	%r8837, 23;
	@%p349 bra 	$L__BB5_1073;
	and.b16  	%rs4393, %rs7848, 255;
	setp.eq.s16 	%p350, %rs4393, 0;
	mov.b32 	%r8837, 24;
	@%p350 bra 	$L__BB5_1073;
	setp.eq.s16 	%p351, %rs4360, 0;
	mov.b32 	%r8837, 25;
	@%p351 bra 	$L__BB5_1073;
	and.b16  	%rs4395, %rs7850, 255;
	setp.eq.s16 	%p352, %rs4395, 0;
	mov.b32 	%r8837, 26;
	@%p352 bra 	$L__BB5_1073;
	and.b16  	%rs4396, %rs7851, 255;
	setp.eq.s16 	%p353, %rs4396, 0;
	mov.b32 	%r8837, 27;
	@%p353 bra 	$L__BB5_1073;
	and.b16  	%rs4397, %rs7852, 255;
	setp.eq.s16 	%p354, %rs4397, 0;
	mov.b32 	%r8837, 28;
	@%p354 bra 	$L__BB5_1073;
	setp.eq.s16 	%p355, %rs4361, 0;
	mov.b32 	%r8837, 29;
	@%p355 bra 	$L__BB5_1073;
	and.b16  	%rs4399, %rs7854, 255;
	setp.eq.s16 	%p356, %rs4399, 0;
	mov.b32 	%r8837, 30;
	@%p356 bra 	$L__BB5_1073;
	and.b16  	%rs4400, %rs7855, 255;
	setp.eq.s16 	%p357, %rs4400, 0;
	mov.b32 	%r8837, 31;
	@%p357 bra 	$L__BB5_1073;
	and.b16  	%rs4401, %rs7856, 255;
	setp.eq.s16 	%p358, %rs4401, 0;
	mov.b32 	%r8837, 32;
	@%p358 bra 	$L__BB5_1073;
	setp.eq.s16 	%p359, %rs4362, 0;
	mov.b32 	%r8837, 33;
	@%p359 bra 	$L__BB5_1073;
	and.b16  	%rs4403, %rs7858, 255;
	setp.eq.s16 	%p360, %rs4403, 0;
	mov.b32 	%r8837, 34;
	@%p360 bra 	$L__BB5_1073;
	and.b16  	%rs4404, %rs7859, 255;
	setp.eq.s16 	%p361, %rs4404, 0;
	mov.b32 	%r8837, 35;
	@%p361 bra 	$L__BB5_1073;
	and.b16  	%rs4405, %rs7860, 255;
	setp.eq.s16 	%p362, %rs4405, 0;
	mov.b32 	%r8837, 36;
	@%p362 bra 	$L__BB5_1073;
	setp.eq.s16 	%p363, %rs4363, 0;
	mov.b32 	%r8837, 37;
	@%p363 bra 	$L__BB5_1073;
	and.b16  	%rs4407, %rs7862, 255;
	setp.eq.s16 	%p364, %rs4407, 0;
	mov.b32 	%r8837, 38;
	@%p364 bra 	$L__BB5_1073;
	and.b16  	%rs4408, %rs7863, 255;
	setp.eq.s16 	%p365, %rs4408, 0;
	mov.b32 	%r8837, 39;
	@%p365 bra 	$L__BB5_1073;
	and.b16  	%rs4409, %rs7864, 255;
	setp.eq.s16 	%p366, %rs4409, 0;
	mov.b32 	%r8837, 40;
	@%p366 bra 	$L__BB5_1073;
	setp.eq.s16 	%p367, %rs4364, 0;
	mov.b32 	%r8837, 41;
	@%p367 bra 	$L__BB5_1073;
	and.b16  	%rs4411, %rs7866, 255;
	setp.eq.s16 	%p368, %rs4411, 0;
	mov.b32 	%r8837, 42;
	@%p368 bra 	$L__BB5_1073;
	and.b16  	%rs4412, %rs7867, 255;
	setp.eq.s16 	%p369, %rs4412, 0;
	mov.b32 	%r8837, 43;
	@%p369 bra 	$L__BB5_1073;
	and.b16  	%rs4413, %rs7868, 255;
	setp.eq.s16 	%p370, %rs4413, 0;
	mov.b32 	%r8837, 44;
	@%p370 bra 	$L__BB5_1073;
	setp.eq.s16 	%p371, %rs4365, 0;
	mov.b32 	%r8837, 45;
	@%p371 bra 	$L__BB5_1073;
	and.b16  	%rs4415, %rs7870, 255;
	setp.eq.s16 	%p372, %rs4415, 0;
	mov.b32 	%r8837, 46;
	@%p372 bra 	$L__BB5_1073;
	and.b16  	%rs4416, %rs7871, 255;
	setp.eq.s16 	%p373, %rs4416, 0;
	mov.b32 	%r8837, 47;
	@%p373 bra 	$L__BB5_1073;
	and.b16  	%rs4417, %rs7872, 255;
	setp.eq.s16 	%p374, %rs4417, 0;
	mov.b32 	%r8837, 48;
	@%p374 bra 	$L__BB5_1073;
	setp.eq.s16 	%p375, %rs4366, 0;
	mov.b32 	%r8837, 49;
	@%p375 bra 	$L__BB5_1073;
$L__BB5_1126:
	add.s32 	%r8766, %r8766, %r2592;
	add.f64 	%fd138, %fd138, %fd95;
	setp.ne.s32 	%p378, %r926, 0;
	@%p378 bra 	$L__BB5_1128;
	shl.b32 	%r2927, %r183, 1;
	and.b32  	%r2928, %r2927, 1984;
	mov.u32 	%r2929, _ZZN3cub18CUB_300001_SM_10006detail6reduce28DeviceReduceSingleTileKernelINS2_10policy_hubI4Studj8sum_funcE10Policy1000EN6thrust24THRUST_300001_SM_1000_NS6detail15normal_iteratorINSA_10device_ptrIS5_EEEEPS5_jS6_S5_S5_N4cuda3std3__410__identityEEEvT0_T1_T2_T3_T4_T6_E12temp_storage;
	add.s32 	%r2930, %r2929, %r2928;
	cvt.u32.u16 	%r2931, %rs7831;
	cvt.u32.u16 	%r2932, %rs7830;
	prmt.b32 	%r2933, %r2932, %r2931, 0x3340U;
	cvt.u32.u16 	%r2934, %rs7829;
	cvt.u32.u16 	%r2935, %rs7828;
	prmt.b32 	%r2936, %r2935, %r2934, 0x3340U;
	prmt.b32 	%r2937, %r2936, %r2933, 0x5410U;
	cvt.u32.u16 	%r2938, %rs7827;
	cvt.u32.u16 	%r2939, %rs7826;
	prmt.b32 	%r2940, %r2939, %r2938, 0x3340U;
	cvt.u32.u16 	%r2941, %rs7825;
	cvt.u32.u16 	%r2942, %rs7824;
	prmt.b32 	%r2943, %r2942, %r2941, 0x3340U;
	prmt.b32 	%r2944, %r2943, %r2940, 0x5410U;
	st.shared.v2.b32 	[%r2930+8], {%r2944, %r2937};
	cvt.u32.u16 	%r2945, %rs7839;
	cvt.u32.u16 	%r2946, %rs7838;
	prmt.b32 	%r2947, %r2946, %r2945, 0x3340U;
	cvt.u32.u16 	%r2948, %rs7837;
	cvt.u32.u16 	%r2949, %rs7836;
	prmt.b32 	%r2950, %r2949, %r2948, 0x3340U;
	prmt.b32 	%r2951, %r2950, %r2947, 0x5410U;
	cvt.u32.u16 	%r2952, %rs7835;
	cvt.u32.u16 	%r2953, %rs7834;
	prmt.b32 	%r2954, %r2953, %r2952, 0x3340U;
	cvt.u32.u16 	%r2955, %rs7833;
	cvt.u32.u16 	%r2956, %rs7832;
	prmt.b32 	%r2957, %r2956, %r2955, 0x3340U;
	prmt.b32 	%r2958, %r2957, %r2954, 0x5410U;
	st.shared.v2.b32 	[%r2930+16], {%r2958, %r2951};
	cvt.u32.u16 	%r2959, %rs7847;
	cvt.u32.u16 	%r2960, %rs7846;
	prmt.b32 	%r2961, %r2960, %r2959, 0x3340U;
	cvt.u32.u16 	%r2962, %rs7845;
	cvt.u32.u16 	%r2963, %rs7844;
	prmt.b32 	%r2964, %r2963, %r2962, 0x3340U;
	prmt.b32 	%r2965, %r2964, %r2961, 0x5410U;
	cvt.u32.u16 	%r2966, %rs7843;
	cvt.u32.u16 	%r2967, %rs7842;
	prmt.b32 	%r2968, %r2967, %r2966, 0x3340U;
	cvt.u32.u16 	%r2969, %rs7841;
	cvt.u32.u16 	%r2970, %rs7840;
	prmt.b32 	%r2971, %r2970, %r2969, 0x3340U;
	prmt.b32 	%r2972, %r2971, %r2968, 0x5410U;
	st.shared.v2.b32 	[%r2930+24], {%r2972, %r2965};
	cvt.u32.u16 	%r2973, %rs7855;
	cvt.u32.u16 	%r2974, %rs7854;
	prmt.b32 	%r2975, %r2974, %r2973, 0x3340U;
	cvt.u32.u16 	%r2976, %rs7853;
	cvt.u32.u16 	%r2977, %rs7852;
	prmt.b32 	%r2978, %r2977, %r2976, 0x3340U;
	prmt.b32 	%r2979, %r2978, %r2975, 0x5410U;
	cvt.u32.u16 	%r2980, %rs7851;
	cvt.u32.u16 	%r2981, %rs7850;
	prmt.b32 	%r2982, %r2981, %r2980, 0x3340U;
	cvt.u32.u16 	%r2983, %rs7849;
	cvt.u32.u16 	%r2984, %rs7848;
	prmt.b32 	%r2985, %r2984, %r2983, 0x3340U;
	prmt.b32 	%r2986, %r2985, %r2982, 0x5410U;
	st.shared.v2.b32 	[%r2930+32], {%r2986, %r2979};
	cvt.u32.u16 	%r2987, %rs7863;
	cvt.u32.u16 	%r2988, %rs7862;
	prmt.b32 	%r2989, %r2988, %r2987, 0x3340U;
	cvt.u32.u16 	%r2990, %rs7861;
	cvt.u32.u16 	%r2991, %rs7860;
	prmt.b32 	%r2992, %r2991, %r2990, 0x3340U;
	prmt.b32 	%r2993, %r2992, %r2989, 0x5410U;
	cvt.u32.u16 	%r2994, %rs7859;
	cvt.u32.u16 	%r2995, %rs7858;
	prmt.b32 	%r2996, %r2995, %r2994, 0x3340U;
	cvt.u32.u16 	%r2997, %rs7857;
	cvt.u32.u16 	%r2998, %rs7856;
	prmt.b32 	%r2999, %r2998, %r2997, 0x3340U;
	prmt.b32 	%r3000, %r2999, %r2996, 0x5410U;
	st.shared.v2.b32 	[%r2930+40], {%r3000, %r2993};
	cvt.u32.u16 	%r3001, %rs7871;
	cvt.u32.u16 	%r3002, %rs7870;
	prmt.b32 	%r3003, %r3002, %r3001, 0x3340U;
	cvt.u32.u16 	%r3004, %rs7869;
	cvt.u32.u16 	%r3005, %rs7868;
	prmt.b32 	%r3006, %r3005, %r3004, 0x3340U;
	prmt.b32 	%r3007, %r3006, %r3003, 0x5410U;
	cvt.u32.u16 	%r3008, %rs7867;
	cvt.u32.u16 	%r3009, %rs7866;
	prmt.b32 	%r3010, %r3009, %r3008, 0x3340U;
	cvt.u32.u16 	%r3011, %rs7865;
	cvt.u32.u16 	%r3012, %rs7864;
	prmt.b32 	%r3013, %r3012, %r3011, 0x3340U;
	prmt.b32 	%r3014, %r3013, %r3010, 0x5410U;
	st.shared.v2.b32 	[%r2930+48], {%r3014, %r3007};
	st.shared.v2.u8 	[%r2930+56], {%rs7872, %rs7873};
	st.shared.u32 	[%r2930+60], %r8766;
	st.shared.f64 	[%r2930+64], %fd138;
$L__BB5_1128:
	bar.sync 	0;
	setp.ne.s32 	%p379, %r183, 0;
	@%p379 bra 	$L__BB5_1508;
	ld.shared.v2.b32 	{%r3016, %r3017}, [_ZZN3cub18CUB_300001_SM_10006detail6reduce28DeviceReduceSingleTileKernelINS2_10policy_hubI4Studj8sum_funcE10Policy1000EN6thrust24THRUST_300001_SM_1000_NS6detail15normal_iteratorINSA_10device_ptrIS5_EEEEPS5_jS6_S5_S5_N4cuda3std3__410__identityEEEvT0_T1_T2_T3_T4_T6_E12temp_storage+72];
	bfe.u32 	%r3018, %r3016, 0, 8;
	cvt.u16.u32 	%rs7467, %r3018;
	ld.shared.v2.b32 	{%r3019, %r3020}, [_ZZN3cub18CUB_300001_SM_10006detail6reduce28DeviceReduceSingleTileKernelINS2_10policy_hubI4Studj8sum_funcE10Policy1000EN6thrust24THRUST_300001_SM_1000_NS6detail15normal_iteratorINSA_10device_ptrIS5_EEEEPS5_jS6_S5_S5_N4cuda3std3__410__identityEEEvT0_T1_T2_T3_T4_T6_E12temp_storage+80];
	ld.shared.v2.b32 	{%r3021, %r3022}, [_ZZN3cub18CUB_300001_SM_10006detail6reduce28DeviceReduceSingleTileKernelINS2_10policy_hubI4Studj8sum_funcE10Policy1000EN6thrust24THRUST_300001_SM_1000_NS6detail15normal_iteratorINSA_10device_ptrIS5_EEEEPS5_jS6_S5_S5_N4cuda3std3__410__identityEEEvT0_T1_T2_T3_T4_T6_E12temp_storage+88];
	ld.shared.v2.b32 	{%r3023, %r3024}, [_ZZN3cub18CUB_300001_SM_10006detail6reduce28DeviceReduceSingleTileKernelINS2_10policy_hubI4Studj8sum_funcE10Policy1000EN6thrust24THRUST_300001_SM_1000_NS6detail15normal_iteratorINSA_10device_ptrIS5_EEEEPS5_jS6_S5_S5_N4cuda3std3__410__identityEEEvT0_T1_T2_T3_T4_T6_E12temp_storage+96];
	ld.shared.v2.b32 	{%r3025, %r3026}, [_ZZN3cub18CUB_300001_SM_10006detail6reduce28DeviceReduceSingleTileKernelINS2_10policy_hubI4Studj8sum_funcE10Policy1000EN6thrust24THRUST_300001_SM_1000_NS6detail15normal_iteratorINSA_10device_ptrIS5_EEEEPS5_jS6_S5_S5_N4cuda3std3__410__identityEEEvT0_T1_T2_T3_T4_T6_E12temp_storage+104];
	ld.shared.v2.b32 	{%r3027, %r3028}, [_ZZN3cub18CUB_300001_SM_10006detail6reduce28DeviceReduceSingleTileKernelINS2_10policy_hubI4Studj8sum_funcE10Policy1000EN6thrust24THRUST_300001_SM_1000_NS6detail15normal_iteratorINSA_10device_ptrIS5_EEEEPS5_jS6_S5_S5_N4cuda3std3__410__identityEEEvT0_T1_T2_T3_T4_T6_E12temp_storage+112];
	ld.shared.v2.u8 	{%rs4420, %rs4421}, [_ZZN3cub18CUB_300001_SM_10006detail6reduce28DeviceReduceSingleTileKernelINS2_10policy_hubI4Studj8sum_funcE10Policy1000EN6thrust24THRUST_300001_SM_1000_NS6detail15normal_iteratorINSA_10device_ptrIS5_EEEEPS5_jS6_S5_S5_N4cuda3std3__410__identityEEEvT0_T1_T2_T3_T4_T6_E12temp_storage+120];
	ld.shared.u32 	%r326, [_ZZN3cub18CUB_300001_SM_10006detail6reduce28DeviceReduceSingleTileKernelINS2_10policy_hubI4Studj8sum_funcE10Policy1000EN6thrust24THRUST_300001_SM_1000_NS6detail15normal_iteratorINSA_10device_ptrIS5_EEEEPS5_jS6_S5_S5_N4cuda3std3__410__identityEEEvT0_T1_T2_T3_T4_T6_E12temp_storage+124];
	ld.shared.f64 	%fd100, [_ZZN3cub18CUB_300001_SM_10006detail6reduce28DeviceReduceSingleTileKernelINS2_10policy_hubI4Studj8sum_funcE10Policy1000EN6thrust24THRUST_300001_SM_1000_NS6detail15normal_iteratorINSA_10device_ptrIS5_EEEEPS5_jS6_S5_S5_N4cuda3std3__410__identityEEEvT0_T1_T2_T3_T4_T6_E12temp_storage+128];
	add.u64 	%rd119, %SP, 0;
	add.u64 	%rd44, %SPL, 0;
	add.u64 	%rd120, %SP, 64;
	add.u64 	%rd45, %SPL, 64;
	and.b16  	%rs4422, %rs7824, 255;
	cvt.u32.u16 	%r3029, %rs7831;
	cvt.u32.u16 	%r3030, %rs7830;
	prmt.b32 	%r3031, %r3030, %r3029, 0x3340U;
	cvt.u32.u16 	%r3032, %rs7829;
	cvt.u32.u16 	%r3033, %rs7828;
	prmt.b32 	%r3034, %r3033, %r3032, 0x3340U;
	prmt.b32 	%r3035, %r3034, %r3031, 0x5410U;
	cvt.u32.u16 	%r3036, %rs7827;
	cvt.u32.u16 	%r3037, %rs7826;
	prmt.b32 	%r3038, %r3037, %r3036, 0x3340U;
	cvt.u32.u16 	%r3039, %rs7825;
	cvt.u32.u16 	%r3040, %rs7824;
	prmt.b32 	%r3041, %r3040, %r3039, 0x3340U;
	prmt.b32 	%r3042, %r3041, %r3038, 0x5410U;
	st.local.v2.b32 	[%rd44], {%r3042, %r3035};
	cvt.u32.u16 	%r3043, %rs7839;
	cvt.u32.u16 	%r3044, %rs7838;
	prmt.b32 	%r3045, %r3044, %r3043, 0x3340U;
	cvt.u32.u16 	%r3046, %rs7837;
	cvt.u32.u16 	%r3047, %rs7836;
	prmt.b32 	%r3048, %r3047, %r3046, 0x3340U;
	prmt.b32 	%r3049, %r3048, %r3045, 0x5410U;
	cvt.u32.u16 	%r3050, %rs7835;
	cvt.u32.u16 	%r3051, %rs7834;
	prmt.b32 	%r3052, %r3051, %r3050, 0x3340U;
	cvt.u32.u16 	%r3053, %rs7833;
	cvt.u32.u16 	%r3054, %rs7832;
	prmt.b32 	%r3055, %r3054, %r3053, 0x3340U;
	prmt.b32 	%r3056, %r3055, %r3052, 0x5410U;
	st.local.v2.b32 	[%rd44+8], {%r3056, %r3049};
	cvt.u32.u16 	%r3057, %rs7847;
	cvt.u32.u16 	%r3058, %rs7846;
	prmt.b32 	%r3059, %r3058, %r3057, 0x3340U;
	cvt.u32.u16 	%r3060, %rs7845;
	cvt.u32.u16 	%r3061, %rs7844;
	prmt.b32 	%r3062, %r3061, %r3060, 0x3340U;
	prmt.b32 	%r3063, %r3062, %r3059, 0x5410U;
	cvt.u32.u16 	%r3064, %rs7843;
	cvt.u32.u16 	%r3065, %rs7842;
	prmt.b32 	%r3066, %r3065, %r3064, 0x3340U;
	cvt.u32.u16 	%r3067, %rs7841;
	cvt.u32.u16 	%r3068, %rs7840;
	prmt.b32 	%r3069, %r3068, %r3067, 0x3340U;
	prmt.b32 	%r3070, %r3069, %r3066, 0x5410U;
	st.local.v2.b32 	[%rd44+16], {%r3070, %r3063};
	cvt.u32.u16 	%r3071, %rs7855;
	cvt.u32.u16 	%r3072, %rs7854;
	prmt.b32 	%r3073, %r3072, %r3071, 0x3340U;
	cvt.u32.u16 	%r3074, %rs7853;
	cvt.u32.u16 	%r3075, %rs7852;
	prmt.b32 	%r3076, %r3075, %r3074, 0x3340U;
	prmt.b32 	%r3077, %r3076, %r3073, 0x5410U;
	cvt.u32.u16 	%r3078, %rs7851;
	cvt.u32.u16 	%r3079, %rs7850;
	prmt.b32 	%r3080, %r3079, %r3078, 0x3340U;
	cvt.u32.u16 	%r3081, %rs7849;
	cvt.u32.u16 	%r3082, %rs7848;
	prmt.b32 	%r3083, %r3082, %r3081, 0x3340U;
	prmt.b32 	%r3084, %r3083, %r3080, 0x5410U;
	st.local.v2.b32 	[%rd44+24], {%r3084, %r3077};
	cvt.u32.u16 	%r3085, %rs7863;
	cvt.u32.u16 	%r3086, %rs7862;
	prmt.b32 	%r3087, %r3086, %r3085, 0x3340U;
	cvt.u32.u16 	%r3088, %rs7861;
	cvt.u32.u16 	%r3089, %rs7860;
	prmt.b32 	%r3090, %r3089, %r3088, 0x3340U;
	prmt.b32 	%r3091, %r3090, %r3087, 0x5410U;
	cvt.u32.u16 	%r3092, %rs7859;
	cvt.u32.u16 	%r3093, %rs7858;
	prmt.b32 	%r3094, %r3093, %r3092, 0x3340U;
	cvt.u32.u16 	%r3095, %rs7857;
	cvt.u32.u16 	%r3096, %rs7856;
	prmt.b32 	%r3097, %r3096, %r3095, 0x3340U;
	prmt.b32 	%r3098, %r3097, %r3094, 0x5410U;
	st.local.v2.b32 	[%rd44+32], {%r3098, %r3091};
	cvt.u32.u16 	%r3099, %rs7871;
	cvt.u32.u16 	%r3100, %rs7870;
	prmt.b32 	%r3101, %r3100, %r3099, 0x3340U;
	cvt.u32.u16 	%r3102, %rs7869;
	cvt.u32.u16 	%r3103, %rs7868;
	prmt.b32 	%r3104, %r3103, %r3102, 0x3340U;
	prmt.b32 	%r3105, %r3104, %r3101, 0x5410U;
	cvt.u32.u16 	%r3106, %rs7867;
	cvt.u32.u16 	%r3107, %rs7866;
	prmt.b32 	%r3108, %r3107, %r3106, 0x3340U;
	cvt.u32.u16 	%r3109, %rs7865;
	cvt.u32.u16 	%r3110, %rs7864;
	prmt.b32 	%r3111, %r3110, %r3109, 0x3340U;
	prmt.b32 	%r3112, %r3111, %r3108, 0x5410U;
	st.local.v2.b32 	[%rd44+40], {%r3112, %r3105};
	st.local.v2.u8 	[%rd44+48], {%rs7872, %rs7873};
	st.local.u32 	[%rd44+52], %r8766;
	st.local.f64 	[%rd44+56], %fd138;
	st.local.v2.b32 	[%rd45], {%r3016, %r3017};
	st.local.v2.b32 	[%rd45+8], {%r3019, %r3020};
	st.local.v2.b32 	[%rd45+16], {%r3021, %r3022};
	st.local.v2.b32 	[%rd45+24], {%r3023, %r3024};
	st.local.v2.b32 	[%rd45+32], {%r3025, %r3026};
	st.local.v2.b32 	[%rd45+40], {%r3027, %r3028};
	st.local.v2.u8 	[%rd45+48], {%rs4420, %rs4421};
	st.local.u32 	[%rd45+52], %r326;
	st.local.f64 	[%rd45+56], %fd100;
	setp.ne.s16 	%p380, %rs4422, 0;
	mov.b32 	%r8841, 0;
	@%p380 bra 	$L__BB5_1134;
$L__BB5_1130:
	and.b16  	%rs4472, %rs7467, 255;
	setp.eq.s16 	%p430, %rs4472, 0;
	@%p430 bra 	$L__BB5_1183;
	mov.b32 	%r8842, 0;
$L__BB5_1132:
	add.s32 	%r3163, %r8842, %r8841;
	cvt.u64.u32 	%rd121, %r3163;
	add.s64 	%rd122, %rd44, %rd121;
	st.local.u8 	[%rd122], %rs7467;
	add.s32 	%r329, %r8842, 1;
	cvt.u64.u32 	%rd123, %r8842;
	add.s64 	%rd124, %rd45, %rd123;
	ld.local.u8 	%rs7467, [%rd124+1];
	setp.ne.s16 	%p431, %rs7467, 0;
	mov.u32 	%r8842, %r329;
	@%p431 bra 	$L__BB5_1132;
	ld.local.u32 	%r8766, [%rd44+52];
	ld.local.f64 	%fd138, [%rd44+56];
	ld.local.v2.b32 	{%r3164, %r3165}, [%rd44];
	bfe.u32 	%r3166, %r3164, 0, 8;
	cvt.u16.u32 	%rs7824, %r3166;
	bfe.u32 	%r3167, %r3164, 8, 8;
	cvt.u16.u32 	%rs7825, %r3167;
	bfe.u32 	%r3168, %r3164, 16, 8;
	cvt.u16.u32 	%rs7826, %r3168;
	bfe.u32 	%r3169, %r3164, 24, 8;
	cvt.u16.u32 	%rs7827, %r3169;
	bfe.u32 	%r3170, %r3165, 0, 8;
	cvt.u16.u32 	%rs7828, %r3170;
	bfe.u32 	%r3171, %r3165, 8, 8;
	cvt.u16.u32 	%rs7829, %r3171;
	bfe.u32 	%r3172, %r3165, 16, 8;
	cvt.u16.u32 	%rs7830, %r3172;
	bfe.u32 	%r3173, %r3165, 24, 8;
	cvt.u16.u32 	%rs7831, %r3173;
	ld.local.v2.b32 	{%r3174, %r3175}, [%rd44+8];
	bfe.u32 	%r3176, %r3174, 0, 8;
	cvt.u16.u32 	%rs7832, %r3176;
	bfe.u32 	%r3177, %r3174, 8, 8;
	cvt.u16.u32 	%rs7833, %r3177;
	bfe.u32 	%r3178, %r3174, 16, 8;
	cvt.u16.u32 	%rs7834, %r3178;
	bfe.u32 	%r3179, %r3174, 24, 8;
	cvt.u16.u32 	%rs7835, %r3179;
	bfe.u32 	%r3180, %r3175, 0, 8;
	cvt.u16.u32 	%rs7836, %r3180;
	bfe.u32 	%r3181, %r3175, 8, 8;
	cvt.u16.u32 	%rs7837, %r3181;
	bfe.u32 	%r3182, %r3175, 16, 8;
	cvt.u16.u32 	%rs7838, %r3182;
	bfe.u32 	%r3183, %r3175, 24, 8;
	cvt.u16.u32 	%rs7839, %r3183;
	ld.local.v2.b32 	{%r3184, %r3185}, [%rd44+16];
	bfe.u32 	%r3186, %r3184, 0, 8;
	cvt.u16.u32 	%rs7840, %r3186;
	bfe.u32 	%r3187, %r3184, 8, 8;
	cvt.u16.u32 	%rs7841, %r3187;
	bfe.u32 	%r3188, %r3184, 16, 8;
	cvt.u16.u32 	%rs7842, %r3188;
	bfe.u32 	%r3189, %r3184, 24, 8;
	cvt.u16.u32 	%rs7843, %r3189;
	bfe.u32 	%r3190, %r3185, 0, 8;
	cvt.u16.u32 	%rs7844, %r3190;
	bfe.u32 	%r3191, %r3185, 8, 8;
	cvt.u16.u32 	%rs7845, %r3191;
	bfe.u32 	%r3192, %r3185, 16, 8;
	cvt.u16.u32 	%rs7846, %r3192;
	bfe.u32 	%r3193, %r3185, 24, 8;
	cvt.u16.u32 	%rs7847, %r3193;
	ld.local.v2.b32 	{%r3194, %r3195}, [%rd44+24];
	bfe.u32 	%r3196, %r3194, 0, 8;
	cvt.u16.u32 	%rs7848, %r3196;
	bfe.u32 	%r3197, %r3194, 8, 8;
	cvt.u16.u32 	%rs7849, %r3197;
	bfe.u32 	%r3198, %r3194, 16, 8;
	cvt.u16.u32 	%rs7850, %r3198;
	bfe.u32 	%r3199, %r3194, 24, 8;
	cvt.u16.u32 	%rs7851, %r3199;
	bfe.u32 	%r3200, %r3195, 0, 8;
	cvt.u16.u32 	%rs7852, %r3200;
	bfe.u32 	%r3201, %r3195, 8, 8;
	cvt.u16.u32 	%rs7853, %r3201;
	bfe.u32 	%r3202, %r3195, 16, 8;
	cvt.u16.u32 	%rs7854, %r3202;
	bfe.u32 	%r3203, %r3195, 24, 8;
	cvt.u16.u32 	%rs7855, %r3203;
	ld.local.v2.b32 	{%r3204, %r3205}, [%rd44+32];
	bfe.u32 	%r3206, %r3204, 0, 8;
	cvt.u16.u32 	%rs7856, %r3206;
	bfe.u32 	%r3207, %r3204, 8, 8;
	cvt.u16.u32 	%rs7857, %r3207;
	bfe.u32 	%r3208, %r3204, 16, 8;
	cvt.u16.u32 	%rs7858, %r3208;
	bfe.u32 	%r3209, %r3204, 24, 8;
	cvt.u16.u32 	%rs7859, %r3209;
	bfe.u32 	%r3210, %r3205, 0, 8;
	cvt.u16.u32 	%rs7860, %r3210;
	bfe.u32 	%r3211, %r3205, 8, 8;
	cvt.u16.u32 	%rs7861, %r3211;
	bfe.u32 	%r3212, %r3205, 16, 8;
	cvt.u16.u32 	%rs7862, %r3212;
	bfe.u32 	%r3213, %r3205, 24, 8;
	cvt.u16.u32 	%rs7863, %r3213;
	ld.local.v2.b32 	{%r3214, %r3215}, [%rd44+40];
	bfe.u32 	%r3216, %r3214, 0, 8;
	cvt.u16.u32 	%rs7864, %r3216;
	bfe.u32 	%r3217, %r3214, 8, 8;
	cvt.u16.u32 	%rs7865, %r3217;
	bfe.u32 	%r3218, %r3214, 16, 8;
	cvt.u16.u32 	%rs7866, %r3218;
	bfe.u32 	%r3219, %r3214, 24, 8;
	cvt.u16.u32 	%rs7867, %r3219;
	bfe.u32 	%r3220, %r3215, 0, 8;
	cvt.u16.u32 	%rs7868, %r3220;
	bfe.u32 	%r3221, %r3215, 8, 8;
	cvt.u16.u32 	%rs7869, %r3221;
	bfe.u32 	%r3222, %r3215, 16, 8;
	cvt.u16.u32 	%rs7870, %r3222;
	bfe.u32 	%r3223, %r3215, 24, 8;
	cvt.u16.u32 	%rs7871, %r3223;
	ld.local.v2.u8 	{%rs7872, %rs7873}, [%rd44+48];
	bra.uni 	$L__BB5_1183;
$L__BB5_1134:
	and.b16  	%rs4423, %rs7825, 255;
	setp.eq.s16 	%p381, %rs4423, 0;
	mov.b32 	%r8841, 1;
	@%p381 bra 	$L__BB5_1130;
	and.b16  	%rs4424, %rs7826, 255;
	setp.eq.s16 	%p382, %rs4424, 0;
	mov.b32 	%r8841, 2;
	@%p382 bra 	$L__BB5_1130;
	and.b16  	%rs4425, %rs7827, 255;
	setp.eq.s16 	%p383, %rs4425, 0;
	mov.b32 	%r8841, 3;
	@%p383 bra 	$L__BB5_1130;
	and.b16  	%rs4426, %rs7828, 255;
	setp.eq.s16 	%p384, %rs4426, 0;
	mov.b32 	%r8841, 4;
	@%p384 bra 	$L__BB5_1130;
	and.b16  	%rs4427, %rs7829, 255;
	setp.eq.s16 	%p385, %rs4427, 0;
	mov.b32 	%r8841, 5;
	@%p385 bra 	$L__BB5_1130;
	and.b16  	%rs4428, %rs7830, 255;
	setp.eq.s16 	%p386, %rs4428, 0;
	mov.b32 	%r8841, 6;
	@%p386 bra 	$L__BB5_1130;
	and.b16  	%rs4429, %rs7831, 255;
	setp.eq.s16 	%p387, %rs4429, 0;
	mov.b32 	%r8841, 7;
	@%p387 bra 	$L__BB5_1130;
	and.b16  	%rs4430, %rs7832, 255;
	setp.eq.s16 	%p388, %rs4430, 0;
	mov.b32 	%r8841, 8;
	@%p388 bra 	$L__BB5_1130;
	and.b16  	%rs4431, %rs7833, 255;
	setp.eq.s16 	%p389, %rs4431, 0;
	mov.b32 	%r8841, 9;
	@%p389 bra 	$L__BB5_1130;
	and.b16  	%rs4432, %rs7834, 255;
	setp.eq.s16 	%p390, %rs4432, 0;
	mov.b32 	%r8841, 10;
	@%p390 bra 	$L__BB5_1130;
	and.b16  	%rs4433, %rs7835, 255;
	setp.eq.s16 	%p391, %rs4433, 0;
	mov.b32 	%r8841, 11;
	@%p391 bra 	$L__BB5_1130;
	and.b16  	%rs4434, %rs7836, 255;
	setp.eq.s16 	%p392, %rs4434, 0;
	mov.b32 	%r8841, 12;
	@%p392 bra 	$L__BB5_1130;
	and.b16  	%rs4435, %rs7837, 255;
	setp.eq.s16 	%p393, %rs4435, 0;
	mov.b32 	%r8841, 13;
	@%p393 bra 	$L__BB5_1130;
	and.b16  	%rs4436, %rs7838, 255;
	setp.eq.s16 	%p394, %rs4436, 0;
	mov.b32 	%r8841, 14;
	@%p394 bra 	$L__BB5_1130;
	and.b16  	%rs4437, %rs7839, 255;
	setp.eq.s16 	%p395, %rs4437, 0;
	mov.b32 	%r8841, 15;
	@%p395 bra 	$L__BB5_1130;
	and.b16  	%rs4438, %rs7840, 255;
	setp.eq.s16 	%p396, %rs4438, 0;
	mov.b32 	%r8841, 16;
	@%p396 bra 	$L__BB5_1130;
	and.b16  	%rs4439, %rs7841, 255;
	setp.eq.s16 	%p397, %rs4439, 0;
	mov.b32 	%r8841, 17;
	@%p397 bra 	$L__BB5_1130;
	and.b16  	%rs4440, %rs7842, 255;
	setp.eq.s16 	%p398, %rs4440, 0;
	mov.b32 	%r8841, 18;
	@%p398 bra 	$L__BB5_1130;
	and.b16  	%rs4441, %rs7843, 255;
	setp.eq.s16 	%p399, %rs4441, 0;
	mov.b32 	%r8841, 19;
	@%p399 bra 	$L__BB5_1130;
	and.b16  	%rs4442, %rs7844, 255;
	setp.eq.s16 	%p400, %rs4442, 0;
	mov.b32 	%r8841, 20;
	@%p400 bra 	$L__BB5_1130;
	and.b16  	%rs4443, %rs7845, 255;
	setp.eq.s16 	%p401, %rs4443, 0;
	mov.b32 	%r8841, 21;
	@%p401 bra 	$L__BB5_1130;
	and.b16  	%rs4444, %rs7846, 255;
	setp.eq.s16 	%p402, %rs4444, 0;
	mov.b32 	%r8841, 22;
	@%p402 bra 	$L__BB5_1130;
	and.b16  	%rs4445, %rs7847, 255;
	setp.eq.s16 	%p403, %rs4445, 0;
	mov.b32 	%r8841, 23;
	@%p403 bra 	$L__BB5_1130;
	and.b16  	%rs4446, %rs7848, 255;
	setp.eq.s16 	%p404, %rs4446, 0;
	mov.b32 	%r8841, 24;
	@%p404 bra 	$L__BB5_1130;
	and.b16  	%rs4447, %rs7849, 255;
	setp.eq.s16 	%p405, %rs4447, 0;
	mov.b32 	%r8841, 25;
	@%p405 bra 	$L__BB5_1130;
	and.b16  	%rs4448, %rs7850, 255;
	setp.eq.s16 	%p406, %rs4448, 0;
	mov.b32 	%r8841, 26;
	@%p406 bra 	$L__BB5_1130;
	and.b16  	%rs4449, %rs7851, 255;
	setp.eq.s16 	%p407, %rs4449, 0;
	mov.b32 	%r8841, 27;
	@%p407 bra 	$L__BB5_1130;
	and.b16  	%rs4450, %rs7852, 255;
	setp.eq.s16 	%p408, %rs4450, 0;
	mov.b32 	%r8841, 28;
	@%p408 bra 	$L__BB5_1130;
	and.b16  	%rs4451, %rs7853, 255;
	setp.eq.s16 	%p409, %rs4451, 0;
	mov.b32 	%r8841, 29;
	@%p409 bra 	$L__BB5_1130;
	and.b16  	%rs4452, %rs7854, 255;
	setp.eq.s16 	%p410, %rs4452, 0;
	mov.b32 	%r8841, 30;
	@%p410 bra 	$L__BB5_1130;
	and.b16  	%rs4453, %rs7855, 255;
	setp.eq.s16 	%p411, %rs4453, 0;
	mov.b32 	%r8841, 31;
	@%p411 bra 	$L__BB5_1130;
	and.b16  	%rs4454, %rs7856, 255;
	setp.eq.s16 	%p412, %rs4454, 0;
	mov.b32 	%r8841, 32;
	@%p412 bra 	$L__BB5_1130;
	and.b16  	%rs4455, %rs7857, 255;
	setp.eq.s16 	%p413, %rs4455, 0;
	mov.b32 	%r8841, 33;
	@%p413 bra 	$L__BB5_1130;
	and.b16  	%rs4456, %rs7858, 255;
	setp.eq.s16 	%p414, %rs4456, 0;
	mov.b32 	%r8841, 34;
	@%p414 bra 	$L__BB5_1130;
	and.b16  	%rs4457, %rs7859, 255;
	setp.eq.s16 	%p415, %rs4457, 0;
	mov.b32 	%r8841, 35;
	@%p415 bra 	$L__BB5_1130;
	and.b16  	%rs4458, %rs7860, 255;
	setp.eq.s16 	%p416, %rs4458, 0;
	mov.b32 	%r8841, 36;
	@%p416 bra 	$L__BB5_1130;
	and.b16  	%rs4459, %rs7861, 255;
	setp.eq.s16 	%p417, %rs4459, 0;
	mov.b32 	%r8841, 37;
	@%p417 bra 	$L__BB5_1130;
	and.b16  	%rs4460, %rs7862, 255;
	setp.eq.s16 	%p418, %rs4460, 0;
	mov.b32 	%r8841, 38;
	@%p418 bra 	$L__BB5_1130;
	and.b16  	%rs4461, %rs7863, 255;
	setp.eq.s16 	%p419, %rs4461, 0;
	mov.b32 	%r8841, 39;
	@%p419 bra 	$L__BB5_1130;
	and.b16  	%rs4462, %rs7864, 255;
	setp.eq.s16 	%p420, %rs4462, 0;
	mov.b32 	%r8841, 40;
	@%p420 bra 	$L__BB5_1130;
	and.b16  	%rs4463, %rs7865, 255;
	setp.eq.s16 	%p421, %rs4463, 0;
	mov.b32 	%r8841, 41;
	@%p421 bra 	$L__BB5_1130;
	and.b16  	%rs4464, %rs7866, 255;
	setp.eq.s16 	%p422, %rs4464, 0;
	mov.b32 	%r8841, 42;
	@%p422 bra 	$L__BB5_1130;
	and.b16  	%rs4465, %rs7867, 255;
	setp.eq.s16 	%p423, %rs4465, 0;
	mov.b32 	%r8841, 43;
	@%p423 bra 	$L__BB5_1130;
	and.b16  	%rs4466, %rs7868, 255;
	setp.eq.s16 	%p424, %rs4466, 0;
	mov.b32 	%r8841, 44;
	@%p424 bra 	$L__BB5_1130;
	and.b16  	%rs4467, %rs7869, 255;
	setp.eq.s16 	%p425, %rs4467, 0;
	mov.b32 	%r8841, 45;
	@%p425 bra 	$L__BB5_1130;
	and.b16  	%rs4468, %rs7870, 255;
	setp.eq.s16 	%p426, %rs4468, 0;
	mov.b32 	%r8841, 46;
	@%p426 bra 	$L__BB5_1130;
	and.b16  	%rs4469, %rs7871, 255;
	setp.eq.s16 	%p427, %rs4469, 0;
	mov.b32 	%r8841, 47;
	@%p427 bra 	$L__BB5_1130;
	and.b16  	%rs4470, %rs7872, 255;
	setp.eq.s16 	%p428, %rs4470, 0;
	mov.b32 	%r8841, 48;
	@%p428 bra 	$L__BB5_1130;
	and.b16  	%rs4471, %rs7873, 255;
	setp.eq.s16 	%p429, %rs4471, 0;
	mov.b32 	%r8841, 49;
	@%p429 bra 	$L__BB5_1130;
$L__BB5_1183:
	add.s32 	%r8846, %r8766, %r326;
	add.f64 	%fd173, %fd100, %fd138;
	ld.shared.v2.b32 	{%r3225, %r3226}, [_ZZN3cub18CUB_300001_SM_10006detail6reduce28DeviceReduceSingleTileKernelINS2_10policy_hubI4Studj8sum_funcE10Policy1000EN6thrust24THRUST_300001_SM_1000_NS6detail15normal_iteratorINSA_10device_ptrIS5_EEEEPS5_jS6_S5_S5_N4cuda3std3__410__identityEEEvT0_T1_T2_T3_T4_T6_E12temp_storage+136];
	bfe.u32 	%r3227, %r3225, 0, 8;
	cvt.u16.u32 	%rs7518, %r3227;
	ld.shared.v2.b32 	{%r3228, %r3229}, [_ZZN3cub18CUB_300001_SM_10006detail6reduce28DeviceReduceSingleTileKernelINS2_10policy_hubI4Studj8sum_funcE10Policy1000EN6thrust24THRUST_300001_SM_1000_NS6detail15normal_iteratorINSA_10device_ptrIS5_EEEEPS5_jS6_S5_S5_N4cuda3std3__410__identityEEEvT0_T1_T2_T3_T4_T6_E12temp_storage+144];
	ld.shared.v2.b32 	{%r3230, %r3231}, [_ZZN3cub18CUB_300001_SM_10006detail6reduce28DeviceReduceSingleTileKernelINS2_10policy_hubI4Studj8sum_funcE10Policy1000EN6thrust24THRUST_300001_SM_1000_NS6detail15normal_iteratorINSA_10device_ptrIS5_EEEEPS5_jS6_S5_S5_N4cuda3std3__410__identityEEEvT0_T1_T2_T3_T4_T6_E12temp_storage+152];
	ld.shared.v2.b32 	{%r3232, %r3233}, [_ZZN3cub18CUB_300001_SM_10006detail6reduce28DeviceReduceSingleTileKernelINS2_10policy_hubI4Studj8sum_funcE10Policy1000EN6thrust24THRUST_300001_SM_1000_NS6detail15normal_iteratorINSA_10device_ptrIS5_EEEEPS5_jS6_S5_S5_N4cuda3std3__410__identityEEEvT0_T1_T2_T3_T4_T6_E12temp_storage+160];
	ld.shared.v2.b32 	{%r3234, %r3235}, [_ZZN3cub18CUB_300001_SM_10006detail6reduce28DeviceReduceSingleTileKernelINS2_10policy_hubI4Studj8sum_funcE10Policy1000EN6thrust24THRUST_300001_SM_1000_NS6detail15normal_iteratorINSA_10device_ptrIS5_EEEEPS5_jS6_S5_S5_N4cuda3std3__410__identityEEEvT0_T1_T2_T3_T4_T6_E12temp_storage+168];
	ld.shared.v2.b32 	{%r3236, %r3237}, [_ZZN3cub18CUB_300001_SM_10006detail6reduce28DeviceReduceSingleTileKernelINS2_10policy_hubI4Studj8sum_funcE10Policy1000EN6thrust24THRUST_300001_SM_1000_NS6detail15normal_iteratorINSA_10device_ptrIS5_EEEEPS5_jS6_S5_S5_N4cuda3std3__410__identityEEEvT0_T1_T2_T3_T4_T6_E12temp_storage+176];
	ld.shared.v2.u8 	{%rs4473, %rs4474}, [_ZZN3cub18CUB_300001_SM_10006detail6reduce28DeviceReduceSingleTileKernelINS2_10policy_hubI4Studj8sum_funcE10Policy1000EN6thrust24THRUST_300001_SM_1000_NS6detail15normal_iteratorINSA_10device_ptrIS5_EEEEPS5_jS6_S5_S5_N4cuda3std3__410__identityEEEvT0_T1_T2_T3_T4_T6_E12temp_storage+184];
	ld.shared.u32 	%r333, [_ZZN3cub18CUB_300001_SM_10006detail6reduce28DeviceReduceSingleTileKernelINS2_10policy_hubI4Studj8sum_funcE10Policy1000EN6thrust24THRUST_300001_SM_1000_NS6detail15normal_iteratorINSA_10device_ptrIS5_EEEEPS5_jS6_S5_S5_N4cuda3std3__410__identityEEEvT0_T1_T2_T3_T4_T6_E12temp_storage+188];
	ld.shared.f64 	%fd104, [_ZZN3cub18CUB_300001_SM_10006detail6reduce28DeviceReduceSingleTileKernelINS2_10policy_hubI4Studj8sum_funcE10Policy1000EN6thrust24THRUST_300001_SM_1000_NS6detail15normal_iteratorINSA_10device_ptrIS5_EEEEPS5_jS6_S5_S5_N4cuda3std3__410__identityEEEvT0_T1_T2_T3_T4_T6_E12temp_storage+192];
	cvta.to.local.u64 	%rd46, %rd119;
	cvta.to.local.u64 	%rd47, %rd120;
	and.b16  	%rs4475, %rs7824, 255;
	cvt.u32.u16 	%r3238, %rs7831;
	cvt.u32.u16 	%r3239, %rs7830;
	prmt.b32 	%r3240, %r3239, %r3238, 0x3340U;
	cvt.u32.u16 	%r3241, %rs7829;
	cvt.u32.u16 	%r3242, %rs7828;
	prmt.b32 	%r3243, %r3242, %r3241, 0x3340U;
	prmt.b32 	%r3244, %r3243, %r3240, 0x5410U;
	cvt.u32.u16 	%r3245, %rs7827;
	cvt.u32.u16 	%r3246, %rs7826;
	prmt.b32 	%r3247, %r3246, %r3245, 0x3340U;
	cvt.u32.u16 	%r3248, %rs7825;
	cvt.u32.u16 	%r3249, %rs7824;
	prmt.b32 	%r3250, %r3249, %r3248, 0x3340U;
	prmt.b32 	%r3251, %r3250, %r3247, 0x5410U;
	st.local.v2.b32 	[%rd46], {%r3251, %r3244};
	cvt.u32.u16 	%r3252, %rs7839;
	cvt.u32.u16 	%r3253, %rs7838;
	prmt.b32 	%r3254, %r3253, %r3252, 0x3340U;
	cvt.u32.u16 	%r3255, %rs7837;
	cvt.u32.u16 	%r3256, %rs7836;
	prmt.b32 	%r3257, %r3256, %r3255, 0x3340U;
	prmt.b32 	%r3258, %r3257, %r3254, 0x5410U;
	cvt.u32.u16 	%r3259, %rs7835;
	cvt.u32.u16 	%r3260, %rs7834;
	prmt.b32 	%r3261, %r3260, %r3259, 0x3340U;
	cvt.u32.u16 	%r3262, %rs7833;
	cvt.u32.u16 	%r3263, %rs7832;
	prmt.b32 	%r3264, %r3263, %r3262, 0x3340U;
	prmt.b32 	%r3265, %r3264, %r3261, 0x5410U;
	st.local.v2.b32 	[%rd46+8], {%r3265, %r3258};
	cvt.u32.u16 	%r3266, %rs7847;
	cvt.u32.u16 	%r3267, %rs7846;
	prmt.b32 	%r3268, %r3267, %r3266, 0x3340U;
	cvt.u32.u16 	%r3269, %rs7845;
	cvt.u32.u16 	%r3270, %rs7844;
	prmt.b32 	%r3271, %r3270, %r3269, 0x3340U;
	prmt.b32 	%r3272, %r3271, %r3268, 0x5410U;
	cvt.u32.u16 	%r3273, %rs7843;
	cvt.u32.u16 	%r3274, %rs7842;
	prmt.b32 	%r3275, %r3274, %r3273, 0x3340U;
	cvt.u32.u16 	%r3276, %rs7841;
	cvt.u32.u16 	%r3277, %rs7840;
	prmt.b32 	%r3278, %r3277, %r3276, 0x3340U;
	prmt.b32 	%r3279, %r3278, %r3275, 0x5410U;
	st.local.v2.b32 	[%rd46+16], {%r3279, %r3272};
	cvt.u32.u16 	%r3280, %rs7855;
	cvt.u32.u16 	%r3281, %rs7854;
	prmt.b32 	%r3282, %r3281, %r3280, 0x3340U;
	cvt.u32.u16 	%r3283, %rs7853;
	cvt.u32.u16 	%r3284, %rs7852;
	prmt.b32 	%r3285, %r3284, %r3283, 0x3340U;
	prmt.b32 	%r3286, %r3285, %r3282, 0x5410U;
	cvt.u32.u16 	%r3287, %rs7851;
	cvt.u32.u16 	%r3288, %rs7850;
	prmt.b32 	%r3289, %r3288, %r3287, 0x3340U;
	cvt.u32.u16 	%r3290, %rs7849;
	cvt.u32.u16 	%r3291, %rs7848;
	prmt.b32 	%r3292, %r3291, %r3290, 0x3340U;
	prmt.b32 	%r3293, %r3292, %r3289, 0x5410U;
	st.local.v2.b32 	[%rd46+24], {%r3293, %r3286};
	cvt.u32.u16 	%r3294, %rs7863;
	cvt.u32.u16 	%r3295, %rs7862;
	prmt.b32 	%r3296, %r3295, %r3294, 0x3340U;
	cvt.u32.u16 	%r3297, %rs7861;
	cvt.u32.u16 	%r3298, %rs7860;
	prmt.b32 	%r3299, %r3298, %r3297, 0x3340U;
	prmt.b32 	%r3300, %r3299, %r3296, 0x5410U;
	cvt.u32.u16 	%r3301, %rs7859;
	cvt.u32.u16 	%r3302, %rs7858;
	prmt.b32 	%r3303, %r3302, %r3301, 0x3340U;
	cvt.u32.u16 	%r3304, %rs7857;
	cvt.u32.u16 	%r3305, %rs7856;
	prmt.b32 	%r3306, %r3305, %r3304, 0x3340U;
	prmt.b32 	%r3307, %r3306, %r3303, 0x5410U;
	st.local.v2.b32 	[%rd46+32], {%r3307, %r3300};
	cvt.u32.u16 	%r3308, %rs7871;
	cvt.u32.u16 	%r3309, %rs7870;
	prmt.b32 	%r3310, %r3309, %r3308, 0x3340U;
	cvt.u32.u16 	%r3311, %rs7869;
	cvt.u32.u16 	%r3312, %rs7868;
	prmt.b32 	%r3313, %r3312, %r3311, 0x3340U;
	prmt.b32 	%r3314, %r3313, %r3310, 0x5410U;
	cvt.u32.u16 	%r3315, %rs7867;
	cvt.u32.u16 	%r3316, %rs7866;
	prmt.b32 	%r3317, %r3316, %r3315, 0x3340U;
	cvt.u32.u16 	%r3318, %rs7865;
	cvt.u32.u16 	%r3319, %rs7864;
	prmt.b32 	%r3320, %r3319, %r3318, 0x3340U;
	prmt.b32 	%r3321, %r3320, %r3317, 0x5410U;
	st.local.v2.b32 	[%rd46+40], {%r3321, %r3314};
	st.local.v2.u8 	[%rd46+48], {%rs7872, %rs7873};
	st.local.u32 	[%rd46+52], %r8846;
	st.local.f64 	[%rd46+56], %fd173;
	st.local.v2.b32 	[%rd47], {%r3225, %r3226};
	st.local.v2.b32 	[%rd47+8], {%r3228, %r3229};
	st.local.v2.b32 	[%rd47+16], {%r3230, %r3231};
	st.local.v2.b32 	[%rd47+24], {%r3232, %r3233};
	st.local.v2.b32 	[%rd47+32], {%r3234, %r3235};
	st.local.v2.b32 	[%rd47+40], {%r3236, %r3237};
	st.local.v2.u8 	[%rd47+48], {%rs4473, %rs4474};
	st.local.u32 	[%rd47+52], %r333;
	st.local.f64 	[%rd47+56], %fd104;
	setp.ne.s16 	%p432, %rs4475, 0;
	mov.b32 	%r8844, 0;
	@%p432 bra 	$L__BB5_1188;
$L__BB5_1184:
	and.b16  	%rs4525, %rs7518, 255;
	setp.eq.s16 	%p482, %rs4525, 0;
	@%p482 bra 	$L__BB5_1237;
	mov.b32 	%r8845, 0;
$L__BB5_1186:
	add.s32 	%r3372, %r8845, %r8844;
	cvt.u64.u32 	%rd127, %r3372;
	add.s64 	%rd128, %rd46, %rd127;
	st.local.u8 	[%rd128], %rs7518;
	add.s32 	%r336, %r8845, 1;
	cvt.u64.u32 	%rd129, %r8845;
	add.s64 	%rd130, %rd47, %rd129;
	ld.local.u8 	%rs7518, [%rd130+1];
	setp.ne.s16 	%p483, %rs7518, 0;
	mov.u32 	%r8845, %r336;
	@%p483 bra 	$L__BB5_1186;
	ld.local.u32 	%r8846, [%rd46+52];
	ld.local.f64 	%fd173, [%rd46+56];
	ld.local.v2.b32 	{%r3373, %r3374}, [%rd46];
	bfe.u32 	%r3375, %r3373, 0, 8;
	cvt.u16.u32 	%rs7824, %r3375;
	bfe.u32 	%r3376, %r3373, 8, 8;
	cvt.u16.u32 	%rs7825, %r3376;
	bfe.u32 	%r3377, %r3373, 16, 8;
	cvt.u16.u32 	%rs7826, %r3377;
	bfe.u32 	%r3378, %r3373, 24, 8;
	cvt.u16.u32 	%rs7827, %r3378;
	bfe.u32 	%r3379, %r3374, 0, 8;
	cvt.u16.u32 	%rs7828, %r3379;
	bfe.u32 	%r3380, %r3374, 8, 8;
	cvt.u16.u32 	%rs7829, %r3380;
	bfe.u32 	%r3381, %r3374, 16, 8;
	cvt.u16.u32 	%rs7830, %r3381;
	bfe.u32 	%r3382, %r3374, 24, 8;
	cvt.u16.u32 	%rs7831, %r3382;
	ld.local.v2.b32 	{%r3383, %r3384}, [%rd46+8];
	bfe.u32 	%r3385, %r3383, 0, 8;
	cvt.u16.u32 	%rs7832, %r3385;
	bfe.u32 	%r3386, %r3383, 8, 8;
	cvt.u16.u32 	%rs7833, %r3386;
	bfe.u32 	%r3387, %r3383, 16, 8;
	cvt.u16.u32 	%rs7834, %r3387;
	bfe.u32 	%r3388, %r3383, 24, 8;
	cvt.u16.u32 	%rs7835, %r3388;
	bfe.u32 	%r3389, %r3384, 0, 8;
	cvt.u16.u32 	%rs7836, %r3389;
	bfe.u32 	%r3390, %r3384, 8, 8;
	cvt.u16.u32 	%rs7837, %r3390;
	bfe.u32 	%r3391, %r3384, 16, 8;
	cvt.u16.u32 	%rs7838, %r3391;
	bfe.u32 	%r3392, %r3384, 24, 8;
	cvt.u16.u32 	%rs7839, %r3392;
	ld.local.v2.b32 	{%r3393, %r3394}, [%rd46+16];
	bfe.u32 	%r3395, %r3393, 0, 8;
	cvt.u16.u32 	%rs7840, %r3395;
	bfe.u32 	%r3396, %r3393, 8, 8;
	cvt.u16.u32 	%rs7841, %r3396;
	bfe.u32 	%r3397, %r3393, 16, 8;
	cvt.u16.u32 	%rs7842, %r3397;
	bfe.u32 	%r3398, %r3393, 24, 8;
	cvt.u16.u32 	%rs7843, %r3398;
	bfe.u32 	%r3399, %r3394, 0, 8;
	cvt.u16.u32 	%rs7844, %r3399;
	bfe.u32 	%r3400, %r3394, 8, 8;
	cvt.u16.u32 	%rs7845, %r3400;
	bfe.u32 	%r3401, %r3394, 16, 8;
	cvt.u16.u32 	%rs7846, %r3401;
	bfe.u32 	%r3402, %r3394, 24, 8;
	cvt.u16.u32 	%rs7847, %r3402;
	ld.local.v2.b32 	{%r3403, %r3404}, [%rd46+24];
	bfe.u32 	%r3405, %r3403, 0, 8;
	cvt.u16.u32 	%rs7848, %r3405;
	bfe.u32 	%r3406, %r3403, 8, 8;
	cvt.u16.u32 	%rs7849, %r3406;
	bfe.u32 	%r3407, %r3403, 16, 8;
	cvt.u16.u32 	%rs7850, %r3407;
	bfe.u32 	%r3408, %r3403, 24, 8;
	cvt.u16.u32 	%rs7851, %r3408;
	bfe.u32 	%r3409, %r3404, 0, 8;
	cvt.u16.u32 	%rs7852, %r3409;
	bfe.u32 	%r3410, %r3404, 8, 8;
	cvt.u16.u32 	%rs7853, %r3410;
	bfe.u32 	%r3411, %r3404, 16, 8;
	cvt.u16.u32 	%rs7854, %r3411;
	bfe.u32 	%r3412, %r3404, 24, 8;
	cvt.u16.u32 	%rs7855, %r3412;
	ld.local.v2.b32 	{%r3413, %r3414}, [%rd46+32];
	bfe.u32 	%r3415, %r3413, 0, 8;
	cvt.u16.u32 	%rs7856, %r3415;
	bfe.u32 	%r3416, %r3413, 8, 8;
	cvt.u16.u32 	%rs7857, %r3416;
	bfe.u32 	%r3417, %r3413, 16, 8;
	cvt.u16.u32 	%rs7858, %r3417;
	bfe.u32 	%r3418, %r3413, 24, 8;
	cvt.u16.u32 	%rs7859, %r3418;
	bfe.u32 	%r3419, %r3414, 0, 8;
	cvt.u16.u32 	%rs7860, %r3419;
	bfe.u32 	%r3420, %r3414, 8, 8;
	cvt.u16.u32 	%rs7861, %r3420;
	bfe.u32 	%r3421, %r3414, 16, 8;
	cvt.u16.u32 	%rs7862, %r3421;
	bfe.u32 	%r3422, %r3414, 24, 8;
	cvt.u16.u32 	%rs7863, %r3422;
	ld.local.v2.b32 	{%r3423, %r3424}, [%rd46+40];
	bfe.u32 	%r3425, %r3423, 0, 8;
	cvt.u16.u32 	%rs7864, %r3425;
	bfe.u32 	%r3426, %r3423, 8, 8;
	cvt.u16.u32 	%rs7865, %r3426;
	bfe.u32 	%r3427, %r3423, 16, 8;
	cvt.u16.u32 	%rs7866, %r3427;
	bfe.u32 	%r3428, %r3423, 24, 8;
	cvt.u16.u32 	%rs7867, %r3428;
	bfe.u32 	%r3429, %r3424, 0, 8;
	cvt.u16.u32 	%rs7868, %r3429;
	bfe.u32 	%r3430, %r3424, 8, 8;
	cvt.u16.u32 	%rs7869, %r3430;
	bfe.u32 	%r3431, %r3424, 16, 8;
	cvt.u16.u32 	%rs7870, %r3431;
	bfe.u32 	%r3432, %r3424, 24, 8;
	cvt.u16.u32 	%rs7871, %r3432;
	ld.local.v2.u8 	{%rs7872, %rs7873}, [%rd46+48];
	bra.uni 	$L__BB5_1237;
$L__BB5_1188:
	and.b16  	%rs4476, %rs7825, 255;
	setp.eq.s16 	%p433, %rs4476, 0;
	mov.b32 	%r8844, 1;
	@%p433 bra 	$L__BB5_1184;
	and.b16  	%rs4477, %rs7826, 255;
	setp.eq.s16 	%p434, %rs4477, 0;
	mov.b32 	%r8844, 2;
	@%p434 bra 	$L__BB5_1184;
	and.b16  	%rs4478, %rs7827, 255;
	setp.eq.s16 	%p435, %rs4478, 0;
	mov.b32 	%r8844, 3;
	@%p435 bra 	$L__BB5_1184;
	and.b16  	%rs4479, %rs7828, 255;
	setp.eq.s16 	%p436, %rs4479, 0;
	mov.b32 	%r8844, 4;
	@%p436 bra 	$L__BB5_1184;
	and.b16  	%rs4480, %rs7829, 255;
	setp.eq.s16 	%p437, %rs4480, 0;
	mov.b32 	%r8844, 5;
	@%p437 bra 	$L__BB5_1184;
	and.b16  	%rs4481, %rs7830, 255;
	setp.eq.s16 	%p438, %rs4481, 0;
	mov.b32 	%r8844, 6;
	@%p438 bra 	$L__BB5_1184;
	and.b16  	%rs4482, %rs7831, 255;
	setp.eq.s16 	%p439, %rs4482, 0;
	mov.b32 	%r8844, 7;
	@%p439 bra 	$L__BB5_1184;
	and.b16  	%rs4483, %rs7832, 255;
	setp.eq.s16 	%p440, %rs4483, 0;
	mov.b32 	%r8844, 8;
	@%p440 bra 	$L__BB5_1184;
	and.b16  	%rs4484, %rs7833, 255;
	setp.eq.s16 	%p441, %rs4484, 0;
	mov.b32 	%r8844, 9;
	@%p441 bra 	$L__BB5_1184;
	and.b16  	%rs4485, %rs7834, 255;
	setp.eq.s16 	%p442, %rs4485, 0;
	mov.b32 	%r8844, 10;
	@%p442 bra 	$L__BB5_1184;
	and.b16  	%rs4486, %rs7835, 255;
	setp.eq.s16 	%p443, %rs4486, 0;
	mov.b32 	%r8844, 11;
	@%p443 bra 	$L__BB5_1184;
	and.b16  	%rs4487, %rs7836, 255;
	setp.eq.s16 	%p444, %rs4487, 0;
	mov.b32 	%r8844, 12;
	@%p444 bra 	$L__BB5_1184;
	and.b16  	%rs4488, %rs7837, 255;
	setp.eq.s16 	%p445, %rs4488, 0;
	mov.b32 	%r8844, 13;
	@%p445 bra 	$L__BB5_1184;
	and.b16  	%rs4489, %rs7838, 255;
	setp.eq.s16 	%p446, %rs4489, 0;
	mov.b32 	%r8844, 14;
	@%p446 bra 	$L__BB5_1184;
	and.b16  	%rs4490, %rs7839, 255;
	setp.eq.s16 	%p447, %rs4490, 0;
	mov.b32 	%r8844, 15;
	@%p447 bra 	$L__BB5_1184;
	and.b16  	%rs4491, %rs7840, 255;
	setp.eq.s16 	%p448, %rs4491, 0;
	mov.b32 	%r8844, 16;
	@%p448 bra 	$L__BB5_1184;
	and.b16  	%rs4492, %rs7841, 255;
	setp.eq.s16 	%p449, %rs4492, 0;
	mov.b32 	%r8844, 17;
	@%p449 bra 	$L__BB5_1184;
	and.b16  	%rs4493, %rs7842, 255;
	setp.eq.s16 	%p450, %rs4493, 0;
	mov.b32 	%r8844, 18;
	@%p450 bra 	$L__BB5_1184;
	and.b16  	%rs4494, %rs7843, 255;
	setp.eq.s16 	%p451, %rs4494, 0;
	mov.b32 	%r8844, 19;
	@%p451 bra 	$L__BB5_1184;
	and.b16  	%rs4495, %rs7844, 255;
	setp.eq.s16 	%p452, %rs4495, 0;
	mov.b32 	%r8844, 20;
	@%p452 bra 	$L__BB5_1184;
	and.b16  	%rs4496, %rs7845, 255;
	setp.eq.s16 	%p453, %rs4496, 0;
	mov.b32 	%r8844, 21;
	@%p453 bra 	$L__BB5_1184;
	and.b16  	%rs4497, %rs7846, 255;
	setp.eq.s16 	%p454, %rs4497, 0;
	mov.b32 	%r8844, 22;
	@%p454 bra 	$L__BB5_1184;
	and.b16  	%rs4498, %rs7847, 255;
	setp.eq.s16 	%p455, %rs4498, 0;
	mov.b32 	%r8844, 23;
	@%p455 bra 	$L__BB5_1184;
	and.b16  	%rs4499, %rs7848, 255;
	setp.eq.s16 	%p456, %rs4499, 0;
	mov.b32 	%r8844, 24;
	@%p456 bra 	$L__BB5_1184;
	and.b16  	%rs4500, %rs7849, 255;
	setp.eq.s16 	%p457, %rs4500, 0;
	mov.b32 	%r8844, 25;
	@%p457 bra 	$L__BB5_1184;
	and.b16  	%rs4501, %rs7850, 255;
	setp.eq.s16 	%p458, %rs4501, 0;
	mov.b32 	%r8844, 26;
	@%p458 bra 	$L__BB5_1184;
	and.b16  	%rs4502, %rs7851, 255;
	setp.eq.s16 	%p459, %rs4502, 0;
	mov.b32 	%r8844, 27;
	@%p459 bra 	$L__BB5_1184;
	and.b16  	%rs4503, %rs7852, 255;
	setp.eq.s16 	%p460, %rs4503, 0;
	mov.b32 	%r8844, 28;
	@%p460 bra 	$L__BB5_1184;
	and.b16  	%rs4504, %rs7853, 255;
	setp.eq.s16 	%p461, %rs4504, 0;
	mov.b32 	%r8844, 29;
	@%p461 bra 	$L__BB5_1184;
	and.b16  	%rs4505, %rs7854, 255;
	setp.eq.s16 	%p462, %rs4505, 0;
	mov.b32 	%r8844, 30;
	@%p462 bra 	$L__BB5_1184;
	and.b16  	%rs4506, %rs7855, 255;
	setp.eq.s16 	%p463, %rs4506, 0;
	mov.b32 	%r8844, 31;
	@%p463 bra 	$L__BB5_1184;
	and.b16  	%rs4507, %rs7856, 255;
	setp.eq.s16 	%p464, %rs4507, 0;
	mov.b32 	%r8844, 32;
	@%p464 bra 	$L__BB5_1184;
	and.b16  	%rs4508, %rs7857, 255;
	setp.eq.s16 	%p465, %rs4508, 0;
	mov.b32 	%r8844, 33;
	@%p465 bra 	$L__BB5_1184;
	and.b16  	%rs4509, %rs7858, 255;
	setp.eq.s16 	%p466, %rs4509, 0;
	mov.b32 	%r8844, 34;
	@%p466 bra 	$L__BB5_1184;
	and.b16  	%rs4510, %rs7859, 255;
	setp.eq.s16 	%p467, %rs4510, 0;
	mov.b32 	%r8844, 35;
	@%p467 bra 	$L__BB5_1184;
	and.b16  	%rs4511, %rs7860, 255;
	setp.eq.s16 	%p468, %rs4511, 0;
	mov.b32 	%r8844, 36;
	@%p468 bra 	$L__BB5_1184;
	and.b16  	%rs4512, %rs7861, 255;
	setp.eq.s16 	%p469, %rs4512, 0;
	mov.b32 	%r8844, 37;
	@%p469 bra 	$L__BB5_1184;
	and.b16  	%rs4513, %rs7862, 255;
	setp.eq.s16 	%p470, %rs4513, 0;
	mov.b32 	%r8844, 38;
	@%p470 bra 	$L__BB5_1184;
	and.b16  	%rs4514, %rs7863, 255;
	setp.eq.s16 	%p471, %rs4514, 0;
	mov.b32 	%r8844, 39;
	@%p471 bra 	$L__BB5_1184;
	and.b16  	%rs4515, %rs7864, 255;
	setp.eq.s16 	%p472, %rs4515, 0;
	mov.b32 	%r8844, 40;
	@%p472 bra 	$L__BB5_1184;
	and.b16  	%rs4516, %rs7865, 255;
	setp.eq.s16 	%p473, %rs4516, 0;
	mov.b32 	%r8844, 41;
	@%p473 bra 	$L__BB5_1184;
	and.b16  	%rs4517, %rs7866, 255;
	setp.eq.s16 	%p474, %rs4517, 0;
	mov.b32 	%r8844, 42;
	@%p474 bra 	$L__BB5_1184;
	and.b16  	%rs4518, %rs7867, 255;
	setp.eq.s16 	%p475, %rs4518, 0;
	mov.b32 	%r8844, 43;
	@%p475 bra 	$L__BB5_1184;
	and.b16  	%rs4519, %rs7868, 255;
	setp.eq.s16 	%p476, %rs4519, 0;
	mov.b32 	%r8844, 44;
	@%p476 bra 	$L__BB5_1184;
	and.b16  	%rs4520, %rs7869, 255;
	setp.eq.s16 	%p477, %rs4520, 0;
	mov.b32 	%r8844, 45;
	@%p477 bra 	$L__BB5_1184;
	and.b16  	%rs4521, %rs7870, 255;
	setp.eq.s16 	%p478, %rs4521, 0;
	mov.b32 	%r8844, 46;
	@%p478 bra 	$L__BB5_1184;
	and.b16  	%rs4522, %rs7871, 255;
	setp.eq.s16 	%p479, %rs4522, 0;
	mov.b32 	%r8844, 47;
	@%p479 bra 	$L__BB5_1184;
	and.b16  	%rs4523, %rs7872, 255;
	setp.eq.s16 	%p480, %rs4523, 0;
	mov.b32 	%r8844, 48;
	@%p480 bra 	$L__BB5_1184;
	and.b16  	%rs4524, %rs7873, 255;
	setp.eq.s16 	%p481, %rs4524, 0;
	mov.b32 	%r8844, 49;
	@%p481 bra 	$L__BB5_1184;
$L__BB5_1237:
	add.s32 	%r8849, %r8846, %r333;
	add.f64 	%fd174, %fd104, %fd173;
	ld.shared.v2.b32 	{%r3434, %r3435}, [_ZZN3cub18CUB_300001_SM_10006detail6reduce28DeviceReduceSingleTileKernelINS2_10policy_hubI4Studj8sum_funcE10Policy1000EN6thrust24THRUST_300001_SM_1000_NS6detail15normal_iteratorINSA_10device_ptrIS5_EEEEPS5_jS6_S5_S5_N4cuda3std3__410__identityEEEvT0_T1_T2_T3_T4_T6_E12temp_storage+200];
	bfe.u32 	%r3436, %r3434, 0, 8;
	cvt.u16.u32 	%rs7569, %r3436;
	ld.shared.v2.b32 	{%r3437, %r3438}, [_ZZN3cub18CUB_300001_SM_10006detail6reduce28DeviceReduceSingleTileKernelINS2_10policy_hubI4Studj8sum_funcE10Policy1000EN6thrust24THRUST_300001_SM_1000_NS6detail15normal_iteratorINSA_10device_ptrIS5_EEEEPS5_jS6_S5_S5_N4cuda3std3__410__identityEEEvT0_T1_T2_T3_T4_T6_E12temp_storage+208];
	ld.shared.v2.b32 	{%r3439, %r3440}, [_ZZN3cub18CUB_300001_SM_10006detail6reduce28DeviceReduceSingleTileKernelINS2_10policy_hubI4Studj8sum_funcE10Policy1000EN6thrust24THRUST_300001_SM_1000_NS6detail15normal_iteratorINSA_10device_ptrIS5_EEEEPS5_jS6_S5_S5_N4cuda3std3__410__identityEEEvT0_T1_T2_T3_T4_T6_E12temp_storage+216];
	ld.shared.v2.b32 	{%r3441, %r3442}, [_ZZN3cub18CUB_300001_SM_10006detail6reduce28DeviceReduceSingleTileKernelINS2_10policy_hubI4Studj8sum_funcE10Policy1000EN6thrust24THRUST_300001_SM_1000_NS6detail15normal_iteratorINSA_10device_ptrIS5_EEEEPS5_jS6_S5_S5_N4cuda3std3__410__identityEEEvT0_T1_T2_T3_T4_T6_E12temp_storage+224];
	ld.shared.v2.b32 	{%r3443, %r3444}, [_ZZN3cub18CUB_300001_SM_10006detail6reduce28DeviceReduceSingleTileKernelINS2_10policy_hubI4Studj8sum_funcE10Policy1000EN6thrust24THRUST_300001_SM_1000_NS6detail15normal_iteratorINSA_10device_ptrIS5_EEEEPS5_jS6_S5_S5_N4cuda3std3__410__identityEEEvT0_T1_T2_T3_T4_T6_E12temp_storage+232];
	ld.shared.v2.b32 	{%r3445, %r3446}, [_ZZN3cub18CUB_300001_SM_10006detail6reduce28DeviceReduceSingleTileKernelINS2_10policy_hubI4Studj8sum_funcE10Policy1000EN6thrust24THRUST_300001_SM_1000_NS6detail15normal_iteratorINSA_10device_ptrIS5_EEEEPS5_jS6_S5_S5_N4cuda3std3__410__identityEEEvT0_T1_T2_T3_T4_T6_E12temp_storage+240];
	ld.shared.v2.u8 	{%rs4526, %rs4527}, [_ZZN3cub18CUB_300001_SM_10006detail6reduce28DeviceReduceSingleTileKernelINS2_10policy_hubI4Studj8sum_funcE10Policy1000EN6thrust24THRUST_300001_SM_1000_NS6detail15normal_iteratorINSA_10device_ptrIS5_EEEEPS5_jS6_S5_S5_N4cuda3std3__410__identityEEEvT0_T1_T2_T3_T4_T6_E12temp_storage+248];
	ld.shared.u32 	%r340, [_ZZN3cub18CUB_300001_SM_10006detail6reduce28DeviceReduceSingleTileKernelINS2_10policy_hubI4Studj8sum_funcE10Policy1000EN6thrust24THRUST_300001_SM_1000_NS6detail15normal_iteratorINSA_10device_ptrIS5_EEEEPS5_jS6_S5_S5_N4cuda3std3__410__identityEEEvT0_T1_T2_T3_T4_T6_E12temp_storage+252];
	ld.shared.f64 	%fd108, [_ZZN3cub18CUB_300001_SM_10006detail6reduce28DeviceReduceSingleTileKernelINS2_10policy_hubI4Studj8sum_funcE10Policy1000EN6thrust24THRUST_300001_SM_1000_NS6detail15normal_iteratorINSA_10device_ptrIS5_EEEEPS5_jS6_S5_S5_N4cuda3std3__410__identityEEEvT0_T1_T2_T3_T4_T6_E12temp_storage+256];
	cvta.to.local.u64 	%rd48, %rd119;
	cvta.to.local.u64 	%rd49, %rd120;
	and.b16  	%rs4528, %rs7824, 255;
	cvt.u32.u16 	%r3447, %rs7831;
	cvt.u32.u16 	%r3448, %rs7830;
	prmt.b32 	%r3449, %r3448, %r3447, 0x3340U;
	cvt.u32.u16 	%r3450, %rs7829;
	cvt.u32.u16 	%r3451, %rs7828;
	prmt.b32 	%r3452, %r3451, %r3450, 0x3340U;
	prmt.b32 	%r3453, %r3452, %r3449, 0x5410U;
	cvt.u32.u16 	%r3454, %rs7827;
	cvt.u32.u16 	%r3455, %rs7826;
	prmt.b32 	%r3456, %r3455, %r3454, 0x3340U;
	cvt.u32.u16 	%r3457, %rs7825;
	cvt.u32.u16 	%r3458, %rs7824;
	prmt.b32 	%r3459, %r3458, %r3457, 0x3340U;
	prmt.b32 	%r3460, %r3459, %r3456, 0x5410U;
	st.local.v2.b32 	[%rd48], {%r3460, %r3453};
	cvt.u32.u16 	%r3461, %rs7839;
	cvt.u32.u16 	%r3462, %rs7838;
	prmt.b32 	%r3463, %r3462, %r3461, 0x3340U;
	cvt.u32.u16 	%r3464, %rs7837;
	cvt.u32.u16 	%r3465, %rs7836;
	prmt.b32 	%r3466, %r3465, %r3464, 0x3340U;
	prmt.b32 	%r3467, %r3466, %r3463, 0x5410U;
	cvt.u32.u16 	%r3468, %rs7835;
	cvt.u32.u16 	%r3469, %rs7834;
	prmt.b32 	%r3470, %r3469, %r3468, 0x3340U;
	cvt.u32.u16 	%r3471, %rs7833;
	cvt.u32.u16 	%r3472, %rs7832;
	prmt.b32 	%r3473, %r3472, %r3471, 0x3340U;
	prmt.b32 	%r3474, %r3473, %r3470, 0x5410U;
	st.local.v2.b32 	[%rd48+8], {%r3474, %r3467};
	cvt.u32.u16 	%r3475, %rs7847;
	cvt.u32.u16 	%r3476, %rs7846;
	prmt.b32 	%r3477, %r3476, %r3475, 0x3340U;
	cvt.u32.u16 	%r3478, %rs7845;
	cvt.u32.u16 	%r3479, %rs7844;
	prmt.b32 	%r3480, %r3479, %r3478, 0x3340U;
	prmt.b32 	%r3481, %r3480, %r3477, 0x5410U;
	cvt.u32.u16 	%r3482, %rs7843;
	cvt.u32.u16 	%r3483, %rs7842;
	prmt.b32 	%r3484, %r3483, %r3482, 0x3340U;
	cvt.u32.u16 	%r3485, %rs7841;
	cvt.u32.u16 	%r3486, %rs7840;
	prmt.b32 	%r3487, %r3486, %r3485, 0x3340U;
	prmt.b32 	%r3488, %r3487, %r3484, 0x5410U;
	st.local.v2.b32 	[%rd48+16], {%r3488, %r3481};
	cvt.u32.u16 	%r3489, %rs7855;
	cvt.u32.u16 	%r3490, %rs7854;
	prmt.b32 	%r3491, %r3490, %r3489, 0x3340U;
	cvt.u32.u16 	%r3492, %rs7853;
	cvt.u32.u16 	%r3493, %rs7852;
	prmt.b32 	%r3494, %r3493, %r3492, 0x3340U;
	prmt.b32 	%r3495, %r3494, %r3491, 0x5410U;
	cvt.u32.u16 	%r3496, %rs7851;
	cvt.u32.u16 	%r3497, %rs7850;
	prmt.b32 	%r3498, %r3497, %r3496, 0x3340U;
	cvt.u32.u16 	%r3499, %rs7849;
	cvt.u32.u16 	%r3500, %rs7848;
	prmt.b32 	%r3501, %r3500, %r3499, 0x3340U;
	prmt.b32 	%r3502, %r3501, %r3498, 0x5410U;
	st.local.v2.b32 	[%rd48+24], {%r3502, %r3495};
	cvt.u32.u16 	%r3503, %rs7863;
	cvt.u32.u16 	%r3504, %rs7862;
	prmt.b32 	%r3505, %r3504, %r3503, 0x3340U;
	cvt.u32.u16 	%r3506, %rs7861;
	cvt.u32.u16 	%r3507, %rs7860;
	prmt.b32 	%r3508, %r3507, %r3506, 0x3340U;
	prmt.b32 	%r3509, %r3508, %r3505, 0x5410U;
	cvt.u32.u16 	%r3510, %rs7859;
	cvt.u32.u16 	%r3511, %rs7858;
	prmt.b32 	%r3512, %r3511, %r3510, 0x3340U;
	cvt.u32.u16 	%r3513, %rs7857;
	cvt.u32.u16 	%r3514, %rs7856;
	prmt.b32 	%r3515, %r3514, %r3513, 0x3340U;
	prmt.b32 	%r3516, %r3515, %r3512, 0x5410U;
	st.local.v2.b32 	[%rd48+32], {%r3516, %r3509};
	cvt.u32.u16 	%r3517, %rs7871;
	cvt.u32.u16 	%r3518, %rs7870;
	prmt.b32 	%r3519, %r3518, %r3517, 0x3340U;
	cvt.u32.u16 	%r3520, %rs7869;
	cvt.u32.u16 	%r3521, %rs7868;
	prmt.b32 	%r3522, %r3521, %r3520, 0x3340U;
	prmt.b32 	%r3523, %r3522, %r3519, 0x5410U;
	cvt.u32.u16 	%r3524, %rs7867;
	cvt.u32.u16 	%r3525, %rs7866;
	prmt.b32 	%r3526, %r3525, %r3524, 0x3340U;
	cvt.u32.u16 	%r3527, %rs7865;
	cvt.u32.u16 	%r3528, %rs7864;
	prmt.b32 	%r3529, %r3528, %r3527, 0x3340U;
	prmt.b32 	%r3530, %r3529, %r3526, 0x5410U;
	st.local.v2.b32 	[%rd48+40], {%r3530, %r3523};
	st.local.v2.u8 	[%rd48+48], {%rs7872, %rs7873};
	st.local.u32 	[%rd48+52], %r8849;
	st.local.f64 	[%rd48+56], %fd174;
	st.local.v2.b32 	[%rd49], {%r3434, %r3435};
	st.local.v2.b32 	[%rd49+8], {%r3437, %r3438};
	st.local.v2.b32 	[%rd49+16], {%r3439, %r3440};
	st.local.v2.b32 	[%rd49+24], {%r3441, %r3442};
	st.local.v2.b32 	[%rd49+32], {%r3443, %r3444};
	st.local.v2.b32 	[%rd49+40], {%r3445, %r3446};
	st.local.v2.u8 	[%rd49+48], {%rs4526, %rs4527};
	st.local.u32 	[%rd49+52], %r340;
	st.local.f64 	[%rd49+56], %fd108;
	setp.ne.s16 	%p484, %rs4528, 0;
	mov.b32 	%r8847, 0;
	@%p484 bra 	$L__BB5_1242;
$L__BB5_1238:
	and.b16  	%rs4578, %rs7569, 255;
	setp.eq.s16 	%p534, %rs4578, 0;
	@%p534 bra 	$L__BB5_1291;
	mov.b32 	%r8848, 0;
$L__BB5_1240:
	add.s32 	%r3581, %r8848, %r8847;
	cvt.u64.u32 	%rd133, %r3581;
	add.s64 	%rd134, %rd48, %rd133;
	st.local.u8 	[%rd134], %rs7569;
	add.s32 	%r343, %r8848, 1;
	cvt.u64.u32 	%rd135, %r8848;
	add.s64 	%rd136, %rd49, %rd135;
	ld.local.u8 	%rs7569, [%rd136+1];
	setp.ne.s16 	%p535, %rs7569, 0;
	mov.u32 	%r8848, %r343;
	@%p535 bra 	$L__BB5_1240;
	ld.local.u32 	%r8849, [%rd48+52];
	ld.local.f64 	%fd174, [%rd48+56];
	ld.local.v2.b32 	{%r3582, %r3583}, [%rd48];
	bfe.u32 	%r3584, %r3582, 0, 8;
	cvt.u16.u32 	%rs7824, %r3584;
	bfe.u32 	%r3585, %r3582, 8, 8;
	cvt.u16.u32 	%rs7825, %r3585;
	bfe.u32 	%r3586, %r3582, 16, 8;
	cvt.u16.u32 	%rs7826, %r3586;
	bfe.u32 	%r3587, %r3582, 24, 8;
	cvt.u16.u32 	%rs7827, %r3587;
	bfe.u32 	%r3588, %r3583, 0, 8;
	cvt.u16.u32 	%rs7828, %r3588;
	bfe.u32 	%r3589, %r3583, 8, 8;
	cvt.u16.u32 	%rs7829, %r3589;
	bfe.u32 	%r3590, %r3583, 16, 8;
	cvt.u16.u32 	%rs7830, %r3590;
	bfe.u32 	%r3591, %r3583, 24, 8;
	cvt.u16.u32 	%rs7831, %r3591;
	ld.local.v2.b32 	{%r3592, %r3593}, [%rd48+8];
	bfe.u32 	%r3594, %r3592, 0, 8;
	cvt.u16.u32 	%rs7832, %r3594;
	bfe.u32 	%r3595, %r3592, 8, 8;
	cvt.u16.u32 	%rs7833, %r3595;
	bfe.u32 	%r3596, %r3592, 16, 8;
	cvt.u16.u32 	%rs7834, %r3596;
	bfe.u32 	%r3597, %r3592, 24, 8;
	cvt.u16.u32 	%rs7835, %r3597;
	bfe.u32 	%r3598, %r3593, 0, 8;
	cvt.u16.u32 	%rs7836, %r3598;
	bfe.u32 	%r3599, %r3593, 8, 8;
	cvt.u16.u32 	%rs7837, %r3599;
	bfe.u32 	%r3600, %r3593, 16, 8;
	cvt.u16.u32 	%rs7838, %r3600;
	bfe.u32 	%r3601, %r3593, 24, 8;
	cvt.u16.u32 	%rs7839, %r3601;
	ld.local.v2.b32 	{%r3602, %r3603}, [%rd48+16];
	bfe.u32 	%r3604, %r3602, 0, 8;
	cvt.u16.u32 	%rs7840, %r3604;
	bfe.u32 	%r3605, %r3602, 8, 8;
	cvt.u16.u32 	%rs7841, %r3605;
	bfe.u32 	%r3606, %r3602, 16, 8;
	cvt.u16.u32 	%rs7842, %r3606;
	bfe.u32 	%r3607, %r3602, 24, 8;
	cvt.u16.u32 	%rs7843, %r3607;
	bfe.u32 	%r3608, %r3603, 0, 8;
	cvt.u16.u32 	%rs7844, %r3608;
	bfe.u32 	%r3609, %r3603, 8, 8;
	cvt.u16.u32 	%rs7845, %r3609;
	bfe.u32 	%r3610, %r3603, 16, 8;
	cvt.u16.u32 	%rs7846, %r3610;
	bfe.u32 	%r3611, %r3603, 24, 8;
	cvt.u16.u32 	%rs7847, %r3611;
	ld.local.v2.b32 	{%r3612, %r3613}, [%rd48+24];
	bfe.u32 	%r3614, %r3612, 0, 8;
	cvt.u16.u32 	%rs7848, %r3614;
	bfe.u32 	%r3615, %r3612, 8, 8;
	cvt.u16.u32 	%rs7849, %r3615;
	bfe.u32 	%r3616, %r3612, 16, 8;
	cvt.u16.u32 	%rs7850, %r3616;
	bfe.u32 	%r3617, %r3612, 24, 8;
	cvt.u16.u32 	%rs7851, %r3617;
	bfe.u32 	%r3618, %r3613, 0, 8;
	cvt.u16.u32 	%rs7852, %r3618;
	bfe.u32 	%r3619, %r3613, 8, 8;
	cvt.u16.u32 	%rs7853, %r3619;
	bfe.u32 	%r3620, %r3613, 16, 8;
	cvt.u16.u32 	%rs7854, %r3620;
	bfe.u32 	%r3621, %r3613, 24, 8;
	cvt.u16.u32 	%rs7855, %r3621;
	ld.local.v2.b32 	{%r3622, %r3623}, [%rd48+32];
	bfe.u32 	%r3624, %r3622, 0, 8;
	cvt.u16.u32 	%rs7856, %r3624;
	bfe.u32 	%r3625, %r3622, 8, 8;
	cvt.u16.u32 	%rs7857, %r3625;
	bfe.u32 	%r3626, %r3622, 16, 8;
	cvt.u16.u32 	%rs7858, %r3626;
	bfe.u32 	%r3627, %r3622, 24, 8;
	cvt.u16.u32 	%rs7859, %r3627;
	bfe.u32 	%r3628, %r3623, 0, 8;
	cvt.u16.u32 	%rs7860, %r3628;
	bfe.u32 	%r3629, %r3623, 8, 8;
	cvt.u16.u32 	%rs7861, %r3629;
	bfe.u32 	%r3630, %r3623, 16, 8;
	cvt.u16.u32 	%rs7862, %r3630;
	bfe.u32 	%r3631, %r3623, 24, 8;
	cvt.u16.u32 	%rs7863, %r3631;
	ld.local.v2.b32 	{%r3632, %r3633}, [%rd48+40];
	bfe.u32 	%r3634, %r3632, 0, 8;
	cvt.u16.u32 	%rs7864, %r3634;
	bfe.u32 	%r3635, %r3632, 8, 8;
	cvt.u16.u32 	%rs7865, %r3635;
	bfe.u32 	%r3636, %r3632, 16, 8;
	cvt.u16.u32 	%rs7866, %r3636;
	bfe.u32 	%r3637, %r3632, 24, 8;
	cvt.u16.u32 	%rs7867, %r3637;
	bfe.u32 	%r3638, %r3633, 0, 8;
	cvt.u16.u32 	%rs7868, %r3638;
	bfe.u32 	%r3639, %r3633, 8, 8;
	cvt.u16.u32 	%rs7869, %r3639;
	bfe.u32 	%r3640, %r3633, 16, 8;
	cvt.u16.u32 	%rs7870, %r3640;
	bfe.u32 	%r3641, %r3633, 24, 8;
	cvt.u16.u32 	%rs7871, %r3641;
	ld.local.v2.u8 	{%rs7872, %rs7873}, [%rd48+48];
	bra.uni 	$L__BB5_1291;
$L__BB5_1242:
	and.b16  	%rs4529, %rs7825, 255;
	setp.eq.s16 	%p485, %rs4529, 0;
	mov.b32 	%r8847, 1;
	@%p485 bra 	$L__BB5_1238;
	and.b16  	%rs4530, %rs7826, 255;
	setp.eq.s16 	%p486, %rs4530, 0;
	mov.b32 	%r8847, 2;
	@%p486 bra 	$L__BB5_1238;
	and.b16  	%rs4531, %rs7827, 255;
	setp.eq.s16 	%p487, %rs4531, 0;
	mov.b32 	%r8847, 3;
	@%p487 bra 	$L__BB5_1238;
	and.b16  	%rs4532, %rs7828, 255;
	setp.eq.s16 	%p488, %rs4532, 0;
	mov.b32 	%r8847, 4;
	@%p488 bra 	$L__BB5_1238;
	and.b16  	%rs4533, %rs7829, 255;
	setp.eq.s16 	%p489, %rs4533, 0;
	mov.b32 	%r8847, 5;
	@%p489 bra 	$L__BB5_1238;
	and.b16  	%rs4534, %rs7830, 255;
	setp.eq.s16 	%p490, %rs4534, 0;
	mov.b32 	%r8847, 6;
	@%p490 bra 	$L__BB5_1238;
	and.b16  	%rs4535, %rs7831, 255;
	setp.eq.s16 	%p491, %rs4535, 0;
	mov.b32 	%r8847, 7;
	@%p491 bra 	$L__BB5_1238;
	and.b16  	%rs4536, %rs7832, 255;
	setp.eq.s16 	%p492, %rs4536, 0;
	mov.b32 	%r8847, 8;
	@%p492 bra 	$L__BB5_1238;
	and.b16  	%rs4537, %rs7833, 255;
	setp.eq.s16 	%p493, %rs4537, 0;
	mov.b32 	%r8847, 9;
	@%p493 bra 	$L__BB5_1238;
	and.b16  	%rs4538, %rs7834, 255;
	setp.eq.s16 	%p494, %rs4538, 0;
	mov.b32 	%r8847, 10;
	@%p494 bra 	$L__BB5_1238;
	and.b16  	%rs4539, %rs7835, 255;
	setp.eq.s16 	%p495, %rs4539, 0;
	mov.b32 	%r8847, 11;
	@%p495 bra 	$L__BB5_1238;
	and.b16  	%rs4540, %rs7836, 255;
	setp.eq.s16 	%p496, %rs4540, 0;
	mov.b32 	%r8847, 12;
	@%p496 bra 	$L__BB5_1238;
	and.b16  	%rs4541, %rs7837, 255;
	setp.eq.s16 	%p497, %rs4541, 0;
	mov.b32 	%r8847, 13;
	@%p497 bra 	$L__BB5_1238;
	and.b16  	%rs4542, %rs7838, 255;
	setp.eq.s16 	%p498, %rs4542, 0;
	mov.b32 	%r8847, 14;
	@%p498 bra 	$L__BB5_1238;
	and.b16  	%rs4543, %rs7839, 255;
	setp.eq.s16 	%p499, %rs4543, 0;
	mov.b32 	%r8847, 15;
	@%p499 bra 	$L__BB5_1238;
	and.b16  	%rs4544, %rs7840, 255;
	setp.eq.s16 	%p500, %rs4544, 0;
	mov.b32 	%r8847, 16;
	@%p500 bra 	$L__BB5_1238;
	and.b16  	%rs4545, %rs7841, 255;
	setp.eq.s16 	%p501, %rs4545, 0;
	mov.b32 	%r8847, 17;
	@%p501 bra 	$L__BB5_1238;
	and.b16  	%rs4546, %rs7842, 255;
	setp.eq.s16 	%p502, %rs4546, 0;
	mov.b32 	%r8847, 18;
	@%p502 bra 	$L__BB5_1238;
	and.b16  	%rs4547, %rs7843, 255;
	setp.eq.s16 	%p503, %rs4547, 0;
	mov.b32 	%r8847, 19;
	@%p503 bra 	$L__BB5_1238;
	and.b16  	%rs4548, %rs7844, 255;
	setp.eq.s16 	%p504, %rs4548, 0;
	mov.b32 	%r8847, 20;
	@%p504 bra 	$L__BB5_1238;
	and.b16  	%rs4549, %rs7845, 255;
	setp.eq.s16 	%p505, %rs4549, 0;
	mov.b32 	%r8847, 21;
	@%p505 bra 	$L__BB5_1238;
	and.b16  	%rs4550, %rs7846, 255;
	setp.eq.s16 	%p506, %rs4550, 0;
	mov.b32 	%r8847, 22;
	@%p506 bra 	$L__BB5_1238;
	and.b16  	%rs4551, %rs7847, 255;
	setp.eq.s16 	%p507, %rs4551, 0;
	mov.b32 	%r8847, 23;
	@%p507 bra 	$L__BB5_1238;
	and.b16  	%rs4552, %rs7848, 255;
	setp.eq.s16 	%p508, %rs4552, 0;
	mov.b32 	%r8847, 24;
	@%p508 bra 	$L__BB5_1238;
	and.b16  	%rs4553, %rs7849, 255;
	setp.eq.s16 	%p509, %rs4553, 0;
	mov.b32 	%r8847, 25;
	@%p509 bra 	$L__BB5_1238;
	and.b16  	%rs4554, %rs7850, 255;
	setp.eq.s16 	%p510, %rs4554, 0;
	mov.b32 	%r8847, 26;
	@%p510 bra 	$L__BB5_1238;
	and.b16  	%rs4555, %rs7851, 255;
	setp.eq.s16 	%p511, %rs4555, 0;
	mov.b32 	%r8847, 27;
	@%p511 bra 	$L__BB5_1238;
	and.b16  	%rs4556, %rs7852, 255;
	setp.eq.s16 	%p512, %rs4556, 0;
	mov.b32 	%r8847, 28;
	@%p512 bra 	$L__BB5_1238;
	and.b16  	%rs4557, %rs7853, 255;
	setp.eq.s16 	%p513, %rs4557, 0;
	mov.b32 	%r8847, 29;
	@%p513 bra 	$L__BB5_1238;
	and.b16  	%rs4558, %rs7854, 255;
	setp.eq.s16 	%p514, %rs4558, 0;
	mov.b32 	%r8847, 30;
	@%p514 bra 	$L__BB5_1238;
	and.b16  	%rs4559, %rs7855, 255;
	setp.eq.s16 	%p515, %rs4559, 0;
	mov.b32 	%r8847, 31;
	@%p515 bra 	$L__BB5_1238;
	and.b16  	%rs4560, %rs7856, 255;
	setp.eq.s16 	%p516, %rs4560, 0;
	mov.b32 	%r8847, 32;
	@%p516 bra 	$L__BB5_1238;
	and.b16  	%rs4561, %rs7857, 255;
	setp.eq.s16 	%p517, %rs4561, 0;
	mov.b32 	%r8847, 33;
	@%p517 bra 	$L__BB5_1238;
	and.b16  	%rs4562, %rs7858, 255;
	setp.eq.s16 	%p518, %rs4562, 0;
	mov.b32 	%r8847, 34;
	@%p518 bra 	$L__BB5_1238;
	and.b16  	%rs4563, %rs7859, 255;
	setp.eq.s16 	%p519, %rs4563, 0;
	mov.b32 	%r8847, 35;
	@%p519 bra 	$L__BB5_1238;
	and.b16  	%rs4564, %rs7860, 255;
	setp.eq.s16 	%p520, %rs4564, 0;
	mov.b32 	%r8847, 36;
	@%p520 bra 	$L__BB5_1238;
	and.b16  	%rs4565, %rs7861, 255;
	setp.eq.s16 	%p521, %rs4565, 0;
	mov.b32 	%r8847, 37;
	@%p521 bra 	$L__BB5_1238;
	and.b16  	%rs4566, %rs7862, 255;
	setp.eq.s16 	%p522, %rs4566, 0;
	mov.b32 	%r8847, 38;
	@%p522 bra 	$L__BB5_1238;
	and.b16  	%rs4567, %rs7863, 255;
	setp.eq.s16 	%p523, %rs4567, 0;
	mov.b32 	%r8847, 39;
	@%p523 bra 	$L__BB5_1238;
	and.b16  	%rs4568, %rs7864, 255;
	setp.eq.s16 	%p524, %rs4568, 0;
	mov.b32 	%r8847, 40;
	@%p524 bra 	$L__BB5_1238;
	and.b16  	%rs4569, %rs7865, 255;
	setp.eq.s16 	%p525, %rs4569, 0;
	mov.b32 	%r8847, 41;
	@%p525 bra 	$L__BB5_1238;
	and.b16  	%rs4570, %rs7866, 255;
	setp.eq.s16 	%p526, %rs4570, 0;
	mov.b32 	%r8847, 42;
	@%p526 bra 	$L__BB5_1238;
	and.b16  	%rs4571, %rs7867, 255;
	setp.eq.s16 	%p527, %rs4571, 0;
	mov.b32 	%r8847, 43;
	@%p527 bra 	$L__BB5_1238;
	and.b16  	%rs4572, %rs7868, 255;
	setp.eq.s16 	%p528, %rs4572, 0;
	mov.b32 	%r8847, 44;
	@%p528 bra 	$L__BB5_1238;
	and.b16  	%rs4573, %rs7869, 255;
	setp.eq.s16 	%p529, %rs4573, 0;
	mov.b32 	%r8847, 45;
	@%p529 bra 	$L__BB5_1238;
	and.b16  	%rs4574, %rs7870, 255;
	setp.eq.s16 	%p530, %rs4574, 0;
	mov.b32 	%r8847, 46;
	@%p530 bra 	$L__BB5_1238;
	and.b16  	%rs4575, %rs7871, 255;
	setp.eq.s16 	%p531, %rs4575, 0;
	mov.b32 	%r8847, 47;
	@%p531 bra 	$L__BB5_1238;
	and.b16  	%rs4576, %rs7872, 255;
	setp.eq.s16 	%p532, %rs4576, 0;
	mov.b32 	%r8847, 48;
	@%p532 bra 	$L__BB5_1238;
	and.b16  	%rs4577, %rs7873, 255;
	setp.eq.s16 	%p533, %rs4577, 0;
	mov.b32 	%r8847, 49;
	@%p533 bra 	$L__BB5_1238;
$L__BB5_1291:
	add.s32 	%r8852, %r8849, %r340;
	add.f64 	%fd175, %fd108, %fd174;
	ld.shared.v2.b32 	{%r3643, %r3644}, [_ZZN3cub18CUB_300001_SM_10006detail6reduce28DeviceReduceSingleTileKernelINS2_10policy_hubI4Studj8sum_funcE10Policy1000EN6thrust24THRUST_300001_SM_1000_NS6detail15normal_iteratorINSA_10device_ptrIS5_EEEEPS5_jS6_S5_S5_N4cuda3std3__410__identityEEEvT0_T1_T2_T3_T4_T6_E12temp_storage+264];
	bfe.u32 	%r3645, %r3643, 0, 8;
	cvt.u16.u32 	%rs7620, %r3645;
	ld.shared.v2.b32 	{%r3646, %r3647}, [_ZZN3cub18CUB_300001_SM_10006detail6reduce28DeviceReduceSingleTileKernelINS2_10policy_hubI4Studj8sum_funcE10Policy1000EN6thrust24THRUST_300001_SM_1000_NS6detail15normal_iteratorINSA_10device_ptrIS5_EEEEPS5_jS6_S5_S5_N4cuda3std3__410__identityEEEvT0_T1_T2_T3_T4_T6_E12temp_storage+272];
	ld.shared.v2.b32 	{%r3648, %r3649}, [_ZZN3cub18CUB_300001_SM_10006detail6reduce28DeviceReduceSingleTileKernelINS2_10policy_hubI4Studj8sum_funcE10Policy1000EN6thrust24THRUST_300001_SM_1000_NS6detail15normal_iteratorINSA_10device_ptrIS5_EEEEPS5_jS6_S5_S5_N4cuda3std3__410__identityEEEvT0_T1_T2_T3_T4_T6_E12temp_storage+280];
	ld.shared.v2.b32 	{%r3650, %r3651}, [_ZZN3cub18CUB_300001_SM_10006detail6reduce28DeviceReduceSingleTileKernelINS2_10policy_hubI4Studj8sum_funcE10Policy1000EN6thrust24THRUST_300001_SM_1000_NS6detail15normal_iteratorINSA_10device_ptrIS5_EEEEPS5_jS6_S5_S5_N4cuda3std3__410__identityEEEvT0_T1_T2_T3_T4_T6_E12temp_storage+288];
	ld.shared.v2.b32 	{%r3652, %r3653}, [_ZZN3cub18CUB_300001_SM_10006detail6reduce28DeviceReduceSingleTileKernelINS2_10policy_hubI4Studj8sum_funcE10Policy1000EN6thrust24THRUST_300001_SM_1000_NS6detail15normal_iteratorINSA_10device_ptrIS5_EEEEPS5_jS6_S5_S5_N4cuda3std3__410__identityEEEvT0_T1_T2_T3_T4_T6_E12temp_storage+296];
	ld.shared.v2.b32 	{%r3654, %r3655}, [_ZZN3cub18CUB_300001_SM_10006detail6reduce28DeviceReduceSingleTileKernelINS2_10policy_hubI4Studj8sum_funcE10Policy1000EN6thrust24THRUST_300001_SM_1000_NS6detail15normal_iteratorINSA_10device_ptrIS5_EEEEPS5_jS6_S5_S5_N4cuda3std3__410__identityEEEvT0_T1_T2_T3_T4_T6_E12temp_storage+304];
	ld.shared.v2.u8 	{%rs4579, %rs4580}, [_ZZN3cub18CUB_300001_SM_10006detail6reduce28DeviceReduceSingleTileKernelINS2_10policy_hubI4Studj8sum_funcE10Policy1000EN6thrust24THRUST_300001_SM_1000_NS6detail15normal_iteratorINSA_10device_ptrIS5_EEEEPS5_jS6_S5_S5_N4cuda3std3__410__identityEEEvT0_T1_T2_T3_T4_T6_E12temp_storage+312];
	ld.shared.u32 	%r347, [_ZZN3cub18CUB_300001_SM_10006detail6reduce28DeviceReduceSingleTileKernelINS2_10policy_hubI4Studj8sum_funcE10Policy1000EN6thrust24THRUST_300001_SM_1000_NS6detail15normal_iteratorINSA_10device_ptrIS5_EEEEPS5_jS6_S5_S5_N4cuda3std3__410__identityEEEvT0_T1_T2_T3_T4_T6_E12temp_storage+316];
	ld.shared.f64 	%fd112, [_ZZN3cub18CUB_300001_SM_10006detail6reduce28DeviceReduceSingleTileKernelINS2_10policy_hubI4Studj8sum_funcE10Policy1000EN6thrust24THRUST_300001_SM_1000_NS6detail15normal_iteratorINSA_10device_ptrIS5_EEEEPS5_jS6_S5_S5_N4cuda3std3__410__identityEEEvT0_T1_T2_T3_T4_T6_E12temp_storage+320];
	cvta.to.local.u64 	%rd50, %rd119;
	cvta.to.local.u64 	%rd51, %rd120;
	and.b16  	%rs4581, %rs7824, 255;
	cvt.u32.u16 	%r3656, %rs7831;
	cvt.u32.u16 	%r3657, %rs7830;
	prmt.b32 	%r3658, %r3657, %r3656, 0x3340U;
	cvt.u32.u16 	%r3659, %rs7829;
	cvt.u32.u16 	%r3660, %rs7828;
	prmt.b32 	%r3661, %r3660, %r3659, 0x3340U;
	prmt.b32 	%r3662, %r3661, %r3658, 0x5410U;
	cvt.u32.u16 	%r3663, %rs7827;
	cvt.u32.u16 	%r3664, %rs7826;
	prmt.b32 	%r3665, %r3664, %r3663, 0x3340U;
	cvt.u32.u16 	%r3666, %rs7825;
	cvt.u32.u16 	%r3667, %rs7824;
	prmt.b32 	%r3668, %r3667, %r3666, 0x3340U;
	prmt.b32 	%r3669, %r3668, %r3665, 0x5410U;
	st.local.v2.b32 	[%rd50], {%r3669, %r3662};
	cvt.u32.u16 	%r3670, %rs7839;
	cvt.u32.u16 	%r3671, %rs7838;
	prmt.b32 	%r3672, %r3671, %r3670, 0x3340U;
	cvt.u32.u16 	%r3673, %rs7837;
	cvt.u32.u16 	%r3674, %rs7836;
	prmt.b32 	%r3675, %r3674, %r3673, 0x3340U;
	prmt.b32 	%r3676, %r3675, %r3672, 0x5410U;
	cvt.u32.u16 	%r3677, %rs7835;
	cvt.u32.u16 	%r3678, %rs7834;
	prmt.b32 	%r3679, %r3678, %r3677, 0x3340U;
	cvt.u32.u16 	%r3680, %rs7833;
	cvt.u32.u16 	%r3681, %rs7832;
	prmt.b32 	%r3682, %r3681, %r3680, 0x3340U;
	prmt.b32 	%r3683, %r3682, %r3679, 0x5410U;
	st.local.v2.b32 	[%rd50+8], {%r3683, %r3676};
	cvt.u32.u16 	%r3684, %rs7847;
	cvt.u32.u16 	%r3685, %rs7846;
	prmt.b32 	%r3686, %r3685, %r3684, 0x3340U;
	cvt.u32.u16 	%r3687, %rs7845;
	cvt.u32.u16 	%r3688, %rs7844;
	prmt.b32 	%r3689, %r3688, %r3687, 0x3340U;
	prmt.b32 	%r3690, %r3689, %r3686, 0x5410U;
	cvt.u32.u16 	%r3691, %rs7843;
	cvt.u32.u16 	%r3692, %rs7842;
	prmt.b32 	%r3693, %r3692, %r3691, 0x3340U;
	cvt.u32.u16 	%r3694, %rs7841;
	cvt.u32.u16 	%r3695, %rs7840;
	prmt.b32 	%r3696, %r3695, %r3694, 0x3340U;
	prmt.b32 	%r3697, %r3696, %r3693, 0x5410U;
	st.local.v2.b32 	[%rd50+16], {%r3697, %r3690};
	cvt.u32.u16 	%r3698, %rs7855;
	cvt.u32.u16 	%r3699, %rs7854;
	prmt.b32 	%r3700, %r3699, %r3698, 0x3340U;
	cvt.u32.u16 	%r3701, %rs7853;
	cvt.u32.u16 	%r3702, %rs7852;
	prmt.b32 	%r3703, %r3702, %r3701, 0x3340U;
	prmt.b32 	%r3704, %r3703, %r3700, 0x5410U;
	cvt.u32.u16 	%r3705, %rs7851;
	cvt.u32.u16 	%r3706, %rs7850;
	prmt.b32 	%r3707, %r3706, %r3705, 0x3340U;
	cvt.u32.u16 	%r3708, %rs7849;
	cvt.u32.u16 	%r3709, %rs7848;
	prmt.b32 	%r3710, %r3709, %r3708, 0x3340U;
	prmt.b32 	%r3711, %r3710, %r3707, 0x5410U;
	st.local.v2.b32 	[%rd50+24], {%r3711, %r3704};
	cvt.u32.u16 	%r3712, %rs7863;
	cvt.u32.u16 	%r3713, %rs7862;
	prmt.b32 	%r3714, %r3713, %r3712, 0x3340U;
	cvt.u32.u16 	%r3715, %rs7861;
	cvt.u32.u16 	%r3716, %rs7860;
	prmt.b32 	%r3717, %r3716, %r3715, 0x3340U;
	prmt.b32 	%r3718, %r3717, %r3714, 0x5410U;
	cvt.u32.u16 	%r3719, %rs7859;
	cvt.u32.u16 	%r3720, %rs7858;
	prmt.b32 	%r3721, %r3720, %r3719, 0x3340U;
	cvt.u32.u16 	%r3722, %rs7857;
	cvt.u32.u16 	%r3723, %rs7856;
	prmt.b32 	%r3724, %r3723, %r3722, 0x3340U;
	prmt.b32 	%r3725, %r3724, %r3721, 0x5410U;
	st.local.v2.b32 	[%rd50+32], {%r3725, %r3718};
	cvt.u32.u16 	%r3726, %rs7871;
	cvt.u32.u16 	%r3727, %rs7870;
	prmt.b32 	%r3728, %r3727, %r3726, 0x3340U;
	cvt.u32.u16 	%r3729, %rs7869;
	cvt.u32.u16 	%r3730, %rs7868;
	prmt.b32 	%r3731, %r3730, %r3729, 0x3340U;
	prmt.b32 	%r3732, %r3731, %r3728, 0x5410U;
	cvt.u32.u16 	%r3733, %rs7867;
	cvt.u32.u16 	%r3734, %rs7866;
	prmt.b32 	%r3735, %r3734, %r3733, 0x3340U;
	cvt.u32.u16 	%r3736, %rs7865;
	cvt.u32.u16 	%r3737, %rs7864;
	prmt.b32 	%r3738, %r3737, %r3736, 0x3340U;
	prmt.b32 	%r3739, %r3738, %r3735, 0x5410U;
	st.local.v2.b32 	[%rd50+40], {%r3739, %r3732};
	st.local.v2.u8 	[%rd50+48], {%rs7872, %rs7873};
	st.local.u32 	[%rd50+52], %r8852;
	st.local.f64 	[%rd50+56], %fd175;
	st.local.v2.b32 	[%rd51], {%r3643, %r3644};
	st.local.v2.b32 	[%rd51+8], {%r3646, %r3647};
	st.local.v2.b32 	[%rd51+16], {%r3648, %r3649};
	st.local.v2.b32 	[%rd51+24], {%r3650, %r3651};
	st.local.v2.b32 	[%rd51+32], {%r3652, %r3653};
	st.local.v2.b32 	[%rd51+40], {%r3654, %r3655};
	st.local.v2.u8 	[%rd51+48], {%rs4579, %rs4580};
	st.local.u32 	[%rd51+52], %r347;
	st.local.f64 	[%rd51+56], %fd112;
	setp.ne.s16 	%p536, %rs4581, 0;
	mov.b32 	%r8850, 0;
	@%p536 bra 	$L__BB5_1296;
$L__BB5_1292:
	and.b16  	%rs4631, %rs7620, 255;
	setp.eq.s16 	%p586, %rs4631, 0;
	@%p586 bra 	$L__BB5_1345;
	mov.b32 	%r8851, 0;
$L__BB5_1294:
	add.s32 	%r3790, %r8851, %r8850;
	cvt.u64.u32 	%rd139, %r3790;
	add.s64 	%rd140, %rd50, %rd139;
	st.local.u8 	[%rd140], %rs7620;
	add.s32 	%r350, %r8851, 1;
	cvt.u64.u32 	%rd141, %r8851;
	add.s64 	%rd142, %rd51, %rd141;
	ld.local.u8 	%rs7620, [%rd142+1];
	setp.ne.s16 	%p587, %rs7620, 0;
	mov.u32 	%r8851, %r350;
	@%p587 bra 	$L__BB5_1294;
	ld.local.u32 	%r8852, [%rd50+52];
	ld.local.f64 	%fd175, [%rd50+56];
	ld.local.v2.b32 	{%r3791, %r3792}, [%rd50];
	bfe.u32 	%r3793, %r3791, 0, 8;
	cvt.u16.u32 	%rs7824, %r3793;
	bfe.u32 	%r3794, %r3791, 8, 8;
	cvt.u16.u32 	%rs7825, %r3794;
	bfe.u32 	%r3795, %r3791, 16, 8;
	cvt.u16.u32 	%rs7826, %r3795;
	bfe.u32 	%r3796, %r3791, 24, 8;
	cvt.u16.u32 	%rs7827, %r3796;
	bfe.u32 	%r3797, %r3792, 0, 8;
	cvt.u16.u32 	%rs7828, %r3797;
	bfe.u32 	%r3798, %r3792, 8, 8;
	cvt.u16.u32 	%rs7829, %r3798;
	bfe.u32 	%r3799, %r3792, 16, 8;
	cvt.u16.u32 	%rs7830, %r3799;
	bfe.u32 	%r3800, %r3792, 24, 8;
	cvt.u16.u32 	%rs7831, %r3800;
	ld.local.v2.b32 	{%r3801, %r3802}, [%rd50+8];
	bfe.u32 	%r3803, %r3801, 0, 8;
	cvt.u16.u32 	%rs7832, %r3803;
	bfe.u32 	%r3804, %r3801, 8, 8;
	cvt.u16.u32 	%rs7833, %r3804;
	bfe.u32 	%r3805, %r3801, 16, 8;
	cvt.u16.u32 	%rs7834, %r3805;
	bfe.u32 	%r3806, %r3801, 24, 8;
	cvt.u16.u32 	%rs7835, %r3806;
	bfe.u32 	%r3807, %r3802, 0, 8;
	cvt.u16.u32 	%rs7836, %r3807;
	bfe.u32 	%r3808, %r3802, 8, 8;
	cvt.u16.u32 	%rs7837, %r3808;
	bfe.u32 	%r3809, %r3802, 16, 8;
	cvt.u16.u32 	%rs7838, %r3809;
	bfe.u32 	%r3810, %r3802, 24, 8;
	cvt.u16.u32 	%rs7839, %r3810;
	ld.local.v2.b32 	{%r3811, %r3812}, [%rd50+16];
	bfe.u32 	%r3813, %r3811, 0, 8;
	cvt.u16.u32 	%rs7840, %r3813;
	bfe.u32 	%r3814, %r3811, 8, 8;
	cvt.u16.u32 	%rs7841, %r3814;
	bfe.u32 	%r3815, %r3811, 16, 8;
	cvt.u16.u32 	%rs7842, %r3815;
	bfe.u32 	%r3816, %r3811, 24, 8;
	cvt.u16.u32 	%rs7843, %r3816;
	bfe.u32 	%r3817, %r3812, 0, 8;
	cvt.u16.u32 	%rs7844, %r3817;
	bfe.u32 	%r3818, %r3812, 8, 8;
	cvt.u16.u32 	%rs7845, %r3818;
	bfe.u32 	%r3819, %r3812, 16, 8;
	cvt.u16.u32 	%rs7846, %r3819;
	bfe.u32 	%r3820, %r3812, 24, 8;
	cvt.u16.u32 	%rs7847, %r3820;
	ld.local.v2.b32 	{%r3821, %r3822}, [%rd50+24];
	bfe.u32 	%r3823, %r3821, 0, 8;
	cvt.u16.u32 	%rs7848, %r3823;
	bfe.u32 	%r3824, %r3821, 8, 8;
	cvt.u16.u32 	%rs7849, %r3824;
	bfe.u32 	%r3825, %r3821, 16, 8;
	cvt.u16.u32 	%rs7850, %r3825;
	bfe.u32 	%r3826, %r3821, 24, 8;
	cvt.u16.u32 	%rs7851, %r3826;
	bfe.u32 	%r3827, %r3822, 0, 8;
	cvt.u16.u32 	%rs7852, %r3827;
	bfe.u32 	%r3828, %r3822, 8, 8;
	cvt.u16.u32 	%rs7853, %r3828;
	bfe.u32 	%r3829, %r3822, 16, 8;
	cvt.u16.u32 	%rs7854, %r3829;
	bfe.u32 	%r3830, %r3822, 24, 8;
	cvt.u16.u32 	%rs7855, %r3830;
	ld.local.v2.b32 	{%r3831, %r3832}, [%rd50+32];
	bfe.u32 	%r3833, %r3831, 0, 8;
	cvt.u16.u32 	%rs7856, %r3833;
	bfe.u32 	%r3834, %r3831, 8, 8;
	cvt.u16.u32 	%rs7857, %r3834;
	bfe.u32 	%r3835, %r3831, 16, 8;
	cvt.u16.u32 	%rs7858, %r3835;
	bfe.u32 	%r3836, %r3831, 24, 8;
	cvt.u16.u32 	%rs7859, %r3836;
	bfe.u32 	%r3837, %r3832, 0, 8;
	cvt.u16.u32 	%rs7860, %r3837;
	bfe.u32 	%r3838, %r3832, 8, 8;
	cvt.u16.u32 	%rs7861, %r3838;
	bfe.u32 	%r3839, %r3832, 16, 8;
	cvt.u16.u32 	%rs7862, %r3839;
	bfe.u32 	%r3840, %r3832, 24, 8;
	cvt.u16.u32 	%rs7863, %r3840;
	ld.local.v2.b32 	{%r3841, %r3842}, [%rd50+40];
	bfe.u32 	%r3843, %r3841, 0, 8;
	cvt.u16.u32 	%rs7864, %r3843;
	bfe.u32 	%r3844, %r3841, 8, 8;
	cvt.u16.u32 	%rs7865, %r3844;
	bfe.u32 	%r3845, %r3841, 16, 8;
	cvt.u16.u32 	%rs7866, %r3845;
	bfe.u32 	%r3846, %r3841, 24, 8;
	cvt.u16.u32 	%rs7867, %r3846;
	bfe.u32 	%r3847, %r3842, 0, 8;
	cvt.u16.u32 	%rs7868, %r3847;
	bfe.u32 	%r3848, %r3842, 8, 8;
	cvt.u16.u32 	%rs7869, %r3848;
	bfe.u32 	%r3849, %r3842, 16, 8;
	cvt.u16.u32 	%rs7870, %r3849;
	bfe.u32 	%r3850, %r3842, 24, 8;
	cvt.u16.u32 	%rs7871, %r3850;
	ld.local.v2.u8 	{%rs7872, %rs7873}, [%rd50+48];
	bra.uni 	$L__BB5_1345;
$L__BB5_1296:
	and.b16  	%rs4582, %rs7825, 255;
	setp.eq.s16 	%p537, %rs4582, 0;
	mov.b32 	%r8850, 1;
	@%p537 bra 	$L__BB5_1292;
	and.b16  	%rs4583, %rs7826, 255;
	setp.eq.s16 	%p538, %rs4583, 0;
	mov.b32 	%r8850, 2;
	@%p538 bra 	$L__BB5_1292;
	and.b16  	%rs4584, %rs7827, 255;
	setp.eq.s16 	%p539, %rs4584, 0;
	mov.b32 	%r8850, 3;
	@%p539 bra 	$L__BB5_1292;
	and.b16  	%rs4585, %rs7828, 255;
	setp.eq.s16 	%p540, %rs4585, 0;
	mov.b32 	%r8850, 4;
	@%p540 bra 	$L__BB5_1292;
	and.b16  	%rs4586, %rs7829, 255;
	setp.eq.s16 	%p541, %rs4586, 0;
	mov.b32 	%r8850, 5;
	@%p541 bra 	$L__BB5_1292;
	and.b16  	%rs4587, %rs7830, 255;
	setp.eq.s16 	%p542, %rs4587, 0;
	mov.b32 	%r8850, 6;
	@%p542 bra 	$L__BB5_1292;
	and.b16  	%rs4588, %rs7831, 255;
	setp.eq.s16 	%p543, %rs4588, 0;
	mov.b32 	%r8850, 7;
	@%p543 bra 	$L__BB5_1292;
	and.b16  	%rs4589, %rs7832, 255;
	setp.eq.s16 	%p544, %rs4589, 0;
	mov.b32 	%r8850, 8;
	@%p544 bra 	$L__BB5_1292;
	and.b16  	%rs4590, %rs7833, 255;
	setp.eq.s16 	%p545, %rs4590, 0;
	mov.b32 	%r8850, 9;
	@%p545 bra 	$L__BB5_1292;
	and.b16  	%rs4591, %rs7834, 255;
	setp.eq.s16 	%p546, %rs4591, 0;
	mov.b32 	%r8850, 10;
	@%p546 bra 	$L__BB5_1292;
	and.b16  	%rs4592, %rs7835, 255;
	setp.eq.s16 	%p547, %rs4592, 0;
	mov.b32 	%r8850, 11;
	@%p547 bra 	$L__BB5_1292;
	and.b16  	%rs4593, %rs7836, 255;
	setp.eq.s16 	%p548, %rs4593, 0;
	mov.b32 	%r8850, 12;
	@%p548 bra 	$L__BB5_1292;
	and.b16  	%rs4594, %rs7837, 255;
	setp.eq.s16 	%p549, %rs4594, 0;
	mov.b32 	%r8850, 13;
	@%p549 bra 	$L__BB5_1292;
	and.b16  	%rs4595, %rs7838, 255;
	setp.eq.s16 	%p550, %rs4595, 0;
	mov.b32 	%r8850, 14;
	@%p550 bra 	$L__BB5_1292;
	and.b16  	%rs4596, %rs7839, 255;
	setp.eq.s16 	%p551, %rs4596, 0;
	mov.b32 	%r8850, 15;
	@%p551 bra 	$L__BB5_1292;
	and.b16  	%rs4597, %rs7840, 255;
	setp.eq.s16 	%p552, %rs4597, 0;
	mov.b32 	%r8850, 16;
	@%p552 bra 	$L__BB5_1292;
	and.b16  	%rs4598, %rs7841, 255;
	setp.eq.s16 	%p553, %rs4598, 0;
	mov.b32 	%r8850, 17;
	@%p553 bra 	$L__BB5_1292;
	and.b16  	%rs4599, %rs7842, 255;
	setp.eq.s16 	%p554, %rs4599, 0;
	mov.b32 	%r8850, 18;
	@%p554 bra 	$L__BB5_1292;
	and.b16  	%rs4600, %rs7843, 255;
	setp.eq.s16 	%p555, %rs4600, 0;
	mov.b32 	%r8850, 19;
	@%p555 bra 	$L__BB5_1292;
	and.b16  	%rs4601, %rs7844, 255;
	setp.eq.s16 	%p556, %rs4601, 0;
	mov.b32 	%r8850, 20;
	@%p556 bra 	$L__BB5_1292;
	and.b16  	%rs4602, %rs7845, 255;
	setp.eq.s16 	%p557, %rs4602, 0;
	mov.b32 	%r8850, 21;
	@%p557 bra 	$L__BB5_1292;
	and.b16  	%rs4603, %rs7846, 255;
	setp.eq.s16 	%p558, %rs4603, 0;
	mov.b32 	%r8850, 22;
	@%p558 bra 	$L__BB5_1292;
	and.b16  	%rs4604, %rs7847, 255;
	setp.eq.s16 	%p559, %rs4604, 0;
	mov.b32 	%r8850, 23;
	@%p559 bra 	$L__BB5_1292;
	and.b16  	%rs4605, %rs7848, 255;
	setp.eq.s16 	%p560, %rs4605, 0;
	mov.b32 	%r8850, 24;
	@%p560 bra 	$L__BB5_1292;
	and.b16  	%rs4606, %rs7849, 255;
	setp.eq.s16 	%p561, %rs4606, 0;
	mov.b32 	%r8850, 25;
	@%p561 bra 	$L__BB5_1292;
	and.b16  	%rs4607, %rs7850, 255;
	setp.eq.s16 	%p562, %rs4607, 0;
	mov.b32 	%r8850, 26;
	@%p562 bra 	$L__BB5_1292;
	and.b16  	%rs4608, %rs7851, 255;
	setp.eq.s16 	%p563, %rs4608, 0;
	mov.b32 	%r8850, 27;
	@%p563 bra 	$L__BB5_1292;
	and.b16  	%rs4609, %rs7852, 255;
	setp.eq.s16 	%p564, %rs4609, 0;
	mov.b32 	%r8850, 28;
	@%p564 bra 	$L__BB5_1292;
	and.b16  	%rs4610, %rs7853, 255;
	setp.eq.s16 	%p565, %rs4610, 0;
	mov.b32 	%r8850, 29;
	@%p565 bra 	$L__BB5_1292;
	and.b16  	%rs4611, %rs7854, 255;
	setp.eq.s16 	%p566, %rs4611, 0;
	mov.b32 	%r8850, 30;
	@%p566 bra 	$L__BB5_1292;
	and.b16  	%rs4612, %rs7855, 255;
	setp.eq.s16 	%p567, %rs4612, 0;
	mov.b32 	%r8850, 31;
	@%p567 bra 	$L__BB5_1292;
	and.b16  	%rs4613, %rs7856, 255;
	setp.eq.s16 	%p568, %rs4613, 0;
	mov.b32 	%r8850, 32;
	@%p568 bra 	$L__BB5_1292;
	and.b16  	%rs4614, %rs7857, 255;
	setp.eq.s16 	%p569, %rs4614, 0;
	mov.b32 	%r8850, 33;
	@%p569 bra 	$L__BB5_1292;
	and.b16  	%rs4615, %rs7858, 255;
	setp.eq.s16 	%p570, %rs4615, 0;
	mov.b32 	%r8850, 34;
	@%p570 bra 	$L__BB5_1292;
	and.b16  	%rs4616, %rs7859, 255;
	setp.eq.s16 	%p571, %rs4616, 0;
	mov.b32 	%r8850, 35;
	@%p571 bra 	$L__BB5_1292;
	and.b16  	%rs4617, %rs7860, 255;
	setp.eq.s16 	%p572, %rs4617, 0;
	mov.b32 	%r8850, 36;
	@%p572 bra 	$L__BB5_1292;
	and.b16  	%rs4618, %rs7861, 255;
	setp.eq.s16 	%p573, %rs4618, 0;
	mov.b32 	%r8850, 37;
	@%p573 bra 	$L__BB5_1292;
	and.b16  	%rs4619, %rs7862, 255;
	setp.eq.s16 	%p574, %rs4619, 0;
	mov.b32 	%r8850, 38;
	@%p574 bra 	$L__BB5_1292;
	and.b16  	%rs4620, %rs7863, 255;
	setp.eq.s16 	%p575, %rs4620, 0;
	mov.b32 	%r8850, 39;
	@%p575 bra 	$L__BB5_1292;
	and.b16  	%rs4621, %rs7864, 255;
	setp.eq.s16 	%p576, %rs4621, 0;
	mov.b32 	%r8850, 40;
	@%p576 bra 	$L__BB5_1292;
	and.b16  	%rs4622, %rs7865, 255;
	setp.eq.s16 	%p577, %rs4622, 0;
	mov.b32 	%r8850, 41;
	@%p577 bra 	$L__BB5_1292;
	and.b16  	%rs4623, %rs7866, 255;
	setp.eq.s16 	%p578, %rs4623, 0;
	mov.b32 	%r8850, 42;
	@%p578 bra 	$L__BB5_1292;
	and.b16  	%rs4624, %rs7867, 255;
	setp.eq.s16 	%p579, %rs4624, 0;
	mov.b32 	%r8850, 43;
	@%p579 bra 	$L__BB5_1292;
	and.b16  	%rs4625, %rs7868, 255;
	setp.eq.s16 	%p580, %rs4625, 0;
	mov.b32 	%r8850, 44;
	@%p580 bra 	$L__BB5_1292;
	and.b16  	%rs4626, %rs7869, 255;
	setp.eq.s16 	%p581, %rs4626, 0;
	mov.b32 	%r8850, 45;
	@%p581 bra 	$L__BB5_1292;
	and.b16  	%rs4627, %rs7870, 255;
	setp.eq.s16 	%p582, %rs4627, 0;
	mov.b32 	%r8850, 46;
	@%p582 bra 	$L__BB5_1292;
	and.b16  	%rs4628, %rs7871, 255;
	setp.eq.s16 	%p583, %rs4628, 0;
	mov.b32 	%r8850, 47;
	@%p583 bra 	$L__BB5_1292;
	and.b16  	%rs4629, %rs7872, 255;
	setp.eq.s16 	%p584, %rs4629, 0;
	mov.b32 	%r8850, 48;
	@%p584 bra 	$L__BB5_1292;
	and.b16  	%rs4630, %rs7873, 255;
	setp.eq.s16 	%p585, %rs4630, 0;
	mov.b32 	%r8850, 49;
	@%p585 bra 	$L__BB5_1292;
$L__BB5_1345:
	add.s32 	%r8855, %r8852, %r347;
	add.f64 	%fd176, %fd112, %fd175;
	ld.shared.v2.b32 	{%r3852, %r3853}, [_ZZN3cub18CUB_300001_SM_10006detail6reduce28DeviceReduceSingleTileKernelINS2_10policy_hubI4Studj8sum_funcE10Policy1000EN6thrust24THRUST_300001_SM_1000_NS6detail15normal_iteratorINSA_10device_ptrIS5_EEEEPS5_jS6_S5_S5_N4cuda3std3__410__identityEEEvT0_T1_T2_T3_T4_T6_E12temp_storage+328];
	bfe.u32 	%r3854, %r3852, 0, 8;
	cvt.u16.u32 	%rs7671, %r3854;
	ld.shared.v2.b32 	{%r3855, %r3856}, [_ZZN3cub18CUB_300001_SM_10006detail6reduce28DeviceReduceSingleTileKernelINS2_10policy_hubI4Studj8sum_funcE10Policy1000EN6thrust24THRUST_300001_SM_1000_NS6detail15normal_iteratorINSA_10device_ptrIS5_EEEEPS5_jS6_S5_S5_N4cuda3std3__410__identityEEEvT0_T1_T2_T3_T4_T6_E12temp_storage+336];
	ld.shared.v2.b32 	{%r3857, %r3858}, [_ZZN3cub18CUB_300001_SM_10006detail6reduce28DeviceReduceSingleTileKernelINS2_10policy_hubI4Studj8sum_funcE10Policy1000EN6thrust24THRUST_300001_SM_1000_NS6detail15normal_iteratorINSA_10device_ptrIS5_EEEEPS5_jS6_S5_S5_N4cuda3std3__410__identityEEEvT0_T1_T2_T3_T4_T6_E12temp_storage+344];
	ld.shared.v2.b32 	{%r3859, %r3860}, [_ZZN3cub18CUB_300001_SM_10006detail6reduce28DeviceReduceSingleTileKernelINS2_10policy_hubI4Studj8sum_funcE10Policy1000EN6thrust24THRUST_300001_SM_1000_NS6detail15normal_iteratorINSA_10device_ptrIS5_EEEEPS5_jS6_S5_S5_N4cuda3std3__410__identityEEEvT0_T1_T2_T3_T4_T6_E12temp_storage+352];
	ld.shared.v2.b32 	{%r3861, %r3862}, [_ZZN3cub18CUB_300001_SM_10006detail6reduce28DeviceReduceSingleTileKernelINS2_10policy_hubI4Studj8sum_funcE10Policy1000EN6thrust24THRUST_300001_SM_1000_NS6detail15normal_iteratorINSA_10device_ptrIS5_EEEEPS5_jS6_S5_S5_N4cuda3std3__410__identityEEEvT0_T1_T2_T3_T4_T6_E12temp_storage+360];
	ld.shared.v2.b32 	{%r3863, %r3864}, [_ZZN3cub18CUB_300001_SM_10006detail6reduce28DeviceReduceSingleTileKernelINS2_10policy_hubI4Studj8sum_funcE10Policy1000EN6thrust24THRUST_300001_SM_1000_NS6detail15normal_iteratorINSA_10device_ptrIS5_EEEEPS5_jS6_S5_S5_N4cuda3std3__410__identityEEEvT0_T1_T2_T3_T4_T6_E12temp_storage+368];
	ld.shared.v2.u8 	{%rs4632, %rs4633}, [_ZZN3cub18CUB_300001_SM_10006detail6reduce28DeviceReduceSingleTileKernelINS2_10policy_hubI4Studj8sum_funcE10Policy1000EN6thrust24THRUST_300001_SM_1000_NS6detail15normal_iteratorINSA_10device_ptrIS5_EEEEPS5_jS6_S5_S5_N4cuda3std3__410__identityEEEvT0_T1_T2_T3_T4_T6_E12temp_storage+376];
	ld.shared.u32 	%r354, [_ZZN3cub18CUB_300001_SM_10006detail6reduce28DeviceReduceSingleTileKernelINS2_10policy_hubI4Studj8sum_funcE10Policy1000EN6thrust24THRUST_300001_SM_1000_NS6detail15normal_iteratorINSA_10device_ptrIS5_EEEEPS5_jS6_S5_S5_N4cuda3std3__410__identityEEEvT0_T1_T2_T3_T4_T6_E12temp_storage+380];
	ld.shared.f64 	%fd116, [_ZZN3cub18CUB_300001_SM_10006detail6reduce28DeviceReduceSingleTileKernelINS2_10policy_hubI4Studj8sum_funcE10Policy1000EN6thrust24THRUST_300001_SM_1000_NS6detail15normal_iteratorINSA_10device_ptrIS5_EEEEPS5_jS6_S5_S5_N4cuda3std3__410__identityEEEvT0_T1_T2_T3_T4_T6_E12temp_storage+384];
	cvta.to.local.u64 	%rd52, %rd119;
	cvta.to.local.u64 	%rd53, %rd120;
	and.b16  	%rs4634, %rs7824, 255;
	cvt.u32.u16 	%r3865, %rs7831;
	cvt.u32.u16 	%r3866, %rs7830;
	prmt.b32 	%r3867, %r3866, %r3865, 0x3340U;
	cvt.u32.u16 	%r3868, %rs7829;
	cvt.u32.u16 	%r3869, %rs7828;
	prmt.b32 	%r3870, %r3869, %r3868, 0x3340U;
	prmt.b32 	%r3871, %r3870, %r3867, 0x5410U;
	cvt.u32.u16 	%r3872, %rs7827;
	cvt.u32.u16 	%r3873, %rs7826;
	prmt.b32 	%r3874, %r3873, %r3872, 0x3340U;
	cvt.u32.u16 	%r3875, %rs7825;
	cvt.u32.u16 	%r3876, %rs7824;
	prmt.b32 	%r3877, %r3876, %r3875, 0x3340U;
	prmt.b32 	%r3878, %r3877, %r3874, 0x5410U;
	st.local.v2.b32 	[%rd52], {%r3878, %r3871};
	cvt.u32.u16 	%r3879, %rs7839;
	cvt.u32.u16 	%r3880, %rs7838;
	prmt.b32 	%r3881, %r3880, %r3879, 0x3340U;
	cvt.u32.u16 	%r3882, %rs7837;
	cvt.u32.u16 	%r3883, %rs7836;
	prmt.b32 	%r3884, %r3883, %r3882, 0x3340U;
	prmt.b32 	%r3885, %r3884, %r3881, 0x5410U;
	cvt.u32.u16 	%r3886, %rs7835;
	cvt.u32.u16 	%r3887, %rs7834;
	prmt.b32 	%r3888, %r3887, %r3886, 0x3340U;
	cvt.u32.u16 	%r3889, %rs7833;
	cvt.u32.u16 	%r3890, %rs7832;
	prmt.b32 	%r3891, %r3890, %r3889, 0x3340U;
	prmt.b32 	%r3892, %r3891, %r3888, 0x5410U;
	st.local.v2.b32 	[%rd52+8], {%r3892, %r3885};
	cvt.u32.u16 	%r3893, %rs7847;
	cvt.u32.u16 	%r3894, %rs7846;
	prmt.b32 	%r3895, %r3894, %r3893, 0x3340U;
	cvt.u32.u16 	%r3896, %rs7845;
	cvt.u32.u16 	%r3897, %rs7844;
	prmt.b32 	%r3898, %r3897, %r3896, 0x3340U;
	prmt.b32 	%r3899, %r3898, %r3895, 0x5410U;
	cvt.u32.u16 	%r3900, %rs7843;
	cvt.u32.u16 	%r3901, %rs7842;
	prmt.b32 	%r3902, %r3901, %r3900, 0x3340U;
	cvt.u32.u16 	%r3903, %rs7841;
	cvt.u32.u16 	%r3904, %rs7840;
	prmt.b32 	%r3905, %r3904, %r3903, 0x3340U;
	prmt.b32 	%r3906, %r3905, %r3902, 0x5410U;
	st.local.v2.b32 	[%rd52+16], {%r3906, %r3899};
	cvt.u32.u16 	%r3907, %rs7855;
	cvt.u32.u16 	%r3908, %rs7854;
	prmt.b32 	%r3909, %r3908, %r3907, 0x3340U;
	cvt.u32.u16 	%r3910, %rs7853;
	cvt.u32.u16 	%r3911, %rs7852;
	prmt.b32 	%r3912, %r3911, %r3910, 0x3340U;
	prmt.b32 	%r3913, %r3912, %r3909, 0x5410U;
	cvt.u32.u16 	%r3914, %rs7851;
	cvt.u32.u16 	%r3915, %rs7850;
	prmt.b32 	%r3916, %r3915, %r3914, 0x3340U;
	cvt.u32.u16 	%r3917, %rs7849;
	cvt.u32.u16 	%r3918, %rs7848;
	prmt.b32 	%r3919, %r3918, %r3917, 0x3340U;
	prmt.b32 	%r3920, %r3919, %r3916, 0x5410U;
	st.local.v2.b32 	[%rd52+24], {%r3920, %r3913};
	cvt.u32.u16 	%r3921, %rs7863;
	cvt.u32.u16 	%r3922, %rs7862;
	prmt.b32 	%r3923, %r3922, %r3921, 0x3340U;
	cvt.u32.u16 	%r3924, %rs7861;
	cvt.u32.u16 	%r3925, %rs7860;
	prmt.b32 	%r3926, %r3925, %r3924, 0x3340U;
	prmt.b32 	%r3927, %r3926, %r3923, 0x5410U;
	cvt.u32.u16 	%r3928, %rs7859;
	cvt.u32.u16 	%r3929, %rs7858;
	prmt.b32 	%r3930, %r3929, %r3928, 0x3340U;
	cvt.u32.u16 	%r3931, %rs7857;
	cvt.u32.u16 	%r3932, %rs7856;
	prmt.b32 	%r3933, %r3932, %r3931, 0x3340U;
	prmt.b32 	%r3934, %r3933, %r3930, 0x5410U;
	st.local.v2.b32 	[%rd52+32], {%r3934, %r3927};
	cvt.u32.u16 	%r3935, %rs7871;
	cvt.u32.u16 	%r3936, %rs7870;
	prmt.b32 	%r3937, %r3936, %r3935, 0x3340U;
	cvt.u32.u16 	%r3938, %rs7869;
	cvt.u32.u16 	%r3939, %rs7868;
	prmt.b32 	%r3940, %r3939, %r3938, 0x3340U;
	prmt.b32 	%r3941, %r3940, %r3937, 0x5410U;
	cvt.u32.u16 	%r3942, %rs7867;
	cvt.u32.u16 	%r3943, %rs7866;
	prmt.b32 	%r3944, %r3943, %r3942, 0x3340U;
	cvt.u32.u16 	%r3945, %rs7865;
	cvt.u32.u16 	%r3946, %rs7864;
	prmt.b32 	%r3947, %r3946, %r3945, 0x3340U;
	prmt.b32 	%r3948, %r3947, %r3944, 0x5410U;
	st.local.v2.b32 	[%rd52+40], {%r3948, %r3941};
	st.local.v2.u8 	[%rd52+48], {%rs7872, %rs7873};
	st.local.u32 	[%rd52+52], %r8855;
	st.local.f64 	[%rd52+56], %fd176;
	st.local.v2.b32 	[%rd53], {%r3852, %r3853};
	st.local.v2.b32 	[%rd53+8], {%r3855, %r3856};
	st.local.v2.b32 	[%rd53+16], {%r3857, %r3858};
	st.local.v2.b32 	[%rd53+24], {%r3859, %r3860};
	st.local.v2.b32 	[%rd53+32], {%r3861, %r3862};
	st.local.v2.b32 	[%rd53+40], {%r3863, %r3864};
	st.local.v2.u8 	[%rd53+48], {%rs4632, %rs4633};
	st.local.u32 	[%rd53+52], %r354;
	st.local.f64 	[%rd53+56], %fd116;
	setp.ne.s16 	%p588, %rs4634, 0;
	mov.b32 	%r8853, 0;
	@%p588 bra 	$L__BB5_1350;
$L__BB5_1346:
	and.b16  	%rs4684, %rs7671, 255;
	setp.eq.s16 	%p638, %rs4684, 0;
	@%p638 bra 	$L__BB5_1399;
	mov.b32 	%r8854, 0;
$L__BB5_1348:
	add.s32 	%r3999, %r8854, %r8853;
	cvt.u64.u32 	%rd145, %r3999;
	add.s64 	%rd146, %rd52, %rd145;
	st.local.u8 	[%rd146], %rs7671;
	add.s32 	%r357, %r8854, 1;
	cvt.u64.u32 	%rd147, %r8854;
	add.s64 	%rd148, %rd53, %rd147;
	ld.local.u8 	%rs7671, [%rd148+1];
	setp.ne.s16 	%p639, %rs7671, 0;
	mov.u32 	%r8854, %r357;
	@%p639 bra 	$L__BB5_1348;
	ld.local.u32 	%r8855, [%rd52+52];
	ld.local.f64 	%fd176, [%rd52+56];
	ld.local.v2.b32 	{%r4000, %r4001}, [%rd52];
	bfe.u32 	%r4002, %r4000, 0, 8;
	cvt.u16.u32 	%rs7824, %r4002;
	bfe.u32 	%r4003, %r4000, 8, 8;
	cvt.u16.u32 	%rs7825, %r4003;
	bfe.u32 	%r4004, %r4000, 16, 8;
	cvt.u16.u32 	%rs7826, %r4004;
	bfe.u32 	%r4005, %r4000, 24, 8;
	cvt.u16.u32 	%rs7827, %r4005;
	bfe.u32 	%r4006, %r4001, 0, 8;
	cvt.u16.u32 	%rs7828, %r4006;
	bfe.u32 	%r4007, %r4001, 8, 8;
	cvt.u16.u32 	%rs7829, %r4007;
	bfe.u32 	%r4008, %r4001, 16, 8;
	cvt.u16.u32 	%rs7830, %r4008;
	bfe.u32 	%r4009, %r4001, 24, 8;
	cvt.u16.u32 	%rs7831, %r4009;
	ld.local.v2.b32 	{%r4010, %r4011}, [%rd52+8];
	bfe.u32 	%r4012, %r4010, 0, 8;
	cvt.u16.u32 	%rs7832, %r4012;
	bfe.u32 	%r4013, %r4010, 8, 8;
	cvt.u16.u32 	%rs7833, %r4013;
	bfe.u32 	%r4014, %r4010, 16, 8;
	cvt.u16.u32 	%rs7834, %r4014;
	bfe.u32 	%r4015, %r4010, 24, 8;
	cvt.u16.u32 	%rs7835, %r4015;
	bfe.u32 	%r4016, %r4011, 0, 8;
	cvt.u16.u32 	%rs7836, %r4016;
	bfe.u32 	%r4017, %r4011, 8, 8;
	cvt.u16.u32 	%rs7837, %r4017;
	bfe.u32 	%r4018, %r4011, 16, 8;
	cvt.u16.u32 	%rs7838, %r4018;
	bfe.u32 	%r4019, %r4011, 24, 8;
	cvt.u16.u32 	%rs7839, %r4019;
	ld.local.v2.b32 	{%r4020, %r4021}, [%rd52+16];
	bfe.u32 	%r4022, %r4020, 0, 8;
	cvt.u16.u32 	%rs7840, %r4022;
	bfe.u32 	%r4023, %r4020, 8, 8;
	cvt.u16.u32 	%rs7841, %r4023;
	bfe.u32 	%r4024, %r4020, 16, 8;
	cvt.u16.u32 	%rs7842, %r4024;
	bfe.u32 	%r4025, %r4020, 24, 8;
	cvt.u16.u32 	%rs7843, %r4025;
	bfe.u32 	%r4026, %r4021, 0, 8;
	cvt.u16.u32 	%rs7844, %r4026;
	bfe.u32 	%r4027, %r4021, 8, 8;
	cvt.u16.u32 	%rs7845, %r4027;
	bfe.u32 	%r4028, %r4021, 16, 8;
	cvt.u16.u32 	%rs7846, %r4028;
	bfe.u32 	%r4029, %r4021, 24, 8;
	cvt.u16.u32 	%rs7847, %r4029;
	ld.local.v2.b32 	{%r4030, %r4031}, [%rd52+24];
	bfe.u32 	%r4032, %r4030, 0, 8;
	cvt.u16.u32 	%rs7848, %r4032;
	bfe.u32 	%r4033, %r4030, 8, 8;
	cvt.u16.u32 	%rs7849, %r4033;
	bfe.u32 	%r4034, %r4030, 16, 8;
	cvt.u16.u32 	%rs7850, %r4034;
	bfe.u32 	%r4035, %r4030, 24, 8;
	cvt.u16.u32 	%rs7851, %r4035;
	bfe.u32 	%r4036, %r4031, 0, 8;
	cvt.u16.u32 	%rs7852, %r4036;
	bfe.u32 	%r4037, %r4031, 8, 8;
	cvt.u16.u32 	%rs7853, %r4037;
	bfe.u32 	%r4038, %r4031, 16, 8;
	cvt.u16.u32 	%rs7854, %r4038;
	bfe.u32 	%r4039, %r4031, 24, 8;
	cvt.u16.u32 	%rs7855, %r4039;
	ld.local.v2.b32 	{%r4040, %r4041}, [%rd52+32];
	bfe.u32 	%r4042, %r4040, 0, 8;
	cvt.u16.u32 	%rs7856, %r4042;
	bfe.u32 	%r4043, %r4040, 8, 8;
	cvt.u16.u32 	%rs7857, %r4043;
	bfe.u32 	%r4044, %r4040, 16, 8;
	cvt.u16.u32 	%rs7858, %r4044;
	bfe.u32 	%r4045, %r4040, 24, 8;
	cvt.u16.u32 	%rs7859, %r4045;
	bfe.u32 	%r4046, %r4041, 0, 8;
	cvt.u16.u32 	%rs7860, %r4046;
	bfe.u32 	%r4047, %r4041, 8, 8;
	cvt.u16.u32 	%rs7861, %r4047;
	bfe.u32 	%r4048, %r4041, 16, 8;
	cvt.u16.u32 	%rs7862, %r4048;
	bfe.u32 	%r4049, %r4041, 24, 8;
	cvt.u16.u32 	%rs7863, %r4049;
	ld.local.v2.b32 	{%r4050, %r4051}, [%rd52+40];
	bfe.u32 	%r4052, %r4050, 0, 8;
	cvt.u16.u32 	%rs7864, %r4052;
	bfe.u32 	%r4053, %r4050, 8, 8;
	cvt.u16.u32 	%rs7865, %r4053;
	bfe.u32 	%r4054, %r4050, 16, 8;
	cvt.u16.u32 	%rs7866, %r4054;
	bfe.u32 	%r4055, %r4050, 24, 8;
	cvt.u16.u32 	%rs7867, %r4055;
	bfe.u32 	%r4056, %r4051, 0, 8;
	cvt.u16.u32 	%rs7868, %r4056;
	bfe.u32 	%r4057, %r4051, 8, 8;
	cvt.u16.u32 	%rs7869, %r4057;
	bfe.u32 	%r4058, %r4051, 16, 8;
	cvt.u16.u32 	%rs7870, %r4058;
	bfe.u32 	%r4059, %r4051, 24, 8;
	cvt.u16.u32 	%rs7871, %r4059;
	ld.local.v2.u8 	{%rs7872, %rs7873}, [%rd52+48];
	bra.uni 	$L__BB5_1399;
$L__BB5_1350:
	and.b16  	%rs4635, %rs7825, 255;
	setp.eq.s16 	%p589, %rs4635, 0;
	mov.b32 	%r8853, 1;
	@%p589 bra 	$L__BB5_1346;
	and.b16  	%rs4636, %rs7826, 255;
	setp.eq.s16 	%p590, %rs4636, 0;
	mov.b32 	%r8853, 2;
	@%p590 bra 	$L__BB5_1346;
	and.b16  	%rs4637, %rs7827, 255;
	setp.eq.s16 	%p591, %rs4637, 0;
	mov.b32 	%r8853, 3;
	@%p591 bra 	$L__BB5_1346;
	and.b16  	%rs4638, %rs7828, 255;
	setp.eq.s16 	%p592, %rs4638, 0;
	mov.b32 	%r8853, 4;
	@%p592 bra 	$L__BB5_1346;
	and.b16  	%rs4639, %rs7829, 255;
	setp.eq.s16 	%p593, %rs4639, 0;
	mov.b32 	%r8853, 5;
	@%p593 bra 	$L__BB5_1346;
	and.b16  	%rs4640, %rs7830, 255;
	setp.eq.s16 	%p594, %rs4640, 0;
	mov.b32 	%r8853, 6;
	@%p594 bra 	$L__BB5_1346;
	and.b16  	%rs4641, %rs7831, 255;
	setp.eq.s16 	%p595, %rs4641, 0;
	mov.b32 	%r8853, 7;
	@%p595 bra 	$L__BB5_1346;
	and.b16  	%rs4642, %rs7832, 255;
	setp.eq.s16 	%p596, %rs4642, 0;
	mov.b32 	%r8853, 8;
	@%p596 bra 	$L__BB5_1346;
	and.b16  	%rs4643, %rs7833, 255;
	setp.eq.s16 	%p597, %rs4643, 0;
	mov.b32 	%r8853, 9;
	@%p597 bra 	$L__BB5_1346;
	and.b16  	%rs4644, %rs7834, 255;
	setp.eq.s16 	%p598, %rs4644, 0;
	mov.b32 	%r8853, 10;
	@%p598 bra 	$L__BB5_1346;
	and.b16  	%rs4645, %rs7835, 255;
	setp.eq.s16 	%p599, %rs4645, 0;
	mov.b32 	%r8853, 11;
	@%p599 bra 	$L__BB5_1346;
	and.b16  	%rs4646, %rs7836, 255;
	setp.eq.s16 	%p600, %rs4646, 0;
	mov.b32 	%r8853, 12;
	@%p600 bra 	$L__BB5_1346;
	and.b16  	%rs4647, %rs7837, 255;
	setp.eq.s16 	%p601, %rs4647, 0;
	mov.b32 	%r8853, 13;
	@%p601 bra 	$L__BB5_1346;
	and.b16  	%rs4648, %rs7838, 255;
	setp.eq.s16 	%p602, %rs4648, 0;
	mov.b32 	%r8853, 14;
	@%p602 bra 	$L__BB5_1346;
	and.b16  	%rs4649, %rs7839, 255;
	setp.eq.s16 	%p603, %rs4649, 0;
	mov.b32 	%r8853, 15;
	@%p603 bra 	$L__BB5_1346;
	and.b16  	%rs4650, %rs7840, 255;
	setp.eq.s16 	%p604, %rs4650, 0;
	mov.b32 	%r8853, 16;
	@%p604 bra 	$L__BB5_1346;
	and.b16  	%rs4651, %rs7841, 255;
	setp.eq.s16 	%p605, %rs4651, 0;
	mov.b32 	%r8853, 17;
	@%p605 bra 	$L__BB5_1346;
	and.b16  	%rs4652, %rs7842, 255;
	setp.eq.s16 	%p606, %rs4652, 0;
	mov.b32 	%r8853, 18;
	@%p606 bra 	$L__BB5_1346;
	and.b16  	%rs4653, %rs7843, 255;
	setp.eq.s16 	%p607, %rs4653, 0;
	mov.b32 	%r8853, 19;
	@%p607 bra 	$L__BB5_1346;
	and.b16  	%rs4654, %rs7844, 255;
	setp.eq.s16 	%p608, %rs4654, 0;
	mov.b32 	%r8853, 20;
	@%p608 bra 	$L__BB5_1346;
	and.b16  	%rs4655, %rs7845, 255;
	setp.eq.s16 	%p609, %rs4655, 0;
	mov.b32 	%r8853, 21;
	@%p609 bra 	$L__BB5_1346;
	and.b16  	%rs4656, %rs7846, 255;
	setp.eq.s16 	%p610, %rs4656, 0;
	mov.b32 	%r8853, 22;
	@%p610 bra 	$L__BB5_1346;
	and.b16  	%rs4657, %rs7847, 255;
	setp.eq.s16 	%p611, %rs4657, 0;
	mov.b32 	%r8853, 23;
	@%p611 bra 	$L__BB5_1346;
	and.b16  	%rs4658, %rs7848, 255;
	setp.eq.s16 	%p612, %rs4658, 0;
	mov.b32 	%r8853, 24;
	@%p612 bra 	$L__BB5_1346;
	and.b16  	%rs4659, %rs7849, 255;
	setp.eq.s16 	%p613, %rs4659, 0;
	mov.b32 	%r8853, 25;
	@%p613 bra 	$L__BB5_1346;
	and.b16  	%rs4660, %rs7850, 255;
	setp.eq.s16 	%p614, %rs4660, 0;
	mov.b32 	%r8853, 26;
	@%p614 bra 	$L__BB5_1346;
	and.b16  	%rs4661, %rs7851, 255;
	setp.eq.s16 	%p615, %rs4661, 0;
	mov.b32 	%r8853, 27;
	@%p615 bra 	$L__BB5_1346;
	and.b16  	%rs4662, %rs7852, 255;
	setp.eq.s16 	%p616, %rs4662, 0;
	mov.b32 	%r8853, 28;
	@%p616 bra 	$L__BB5_1346;
	and.b16  	%rs4663, %rs7853, 255;
	setp.eq.s16 	%p617, %rs4663, 0;
	mov.b32 	%r8853, 29;
	@%p617 bra 	$L__BB5_1346;
	and.b16  	%rs4664, %rs7854, 255;
	setp.eq.s16 	%p618, %rs4664, 0;
	mov.b32 	%r8853, 30;
	@%p618 bra 	$L__BB5_1346;
	and.b16  	%rs4665, %rs7855, 255;
	setp.eq.s16 	%p619, %rs4665, 0;
	mov.b32 	%r8853, 31;
	@%p619 bra 	$L__BB5_1346;
	and.b16  	%rs4666, %rs7856, 255;
	setp.eq.s16 	%p620, %rs4666, 0;
	mov.b32 	%r8853, 32;
	@%p620 bra 	$L__BB5_1346;
	and.b16  	%rs4667, %rs7857, 255;
	setp.eq.s16 	%p621, %rs4667, 0;
	mov.b32 	%r8853, 33;
	@%p621 bra 	$L__BB5_1346;
	and.b16  	%rs4668, %rs7858, 255;
	setp.eq.s16 	%p622, %rs4668, 0;
	mov.b32 	%r8853, 34;
	@%p622 bra 	$L__BB5_1346;
	and.b16  	%rs4669, %rs7859, 255;
	setp.eq.s16 	%p623, %rs4669, 0;
	mov.b32 	%r8853, 35;
	@%p623 bra 	$L__BB5_1346;
	and.b16  	%rs4670, %rs7860, 255;
	setp.eq.s16 	%p624, %rs4670, 0;
	mov.b32 	%r8853, 36;
	@%p624 bra 	$L__BB5_1346;
	and.b16  	%rs4671, %rs7861, 255;
	setp.eq.s16 	%p625, %rs4671, 0;
	mov.b32 	%r8853, 37;
	@%p625 bra 	$L__BB5_1346;
	and.b16  	%rs4672, %rs7862, 255;
	setp.eq.s16 	%p626, %rs4672, 0;
	mov.b32 	%r8853, 38;
	@%p626 bra 	$L__BB5_1346;
	and.b16  	%rs4673, %rs7863, 255;
	setp.eq.s16 	%p627, %rs4673, 0;
	mov.b32 	%r8853, 39;
	@%p627 bra 	$L__BB5_1346;
	and.b16  	%rs4674, %rs7864, 255;
	setp.eq.s16 	%p628, %rs4674, 0;
	mov.b32 	%r8853, 40;
	@%p628 bra 	$L__BB5_1346;
	and.b16  	%rs4675, %rs7865, 255;
	setp.eq.s16 	%p629, %rs4675, 0;
	mov.b32 	%r8853, 41;
	@%p629 bra 	$L__BB5_1346;
	and.b16  	%rs4676, %rs7866, 255;
	setp.eq.s16 	%p630, %rs4676, 0;
	mov.b32 	%r8853, 42;
	@%p630 bra 	$L__BB5_1346;
	and.b16  	%rs4677, %rs7867, 255;
	setp.eq.s16 	%p631, %rs4677, 0;
	mov.b32 	%r8853, 43;
	@%p631 bra 	$L__BB5_1346;
	and.b16  	%rs4678, %rs7868, 255;
	setp.eq.s16 	%p632, %rs4678, 0;
	mov.b32 	%r8853, 44;
	@%p632 bra 	$L__BB5_1346;
	and.b16  	%rs4679, %rs7869, 255;
	setp.eq.s16 	%p633, %rs4679, 0;
	mov.b32 	%r8853, 45;
	@%p633 bra 	$L__BB5_1346;
	and.b16  	%rs4680, %rs7870, 255;
	setp.eq.s16 	%p634, %rs4680, 0;
	mov.b32 	%r8853, 46;
	@%p634 bra 	$L__BB5_1346;
	and.b16  	%rs4681, %rs7871, 255;
	setp.eq.s16 	%p635, %rs4681, 0;
	mov.b32 	%r8853, 47;
	@%p635 bra 	$L__BB5_1346;
	and.b16  	%rs4682, %rs7872, 255;
	setp.eq.s16 	%p636, %rs4682, 0;
	mov.b32 	%r8853, 48;
	@%p636 bra 	$L__BB5_1346;
	and.b16  	%rs4683, %rs7873, 255;
	setp.eq.s16 	%p637, %rs4683, 0;
	mov.b32 	%r8853, 49;
	@%p637 bra 	$L__BB5_1346;
$L__BB5_1399:
	add.s32 	%r8858, %r8855, %r354;
	add.f64 	%fd177, %fd116, %fd176;
	ld.shared.v2.b32 	{%r4061, %r4062}, [_ZZN3cub18CUB_300001_SM_10006detail6reduce28DeviceReduceSingleTileKernelINS2_10policy_hubI4Studj8sum_funcE10Policy1000EN6thrust24THRUST_300001_SM_1000_NS6detail15normal_iteratorINSA_10device_ptrIS5_EEEEPS5_jS6_S5_S5_N4cuda3std3__410__identityEEEvT0_T1_T2_T3_T4_T6_E12temp_storage+392];
	bfe.u32 	%r4063, %r4061, 0, 8;
	cvt.u16.u32 	%rs7722, %r4063;
	ld.shared.v2.b32 	{%r4064, %r4065}, [_ZZN3cub18CUB_300001_SM_10006detail6reduce28DeviceReduceSingleTileKernelINS2_10policy_hubI4Studj8sum_funcE10Policy1000EN6thrust24THRUST_300001_SM_1000_NS6detail15normal_iteratorINSA_10device_ptrIS5_EEEEPS5_jS6_S5_S5_N4cuda3std3__410__identityEEEvT0_T1_T2_T3_T4_T6_E12temp_storage+400];
	ld.shared.v2.b32 	{%r4066, %r4067}, [_ZZN3cub18CUB_300001_SM_10006detail6reduce28DeviceReduceSingleTileKernelINS2_10policy_hubI4Studj8sum_funcE10Policy1000EN6thrust24THRUST_300001_SM_1000_NS6detail15normal_iteratorINSA_10device_ptrIS5_EEEEPS5_jS6_S5_S5_N4cuda3std3__410__identityEEEvT0_T1_T2_T3_T4_T6_E12temp_storage+408];
	ld.shared.v2.b32 	{%r4068, %r4069}, [_ZZN3cub18CUB_300001_SM_10006detail6reduce28DeviceReduceSingleTileKernelINS2_10policy_hubI4Studj8sum_funcE10Policy1000EN6thrust24THRUST_300001_SM_1000_NS6detail15normal_iteratorINSA_10device_ptrIS5_EEEEPS5_jS6_S5_S5_N4cuda3std3__410__identityEEEvT0_T1_T2_T3_T4_T6_E12temp_storage+416];
	ld.shared.v2.b32 	{%r4070, %r4071}, [_ZZN3cub18CUB_300001_SM_10006detail6reduce28DeviceReduceSingleTileKernelINS2_10policy_hubI4Studj8sum_funcE10Policy1000EN6thrust24THRUST_300001_SM_1000_NS6detail15normal_iteratorINSA_10device_ptrIS5_EEEEPS5_jS6_S5_S5_N4cuda3std3__410__identityEEEvT0_T1_T2_T3_T4_T6_E12temp_storage+424];
	ld.shared.v2.b32 	{%r4072, %r4073}, [_ZZN3cub18CUB_300001_SM_10006detail6reduce28DeviceReduceSingleTileKernelINS2_10policy_hubI4Studj8sum_funcE10Policy1000EN6thrust24THRUST_300001_SM_1000_NS6detail15normal_iteratorINSA_10device_ptrIS5_EEEEPS5_jS6_S5_S5_N4cuda3std3__410__identityEEEvT0_T1_T2_T3_T4_T6_E12temp_storage+432];
	ld.shared.v2.u8 	{%rs4685, %rs4686}, [_ZZN3cub18CUB_300001_SM_10006detail6reduce28DeviceReduceSingleTileKernelINS2_10policy_hubI4Studj8sum_funcE10Policy1000EN6thrust24THRUST_300001_SM_1000_NS6detail15normal_iteratorINSA_10device_ptrIS5_EEEEPS5_jS6_S5_S5_N4cuda3std3__410__identityEEEvT0_T1_T2_T3_T4_T6_E12temp_storage+440];
	ld.shared.u32 	%r361, [_ZZN3cub18CUB_300001_SM_10006detail6reduce28DeviceReduceSingleTileKernelINS2_10policy_hubI4Studj8sum_funcE10Policy1000EN6thrust24THRUST_300001_SM_1000_NS6detail15normal_iteratorINSA_10device_ptrIS5_EEEEPS5_jS6_S5_S5_N4cuda3std3__410__identityEEEvT0_T1_T2_T3_T4_T6_E12temp_storage+444];
	ld.shared.f64 	%fd120, [_ZZN3cub18CUB_300001_SM_10006detail6reduce28DeviceReduceSingleTileKernelINS2_10policy_hubI4Studj8sum_funcE10Policy1000EN6thrust24THRUST_300001_SM_1000_NS6detail15normal_iteratorINSA_10device_ptrIS5_EEEEPS5_jS6_S5_S5_N4cuda3std3__410__identityEEEvT0_T1_T2_T3_T4_T6_E12temp_storage+448];
	cvta.to.local.u64 	%rd54, %rd119;
	cvta.to.local.u64 	%rd55, %rd120;
	and.b16  	%rs4687, %rs7824, 255;
	cvt.u32.u16 	%r4074, %rs7831;
	cvt.u32.u16 	%r4075, %rs7830;
	prmt.b32 	%r4076, %r4075, %r4074, 0x3340U;
	cvt.u32.u16 	%r4077, %rs7829;
	cvt.u32.u16 	%r4078, %rs7828;
	prmt.b32 	%r4079, %r4078, %r4077, 0x3340U;
	prmt.b32 	%r4080, %r4079, %r4076, 0x5410U;
	cvt.u32.u16 	%r4081, %rs7827;
	cvt.u32.u16 	%r4082, %rs7826;
	prmt.b32 	%r4083, %r4082, %r4081, 0x3340U;
	cvt.u32.u16 	%r4084, %rs7825;
	cvt.u32.u16 	%r4085, %rs7824;
	prmt.b32 	%r4086, %r4085, %r4084, 0x3340U;
	prmt.b32 	%r4087, %r4086, %r4083, 0x5410U;
	st.local.v2.b32 	[%rd54], {%r4087, %r4080};
	cvt.u32.u16 	%r4088, %rs7839;
	cvt.u32.u16 	%r4089, %rs7838;
	prmt.b32 	%r4090, %r4089, %r4088, 0x3340U;
	cvt.u32.u16 	%r4091, %rs7837;
	cvt.u32.u16 	%r4092, %rs7836;
	prmt.b32 	%r4093, %r4092, %r4091, 0x3340U;
	prmt.b32 	%r4094, %r4093, %r4090, 0x5410U;
	cvt.u32.u16 	%r4095, %rs7835;
	cvt.u32.u16 	%r4096, %rs7834;
	prmt.b32 	%r4097, %r4096, %r4095, 0x3340U;
	cvt.u32.u16 	%r4098, %rs7833;
	cvt.u32.u16 	%r4099, %rs7832;
	prmt.b32 	%r4100, %r4099, %r4098, 0x3340U;
	prmt.b32 	%r4101, %r4100, %r4097, 0x5410U;
	st.local.v2.b32 	[%rd54+8], {%r4101, %r4094};
	cvt.u32.u16 	%r4102, %rs7847;
	cvt.u32.u16 	%r4103, %rs7846;
	prmt.b32 	%r4104, %r4103, %r4102, 0x3340U;
	cvt.u32.u16 	%r4105, %rs7845;
	cvt.u32.u16 	%r4106, %rs7844;
	prmt.b32 	%r4107, %r4106, %r4105, 0x3340U;
	prmt.b32 	%r4108, %r4107, %r4104, 0x5410U;
	cvt.u32.u16 	%r4109, %rs7843;
	cvt.u32.u16 	%r4110, %rs7842;
	prmt.b32 	%r4111, %r4110, %r4109, 0x3340U;
	cvt.u32.u16 	%r4112, %rs7841;
	cvt.u32.u16 	%r4113, %rs7840;
	prmt.b32 	%r4114, %r4113, %r4112, 0x3340U;
	prmt.b32 	%r4115, %r4114, %r4111, 0x5410U;
	st.local.v2.b32 	[%rd54+16], {%r4115, %r4108};
	cvt.u32.u16 	%r4116, %rs7855;
	cvt.u32.u16 	%r4117, %rs7854;
	prmt.b32 	%r4118, %r4117, %r4116, 0x3340U;
	cvt.u32.u16 	%r4119, %rs7853;
	cvt.u32.u16 	%r4120, %rs7852;
	prmt.b32 	%r4121, %r4120, %r4119, 0x3340U;
	prmt.b32 	%r4122, %r4121, %r4118, 0x5410U;
	cvt.u32.u16 	%r4123, %rs7851;
	cvt.u32.u16 	%r4124, %rs7850;
	prmt.b32 	%r4125, %r4124, %r4123, 0x3340U;
	cvt.u32.u16 	%r4126, %rs7849;
	cvt.u32.u16 	%r4127, %rs7848;
	prmt.b32 	%r4128, %r4127, %r4126, 0x3340U;
	prmt.b32 	%r4129, %r4128, %r4125, 0x5410U;
	st.local.v2.b32 	[%rd54+24], {%r4129, %r4122};
	cvt.u32.u16 	%r4130, %rs7863;
	cvt.u32.u16 	%r4131, %rs7862;
	prmt.b32 	%r4132, %r4131, %r4130, 0x3340U;
	cvt.u32.u16 	%r4133, %rs7861;
	cvt.u32.u16 	%r4134, %rs7860;
	prmt.b32 	%r4135, %r4134, %r4133, 0x3340U;
	prmt.b32 	%r4136, %r4135, %r4132, 0x5410U;
	cvt.u32.u16 	%r4137, %rs7859;
	cvt.u32.u16 	%r4138, %rs7858;
	prmt.b32 	%r4139, %r4138, %r4137, 0x3340U;
	cvt.u32.u16 	%r4140, %rs7857;
	cvt.u32.u16 	%r4141, %rs7856;
	prmt.b32 	%r4142, %r4141, %r4140, 0x3340U;
	prmt.b32 	%r4143, %r4142, %r4139, 0x5410U;
	st.local.v2.b32 	[%rd54+32], {%r4143, %r4136};
	cvt.u32.u16 	%r4144, %rs7871;
	cvt.u32.u16 	%r4145, %rs7870;
	prmt.b32 	%r4146, %r4145, %r4144, 0x3340U;
	cvt.u32.u16 	%r4147, %rs7869;
	cvt.u32.u16 	%r4148, %rs7868;
	prmt.b32 	%r4149, %r4148, %r4147, 0x3340U;
	prmt.b32 	%r4150, %r4149, %r4146, 0x5410U;
	cvt.u32.u16 	%r4151, %rs7867;
	cvt.u32.u16 	%r4152, %rs7866;
	prmt.b32 	%r4153, %r4152, %r4151, 0x3340U;
	cvt.u32.u16 	%r4154, %rs7865;
	cvt.u32.u16 	%r4155, %rs7864;
	prmt.b32 	%r4156, %r4155, %r4154, 0x3340U;
	prmt.b32 	%r4157, %r4156, %r4153, 0x5410U;
	st.local.v2.b32 	[%rd54+40], {%r4157, %r4150};
	st.local.v2.u8 	[%rd54+48], {%rs7872, %rs7873};
	st.local.u32 	[%rd54+52], %r8858;
	st.local.f64 	[%rd54+56], %fd177;
	st.local.v2.b32 	[%rd55], {%r4061, %r4062};
	st.local.v2.b32 	[%rd55+8], {%r4064, %r4065};
	st.local.v2.b32 	[%rd55+16], {%r4066, %r4067};
	st.local.v2.b32 	[%rd55+24], {%r4068, %r4069};
	st.local.v2.b32 	[%rd55+32], {%r4070, %r4071};
	st.local.v2.b32 	[%rd55+40], {%r4072, %r4073};
	st.local.v2.u8 	[%rd55+48], {%rs4685, %rs4686};
	st.local.u32 	[%rd55+52], %r361;
	st.local.f64 	[%rd55+56], %fd120;
	setp.ne.s16 	%p640, %rs4687, 0;
	mov.b32 	%r8856, 0;
	@%p640 bra 	$L__BB5_1404;
$L__BB5_1400:
	and.b16  	%rs4737, %rs7722, 255;
	setp.eq.s16 	%p690, %rs4737, 0;
	@%p690 bra 	$L__BB5_1453;
	mov.b32 	%r8857, 0;
$L__BB5_1402:
	add.s32 	%r4208, %r8857, %r8856;
	cvt.u64.u32 	%rd151, %r4208;
	add.s64 	%rd152, %rd54, %rd151;
	st.local.u8 	[%rd152], %rs7722;
	add.s32 	%r364, %r8857, 1;
	cvt.u64.u32 	%rd153, %r8857;
	add.s64 	%rd154, %rd55, %rd153;
	ld.local.u8 	%rs7722, [%rd154+1];
	setp.ne.s16 	%p691, %rs7722, 0;
	mov.u32 	%r8857, %r364;
	@%p691 bra 	$L__BB5_1402;
	ld.local.u32 	%r8858, [%rd54+52];
	ld.local.f64 	%fd177, [%rd54+56];
	ld.local.v2.b32 	{%r4209, %r4210}, [%rd54];
	bfe.u32 	%r4211, %r4209, 0, 8;
	cvt.u16.u32 	%rs7824, %r4211;
	bfe.u32 	%r4212, %r4209, 8, 8;
	cvt.u16.u32 	%rs7825, %r4212;
	bfe.u32 	%r4213, %r4209, 16, 8;
	cvt.u16.u32 	%rs7826, %r4213;
	bfe.u32 	%r4214, %r4209, 24, 8;
	cvt.u16.u32 	%rs7827, %r4214;
	bfe.u32 	%r4215, %r4210, 0, 8;
	cvt.u16.u32 	%rs7828, %r4215;
	bfe.u32 	%r4216, %r4210, 8, 8;
	cvt.u16.u32 	%rs7829, %r4216;
	bfe.u32 	%r4217, %r4210, 16, 8;
	cvt.u16.u32 	%rs7830, %r4217;
	bfe.u32 	%r4218, %r4210, 24, 8;
	cvt.u16.u32 	%rs7831, %r4218;
	ld.local.v2.b32 	{%r4219, %r4220}, [%rd54+8];
	bfe.u32 	%r4221, %r4219, 0, 8;
	cvt.u16.u32 	%rs7832, %r4221;
	bfe.u32 	%r4222, %r4219, 8, 8;
	cvt.u16.u32 	%rs7833, %r4222;
	bfe.u32 	%r4223, %r4219, 16, 8;
	cvt.u16.u32 	%rs7834, %r4223;
	bfe.u32 	%r4224, %r4219, 24, 8;
	cvt.u16.u32 	%rs7835, %r4224;
	bfe.u32 	%r4225, %r4220, 0, 8;
	cvt.u16.u32 	%rs7836, %r4225;
	bfe.u32 	%r4226, %r4220, 8, 8;
	cvt.u16.u32 	%rs7837, %r4226;
	bfe.u32 	%r4227, %r4220, 16, 8;
	cvt.u16.u32 	%rs7838, %r4227;
	bfe.u32 	%r4228, %r4220, 24, 8;
	cvt.u16.u32 	%rs7839, %r4228;
	ld.local.v2.b32 	{%r4229, %r4230}, [%rd54+16];
	bfe.u32 	%r4231, %r4229, 0, 8;
	cvt.u16.u32 	%rs7840, %r4231;
	bfe.u32 	%r4232, %r4229, 8, 8;
	cvt.u16.u32 	%rs7841, %r4232;
	bfe.u32 	%r4233, %r4229, 16, 8;
	cvt.u16.u32 	%rs7842, %r4233;
	bfe.u32 	%r4234, %r4229, 24, 8;
	cvt.u16.u32 	%rs7843, %r4234;
	bfe.u32 	%r4235, %r4230, 0, 8;
	cvt.u16.u32 	%rs7844, %r4235;
	bfe.u32 	%r4236, %r4230, 8, 8;
	cvt.u16.u32 	%rs7845, %r4236;
	bfe.u32 	%r4237, %r4230, 16, 8;
	cvt.u16.u32 	%rs7846, %r4237;
	bfe.u32 	%r4238, %r4230, 24, 8;
	cvt.u16.u32 	%rs7847, %r4238;
	ld.local.v2.b32 	{%r4239, %r4240}, [%rd54+24];
	bfe.u32 	%r4241, %r4239, 0, 8;
	cvt.u16.u32 	%rs7848, %r4241;
	bfe.u32 	%r4242, %r4239, 8, 8;
	cvt.u16.u32 	%rs7849, %r4242;
	bfe.u32 	%r4243, %r4239, 16, 8;
	cvt.u16.u32 	%rs7850, %r4243;
	bfe.u32 	%r4244, %r4239, 24, 8;
	cvt.u16.u32 	%rs7851, %r4244;
	bfe.u32 	%r4245, %r4240, 0, 8;
	cvt.u16.u32 	%rs7852, %r4245;
	bfe.u32 	%r4246, %r4240, 8, 8;
	cvt.u16.u32 	%rs7853, %r4246;
	bfe.u32 	%r4247, %r4240, 16, 8;
	cvt.u16.u32 	%rs7854, %r4247;
	bfe.u32 	%r4248, %r4240, 24, 8;
	cvt.u16.u32 	%rs7855, %r4248;
	ld.local.v2.b32 	{%r4249, %r4250}, [%rd54+32];
	bfe.u32 	%r4251, %r4249, 0, 8;
	cvt.u16.u32 	%rs7856, %r4251;
	bfe.u32 	%r4252, %r4249, 8, 8;
	cvt.u16.u32 	%rs7857, %r4252;
	bfe.u32 	%r4253, %r4249, 16, 8;
	cvt.u16.u32 	%rs7858, %r4253;
	bfe.u32 	%r4254, %r4249, 24, 8;
	cvt.u16.u32 	%rs7859, %r4254;
	bfe.u32 	%r4255, %r4250, 0, 8;
	cvt.u16.u32 	%rs7860, %r4255;
	bfe.u32 	%r4256, %r4250, 8, 8;
	cvt.u16.u32 	%rs7861, %r4256;
	bfe.u32 	%r4257, %r4250, 16, 8;
	cvt.u16.u32 	%rs7862, %r4257;
	bfe.u32 	%r4258, %r4250, 24, 8;
	cvt.u16.u32 	%rs7863, %r4258;
	ld.local.v2.b32 	{%r4259, %r4260}, [%rd54+40];
	bfe.u32 	%r4261, %r4259, 0, 8;
	cvt.u16.u32 	%rs7864, %r4261;
	bfe.u32 	%r4262, %r4259, 8, 8;
	cvt.u16.u32 	%rs7865, %r4262;
	bfe.u32 	%r4263, %r4259, 16, 8;
	cvt.u16.u32 	%rs7866, %r4263;
	bfe.u32 	%r4264, %r4259, 24, 8;
	cvt.u16.u32 	%rs7867, %r4264;
	bfe.u32 	%r4265, %r4260, 0, 8;
	cvt.u16.u32 	%rs7868, %r4265;
	bfe.u32 	%r4266, %r4260, 8, 8;
	cvt.u16.u32 	%rs7869, %r4266;
	bfe.u32 	%r4267, %r4260, 16, 8;
	cvt.u16.u32 	%rs7870, %r4267;
	bfe.u32 	%r4268, %r4260, 24, 8;
	cvt.u16.u32 	%rs7871, %r4268;
	ld.local.v2.u8 	{%rs7872, %rs7873}, [%rd54+48];
	bra.uni 	$L__BB5_1453;
$L__BB5_1404:
	and.b16  	%rs4688, %rs7825, 255;
	setp.eq.s16 	%p641, %rs4688, 0;
	mov.b32 	%r8856, 1;
	@%p641 bra 	$L__BB5_1400;
	and.b16  	%rs4689, %rs7826, 255;
	setp.eq.s16 	%p642, %rs4689, 0;
	mov.b32 	%r8856, 2;
	@%p642 bra 	$L__BB5_1400;
	and.b16  	%rs4690, %rs7827, 255;
	setp.eq.s16 	%p643, %rs4690, 0;
	mov.b32 	%r8856, 3;
	@%p643 bra 	$L__BB5_1400;
	and.b16  	%rs4691, %rs7828, 255;
	setp.eq.s16 	%p644, %rs4691, 0;
	mov.b32 	%r8856, 4;
	@%p644 bra 	$L__BB5_1400;
	and.b16  	%rs4692, %rs7829, 255;
	setp.eq.s16 	%p645, %rs4692, 0;
	mov.b32 	%r8856, 5;
	@%p645 bra 	$L__BB5_1400;
	and.b16  	%rs4693, %rs7830, 255;
	setp.eq.s16 	%p646, %rs4693, 0;
	mov.b32 	%r8856, 6;
	@%p646 bra 	$L__BB5_1400;
	and.b16  	%rs4694, %rs7831, 255;
	setp.eq.s16 	%p647, %rs4694, 0;
	mov.b32 	%r8856, 7;
	@%p647 bra 	$L__BB5_1400;
	and.b16  	%rs4695, %rs7832, 255;
	setp.eq.s16 	%p648, %rs4695, 0;
	mov.b32 	%r8856, 8;
	@%p648 bra 	$L__BB5_1400;
	and.b16  	%rs4696, %rs7833, 255;
	setp.eq.s16 	%p649, %rs4696, 0;
	mov.b32 	%r8856, 9;
	@%p649 bra 	$L__BB5_1400;
	and.b16  	%rs4697, %rs7834, 255;
	setp.eq.s16 	%p650, %rs4697, 0;
	mov.b32 	%r8856, 10;
	@%p650 bra 	$L__BB5_1400;
	and.b16  	%rs4698, %rs7835, 255;
	setp.eq.s16 	%p651, %rs4698, 0;
	mov.b32 	%r8856, 11;
	@%p651 bra 	$L__BB5_1400;
	and.b16  	%rs4699, %rs7836, 255;
	setp.eq.s16 	%p652, %rs4699, 0;
	mov.b32 	%r8856, 12;
	@%p652 bra 	$L__BB5_1400;
	and.b16  	%rs4700, %rs7837, 255;
	setp.eq.s16 	%p653, %rs4700, 0;
	mov.b32 	%r8856, 13;
	@%p653 bra 	$L__BB5_1400;
	and.b16  	%rs4701, %rs7838, 255;
	setp.eq.s16 	%p654, %rs4701, 0;
	mov.b32 	%r8856, 14;
	@%p654 bra 	$L__BB5_1400;
	and.b16  	%rs4702, %rs7839, 255;
	setp.eq.s16 	%p655, %rs4702, 0;
	mov.b32 	%r8856, 15;
	@%p655 bra 	$L__BB5_1400;
	and.b16  	%rs4703, %rs7840, 255;
	setp.eq.s16 	%p656, %rs4703, 0;
	mov.b32 	%r8856, 16;
	@%p656 bra 	$L__BB5_1400;
	and.b16  	%rs4704, %rs7841, 255;
	setp.eq.s16 	%p657, %rs4704, 0;
	mov.b32 	%r8856, 17;
	@%p657 bra 	$L__BB5_1400;
	and.b16  	%rs4705, %rs7842, 255;
	setp.eq.s16 	%p658, %rs4705, 0;
	mov.b32 	%r8856, 18;
	@%p658 bra 	$L__BB5_1400;
	and.b16  	%rs4706, %rs7843, 255;
	setp.eq.s16 	%p659, %rs4706, 0;
	mov.b32 	%r8856, 19;
	@%p659 bra 	$L__BB5_1400;
	and.b16  	%rs4707, %rs7844, 255;
	setp.eq.s16 	%p660, %rs4707, 0;
	mov.b32 	%r8856, 20;
	@%p660 bra 	$L__BB5_1400;
	and.b16  	%rs4708, %rs7845, 255;
	setp.eq.s16 	%p661, %rs4708, 0;
	mov.b32 	%r8856, 21;
	@%p661 bra 	$L__BB5_1400;
	and.b16  	%rs4709, %rs7846, 255;
	setp.eq.s16 	%p662, %rs4709, 0;
	mov.b32 	%r8856, 22;
	@%p662 bra 	$L__BB5_1400;
	and.b16  	%rs4710, %rs7847, 255;
	setp.eq.s16 	%p663, %rs4710, 0;
	mov.b32 	%r8856, 23;
	@%p663 bra 	$L__BB5_1400;
	and.b16  	%rs4711, %rs7848, 255;
	setp.eq.s16 	%p664, %rs4711, 0;
	mov.b32 	%r8856, 24;
	@%p664 bra 	$L__BB5_1400;
	and.b16  	%rs4712, %rs7849, 255;
	setp.eq.s16 	%p665, %rs4712, 0;
	mov.b32 	%r8856, 25;
	@%p665 bra 	$L__BB5_1400;
	and.b16  	%rs4713, %rs7850, 255;
	setp.eq.s16 	%p666, %rs4713, 0;
	mov.b32 	%r8856, 26;
	@%p666 bra 	$L__BB5_1400;
	and.b16  	%rs4714, %rs7851, 255;
	setp.eq.s16 	%p667, %rs4714, 0;
	mov.b32 	%r8856, 27;
	@%p667 bra 	$L__BB5_1400;
	and.b16  	%rs4715, %rs7852, 255;
	setp.eq.s16 	%p668, %rs4715, 0;
	mov.b32 	%r8856, 28;
	@%p668 bra 	$L__BB5_1400;
	and.b16  	%rs4716, %rs7853, 255;
	setp.eq.s16 	%p669, %rs4716, 0;
	mov.b32 	%r8856, 29;
	@%p669 bra 	$L__BB5_1400;
	and.b16  	%rs4717, %rs7854, 255;
	setp.eq.s16 	%p670, %rs4717, 0;
	mov.b32 	%r8856, 30;
	@%p670 bra 	$L__BB5_1400;
	and.b16  	%rs4718, %rs7855, 255;
	setp.eq.s16 	%p671, %rs4718, 0;
	mov.b32 	%r8856, 31;
	@%p671 bra 	$L__BB5_1400;
	and.b16  	%rs4719, %rs7856, 255;
	setp.eq.s16 	%p672, %rs4719, 0;
	mov.b32 	%r8856, 32;
	@%p672 bra 	$L__BB5_1400;
	and.b16  	%rs4720, %rs7857, 255;
	setp.eq.s16 	%p673, %rs4720, 0;
	mov.b32 	%r8856, 33;
	@%p673 bra 	$L__BB5_1400;
	and.b16  	%rs4721, %rs7858, 255;
	setp.eq.s16 	%p674, %rs4721, 0;
	mov.b32 	%r8856, 34;
	@%p674 bra 	$L__BB5_1400;
	and.b16  	%rs4722, %rs7859, 255;
	setp.eq.s16 	%p675, %rs4722, 0;
	mov.b32 	%r8856, 35;
	@%p675 bra 	$L__BB5_1400;
	and.b16  	%rs4723, %rs7860, 255;
	setp.eq.s16 	%p676, %rs4723, 0;
	mov.b32 	%r8856, 36;
	@%p676 bra 	$L__BB5_1400;
	and.b16  	%rs4724, %rs7861, 255;
	setp.eq.s16 	%p677, %rs4724, 0;
	mov.b32 	%r8856, 37;
	@%p677 bra 	$L__BB5_1400;
	and.b16  	%rs4725, %rs7862, 255;
	setp.eq.s16 	%p678, %rs4725, 0;
	mov.b32 	%r8856, 38;
	@%p678 bra 	$L__BB5_1400;
	and.b16  	%rs4726, %rs7863, 255;
	setp.eq.s16 	%p679, %rs4726, 0;
	mov.b32 	%r8856, 39;
	@%p679 bra 	$L__BB5_1400;
	and.b16  	%rs4727, %rs7864, 255;
	setp.eq.s16 	%p680, %rs4727, 0;
	mov.b32 	%r8856, 40;
	@%p680 bra 	$L__BB5_1400;
	and.b16  	%rs4728, %rs7865, 255;
	setp.eq.s16 	%p681, %rs4728, 0;
	mov.b32 	%r8856, 41;
	@%p681 bra 	$L__BB5_1400;
	and.b16  	%rs4729, %rs7866, 255;
	setp.eq.s16 	%p682, %rs4729, 0;
	mov.b32 	%r8856, 42;
	@%p682 bra 	$L__BB5_1400;
	and.b16  	%rs4730, %rs7867, 255;
	setp.eq.s16 	%p683, %rs4730, 0;
	mov.b32 	%r8856, 43;
	@%p683 bra 	$L__BB5_1400;
	and.b16  	%rs4731, %rs7868, 255;
	setp.eq.s16 	%p684, %rs4731, 0;
	mov.b32 	%r8856, 44;
	@%p684 bra 	$L__BB5_1400;
	and.b16  	%rs4732, %rs7869, 255;
	setp.eq.s16 	%p685, %rs4732, 0;
	mov.b32 	%r8856, 45;
	@%p685 bra 	$L__BB5_1400;
	and.b16  	%rs4733, %rs7870, 255;
	setp.eq.s16 	%p686, %rs4733, 0;
	mov.b32 	%r8856, 46;
	@%p686 bra 	$L__BB5_1400;
	and.b16  	%rs4734, %rs7871, 255;
	setp.eq.s16 	%p687, %rs4734, 0;
	mov.b32 	%r8856, 47;
	@%p687 bra 	$L__BB5_1400;
	and.b16  	%rs4735, %rs7872, 255;
	setp.eq.s16 	%p688, %rs4735, 0;
	mov.b32 	%r8856, 48;
	@%p688 bra 	$L__BB5_1400;
	and.b16  	%rs4736, %rs7873, 255;
	setp.eq.s16 	%p689, %rs4736, 0;
	mov.b32 	%r8856, 49;
	@%p689 bra 	$L__BB5_1400;
$L__BB5_1453:
	add.s32 	%r8861, %r8858, %r361;
	add.f64 	%fd178, %fd120, %fd177;
	ld.shared.v2.b32 	{%r4270, %r4271}, [_ZZN3cub18CUB_300001_SM_10006detail6reduce28DeviceReduceSingleTileKernelINS2_10policy_hubI4Studj8sum_funcE10Policy1000EN6thrust24THRUST_300001_SM_1000_NS6detail15normal_iteratorINSA_10device_ptrIS5_EEEEPS5_jS6_S5_S5_N4cuda3std3__410__identityEEEvT0_T1_T2_T3_T4_T6_E12temp_storage+456];
	bfe.u32 	%r4272, %r4270, 0, 8;
	cvt.u16.u32 	%rs7773, %r4272;
	ld.shared.v2.b32 	{%r4273, %r4274}, [_ZZN3cub18CUB_300001_SM_10006detail6reduce28DeviceReduceSingleTileKernelINS2_10policy_hubI4Studj8sum_funcE10Policy1000EN6thrust24THRUST_300001_SM_1000_NS6detail15normal_iteratorINSA_10device_ptrIS5_EEEEPS5_jS6_S5_S5_N4cuda3std3__410__identityEEEvT0_T1_T2_T3_T4_T6_E12temp_storage+464];
	ld.shared.v2.b32 	{%r4275, %r4276}, [_ZZN3cub18CUB_300001_SM_10006detail6reduce28DeviceReduceSingleTileKernelINS2_10policy_hubI4Studj8sum_funcE10Policy1000EN6thrust24THRUST_300001_SM_1000_NS6detail15normal_iteratorINSA_10device_ptrIS5_EEEEPS5_jS6_S5_S5_N4cuda3std3__410__identityEEEvT0_T1_T2_T3_T4_T6_E12temp_storage+472];
	ld.shared.v2.b32 	{%r4277, %r4278}, [_ZZN3cub18CUB_300001_SM_10006detail6reduce28DeviceReduceSingleTileKernelINS2_10policy_hubI4Studj8sum_funcE10Policy1000EN6thrust24THRUST_300001_SM_1000_NS6detail15normal_iteratorINSA_10device_ptrIS5_EEEEPS5_jS6_S5_S5_N4cuda3std3__410__identityEEEvT0_T1_T2_T3_T4_T6_E12temp_storage+480];
	ld.shared.v2.b32 	{%r4279, %r4280}, [_ZZN3cub18CUB_300001_SM_10006detail6reduce28DeviceReduceSingleTileKernelINS2_10policy_hubI4Studj8sum_funcE10Policy1000EN6thrust24THRUST_300001_SM_1000_NS6detail15normal_iteratorINSA_10device_ptrIS5_EEEEPS5_jS6_S5_S5_N4cuda3std3__410__identityEEEvT0_T1_T2_T3_T4_T6_E12temp_storage+488];
	ld.shared.v2.b32 	{%r4281, %r4282}, [_ZZN3cub18CUB_300001_SM_10006detail6reduce28DeviceReduceSingleTileKernelINS2_10policy_hubI4Studj8sum_funcE10Policy1000EN6thrust24THRUST_300001_SM_1000_NS6detail15normal_iteratorINSA_10device_ptrIS5_EEEEPS5_jS6_S5_S5_N4cuda3std3__410__identityEEEvT0_T1_T2_T3_T4_T6_E12temp_storage+496];
	ld.shared.v2.u8 	{%rs4738, %rs4739}, [_ZZN3cub18CUB_300001_SM_10006detail6reduce28DeviceReduceSingleTileKernelINS2_10policy_hubI4Studj8sum_funcE10Policy1000EN6thrust24THRUST_300001_SM_1000_NS6detail15normal_iteratorINSA_10device_ptrIS5_EEEEPS5_jS6_S5_S5_N4cuda3std3__410__identityEEEvT0_T1_T2_T3_T4_T6_E12temp_storage+504];
	ld.shared.u32 	%r368, [_ZZN3cub18CUB_300001_SM_10006detail6reduce28DeviceReduceSingleTileKernelINS2_10policy_hubI4Studj8sum_funcE10Policy1000EN6thrust24THRUST_300001_SM_1000_NS6detail15normal_iteratorINSA_10device_ptrIS5_EEEEPS5_jS6_S5_S5_N4cuda3std3__410__identityEEEvT0_T1_T2_T3_T4_T6_E12temp_storage+508];
	ld.shared.f64 	%fd124, [_ZZN3cub18CUB_300001_SM_10006detail6reduce28DeviceReduceSingleTileKernelINS2_10policy_hubI4Studj8sum_funcE10Policy1000EN6thrust24THRUST_300001_SM_1000_NS6detail15normal_iteratorINSA_10device_ptrIS5_EEEEPS5_jS6_S5_S5_N4cuda3std3__410__identityEEEvT0_T1_T2_T3_T4_T6_E12temp_storage+512];
	cvta.to.local.u64 	%rd56, %rd119;
	cvta.to.local.u64 	%rd57, %rd120;
	and.b16  	%rs4740, %rs7824, 255;
	cvt.u32.u16 	%r4283, %rs7831;
	cvt.u32.u16 	%r4284, %rs7830;
	prmt.b32 	%r4285, %r4284, %r4283, 0x3340U;
	cvt.u32.u16 	%r4286, %rs7829;
	cvt.u32.u16 	%r4287, %rs7828;
	prmt.b32 	%r4288, %r4287, %r4286, 0x3340U;
	prmt.b32 	%r4289, %r4288, %r4285, 0x5410U;
	cvt.u32.u16 	%r4290, %rs7827;
	cvt.u32.u16 	%r4291, %rs7826;
	prmt.b32 	%r4292, %r4291, %r4290, 0x3340U;
	cvt.u32.u16 	%r4293, %rs7825;
	cvt.u32.u16 	%r4294, %rs7824;
	prmt.b32 	%r4295, %r4294, %r4293, 0x3340U;
	prmt.b32 	%r4296, %r4295, %r4292, 0x5410U;
	st.local.v2.b32 	[%rd56], {%r4296, %r4289};
	cvt.u32.u16 	%r4297, %rs7839;
	cvt.u32.u16 	%r4298, %rs7838;
	prmt.b32 	%r4299, %r4298, %r4297, 0x3340U;
	cvt.u32.u16 	%r4300, %rs7837;
	cvt.u32.u16 	%r4301, %rs7836;
	prmt.b32 	%r4302, %r4301, %r4300, 0x3340U;
	prmt.b32 	%r4303, %r4302, %r4299, 0x5410U;
	cvt.u32.u16 	%r4304, %rs7835;
	cvt.u32.u16 	%r4305, %rs7834;
	prmt.b32 	%r4306, %r4305, %r4304, 0x3340U;
	cvt.u32.u16 	%r4307, %rs7833;
	cvt.u32.u16 	%r4308, %rs7832;
	prmt.b32 	%r4309, %r4308, %r4307, 0x3340U;
	prmt.b32 	%r4310, %r4309, %r4306, 0x5410U;
	st.local.v2.b32 	[%rd56+8], {%r4310, %r4303};
	cvt.u32.u16 	%r4311, %rs7847;
	cvt.u32.u16 	%r4312, %rs7846;
	prmt.b32 	%r4313, %r4312, %r4311, 0x3340U;
	cvt.u32.u16 	%r4314, %rs7845;
	cvt.u32.u16 	%r4315, %rs7844;
	prmt.b32 	%r4316, %r4315, %r4314, 0x3340U;
	prmt.b32 	%r4317, %r4316, %r4313, 0x5410U;
	cvt.u32.u16 	%r4318, %rs7843;
	cvt.u32.u16 	%r4319, %rs7842;
	prmt.b32 	%r4320, %r4319, %r4318, 0x3340U;
	cvt.u32.u16 	%r4321, %rs7841;
	cvt.u32.u16 	%r4322, %rs7840;
	prmt.b32 	%r4323, %r4322, %r4321, 0x3340U;
	prmt.b32 	%r4324, %r4323, %r4320, 0x5410U;
	st.local.v2.b32 	[%rd56+16], {%r4324, %r4317};
	cvt.u32.u16 	%r4325, %rs7855;
	cvt.u32.u16 	%r4326, %rs7854;
	prmt.b32 	%r4327, %r4326, %r4325, 0x3340U;
	cvt.u32.u16 	%r4328, %rs7853;
	cvt.u32.u16 	%r4329, %rs7852;
	prmt.b32 	%r4330, %r4329, %r4328, 0x3340U;
	prmt.b32 	%r4331, %r4330, %r4327, 0x5410U;
	cvt.u32.u16 	%r4332, %rs7851;
	cvt.u32.u16 	%r4333, %rs7850;
	prmt.b32 	%r4334, %r4333, %r4332, 0x3340U;
	cvt.u32.u16 	%r4335, %rs7849;
	cvt.u32.u16 	%r4336, %rs7848;
	prmt.b32 	%r4337, %r4336, %r4335, 0x3340U;
	prmt.b32 	%r4338, %r4337, %r4334, 0x5410U;
	st.local.v2.b32 	[%rd56+24], {%r4338, %r4331};
	cvt.u32.u16 	%r4339, %rs7863;
	cvt.u32.u16 	%r4340, %rs7862;
	prmt.b32 	%r4341, %r4340, %r4339, 0x3340U;
	cvt.u32.u16 	%r4342, %rs7861;
	cvt.u32.u16 	%r4343, %rs7860;
	prmt.b32 	%r4344, %r4343, %r4342, 0x3340U;
	prmt.b32 	%r4345, %r4344, %r4341, 0x5410U;
	cvt.u32.u16 	%r4346, %rs7859;
	cvt.u32.u16 	%r4347, %rs7858;
	prmt.b32 	%r4348, %r4347, %r4346, 0x3340U;
	cvt.u32.u16 	%r4349, %rs7857;
	cvt.u32.u16 	%r4350, %rs7856;
	prmt.b32 	%r4351, %r4350, %r4349, 0x3340U;
	prmt.b32 	%r4352, %r4351, %r4348, 0x5410U;
	st.local.v2.b32 	[%rd56+32], {%r4352, %r4345};
	cvt.u32.u16 	%r4353, %rs7871;
	cvt.u32.u16 	%r4354, %rs7870;
	prmt.b32 	%r4355, %r4354, %r4353, 0x3340U;
	cvt.u32.u16 	%r4356, %rs7869;
	cvt.u32.u16 	%r4357, %rs7868;
	prmt.b32 	%r4358, %r4357, %r4356, 0x3340U;
	prmt.b32 	%r4359, %r4358, %r4355, 0x5410U;
	cvt.u32.u16 	%r4360, %rs7867;
	cvt.u32.u16 	%r4361, %rs7866;
	prmt.b32 	%r4362, %r4361, %r4360, 0x3340U;
	cvt.u32.u16 	%r4363, %rs7865;
	cvt.u32.u16 	%r4364, %rs7864;
	prmt.b32 	%r4365, %r4364, %r4363, 0x3340U;
	prmt.b32 	%r4366, %r4365, %r4362, 0x5410U;
	st.local.v2.b32 	[%rd56+40], {%r4366, %r4359};
	st.local.v2.u8 	[%rd56+48], {%rs7872, %rs7873};
	st.local.u32 	[%rd56+52], %r8861;
	st.local.f64 	[%rd56+56], %fd178;
	st.local.v2.b32 	[%rd57], {%r4270, %r4271};
	st.local.v2.b32 	[%rd57+8], {%r4273, %r4274};
	st.local.v2.b32 	[%rd57+16], {%r4275, %r4276};
	st.local.v2.b32 	[%rd57+24], {%r4277, %r4278};
	st.local.v2.b32 	[%rd57+32], {%r4279, %r4280};
	st.local.v2.b32 	[%rd57+40], {%r4281, %r4282};
	st.local.v2.u8 	[%rd57+48], {%rs4738, %rs4739};
	st.local.u32 	[%rd57+52], %r368;
	st.local.f64 	[%rd57+56], %fd124;
	setp.ne.s16 	%p692, %rs4740, 0;
	mov.b32 	%r8859, 0;
	@%p692 bra 	$L__BB5_1458;
$L__BB5_1454:
	and.b16  	%rs4790, %rs7773, 255;
	setp.eq.s16 	%p742, %rs4790, 0;
	@%p742 bra 	$L__BB5_1507;
	mov.b32 	%r8860, 0;
$L__BB5_1456:
	add.s32 	%r4417, %r8860, %r8859;
	cvt.u64.u32 	%rd157, %r4417;
	add.s64 	%rd158, %rd56, %rd157;
	st.local.u8 	[%rd158], %rs7773;
	add.s32 	%r371, %r8860, 1;
	cvt.u64.u32 	%rd159, %r8860;
	add.s64 	%rd160, %rd57, %rd159;
	ld.local.u8 	%rs7773, [%rd160+1];
	setp.ne.s16 	%p743, %rs7773, 0;
	mov.u32 	%r8860, %r371;
	@%p743 bra 	$L__BB5_1456;
	ld.local.u32 	%r8861, [%rd56+52];
	ld.local.f64 	%fd178, [%rd56+56];
	ld.local.v2.b32 	{%r4418, %r4419}, [%rd56];
	bfe.u32 	%r4420, %r4418, 0, 8;
	cvt.u16.u32 	%rs7824, %r4420;
	bfe.u32 	%r4421, %r4418, 8, 8;
	cvt.u16.u32 	%rs7825, %r4421;
	bfe.u32 	%r4422, %r4418, 16, 8;
	cvt.u16.u32 	%rs7826, %r4422;
	bfe.u32 	%r4423, %r4418, 24, 8;
	cvt.u16.u32 	%rs7827, %r4423;
	bfe.u32 	%r4424, %r4419, 0, 8;
	cvt.u16.u32 	%rs7828, %r4424;
	bfe.u32 	%r4425, %r4419, 8, 8;
	cvt.u16.u32 	%rs7829, %r4425;
	bfe.u32 	%r4426, %r4419, 16, 8;
	cvt.u16.u32 	%rs7830, %r4426;
	bfe.u32 	%r4427, %r4419, 24, 8;
	cvt.u16.u32 	%rs7831, %r4427;
	ld.local.v2.b32 	{%r4428, %r4429}, [%rd56+8];
	bfe.u32 	%r4430, %r4428, 0, 8;
	cvt.u16.u32 	%rs7832, %r4430;
	bfe.u32 	%r4431, %r4428, 8, 8;
	cvt.u16.u32 	%rs7833, %r4431;
	bfe.u32 	%r4432, %r4428, 16, 8;
	cvt.u16.u32 	%rs7834, %r4432;
	bfe.u32 	%r4433, %r4428, 24, 8;
	cvt.u16.u32 	%rs7835, %r4433;
	bfe.u32 	%r4434, %r4429, 0, 8;
	cvt.u16.u32 	%rs7836, %r4434;
	bfe.u32 	%r4435, %r4429, 8, 8;
	cvt.u16.u32 	%rs7837, %r4435;
	bfe.u32 	%r4436, %r4429, 16, 8;
	cvt.u16.u32 	%rs7838, %r4436;
	bfe.u32 	%r4437, %r4429, 24, 8;
	cvt.u16.u32 	%rs7839, %r4437;
	ld.local.v2.b32 	{%r4438, %r4439}, [%rd56+16];
	bfe.u32 	%r4440, %r4438, 0, 8;
	cvt.u16.u32 	%rs7840, %r4440;
	bfe.u32 	%r4441, %r4438, 8, 8;
	cvt.u16.u32 	%rs7841, %r4441;
	bfe.u32 	%r4442, %r4438, 16, 8;
	cvt.u16.u32 	%rs7842, %r4442;
	bfe.u32 	%r4443, %r4438, 24, 8;
	cvt.u16.u32 	%rs7843, %r4443;
	bfe.u32 	%r4444, %r4439, 0, 8;
	cvt.u16.u32 	%rs7844, %r4444;
	bfe.u32 	%r4445, %r4439, 8, 8;
	cvt.u16.u32 	%rs7845, %r4445;
	bfe.u32 	%r4446, %r4439, 16, 8;
	cvt.u16.u32 	%rs7846, %r4446;
	bfe.u32 	%r4447, %r4439, 24, 8;
	cvt.u16.u32 	%rs7847, %r4447;
	ld.local.v2.b32 	{%r4448, %r4449}, [%rd56+24];
	bfe.u32 	%r4450, %r4448, 0, 8;
	cvt.u16.u32 	%rs7848, %r4450;
	bfe.u32 	%r4451, %r4448, 8, 8;
	cvt.u16.u32 	%rs7849, %r4451;
	bfe.u32 	%r4452, %r4448, 16, 8;
	cvt.u16.u32 	%rs7850, %r4452;
	bfe.u32 	%r4453, %r4448, 24, 8;
	cvt.u16.u32 	%rs7851, %r4453;
	bfe.u32 	%r4454, %r4449, 0, 8;
	cvt.u16.u32 	%rs7852, %r4454;
	bfe.u32 	%r4455, %r4449, 8, 8;
	cvt.u16.u32 	%rs7853, %r4455;
	bfe.u32 	%r4456, %r4449, 16, 8;
	cvt.u16.u32 	%rs7854, %r4456;
	bfe.u32 	%r4457, %r4449, 24, 8;
	cvt.u16.u32 	%rs7855, %r4457;
	ld.local.v2.b32 	{%r4458, %r4459}, [%rd56+32];
	bfe.u32 	%r4460, %r4458, 0, 8;
	cvt.u16.u32 	%rs7856, %r4460;
	bfe.u32 	%r4461, %r4458, 8, 8;
	cvt.u16.u32 	%rs7857, %r4461;
	bfe.u32 	%r4462, %r4458, 16, 8;
	cvt.u16.u32 	%rs7858, %r4462;
	bfe.u32 	%r4463, %r4458, 24, 8;
	cvt.u16.u32 	%rs7859, %r4463;
	bfe.u32 	%r4464, %r4459, 0, 8;
	cvt.u16.u32 	%rs7860, %r4464;
	bfe.u32 	%r4465, %r4459, 8, 8;
	cvt.u16.u32 	%rs7861, %r4465;
	bfe.u32 	%r4466, %r4459, 16, 8;
	cvt.u16.u32 	%rs7862, %r4466;
	bfe.u32 	%r4467, %r4459, 24, 8;
	cvt.u16.u32 	%rs7863, %r4467;
	ld.local.v2.b32 	{%r4468, %r4469}, [%rd56+40];
	bfe.u32 	%r4470, %r4468, 0, 8;
	cvt.u16.u32 	%rs7864, %r4470;
	bfe.u32 	%r4471, %r4468, 8, 8;
	cvt.u16.u32 	%rs7865, %r4471;
	bfe.u32 	%r4472, %r4468, 16, 8;
	cvt.u16.u32 	%rs7866, %r4472;
	bfe.u32 	%r4473, %r4468, 24, 8;
	cvt.u16.u32 	%rs7867, %r4473;
	bfe.u32 	%r4474, %r4469, 0, 8;
	cvt.u16.u32 	%rs7868, %r4474;
	bfe.u32 	%r4475, %r4469, 8, 8;
	cvt.u16.u32 	%rs7869, %r4475;
	bfe.u32 	%r4476, %r4469, 16, 8;
	cvt.u16.u32 	%rs7870, %r4476;
	bfe.u32 	%r4477, %r4469, 24, 8;
	cvt.u16.u32 	%rs7871, %r4477;
	ld.local.v2.u8 	{%rs7872, %rs7873}, [%rd56+48];
	bra.uni 	$L__BB5_1507;
$L__BB5_1458:
	and.b16  	%rs4741, %rs7825, 255;
	setp.eq.s16 	%p693, %rs4741, 0;
	mov.b32 	%r8859, 1;
	@%p693 bra 	$L__BB5_1454;
	and.b16  	%rs4742, %rs7826, 255;
	setp.eq.s16 	%p694, %rs4742, 0;
	mov.b32 	%r8859, 2;
	@%p694 bra 	$L__BB5_1454;
	and.b16  	%rs4743, %rs7827, 255;
	setp.eq.s16 	%p695, %rs4743, 0;
	mov.b32 	%r8859, 3;
	@%p695 bra 	$L__BB5_1454;
	and.b16  	%rs4744, %rs7828, 255;
	setp.eq.s16 	%p696, %rs4744, 0;
	mov.b32 	%r8859, 4;
	@%p696 bra 	$L__BB5_1454;
	and.b16  	%rs4745, %rs7829, 255;
	setp.eq.s16 	%p697, %rs4745, 0;
	mov.b32 	%r8859, 5;
	@%p697 bra 	$L__BB5_1454;
	and.b16  	%rs4746, %rs7830, 255;
	setp.eq.s16 	%p698, %rs4746, 0;
	mov.b32 	%r8859, 6;
	@%p698 bra 	$L__BB5_1454;
	and.b16  	%rs4747, %rs7831, 255;
	setp.eq.s16 	%p699, %rs4747, 0;
	mov.b32 	%r8859, 7;
	@%p699 bra 	$L__BB5_1454;
	and.b16  	%rs4748, %rs7832, 255;
	setp.eq.s16 	%p700, %rs4748, 0;
	mov.b32 	%r8859, 8;
	@%p700 bra 	$L__BB5_1454;
	and.b16  	%rs4749, %rs7833, 255;
	setp.eq.s16 	%p701, %rs4749, 0;
	mov.b32 	%r8859, 9;
	@%p701 bra 	$L__BB5_1454;
	and.b16  	%rs4750, %rs7834, 255;
	setp.eq.s16 	%p702, %rs4750, 0;
	mov.b32 	%r8859, 10;
	@%p702 bra 	$L__BB5_1454;
	and.b16  	%rs4751, %rs7835, 255;
	setp.eq.s16 	%p703, %rs4751, 0;
	mov.b32 	%r8859, 11;
	@%p703 bra 	$L__BB5_1454;
	and.b16  	%rs4752, %rs7836, 255;
	setp.eq.s16 	%p704, %rs4752, 0;
	mov.b32 	%r8859, 12;
	@%p704 bra 	$L__BB5_1454;
	and.b16  	%rs4753, %rs7837, 255;
	setp.eq.s16 	%p705, %rs4753, 0;
	mov.b32 	%r8859, 13;
	@%p705 bra 	$L__BB5_1454;
	and.b16  	%rs4754, %rs7838, 255;
	setp.eq.s16 	%p706, %rs4754, 0;
	mov.b32 	%r8859, 14;
	@%p706 bra 	$L__BB5_1454;
	and.b16  	%rs4755, %rs7839, 255;
	setp.eq.s16 	%p707, %rs4755, 0;
	mov.b32 	%r8859, 15;
	@%p707 bra 	$L__BB5_1454;
	and.b16  	%rs4756, %rs7840, 255;
	setp.eq.s16 	%p708, %rs4756, 0;
	mov.b32 	%r8859, 16;
	@%p708 bra 	$L__BB5_1454;
	and.b16  	%rs4757, %rs7841, 255;
	setp.eq.s16 	%p709, %rs4757, 0;
	mov.b32 	%r8859, 17;
	@%p709 bra 	$L__BB5_1454;
	and.b16  	%rs4758, %rs7842, 255;
	setp.eq.s16 	%p710, %rs4758, 0;
	mov.b32 	%r8859, 18;
	@%p710 bra 	$L__BB5_1454;
	and.b16  	%rs4759, %rs7843, 255;
	setp.eq.s16 	%p711, %rs4759, 0;
	mov.b32 	%r8859, 19;
	@%p711 bra 	$L__BB5_1454;
	and.b16  	%rs4760, %rs7844, 255;
	setp.eq.s16 	%p712, %rs4760, 0;
	mov.b32 	%r8859, 20;
	@%p712 bra 	$L__BB5_1454;
	and.b16  	%rs4761, %rs7845, 255;
	setp.eq.s16 	%p713, %rs4761, 0;
	mov.b32 	%r8859, 21;
	@%p713 bra 	$L__BB5_1454;
	and.b16  	%rs4762, %rs7846, 255;
	setp.eq.s16 	%p714, %rs4762, 0;
	mov.b32 	%r8859, 22;
	@%p714 bra 	$L__BB5_1454;
	and.b16  	%rs4763, %rs7847, 255;
	setp.eq.s16 	%p715, %rs4763, 0;
	mov.b32 	%r8859, 23;
	@%p715 bra 	$L__BB5_1454;
	and.b16  	%rs4764, %rs7848, 255;
	setp.eq.s16 	%p716, %rs4764, 0;
	mov.b32 	%r8859, 24;
	@%p716 bra 	$L__BB5_1454;
	and.b16  	%rs4765, %rs7849, 255;
	setp.eq.s16 	%p717, %rs4765, 0;
	mov.b32 	%r8859, 25;
	@%p717 bra 	$L__BB5_1454;
	and.b16  	%rs4766, %rs7850, 255;
	setp.eq.s16 	%p718, %rs4766, 0;
	mov.b32 	%r8859, 26;
	@%p718 bra 	$L__BB5_1454;
	and.b16  	%rs4767, %rs7851, 255;
	setp.eq.s16 	%p719, %rs4767, 0;
	mov.b32 	%r8859, 27;
	@%p719 bra 	$L__BB5_1454;
	and.b16  	%rs4768, %rs7852, 255;
	setp.eq.s16 	%p720, %rs4768, 0;
	mov.b32 	%r8859, 28;
	@%p720 bra 	$L__BB5_1454;
	and.b16  	%rs4769, %rs7853, 255;
	setp.eq.s16 	%p721, %rs4769, 0;
	mov.b32 	%r8859, 29;
	@%p721 bra 	$L__BB5_1454;
	and.b16  	%rs4770, %rs7854, 255;
	setp.eq.s16 	%p722, %rs4770, 0;
	mov.b32 	%r8859, 30;
	@%p722 bra 	$L__BB5_1454;
	and.b16  	%rs4771, %rs7855, 255;
	setp.eq.s16 	%p723, %rs4771, 0;
	mov.b32 	%r8859, 31;
	@%p723 bra 	$L__BB5_1454;
	and.b16  	%rs4772, %rs7856, 255;
	setp.eq.s16 	%p724, %rs4772, 0;
	mov.b32 	%r8859, 32;
	@%p724 bra 	$L__BB5_1454;
	and.b16  	%rs4773, %rs7857, 255;
	setp.eq.s16 	%p725, %rs4773, 0;
	mov.b32 	%r8859, 33;
	@%p725 bra 	$L__BB5_1454;
	and.b16  	%rs4774, %rs7858, 255;
	setp.eq.s16 	%p726, %rs4774, 0;
	mov.b32 	%r8859, 34;
	@%p726 bra 	$L__BB5_1454;
	and.b16  	%rs4775, %rs7859, 255;
	setp.eq.s16 	%p727, %rs4775, 0;
	mov.b32 	%r8859, 35;
	@%p727 bra 	$L__BB5_1454;
	and.b16  	%rs4776, %rs7860, 255;
	setp.eq.s16 	%p728, %rs4776, 0;
	mov.b32 	%r8859, 36;
	@%p728 bra 	$L__BB5_1454;
	and.b16  	%rs4777, %rs7861, 255;
	setp.eq.s16 	%p729, %rs4777, 0;
	mov.b32 	%r8859, 37;
	@%p729 bra 	$L__BB5_1454;
	and.b16  	%rs4778, %rs7862, 255;
	setp.eq.s16 	%p730, %rs4778, 0;
	mov.b32 	%r8859, 38;
	@%p730 bra 	$L__BB5_1454;
	and.b16  	%rs4779, %rs7863, 255;
	setp.eq.s16 	%p731, %rs4779, 0;
	mov.b32 	%r8859, 39;
	@%p731 bra 	$L__BB5_1454;
	and.b16  	%rs4780, %rs7864, 255;
	setp.eq.s16 	%p732, %rs4780, 0;
	mov.b32 	%r8859, 40;
	@%p732 bra 	$L__BB5_1454;
	and.b16  	%rs4781, %rs7865, 255;
	setp.eq.s16 	%p733, %rs4781, 0;
	mov.b32 	%r8859, 41;
	@%p733 bra 	$L__BB5_1454;
	and.b16  	%rs4782, %rs7866, 255;
	setp.eq.s16 	%p734, %rs4782, 0;
	mov.b32 	%r8859, 42;
	@%p734 bra 	$L__BB5_1454;
	and.b16  	%rs4783, %rs7867, 255;
	setp.eq.s16 	%p735, %rs4783, 0;
	mov.b32 	%r8859, 43;
	@%p735 bra 	$L__BB5_1454;
	and.b16  	%rs4784, %rs7868, 255;
	setp.eq.s16 	%p736, %rs4784, 0;
	mov.b32 	%r8859, 44;
	@%p736 bra 	$L__BB5_1454;
	and.b16  	%rs4785, %rs7869, 255;
	setp.eq.s16 	%p737, %rs4785, 0;
	mov.b32 	%r8859, 45;
	@%p737 bra 	$L__BB5_1454;
	and.b16  	%rs4786, %rs7870, 255;
	setp.eq.s16 	%p738, %rs4786, 0;
	mov.b32 	%r8859, 46;
	@%p738 bra 	$L__BB5_1454;
	and.b16  	%rs4787, %rs7871, 255;
	setp.eq.s16 	%p739, %rs4787, 0;
	mov.b32 	%r8859, 47;
	@%p739 bra 	$L__BB5_1454;
	and.b16  	%rs4788, %rs7872, 255;
	setp.eq.s16 	%p740, %rs4788, 0;
	mov.b32 	%r8859, 48;
	@%p740 bra 	$L__BB5_1454;
	and.b16  	%rs4789, %rs7873, 255;
	setp.eq.s16 	%p741, %rs4789, 0;
	mov.b32 	%r8859, 49;
	@%p741 bra 	$L__BB5_1454;
$L__BB5_1507:
	add.s32 	%r8766, %r8861, %r368;
	add.f64 	%fd138, %fd124, %fd178;
$L__BB5_1508:
	mov.u32 	%r8308, %tid.x;
	setp.ne.s32 	%p1439, %r8308, 0;
	@%p1439 bra 	$L__BB5_1564;
	add.u64 	%rd58, %SPL, 0;
	add.u64 	%rd59, %SPL, 64;
	and.b16  	%rs5546, %rs7924, 255;
	cvt.u32.u16 	%r8310, %rs7924;
	cvt.u32.u16 	%r8311, %rs7923;
	prmt.b32 	%r8312, %r8310, %r8311, 0x3340U;
	cvt.u32.u16 	%r8313, %rs7922;
	cvt.u32.u16 	%r8314, %rs7921;
	prmt.b32 	%r8315, %r8313, %r8314, 0x3340U;
	prmt.b32 	%r8316, %r8312, %r8315, 0x5410U;
	cvt.u32.u16 	%r8317, %rs7920;
	cvt.u32.u16 	%r8318, %rs7919;
	prmt.b32 	%r8319, %r8317, %r8318, 0x3340U;
	cvt.u32.u16 	%r8320, %rs7918;
	cvt.u32.u16 	%r8321, %rs7917;
	prmt.b32 	%r8322, %r8320, %r8321, 0x3340U;
	prmt.b32 	%r8323, %r8319, %r8322, 0x5410U;
	st.local.v2.b32 	[%rd58], {%r8316, %r8323};
	cvt.u32.u16 	%r8324, %rs7916;
	cvt.u32.u16 	%r8325, %rs7915;
	prmt.b32 	%r8326, %r8324, %r8325, 0x3340U;
	cvt.u32.u16 	%r8327, %rs7914;
	cvt.u32.u16 	%r8328, %rs7913;
	prmt.b32 	%r8329, %r8327, %r8328, 0x3340U;
	prmt.b32 	%r8330, %r8326, %r8329, 0x5410U;
	cvt.u32.u16 	%r8331, %rs7912;
	cvt.u32.u16 	%r8332, %rs7911;
	prmt.b32 	%r8333, %r8331, %r8332, 0x3340U;
	cvt.u32.u16 	%r8334, %rs7910;
	cvt.u32.u16 	%r8335, %rs7909;
	prmt.b32 	%r8336, %r8334, %r8335, 0x3340U;
	prmt.b32 	%r8337, %r8333, %r8336, 0x5410U;
	st.local.v2.b32 	[%rd58+8], {%r8330, %r8337};
	cvt.u32.u16 	%r8338, %rs7908;
	cvt.u32.u16 	%r8339, %rs7907;
	prmt.b32 	%r8340, %r8338, %r8339, 0x3340U;
	cvt.u32.u16 	%r8341, %rs7906;
	cvt.u32.u16 	%r8342, %rs7905;
	prmt.b32 	%r8343, %r8341, %r8342, 0x3340U;
	prmt.b32 	%r8344, %r8340, %r8343, 0x5410U;
	cvt.u32.u16 	%r8345, %rs7904;
	cvt.u32.u16 	%r8346, %rs7903;
	prmt.b32 	%r8347, %r8345, %r8346, 0x3340U;
	cvt.u32.u16 	%r8348, %rs7902;
	cvt.u32.u16 	%r8349, %rs7901;
	prmt.b32 	%r8350, %r8348, %r8349, 0x3340U;
	prmt.b32 	%r8351, %r8347, %r8350, 0x5410U;
	st.local.v2.b32 	[%rd58+16], {%r8344, %r8351};
	cvt.u32.u16 	%r8352, %rs7900;
	cvt.u32.u16 	%r8353, %rs7899;
	prmt.b32 	%r8354, %r8352, %r8353, 0x3340U;
	cvt.u32.u16 	%r8355, %rs7898;
	cvt.u32.u16 	%r8356, %rs7897;
	prmt.b32 	%r8357, %r8355, %r8356, 0x3340U;
	prmt.b32 	%r8358, %r8354, %r8357, 0x5410U;
	cvt.u32.u16 	%r8359, %rs7896;
	cvt.u32.u16 	%r8360, %rs7895;
	prmt.b32 	%r8361, %r8359, %r8360, 0x3340U;
	cvt.u32.u16 	%r8362, %rs7894;
	cvt.u32.u16 	%r8363, %rs7893;
	prmt.b32 	%r8364, %r8362, %r8363, 0x3340U;
	prmt.b32 	%r8365, %r8361, %r8364, 0x5410U;
	st.local.v2.b32 	[%rd58+24], {%r8358, %r8365};
	cvt.u32.u16 	%r8366, %rs7892;
	cvt.u32.u16 	%r8367, %rs7891;
	prmt.b32 	%r8368, %r8366, %r8367, 0x3340U;
	cvt.u32.u16 	%r8369, %rs7890;
	cvt.u32.u16 	%r8370, %rs7889;
	prmt.b32 	%r8371, %r8369, %r8370, 0x3340U;
	prmt.b32 	%r8372, %r8368, %r8371, 0x5410U;
	cvt.u32.u16 	%r8373, %rs7888;
	cvt.u32.u16 	%r8374, %rs7887;
	prmt.b32 	%r8375, %r8373, %r8374, 0x3340U;
	cvt.u32.u16 	%r8376, %rs7886;
	cvt.u32.u16 	%r8377, %rs7885;
	prmt.b32 	%r8378, %r8376, %r8377, 0x3340U;
	prmt.b32 	%r8379, %r8375, %r8378, 0x5410U;
	st.local.v2.b32 	[%rd58+32], {%r8372, %r8379};
	cvt.u32.u16 	%r8380, %rs7884;
	cvt.u32.u16 	%r8381, %rs7883;
	prmt.b32 	%r8382, %r8380, %r8381, 0x3340U;
	cvt.u32.u16 	%r8383, %rs7882;
	cvt.u32.u16 	%r8384, %rs7881;
	prmt.b32 	%r8385, %r8383, %r8384, 0x3340U;
	prmt.b32 	%r8386, %r8382, %r8385, 0x5410U;
	cvt.u32.u16 	%r8387, %rs7880;
	cvt.u32.u16 	%r8388, %rs7879;
	prmt.b32 	%r8389, %r8387, %r8388, 0x3340U;
	cvt.u32.u16 	%r8390, %rs7878;
	cvt.u32.u16 	%r8391, %rs7877;
	prmt.b32 	%r8392, %r8390, %r8391, 0x3340U;
	prmt.b32 	%r8393, %r8389, %r8392, 0x5410U;
	st.local.v2.b32 	[%rd58+40], {%r8386, %r8393};
	st.local.v2.u8 	[%rd58+48], {%rs7876, %rs7875};
	st.local.u32 	[%rd58+52], %r8865;
	st.local.f64 	[%rd58+56], %fd180;
	cvt.u32.u16 	%r8394, %rs7831;
	cvt.u32.u16 	%r8395, %rs7830;
	prmt.b32 	%r8396, %r8395, %r8394, 0x3340U;
	cvt.u32.u16 	%r8397, %rs7829;
	cvt.u32.u16 	%r8398, %rs7828;
	prmt.b32 	%r8399, %r8398, %r8397, 0x3340U;
	prmt.b32 	%r8400, %r8399, %r8396, 0x5410U;
	cvt.u32.u16 	%r8401, %rs7827;
	cvt.u32.u16 	%r8402, %rs7826;
	prmt.b32 	%r8403, %r8402, %r8401, 0x3340U;
	cvt.u32.u16 	%r8404, %rs7825;
	cvt.u32.u16 	%r8405, %rs7824;
	prmt.b32 	%r8406, %r8405, %r8404, 0x3340U;
	prmt.b32 	%r8407, %r8406, %r8403, 0x5410U;
	st.local.v2.b32 	[%rd59], {%r8407, %r8400};
	cvt.u32.u16 	%r8408, %rs7839;
	cvt.u32.u16 	%r8409, %rs7838;
	prmt.b32 	%r8410, %r8409, %r8408, 0x3340U;
	cvt.u32.u16 	%r8411, %rs7837;
	cvt.u32.u16 	%r8412, %rs7836;
	prmt.b32 	%r8413, %r8412, %r8411, 0x3340U;
	prmt.b32 	%r8414, %r8413, %r8410, 0x5410U;
	cvt.u32.u16 	%r8415, %rs7835;
	cvt.u32.u16 	%r8416, %rs7834;
	prmt.b32 	%r8417, %r8416, %r8415, 0x3340U;
	cvt.u32.u16 	%r8418, %rs7833;
	cvt.u32.u16 	%r8419, %rs7832;
	prmt.b32 	%r8420, %r8419, %r8418, 0x3340U;
	prmt.b32 	%r8421, %r8420, %r8417, 0x5410U;
	st.local.v2.b32 	[%rd59+8], {%r8421, %r8414};
	cvt.u32.u16 	%r8422, %rs7847;
	cvt.u32.u16 	%r8423, %rs7846;
	prmt.b32 	%r8424, %r8423, %r8422, 0x3340U;
	cvt.u32.u16 	%r8425, %rs7845;
	cvt.u32.u16 	%r8426, %rs7844;
	prmt.b32 	%r8427, %r8426, %r8425, 0x3340U;
	prmt.b32 	%r8428, %r8427, %r8424, 0x5410U;
	cvt.u32.u16 	%r8429, %rs7843;
	cvt.u32.u16 	%r8430, %rs7842;
	prmt.b32 	%r8431, %r8430, %r8429, 0x3340U;
	cvt.u32.u16 	%r8432, %rs7841;
	cvt.u32.u16 	%r8433, %rs7840;
	prmt.b32 	%r8434, %r8433, %r8432, 0x3340U;
	prmt.b32 	%r8435, %r8434, %r8431, 0x5410U;
	st.local.v2.b32 	[%rd59+16], {%r8435, %r8428};
	cvt.u32.u16 	%r8436, %rs7855;
	cvt.u32.u16 	%r8437, %rs7854;
	prmt.b32 	%r8438, %r8437, %r8436, 0x3340U;
	cvt.u32.u16 	%r8439, %rs7853;
	cvt.u32.u16 	%r8440, %rs7852;
	prmt.b32 	%r8441, %r8440, %r8439, 0x3340U;
	prmt.b32 	%r8442, %r8441, %r8438, 0x5410U;
	cvt.u32.u16 	%r8443, %rs7851;
	cvt.u32.u16 	%r8444, %rs7850;
	prmt.b32 	%r8445, %r8444, %r8443, 0x3340U;
	cvt.u32.u16 	%r8446, %rs7849;
	cvt.u32.u16 	%r8447, %rs7848;
	prmt.b32 	%r8448, %r8447, %r8446, 0x3340U;
	prmt.b32 	%r8449, %r8448, %r8445, 0x5410U;
	st.local.v2.b32 	[%rd59+24], {%r8449, %r8442};
	cvt.u32.u16 	%r8450, %rs7863;
	cvt.u32.u16 	%r8451, %rs7862;
	prmt.b32 	%r8452, %r8451, %r8450, 0x3340U;
	cvt.u32.u16 	%r8453, %rs7861;
	cvt.u32.u16 	%r8454, %rs7860;
	prmt.b32 	%r8455, %r8454, %r8453, 0x3340U;
	prmt.b32 	%r8456, %r8455, %r8452, 0x5410U;
	cvt.u32.u16 	%r8457, %rs7859;
	cvt.u32.u16 	%r8458, %rs7858;
	prmt.b32 	%r8459, %r8458, %r8457, 0x3340U;
	cvt.u32.u16 	%r8460, %rs7857;
	cvt.u32.u16 	%r8461, %rs7856;
	prmt.b32 	%r8462, %r8461, %r8460, 0x3340U;
	prmt.b32 	%r8463, %r8462, %r8459, 0x5410U;
	st.local.v2.b32 	[%rd59+32], {%r8463, %r8456};
	cvt.u32.u16 	%r8464, %rs7871;
	cvt.u32.u16 	%r8465, %rs7870;
	prmt.b32 	%r8466, %r8465, %r8464, 0x3340U;
	cvt.u32.u16 	%r8467, %rs7869;
	cvt.u32.u16 	%r8468, %rs7868;
	prmt.b32 	%r8469, %r8468, %r8467, 0x3340U;
	prmt.b32 	%r8470, %r8469, %r8466, 0x5410U;
	cvt.u32.u16 	%r8471, %rs7867;
	cvt.u32.u16 	%r8472, %rs7866;
	prmt.b32 	%r8473, %r8472, %r8471, 0x3340U;
	cvt.u32.u16 	%r8474, %rs7865;
	cvt.u32.u16 	%r8475, %rs7864;
	prmt.b32 	%r8476, %r8475, %r8474, 0x3340U;
	prmt.b32 	%r8477, %r8476, %r8473, 0x5410U;
	st.local.v2.b32 	[%rd59+40], {%r8477, %r8470};
	st.local.v2.u8 	[%rd59+48], {%rs7872, %rs7873};
	st.local.u32 	[%rd59+52], %r8766;
	st.local.f64 	[%rd59+56], %fd138;
	setp.ne.s16 	%p1440, %rs5546, 0;
	mov.b32 	%r8863, 0;
	@%p1440 bra 	$L__BB5_1514;
$L__BB5_1510:
	and.b16  	%rs5596, %rs7824, 255;
	setp.eq.s16 	%p1490, %rs5596, 0;
	@%p1490 bra 	$L__BB5_1563;
	mov.b32 	%r8864, 0;
$L__BB5_1512:
	add.s32 	%r8528, %r8864, %r8863;
	cvt.u64.u32 	%rd255, %r8528;
	add.s64 	%rd256, %rd58, %rd255;
	st.local.u8 	[%rd256], %rs7824;
	add.s32 	%r379, %r8864, 1;
	cvt.u64.u32 	%rd257, %r8864;
	add.s64 	%rd258, %rd59, %rd257;
	ld.local.u8 	%rs7824, [%rd258+1];
	setp.ne.s16 	%p1491, %rs7824, 0;
	mov.u32 	%r8864, %r379;
	@%p1491 bra 	$L__BB5_1512;
	ld.local.u32 	%r8865, [%rd58+52];
	ld.local.f64 	%fd180, [%rd58+56];
	ld.local.v2.b32 	{%r8529, %r8530}, [%rd58];
	bfe.u32 	%r8531, %r8529, 0, 8;
	cvt.u16.u32 	%rs7924, %r8531;
	bfe.u32 	%r8532, %r8529, 8, 8;
	cvt.u16.u32 	%rs7923, %r8532;
	bfe.u32 	%r8533, %r8529, 16, 8;
	cvt.u16.u32 	%rs7922, %r8533;
	bfe.u32 	%r8534, %r8529, 24, 8;
	cvt.u16.u32 	%rs7921, %r8534;
	bfe.u32 	%r8535, %r8530, 0, 8;
	cvt.u16.u32 	%rs7920, %r8535;
	bfe.u32 	%r8536, %r8530, 8, 8;
	cvt.u16.u32 	%rs7919, %r8536;
	bfe.u32 	%r8537, %r8530, 16, 8;
	cvt.u16.u32 	%rs7918, %r8537;
	bfe.u32 	%r8538, %r8530, 24, 8;
	cvt.u16.u32 	%rs7917, %r8538;
	ld.local.v2.b32 	{%r8539, %r8540}, [%rd58+8];
	bfe.u32 	%r8541, %r8539, 0, 8;
	cvt.u16.u32 	%rs7916, %r8541;
	bfe.u32 	%r8542, %r8539, 8, 8;
	cvt.u16.u32 	%rs7915, %r8542;
	bfe.u32 	%r8543, %r8539, 16, 8;
	cvt.u16.u32 	%rs7914, %r8543;
	bfe.u32 	%r8544, %r8539, 24, 8;
	cvt.u16.u32 	%rs7913, %r8544;
	bfe.u32 	%r8545, %r8540, 0, 8;
	cvt.u16.u32 	%rs7912, %r8545;
	bfe.u32 	%r8546, %r8540, 8, 8;
	cvt.u16.u32 	%rs7911, %r8546;
	bfe.u32 	%r8547, %r8540, 16, 8;
	cvt.u16.u32 	%rs7910, %r8547;
	bfe.u32 	%r8548, %r8540, 24, 8;
	cvt.u16.u32 	%rs7909, %r8548;
	ld.local.v2.b32 	{%r8549, %r8550}, [%rd58+16];
	bfe.u32 	%r8551, %r8549, 0, 8;
	cvt.u16.u32 	%rs7908, %r8551;
	bfe.u32 	%r8552, %r8549, 8, 8;
	cvt.u16.u32 	%rs7907, %r8552;
	bfe.u32 	%r8553, %r8549, 16, 8;
	cvt.u16.u32 	%rs7906, %r8553;
	bfe.u32 	%r8554, %r8549, 24, 8;
	cvt.u16.u32 	%rs7905, %r8554;
	bfe.u32 	%r8555, %r8550, 0, 8;
	cvt.u16.u32 	%rs7904, %r8555;
	bfe.u32 	%r8556, %r8550, 8, 8;
	cvt.u16.u32 	%rs7903, %r8556;
	bfe.u32 	%r8557, %r8550, 16, 8;
	cvt.u16.u32 	%rs7902, %r8557;
	bfe.u32 	%r8558, %r8550, 24, 8;
	cvt.u16.u32 	%rs7901, %r8558;
	ld.local.v2.b32 	{%r8559, %r8560}, [%rd58+24];
	bfe.u32 	%r8561, %r8559, 0, 8;
	cvt.u16.u32 	%rs7900, %r8561;
	bfe.u32 	%r8562, %r8559, 8, 8;
	cvt.u16.u32 	%rs7899, %r8562;
	bfe.u32 	%r8563, %r8559, 16, 8;
	cvt.u16.u32 	%rs7898, %r8563;
	bfe.u32 	%r8564, %r8559, 24, 8;
	cvt.u16.u32 	%rs7897, %r8564;
	bfe.u32 	%r8565, %r8560, 0, 8;
	cvt.u16.u32 	%rs7896, %r8565;
	bfe.u32 	%r8566, %r8560, 8, 8;
	cvt.u16.u32 	%rs7895, %r8566;
	bfe.u32 	%r8567, %r8560, 16, 8;
	cvt.u16.u32 	%rs7894, %r8567;
	bfe.u32 	%r8568, %r8560, 24, 8;
	cvt.u16.u32 	%rs7893, %r8568;
	ld.local.v2.b32 	{%r8569, %r8570}, [%rd58+32];
	bfe.u32 	%r8571, %r8569, 0, 8;
	cvt.u16.u32 	%rs7892, %r8571;
	bfe.u32 	%r8572, %r8569, 8, 8;
	cvt.u16.u32 	%rs7891, %r8572;
	bfe.u32 	%r8573, %r8569, 16, 8;
	cvt.u16.u32 	%rs7890, %r8573;
	bfe.u32 	%r8574, %r8569, 24, 8;
	cvt.u16.u32 	%rs7889, %r8574;
	bfe.u32 	%r8575, %r8570, 0, 8;
	cvt.u16.u32 	%rs7888, %r8575;
	bfe.u32 	%r8576, %r8570, 8, 8;
	cvt.u16.u32 	%rs7887, %r8576;
	bfe.u32 	%r8577, %r8570, 16, 8;
	cvt.u16.u32 	%rs7886, %r8577;
	bfe.u32 	%r8578, %r8570, 24, 8;
	cvt.u16.u32 	%rs7885, %r8578;
	ld.local.v2.b32 	{%r8579, %r8580}, [%rd58+40];
	bfe.u32 	%r8581, %r8579, 0, 8;
	cvt.u16.u32 	%rs7884, %r8581;
	bfe.u32 	%r8582, %r8579, 8, 8;
	cvt.u16.u32 	%rs7883, %r8582;
	bfe.u32 	%r8583, %r8579, 16, 8;
	cvt.u16.u32 	%rs7882, %r8583;
	bfe.u32 	%r8584, %r8579, 24, 8;
	cvt.u16.u32 	%rs7881, %r8584;
	bfe.u32 	%r8585, %r8580, 0, 8;
	cvt.u16.u32 	%rs7880, %r8585;
	bfe.u32 	%r8586, %r8580, 8, 8;
	cvt.u16.u32 	%rs7879, %r8586;
	bfe.u32 	%r8587, %r8580, 16, 8;
	cvt.u16.u32 	%rs7878, %r8587;
	bfe.u32 	%r8588, %r8580, 24, 8;
	cvt.u16.u32 	%rs7877, %r8588;
	ld.local.v2.u8 	{%rs7876, %rs7875}, [%rd58+48];
	bra.uni 	$L__BB5_1563;
$L__BB5_1514:
	and.b16  	%rs5547, %rs7923, 255;
	setp.eq.s16 	%p1441, %rs5547, 0;
	mov.b32 	%r8863, 1;
	@%p1441 bra 	$L__BB5_1510;
	and.b16  	%rs5548, %rs7922, 255;
	setp.eq.s16 	%p1442, %rs5548, 0;
	mov.b32 	%r8863, 2;
	@%p1442 bra 	$L__BB5_1510;
	and.b16  	%rs5549, %rs7921, 255;
	setp.eq.s16 	%p1443, %rs5549, 0;
	mov.b32 	%r8863, 3;
	@%p1443 bra 	$L__BB5_1510;
	and.b16  	%rs5550, %rs7920, 255;
	setp.eq.s16 	%p1444, %rs5550, 0;
	mov.b32 	%r8863, 4;
	@%p1444 bra 	$L__BB5_1510;
	and.b16  	%rs5551, %rs7919, 255;
	setp.eq.s16 	%p1445, %rs5551, 0;
	mov.b32 	%r8863, 5;
	@%p1445 bra 	$L__BB5_1510;
	and.b16  	%rs5552, %rs7918, 255;
	setp.eq.s16 	%p1446, %rs5552, 0;
	mov.b32 	%r8863, 6;
	@%p1446 bra 	$L__BB5_1510;
	and.b16  	%rs5553, %rs7917, 255;
	setp.eq.s16 	%p1447, %rs5553, 0;
	mov.b32 	%r8863, 7;
	@%p1447 bra 	$L__BB5_1510;
	and.b16  	%rs5554, %rs7916, 255;
	setp.eq.s16 	%p1448, %rs5554, 0;
	mov.b32 	%r8863, 8;
	@%p1448 bra 	$L__BB5_1510;
	and.b16  	%rs5555, %rs7915, 255;
	setp.eq.s16 	%p1449, %rs5555, 0;
	mov.b32 	%r8863, 9;
	@%p1449 bra 	$L__BB5_1510;
	and.b16  	%rs5556, %rs7914, 255;
	setp.eq.s16 	%p1450, %rs5556, 0;
	mov.b32 	%r8863, 10;
	@%p1450 bra 	$L__BB5_1510;
	and.b16  	%rs5557, %rs7913, 255;
	setp.eq.s16 	%p1451, %rs5557, 0;
	mov.b32 	%r8863, 11;
	@%p1451 bra 	$L__BB5_1510;
	and.b16  	%rs5558, %rs7912, 255;
	setp.eq.s16 	%p1452, %rs5558, 0;
	mov.b32 	%r8863, 12;
	@%p1452 bra 	$L__BB5_1510;
	and.b16  	%rs5559, %rs7911, 255;
	setp.eq.s16 	%p1453, %rs5559, 0;
	mov.b32 	%r8863, 13;
	@%p1453 bra 	$L__BB5_1510;
	and.b16  	%rs5560, %rs7910, 255;
	setp.eq.s16 	%p1454, %rs5560, 0;
	mov.b32 	%r8863, 14;
	@%p1454 bra 	$L__BB5_1510;
	and.b16  	%rs5561, %rs7909, 255;
	setp.eq.s16 	%p1455, %rs5561, 0;
	mov.b32 	%r8863, 15;
	@%p1455 bra 	$L__BB5_1510;
	and.b16  	%rs5562, %rs7908, 255;
	setp.eq.s16 	%p1456, %rs5562, 0;
	mov.b32 	%r8863, 16;
	@%p1456 bra 	$L__BB5_1510;
	and.b16  	%rs5563, %rs7907, 255;
	setp.eq.s16 	%p1457, %rs5563, 0;
	mov.b32 	%r8863, 17;
	@%p1457 bra 	$L__BB5_1510;
	and.b16  	%rs5564, %rs7906, 255;
	setp.eq.s16 	%p1458, %rs5564, 0;
	mov.b32 	%r8863, 18;
	@%p1458 bra 	$L__BB5_1510;
	and.b16  	%rs5565, %rs7905, 255;
	setp.eq.s16 	%p1459, %rs5565, 0;
	mov.b32 	%r8863, 19;
	@%p1459 bra 	$L__BB5_1510;
	and.b16  	%rs5566, %rs7904, 255;
	setp.eq.s16 	%p1460, %rs5566, 0;
	mov.b32 	%r8863, 20;
	@%p1460 bra 	$L__BB5_1510;
	and.b16  	%rs5567, %rs7903, 255;
	setp.eq.s16 	%p1461, %rs5567, 0;
	mov.b32 	%r8863, 21;
	@%p1461 bra 	$L__BB5_1510;
	and.b16  	%rs5568, %rs7902, 255;
	setp.eq.s16 	%p1462, %rs5568, 0;
	mov.b32 	%r8863, 22;
	@%p1462 bra 	$L__BB5_1510;
	and.b16  	%rs5569, %rs7901, 255;
	setp.eq.s16 	%p1463, %rs5569, 0;
	mov.b32 	%r8863, 23;
	@%p1463 bra 	$L__BB5_1510;
	and.b16  	%rs5570, %rs7900, 255;
	setp.eq.s16 	%p1464, %rs5570, 0;
	mov.b32 	%r8863, 24;
	@%p1464 bra 	$L__BB5_1510;
	and.b16  	%rs5571, %rs7899, 255;
	setp.eq.s16 	%p1465, %rs5571, 0;
	mov.b32 	%r8863, 25;
	@%p1465 bra 	$L__BB5_1510;
	and.b16  	%rs5572, %rs7898, 255;
	setp.eq.s16 	%p1466, %rs5572, 0;
	mov.b32 	%r8863, 26;
	@%p1466 bra 	$L__BB5_1510;
	and.b16  	%rs5573, %rs7897, 255;
	setp.eq.s16 	%p1467, %rs5573, 0;
	mov.b32 	%r8863, 27;
	@%p1467 bra 	$L__BB5_1510;
	and.b16  	%rs5574, %rs7896, 255;
	setp.eq.s16 	%p1468, %rs5574, 0;
	mov.b32 	%r8863, 28;
	@%p1468 bra 	$L__BB5_1510;
	and.b16  	%rs5575, %rs7895, 255;
	setp.eq.s16 	%p1469, %rs5575, 0;
	mov.b32 	%r8863, 29;
	@%p1469 bra 	$L__BB5_1510;
	and.b16  	%rs5576, %rs7894, 255;
	setp.eq.s16 	%p1470, %rs5576, 0;
	mov.b32 	%r8863, 30;
	@%p1470 bra 	$L__BB5_1510;
	and.b16  	%rs5577, %rs7893, 255;
	setp.eq.s16 	%p1471, %rs5577, 0;
	mov.b32 	%r8863, 31;
	@%p1471 bra 	$L__BB5_1510;
	and.b16  	%rs5578, %rs7892, 255;
	setp.eq.s16 	%p1472, %rs5578, 0;
	mov.b32 	%r8863, 32;
	@%p1472 bra 	$L__BB5_1510;
	and.b16  	%rs5579, %rs7891, 255;
	setp.eq.s16 	%p1473, %rs5579, 0;
	mov.b32 	%r8863, 33;
	@%p1473 bra 	$L__BB5_1510;
	and.b16  	%rs5580, %rs7890, 255;
	setp.eq.s16 	%p1474, %rs5580, 0;
	mov.b32 	%r8863, 34;
	@%p1474 bra 	$L__BB5_1510;
	and.b16  	%rs5581, %rs7889, 255;
	setp.eq.s16 	%p1475, %rs5581, 0;
	mov.b32 	%r8863, 35;
	@%p1475 bra 	$L__BB5_1510;
	and.b16  	%rs5582, %rs7888, 255;
	setp.eq.s16 	%p1476, %rs5582, 0;
	mov.b32 	%r8863, 36;
	@%p1476 bra 	$L__BB5_1510;
	and.b16  	%rs5583, %rs7887, 255;
	setp.eq.s16 	%p1477, %rs5583, 0;
	mov.b32 	%r8863, 37;
	@%p1477 bra 	$L__BB5_1510;
	and.b16  	%rs5584, %rs7886, 255;
	setp.eq.s16 	%p1478, %rs5584, 0;
	mov.b32 	%r8863, 38;
	@%p1478 bra 	$L__BB5_1510;
	and.b16  	%rs5585, %rs7885, 255;
	setp.eq.s16 	%p1479, %rs5585, 0;
	mov.b32 	%r8863, 39;
	@%p1479 bra 	$L__BB5_1510;
	and.b16  	%rs5586, %rs7884, 255;
	setp.eq.s16 	%p1480, %rs5586, 0;
	mov.b32 	%r8863, 40;
	@%p1480 bra 	$L__BB5_1510;
	and.b16  	%rs5587, %rs7883, 255;
	setp.eq.s16 	%p1481, %rs5587, 0;
	mov.b32 	%r8863, 41;
	@%p1481 bra 	$L__BB5_1510;
	and.b16  	%rs5588, %rs7882, 255;
	setp.eq.s16 	%p1482, %rs5588, 0;
	mov.b32 	%r8863, 42;
	@%p1482 bra 	$L__BB5_1510;
	and.b16  	%rs5589, %rs7881, 255;
	setp.eq.s16 	%p1483, %rs5589, 0;
	mov.b32 	%r8863, 43;
	@%p1483 bra 	$L__BB5_1510;
	and.b16  	%rs5590, %rs7880, 255;
	setp.eq.s16 	%p1484, %rs5590, 0;
	mov.b32 	%r8863, 44;
	@%p1484 bra 	$L__BB5_1510;
	and.b16  	%rs5591, %rs7879, 255;
	setp.eq.s16 	%p1485, %rs5591, 0;
	mov.b32 	%r8863, 45;
	@%p1485 bra 	$L__BB5_1510;
	and.b16  	%rs5592, %rs7878, 255;
	setp.eq.s16 	%p1486, %rs5592, 0;
	mov.b32 	%r8863, 46;
	@%p1486 bra 	$L__BB5_1510;
	and.b16  	%rs5593, %rs7877, 255;
	setp.eq.s16 	%p1487, %rs5593, 0;
	mov.b32 	%r8863, 47;
	@%p1487 bra 	$L__BB5_1510;
	and.b16  	%rs5594, %rs7876, 255;
	setp.eq.s16 	%p1488, %rs5594, 0;
	mov.b32 	%r8863, 48;
	@%p1488 bra 	$L__BB5_1510;
	and.b16  	%rs5595, %rs7875, 255;
	setp.eq.s16 	%p1489, %rs5595, 0;
	mov.b32 	%r8863, 49;
	@%p1489 bra 	$L__BB5_1510;
$L__BB5_1563:
	add.s32 	%r8589, %r8865, %r8766;
	add.f64 	%fd134, %fd138, %fd180;
	cvt.u32.u16 	%r8590, %rs7917;
	cvt.u32.u16 	%r8591, %rs7918;
	prmt.b32 	%r8592, %r8591, %r8590, 0x3340U;
	cvt.u32.u16 	%r8593, %rs7919;
	cvt.u32.u16 	%r8594, %rs7920;
	prmt.b32 	%r8595, %r8594, %r8593, 0x3340U;
	prmt.b32 	%r8596, %r8595, %r8592, 0x5410U;
	cvt.u32.u16 	%r8597, %rs7921;
	cvt.u32.u16 	%r8598, %rs7922;
	prmt.b32 	%r8599, %r8598, %r8597, 0x3340U;
	cvt.u32.u16 	%r8600, %rs7923;
	cvt.u32.u16 	%r8601, %rs7924;
	prmt.b32 	%r8602, %r8601, %r8600, 0x3340U;
	prmt.b32 	%r8603, %r8602, %r8599, 0x5410U;
	st.global.v2.b32 	[%rd1], {%r8603, %r8596};
	cvt.u32.u16 	%r8604, %rs7909;
	cvt.u32.u16 	%r8605, %rs7910;
	prmt.b32 	%r8606, %r8605, %r8604, 0x3340U;
	cvt.u32.u16 	%r8607, %rs7911;
	cvt.u32.u16 	%r8608, %rs7912;
	prmt.b32 	%r8609, %r8608, %r8607, 0x3340U;
	prmt.b32 	%r8610, %r8609, %r8606, 0x5410U;
	cvt.u32.u16 	%r8611, %rs7913;
	cvt.u32.u16 	%r8612, %rs7914;
	prmt.b32 	%r8613, %r8612, %r8611, 0x3340U;
	cvt.u32.u16 	%r8614, %rs7915;
	cvt.u32.u16 	%r8615, %rs7916;
	prmt.b32 	%r8616, %r8615, %r8614, 0x3340U;
	prmt.b32 	%r8617, %r8616, %r8613, 0x5410U;
	st.global.v2.b32 	[%rd1+8], {%r8617, %r8610};
	cvt.u32.u16 	%r8618, %rs7901;
	cvt.u32.u16 	%r8619, %rs7902;
	prmt.b32 	%r8620, %r8619, %r8618, 0x3340U;
	cvt.u32.u16 	%r8621, %rs7903;
	cvt.u32.u16 	%r8622, %rs7904;
	prmt.b32 	%r8623, %r8622, %r8621, 0x3340U;
	prmt.b32 	%r8624, %r8623, %r8620, 0x5410U;
	cvt.u32.u16 	%r8625, %rs7905;
	cvt.u32.u16 	%r8626, %rs7906;
	prmt.b32 	%r8627, %r8626, %r8625, 0x3340U;
	cvt.u32.u16 	%r8628, %rs7907;
	cvt.u32.u16 	%r8629, %rs7908;
	prmt.b32 	%r8630, %r8629, %r8628, 0x3340U;
	prmt.b32 	%r8631, %r8630, %r8627, 0x5410U;
	st.global.v2.b32 	[%rd1+16], {%r8631, %r8624};
	cvt.u32.u16 	%r8632, %rs7893;
	cvt.u32.u16 	%r8633, %rs7894;
	prmt.b32 	%r8634, %r8633, %r8632, 0x3340U;
	cvt.u32.u16 	%r8635, %rs7895;
	cvt.u32.u16 	%r8636, %rs7896;
	prmt.b32 	%r8637, %r8636, %r8635, 0x3340U;
	prmt.b32 	%r8638, %r8637, %r8634, 0x5410U;
	cvt.u32.u16 	%r8639, %rs7897;
	cvt.u32.u16 	%r8640, %rs7898;
	prmt.b32 	%r8641, %r8640, %r8639, 0x3340U;
	cvt.u32.u16 	%r8642, %rs7899;
	cvt.u32.u16 	%r8643, %rs7900;
	prmt.b32 	%r8644, %r8643, %r8642, 0x3340U;
	prmt.b32 	%r8645, %r8644, %r8641, 0x5410U;
	st.global.v2.b32 	[%rd1+24], {%r8645, %r8638};
	cvt.u32.u16 	%r8646, %rs7885;
	cvt.u32.u16 	%r8647, %rs7886;
	prmt.b32 	%r8648, %r8647, %r8646, 0x3340U;
	cvt.u32.u16 	%r8649, %rs7887;
	cvt.u32.u16 	%r8650, %rs7888;
	prmt.b32 	%r8651, %r8650, %r8649, 0x3340U;
	prmt.b32 	%r8652, %r8651, %r8648, 0x5410U;
	cvt.u32.u16 	%r8653, %rs7889;
	cvt.u32.u16 	%r8654, %rs7890;
	prmt.b32 	%r8655, %r8654, %r8653, 0x3340U;
	cvt.u32.u16 	%r8656, %rs7891;
	cvt.u32.u16 	%r8657, %rs7892;
	prmt.b32 	%r8658, %r8657, %r8656, 0x3340U;
	prmt.b32 	%r8659, %r8658, %r8655, 0x5410U;
	st.global.v2.b32 	[%rd1+32], {%r8659, %r8652};
	cvt.u32.u16 	%r8660, %rs7877;
	cvt.u32.u16 	%r8661, %rs7878;
	prmt.b32 	%r8662, %r8661, %r8660, 0x3340U;
	cvt.u32.u16 	%r8663, %rs7879;
	cvt.u32.u16 	%r8664, %rs7880;
	prmt.b32 	%r8665, %r8664, %r8663, 0x3340U;
	prmt.b32 	%r8666, %r8665, %r8662, 0x5410U;
	cvt.u32.u16 	%r8667, %rs7881;
	cvt.u32.u16 	%r8668, %rs7882;
	prmt.b32 	%r8669, %r8668, %r8667, 0x3340U;
	cvt.u32.u16 	%r8670, %rs7883;
	cvt.u32.u16 	%r8671, %rs7884;
	prmt.b32 	%r8672, %r8671, %r8670, 0x3340U;
	prmt.b32 	%r8673, %r8672, %r8669, 0x5410U;
	st.global.v2.b32 	[%rd1+40], {%r8673, %r8666};
	st.global.v2.u8 	[%rd1+48], {%rs7876, %rs7875};
	st.global.u32 	[%rd1+52], %r8589;
	st.global.f64 	[%rd1+56], %fd134;
$L__BB5_1564:
	ret;

}
	// .globl	_ZN3cub18CUB_300001_SM_10006detail6reduce18DeviceReduceKernelINS2_10policy_hubI4Studj8sum_funcE10Policy1000EN6thrust24THRUST_300001_SM_1000_NS6detail15normal_iteratorINSA_10device_ptrIS5_EEEEjS6_S5_N4cuda3std3__410__identityEEEvT0_PT3_T1_NS0_13GridEvenShareISN_EET2_T4_
.visible .entry _ZN3cub18CUB_300001_SM_10006detail6reduce18DeviceReduceKernelINS2_10policy_hubI4Studj8sum_funcE10Policy1000EN6thrust24THRUST_300001_SM_1000_NS6detail15normal_iteratorINSA_10device_ptrIS5_EEEEjS6_S5_N4cuda3std3__410__identityEEEvT0_PT3_T1_NS0_13GridEvenShareISN_EET2_T4_(
	.param .align 8 .b8 _ZN3cub18CUB_300001_SM_10006detail6reduce18DeviceReduceKernelINS2_10policy_hubI4Studj8sum_funcE10Policy1000EN6thrust24THRUST_300001_SM_1000_NS6detail15normal_iteratorINSA_10device_ptrIS5_EEEEjS6_S5_N4cuda3std3__410__identityEEEvT0_PT3_T1_NS0_13GridEvenShareISN_EET2_T4__param_0[8],
	.param .u64 .ptr .align 1 _ZN3cub18CUB_300001_SM_10006detail6reduce18DeviceReduceKernelINS2_10policy_hubI4Studj8sum_funcE10Policy1000EN6thrust24THRUST_300001_SM_1000_NS6detail15normal_iteratorINSA_10device_ptrIS5_EEEEjS6_S5_N4cuda3std3__410__identityEEEvT0_PT3_T1_NS0_13GridEvenShareISN_EET2_T4__param_1,
	.param .u32 _ZN3cub18CUB_300001_SM_10006detail6reduce18DeviceReduceKernelINS2_10policy_hubI4Studj8sum_funcE10Policy1000EN6thrust24THRUST_300001_SM_1000_NS6detail15normal_iteratorINSA_10device_ptrIS5_EEEEjS6_S5_N4cuda3std3__410__identityEEEvT0_PT3_T1_NS0_13GridEvenShareISN_EET2_T4__param_2,
	.param .align 4 .b8 _ZN3cub18CUB_300001_SM_10006detail6reduce18DeviceReduceKernelINS2_10policy_hubI4Studj8sum_funcE10Policy1000EN6thrust24THRUST_300001_SM_1000_NS6detail15normal_iteratorINSA_10device_ptrIS5_EEEEjS6_S5_N4cuda3std3__410__identityEEEvT0_PT3_T1_NS0_13GridEvenShareISN_EET2_T4__param_3[40],
	.param .align 1 .b8 _ZN3cub18CUB_300001_SM_10006detail6reduce18DeviceReduceKernelINS2_10policy_hubI4Studj8sum_funcE10Policy1000EN6thrust24THRUST_300001_SM_1000_NS6detail15normal_iteratorINSA_10device_ptrIS5_EEEEjS6_S5_N4cuda3std3__410__identityEEEvT0_PT3_T1_NS0_13GridEvenShareISN_EET2_T4__param_4[1],
	.param .align 1 .b8 _ZN3cub18CUB_300001_SM_10006detail6reduce18DeviceReduceKernelINS2_10policy_hubI4Studj8sum_funcE10Policy1000EN6thrust24THRUST_300001_SM_1000_NS6detail15normal_iteratorINSA_10device_ptrIS5_EEEEjS6_S5_N4cuda3std3__410__identityEEEvT0_PT3_T1_NS0_13GridEvenShareISN_EET2_T4__param_5[1]
)
.maxntid 256
{
	.local .align 8 .b8 	__local_depot6[256];
	.reg .b64 	%SP;
	.reg .b64 	%SPL;
	.reg .pred 	%p<1443>;
	.reg .b16 	%rs<7521>;
	.reg .b32 	%r<8487>;
	.reg .b64 	%rd<257>;
	.reg .b64 	%fd<173>;
	// demoted variable
	.shared .align 8 .b8 _ZZN3cub18CUB_300001_SM_10006detail6reduce18DeviceReduceKernelINS2_10policy_hubI4Studj8sum_funcE10Policy1000EN6thrust24THRUST_300001_SM_1000_NS6detail15normal_iteratorINSA_10device_ptrIS5_EEEEjS6_S5_N4cuda3std3__410__identityEEEvT0_PT3_T1_NS0_13GridEvenShareISN_EET2_T4_E12temp_storage[584];
	mov.u64 	%SPL, __local_depot6;
	ld.param.u32 	%r384, [_ZN3cub18CUB_300001_SM_10006detail6reduce18DeviceReduceKernelINS2_10policy_hubI4Studj8sum_funcE10Policy1000EN6thrust24THRUST_300001_SM_1000_NS6detail15normal_iteratorINSA_10device_ptrIS5_EEEEjS6_S5_N4cuda3std3__410__identityEEEvT0_PT3_T1_NS0_13GridEvenShareISN_EET2_T4__param_3+20];
	ld.param.u32 	%r385, [_ZN3cub18CUB_300001_SM_10006detail6reduce18DeviceReduceKernelINS2_10policy_hubI4Studj8sum_funcE10Policy1000EN6thrust24THRUST_300001_SM_1000_NS6detail15normal_iteratorINSA_10device_ptrIS5_EEEEjS6_S5_N4cuda3std3__410__identityEEEvT0_PT3_T1_NS0_13GridEvenShareISN_EET2_T4__param_3+24];
	ld.param.u64 	%rd58, [_ZN3cub18CUB_300001_SM_10006detail6reduce18DeviceReduceKernelINS2_10policy_hubI4Studj8sum_funcE10Policy1000EN6thrust24THRUST_300001_SM_1000_NS6detail15normal_iteratorINSA_10device_ptrIS5_EEEEjS6_S5_N4cuda3std3__410__identityEEEvT0_PT3_T1_NS0_13GridEvenShareISN_EET2_T4__param_0];
	cvta.to.global.u64 	%rd1, %rd58;
	mov.u32 	%r389, %ctaid.x;
	shl.b32 	%r2, %r385, 8;
	shl.b32 	%r8435, %r389, 8;
	sub.s32 	%r4, %r384, %r8435;
	setp.gt.u32 	%p1, %r4, 255;
	@%p1 bra 	$L__BB6_728;
	mov.u32 	%r8387, %tid.x;
	setp.ge.u32 	%p743, %r8387, %r4;
	mov.b16 	%rs7520, 0;
	mov.b32 	%r8392, 0;
	mov.f64 	%fd132, 0d0000000000000000;
	mov.u16 	%rs7519, %rs7520;
	mov.u16 	%rs7518, %rs7520;
	mov.u16 	%rs7517, %rs7520;
	mov.u16 	%rs7516, %rs7520;
	mov.u16 	%rs7515, %rs7520;
	mov.u16 	%rs7514, %rs7520;
	mov.u16 	%rs7513, %rs7520;
	mov.u16 	%rs7512, %rs7520;
	mov.u16 	%rs7511, %rs7520;
	mov.u16 	%rs7510, %rs7520;
	mov.u16 	%rs7509, %rs7520;
	mov.u16 	%rs7508, %rs7520;
	mov.u16 	%rs7507, %rs7520;
	mov.u16 	%rs7506, %rs7520;
	mov.u16 	%rs7505, %rs7520;
	mov.u16 	%rs7504, %rs7520;
	mov.u16 	%rs7503, %rs7520;
	mov.u16 	%rs7502, %rs7520;
	mov.u16 	%rs7501, %rs7520;
	mov.u16 	%rs7500, %rs7520;
	mov.u16 	%rs7499, %rs7520;
	mov.u16 	%rs7498, %rs7520;
	mov.u16 	%rs7497, %rs7520;
	mov.u16 	%rs7496, %rs7520;
	mov.u16 	%rs7495, %rs7520;
	mov.u16 	%rs7494, %rs7520;
	mov.u16 	%rs7493, %rs7520;
	mov.u16 	%rs7492, %rs7520;
	mov.u16 	%rs7491, %rs7520;
	mov.u16 	%rs7490, %rs7520;
	mov.u16 	%rs7489, %rs7520;
	mov.u16 	%rs7488, %rs7520;
	mov.u16 	%rs7487, %rs7520;
	mov.u16 	%rs7486, %rs7520;
	mov.u16 	%rs7485, %rs7520;
	mov.u16 	%rs7484, %rs7520;
	mov.u16 	%rs7483, %rs7520;
	mov.u16 	%rs7482, %rs7520;
	mov.u16 	%rs7481, %rs7520;
	mov.u16 	%rs7480, %rs7520;
	mov.u16 	%rs7479, %rs7520;
	mov.u16 	%rs7478, %rs7520;
	mov.u16 	%rs7477, %rs7520;
	mov.u16 	%rs7476, %rs7520;
	mov.u16 	%rs7475, %rs7520;
	mov.u16 	%rs7474, %rs7520;
	mov.u16 	%rs7473, %rs7520;
	mov.u16 	%rs7472, %rs7520;
	mov.u16 	%rs7471, %rs7520;
	@%p743 bra 	$L__BB6_3;
	add.s32 	%r4429, %r8435, %r8387;
	mul.wide.u32 	%rd161, %r4429, 64;
	add.s64 	%rd162, %rd1, %rd161;
	ld.global.v2.b32 	{%r4430, %r4431}, [%rd162];
	bfe.u32 	%r4432, %r4430, 0, 8;
	cvt.u16.u32 	%rs7471, %r4432;
	bfe.u32 	%r4433, %r4430, 8, 8;
	cvt.u16.u32 	%rs7472, %r4433;
	bfe.u32 	%r4434, %r4430, 16, 8;
	cvt.u16.u32 	%rs7473, %r4434;
	bfe.u32 	%r4435, %r4430, 24, 8;
	cvt.u16.u32 	%rs7474, %r4435;
	bfe.u32 	%r4436, %r4431, 0, 8;
	cvt.u16.u32 	%rs7475, %r4436;
	bfe.u32 	%r4437, %r4431, 8, 8;
	cvt.u16.u32 	%rs7476, %r4437;
	bfe.u32 	%r4438, %r4431, 16, 8;
	cvt.u16.u32 	%rs7477, %r4438;
	bfe.u32 	%r4439, %r4431, 24, 8;
	cvt.u16.u32 	%rs7478, %r4439;
	ld.global.v2.b32 	{%r4440, %r4441}, [%rd162+8];
	bfe.u32 	%r4442, %r4440, 0, 8;
	cvt.u16.u32 	%rs7479, %r4442;
	bfe.u32 	%r4443, %r4440, 8, 8;
	cvt.u16.u32 	%rs7480, %r4443;
	bfe.u32 	%r4444, %r4440, 16, 8;
	cvt.u16.u32 	%rs7481, %r4444;
	bfe.u32 	%r4445, %r4440, 24, 8;
	cvt.u16.u32 	%rs7482, %r4445;
	bfe.u32 	%r4446, %r4441, 0, 8;
	cvt.u16.u32 	%rs7483, %r4446;
	bfe.u32 	%r4447, %r4441, 8, 8;
	cvt.u16.u32 	%rs7484, %r4447;
	bfe.u32 	%r4448, %r4441, 16, 8;
	cvt.u16.u32 	%rs7485, %r4448;
	bfe.u32 	%r4449, %r4441, 24, 8;
	cvt.u16.u32 	%rs7486, %r4449;
	ld.global.v2.b32 	{%r4450, %r4451}, [%rd162+16];
	bfe.u32 	%r4452, %r4450, 0, 8;
	cvt.u16.u32 	%rs7487, %r4452;
	bfe.u32 	%r4453, %r4450, 8, 8;
	cvt.u16.u32 	%rs7488, %r4453;
	bfe.u32 	%r4454, %r4450, 16, 8;
	cvt.u16.u32 	%rs7489, %r4454;
	bfe.u32 	%r4455, %r4450, 24, 8;
	cvt.u16.u32 	%rs7490, %r4455;
	bfe.u32 	%r4456, %r4451, 0, 8;
	cvt.u16.u32 	%rs7491, %r4456;
	bfe.u32 	%r4457, %r4451, 8, 8;
	cvt.u16.u32 	%rs7492, %r4457;
	bfe.u32 	%r4458, %r4451, 16, 8;
	cvt.u16.u32 	%rs7493, %r4458;
	bfe.u32 	%r4459, %r4451, 24, 8;
	cvt.u16.u32 	%rs7494, %r4459;
	ld.global.v2.b32 	{%r4460, %r4461}, [%rd162+24];
	bfe.u32 	%r4462, %r4460, 0, 8;
	cvt.u16.u32 	%rs7495, %r4462;
	bfe.u32 	%r4463, %r4460, 8, 8;
	cvt.u16.u32 	%rs7496, %r4463;
	bfe.u32 	%r4464, %r4460, 16, 8;
	cvt.u16.u32 	%rs7497, %r4464;
	bfe.u32 	%r4465, %r4460, 24, 8;
	cvt.u16.u32 	%rs7498, %r4465;
	bfe.u32 	%r4466, %r4461, 0, 8;
	cvt.u16.u32 	%rs7499, %r4466;
	bfe.u32 	%r4467, %r4461, 8, 8;
	cvt.u16.u32 	%rs7500, %r4467;
	bfe.u32 	%r4468, %r4461, 16, 8;
	cvt.u16.u32 	%rs7501, %r4468;
	bfe.u32 	%r4469, %r4461, 24, 8;
	cvt.u16.u32 	%rs7502, %r4469;
	ld.global.v2.b32 	{%r4470, %r4471}, [%rd162+32];
	bfe.u32 	%r4472, %r4470, 0, 8;
	cvt.u16.u32 	%rs7503, %r4472;
	bfe.u32 	%r4473, %r4470, 8, 8;
	cvt.u16.u32 	%rs7504, %r4473;
	bfe.u32 	%r4474, %r4470, 16, 8;
	cvt.u16.u32 	%rs7505, %r4474;
	bfe.u32 	%r4475, %r4470, 24, 8;
	cvt.u16.u32 	%rs7506, %r4475;
	bfe.u32 	%r4476, %r4471, 0, 8;
	cvt.u16.u32 	%rs7507, %r4476;
	bfe.u32 	%r4477, %r4471, 8, 8;
	cvt.u16.u32 	%rs7508, %r4477;
	bfe.u32 	%r4478, %r4471, 16, 8;
	cvt.u16.u32 	%rs7509, %r4478;
	bfe.u32 	%r4479, %r4471, 24, 8;
	cvt.u16.u32 	%rs7510, %r4479;
	ld.global.v2.b32 	{%r4480, %r4481}, [%rd162+40];
	bfe.u32 	%r4482, %r4480, 0, 8;
	cvt.u16.u32 	%rs7511, %r4482;
	bfe.u32 	%r4483, %r4480, 8, 8;
	cvt.u16.u32 	%rs7512, %r4483;
	bfe.u32 	%r4484, %r4480, 16, 8;
	cvt.u16.u32 	%rs7513, %r4484;
	bfe.u32 	%r4485, %r4480, 24, 8;
	cvt.u16.u32 	%rs7514, %r4485;
	bfe.u32 	%r4486, %r4481, 0, 8;
	cvt.u16.u32 	%rs7515, %r4486;
	bfe.u32 	%r4487, %r4481, 8, 8;
	cvt.u16.u32 	%rs7516, %r4487;
	bfe.u32 	%r4488, %r4481, 16, 8;
	cvt.u16.u32 	%rs7517, %r4488;
	bfe.u32 	%r4489, %r4481, 24, 8;
	cvt.u16.u32 	%rs7518, %r4489;
	ld.global.v2.u8 	{%rs7519, %rs7520}, [%rd162+48];
	ld.global.u32 	%r8392, [%rd162+52];
	ld.global.f64 	%fd132, [%rd162+56];
	add.s32 	%r8387, %r8387, 256;
$L__BB6_3:
	setp.ge.u32 	%p744, %r8387, %r4;
	@%p744 bra 	$L__BB6_60;
	add.u64 	%rd2, %SPL, 128;
	add.u64 	%rd3, %SPL, 192;
$L__BB6_5:
	add.s32 	%r4491, %r8435, %r8387;
	mul.wide.u32 	%rd165, %r4491, 64;
	add.s64 	%rd166, %rd1, %rd165;
	ld.global.v2.b32 	{%r4492, %r4493}, [%rd166];
	bfe.u32 	%r4494, %r4492, 0, 8;
	cvt.u16.u32 	%rs5394, %r4494;
	ld.global.v2.b32 	{%r4495, %r4496}, [%rd166+8];
	ld.global.v2.b32 	{%r4497, %r4498}, [%rd166+16];
	ld.global.v2.b32 	{%r4499, %r4500}, [%rd166+24];
	ld.global.v2.b32 	{%r4501, %r4502}, [%rd166+32];
	ld.global.v2.b32 	{%r4503, %r4504}, [%rd166+40];
	ld.global.v2.u8 	{%rs4540, %rs4541}, [%rd166+48];
	ld.global.u32 	%r12, [%rd166+52];
	ld.global.f64 	%fd4, [%rd166+56];
	and.b16  	%rs4542, %rs7471, 255;
	cvt.u32.u16 	%r4505, %rs7478;
	cvt.u32.u16 	%r4506, %rs7477;
	prmt.b32 	%r4507, %r4506, %r4505, 0x3340U;
	cvt.u32.u16 	%r4508, %rs7476;
	cvt.u32.u16 	%r4509, %rs7475;
	prmt.b32 	%r4510, %r4509, %r4508, 0x3340U;
	prmt.b32 	%r4511, %r4510, %r4507, 0x5410U;
	cvt.u32.u16 	%r4512, %rs7474;
	cvt.u32.u16 	%r4513, %rs7473;
	prmt.b32 	%r4514, %r4513, %r4512, 0x3340U;
	cvt.u32.u16 	%r4515, %rs7472;
	cvt.u32.u16 	%r4516, %rs7471;
	prmt.b32 	%r4517, %r4516, %r4515, 0x3340U;
	prmt.b32 	%r4518, %r4517, %r4514, 0x5410U;
	st.local.v2.b32 	[%rd2], {%r4518, %r4511};
	cvt.u32.u16 	%r4519, %rs7486;
	cvt.u32.u16 	%r4520, %rs7485;
	prmt.b32 	%r4521, %r4520, %r4519, 0x3340U;
	cvt.u32.u16 	%r4522, %rs7484;
	cvt.u32.u16 	%r4523, %rs7483;
	prmt.b32 	%r4524, %r4523, %r4522, 0x3340U;
	prmt.b32 	%r4525, %r4524, %r4521, 0x5410U;
	cvt.u32.u16 	%r4526, %rs7482;
	cvt.u32.u16 	%r4527, %rs7481;
	prmt.b32 	%r4528, %r4527, %r4526, 0x3340U;
	cvt.u32.u16 	%r4529, %rs7480;
	cvt.u32.u16 	%r4530, %rs7479;
	prmt.b32 	%r4531, %r4530, %r4529, 0x3340U;
	prmt.b32 	%r4532, %r4531, %r4528, 0x5410U;
	st.local.v2.b32 	[%rd2+8], {%r4532, %r4525};
	cvt.u32.u16 	%r4533, %rs7494;
	cvt.u32.u16 	%r4534, %rs7493;
	prmt.b32 	%r4535, %r4534, %r4533, 0x3340U;
	cvt.u32.u16 	%r4536, %rs7492;
	cvt.u32.u16 	%r4537, %rs7491;
	prmt.b32 	%r4538, %r4537, %r4536, 0x3340U;
	prmt.b32 	%r4539, %r4538, %r4535, 0x5410U;
	cvt.u32.u16 	%r4540, %rs7490;
	cvt.u32.u16 	%r4541, %rs7489;
	prmt.b32 	%r4542, %r4541, %r4540, 0x3340U;
	cvt.u32.u16 	%r4543, %rs7488;
	cvt.u32.u16 	%r4544, %rs7487;
	prmt.b32 	%r4545, %r4544, %r4543, 0x3340U;
	prmt.b32 	%r4546, %r4545, %r4542, 0x5410U;
	st.local.v2.b32 	[%rd2+16], {%r4546, %r4539};
	cvt.u32.u16 	%r4547, %rs7502;
	cvt.u32.u16 	%r4548, %rs7501;
	prmt.b32 	%r4549, %r4548, %r4547, 0x3340U;
	cvt.u32.u16 	%r4550, %rs7500;
	cvt.u32.u16 	%r4551, %rs7499;
	prmt.b32 	%r4552, %r4551, %r4550, 0x3340U;
	prmt.b32 	%r4553, %r4552, %r4549, 0x5410U;
	cvt.u32.u16 	%r4554, %rs7498;
	cvt.u32.u16 	%r4555, %rs7497;
	prmt.b32 	%r4556, %r4555, %r4554, 0x3340U;
	cvt.u32.u16 	%r4557, %rs7496;
	cvt.u32.u16 	%r4558, %rs7495;
	prmt.b32 	%r4559, %r4558, %r4557, 0x3340U;
	prmt.b32 	%r4560, %r4559, %r4556, 0x5410U;
	st.local.v2.b32 	[%rd2+24], {%r4560, %r4553};
	cvt.u32.u16 	%r4561, %rs7510;
	cvt.u32.u16 	%r4562, %rs7509;
	prmt.b32 	%r4563, %r4562, %r4561, 0x3340U;
	cvt.u32.u16 	%r4564, %rs7508;
	cvt.u32.u16 	%r4565, %rs7507;
	prmt.b32 	%r4566, %r4565, %r4564, 0x3340U;
	prmt.b32 	%r4567, %r4566, %r4563, 0x5410U;
	cvt.u32.u16 	%r4568, %rs7506;
	cvt.u32.u16 	%r4569, %rs7505;
	prmt.b32 	%r4570, %r4569, %r4568, 0x3340U;
	cvt.u32.u16 	%r4571, %rs7504;
	cvt.u32.u16 	%r4572, %rs7503;
	prmt.b32 	%r4573, %r4572, %r4571, 0x3340U;
	prmt.b32 	%r4574, %r4573, %r4570, 0x5410U;
	st.local.v2.b32 	[%rd2+32], {%r4574, %r4567};
	cvt.u32.u16 	%r4575, %rs7518;
	cvt.u32.u16 	%r4576, %rs7517;
	prmt.b32 	%r4577, %r4576, %r4575, 0x3340U;
	cvt.u32.u16 	%r4578, %rs7516;
	cvt.u32.u16 	%r4579, %rs7515;
	prmt.b32 	%r4580, %r4579, %r4578, 0x3340U;
	prmt.b32 	%r4581, %r4580, %r4577, 0x5410U;
	cvt.u32.u16 	%r4582, %rs7514;
	cvt.u32.u16 	%r4583, %rs7513;
	prmt.b32 	%r4584, %r4583, %r4582, 0x3340U;
	cvt.u32.u16 	%r4585, %rs7512;
	cvt.u32.u16 	%r4586, %rs7511;
	prmt.b32 	%r4587, %r4586, %r4585, 0x3340U;
	prmt.b32 	%r4588, %r4587, %r4584, 0x5410U;
	st.local.v2.b32 	[%rd2+40], {%r4588, %r4581};
	st.local.v2.u8 	[%rd2+48], {%rs7519, %rs7520};
	st.local.u32 	[%rd2+52], %r8392;
	st.local.f64 	[%rd2+56], %fd132;
	st.local.v2.b32 	[%rd3], {%r4492, %r4493};
	st.local.v2.b32 	[%rd3+8], {%r4495, %r4496};
	st.local.v2.b32 	[%rd3+16], {%r4497, %r4498};
	st.local.v2.b32 	[%rd3+24], {%r4499, %r4500};
	st.local.v2.b32 	[%rd3+32], {%r4501, %r4502};
	st.local.v2.b32 	[%rd3+40], {%r4503, %r4504};
	st.local.v2.u8 	[%rd3+48], {%rs4540, %rs4541};
	st.local.u32 	[%rd3+52], %r12;
	st.local.f64 	[%rd3+56], %fd4;
	setp.ne.s16 	%p745, %rs4542, 0;
	mov.b32 	%r8389, 0;
	@%p745 bra 	$L__BB6_10;
$L__BB6_6:
	and.b16  	%rs4592, %rs5394, 255;
	setp.eq.s16 	%p795, %rs4592, 0;
	@%p795 bra 	$L__BB6_59;
	mov.b32 	%r8390, 0;
$L__BB6_8:
	add.s32 	%r4639, %r8390, %r8389;
	cvt.u64.u32 	%rd167, %r4639;
	add.s64 	%rd168, %rd2, %rd167;
	st.local.u8 	[%rd168], %rs5394;
	add.s32 	%r15, %r8390, 1;
	cvt.u64.u32 	%rd169, %r8390;
	add.s64 	%rd170, %rd3, %rd169;
	ld.local.u8 	%rs5394, [%rd170+1];
	setp.ne.s16 	%p796, %rs5394, 0;
	mov.u32 	%r8390, %r15;
	@%p796 bra 	$L__BB6_8;
	ld.local.u32 	%r8392, [%rd2+52];
	ld.local.f64 	%fd132, [%rd2+56];
	ld.local.v2.b32 	{%r4640, %r4641}, [%rd2];
	bfe.u32 	%r4642, %r4640, 0, 8;
	cvt.u16.u32 	%rs7471, %r4642;
	bfe.u32 	%r4643, %r4640, 8, 8;
	cvt.u16.u32 	%rs7472, %r4643;
	bfe.u32 	%r4644, %r4640, 16, 8;
	cvt.u16.u32 	%rs7473, %r4644;
	bfe.u32 	%r4645, %r4640, 24, 8;
	cvt.u16.u32 	%rs7474, %r4645;
	bfe.u32 	%r4646, %r4641, 0, 8;
	cvt.u16.u32 	%rs7475, %r4646;
	bfe.u32 	%r4647, %r4641, 8, 8;
	cvt.u16.u32 	%rs7476, %r4647;
	bfe.u32 	%r4648, %r4641, 16, 8;
	cvt.u16.u32 	%rs7477, %r4648;
	bfe.u32 	%r4649, %r4641, 24, 8;
	cvt.u16.u32 	%rs7478, %r4649;
	ld.local.v2.b32 	{%r4650, %r4651}, [%rd2+8];
	bfe.u32 	%r4652, %r4650, 0, 8;
	cvt.u16.u32 	%rs7479, %r4652;
	bfe.u32 	%r4653, %r4650, 8, 8;
	cvt.u16.u32 	%rs7480, %r4653;
	bfe.u32 	%r4654, %r4650, 16, 8;
	cvt.u16.u32 	%rs7481, %r4654;
	bfe.u32 	%r4655, %r4650, 24, 8;
	cvt.u16.u32 	%rs7482, %r4655;
	bfe.u32 	%r4656, %r4651, 0, 8;
	cvt.u16.u32 	%rs7483, %r4656;
	bfe.u32 	%r4657, %r4651, 8, 8;
	cvt.u16.u32 	%rs7484, %r4657;
	bfe.u32 	%r4658, %r4651, 16, 8;
	cvt.u16.u32 	%rs7485, %r4658;
	bfe.u32 	%r4659, %r4651, 24, 8;
	cvt.u16.u32 	%rs7486, %r4659;
	ld.local.v2.b32 	{%r4660, %r4661}, [%rd2+16];
	bfe.u32 	%r4662, %r4660, 0, 8;
	cvt.u16.u32 	%rs7487, %r4662;
	bfe.u32 	%r4663, %r4660, 8, 8;
	cvt.u16.u32 	%rs7488, %r4663;
	bfe.u32 	%r4664, %r4660, 16, 8;
	cvt.u16.u32 	%rs7489, %r4664;
	bfe.u32 	%r4665, %r4660, 24, 8;
	cvt.u16.u32 	%rs7490, %r4665;
	bfe.u32 	%r4666, %r4661, 0, 8;
	cvt.u16.u32 	%rs7491, %r4666;
	bfe.u32 	%r4667, %r4661, 8, 8;
	cvt.u16.u32 	%rs7492, %r4667;
	bfe.u32 	%r4668, %r4661, 16, 8;
	cvt.u16.u32 	%rs7493, %r4668;
	bfe.u32 	%r4669, %r4661, 24, 8;
	cvt.u16.u32 	%rs7494, %r4669;
	ld.local.v2.b32 	{%r4670, %r4671}, [%rd2+24];
	bfe.u32 	%r4672, %r4670, 0, 8;
	cvt.u16.u32 	%rs7495, %r4672;
	bfe.u32 	%r4673, %r4670, 8, 8;
	cvt.u16.u32 	%rs7496, %r4673;
	bfe.u32 	%r4674, %r4670, 16, 8;
	cvt.u16.u32 	%rs7497, %r4674;
	bfe.u32 	%r4675, %r4670, 24, 8;
	cvt.u16.u32 	%rs7498, %r4675;
	bfe.u32 	%r4676, %r4671, 0, 8;
	cvt.u16.u32 	%rs7499, %r4676;
	bfe.u32 	%r4677, %r4671, 8, 8;
	cvt.u16.u32 	%rs7500, %r4677;
	bfe.u32 	%r4678, %r4671, 16, 8;
	cvt.u16.u32 	%rs7501, %r4678;
	bfe.u32 	%r4679, %r4671, 24, 8;
	cvt.u16.u32 	%rs7502, %r4679;
	ld.local.v2.b32 	{%r4680, %r4681}, [%rd2+32];
	bfe.u32 	%r4682, %r4680, 0, 8;
	cvt.u16.u32 	%rs7503, %r4682;
	bfe.u32 	%r4683, %r4680, 8, 8;
	cvt.u16.u32 	%rs7504, %r4683;
	bfe.u32 	%r4684, %r4680, 16, 8;
	cvt.u16.u32 	%rs7505, %r4684;
	bfe.u32 	%r4685, %r4680, 24, 8;
	cvt.u16.u32 	%rs7506, %r4685;
	bfe.u32 	%r4686, %r4681, 0, 8;
	cvt.u16.u32 	%rs7507, %r4686;
	bfe.u32 	%r4687, %r4681, 8, 8;
	cvt.u16.u32 	%rs7508, %r4687;
	bfe.u32 	%r4688, %r4681, 16, 8;
	cvt.u16.u32 	%rs7509, %r4688;
	bfe.u32 	%r4689, %r4681, 24, 8;
	cvt.u16.u32 	%rs7510, %r4689;
	ld.local.v2.b32 	{%r4690, %r4691}, [%rd2+40];
	bfe.u32 	%r4692, %r4690, 0, 8;
	cvt.u16.u32 	%rs7511, %r4692;
	bfe.u32 	%r4693, %r4690, 8, 8;
	cvt.u16.u32 	%rs7512, %r4693;
	bfe.u32 	%r4694, %r4690, 16, 8;
	cvt.u16.u32 	%rs7513, %r4694;
	bfe.u32 	%r4695, %r4690, 24, 8;
	cvt.u16.u32 	%rs7514, %r4695;
	bfe.u32 	%r4696, %r4691, 0, 8;
	cvt.u16.u32 	%rs7515, %r4696;
	bfe.u32 	%r4697, %r4691, 8, 8;
	cvt.u16.u32 	%rs7516, %r4697;
	bfe.u32 	%r4698, %r4691, 16, 8;
	cvt.u16.u32 	%rs7517, %r4698;
	bfe.u32 	%r4699, %r4691, 24, 8;
	cvt.u16.u32 	%rs7518, %r4699;
	ld.local.v2.u8 	{%rs7519, %rs7520}, [%rd2+48];
	bra.uni 	$L__BB6_59;
$L__BB6_10:
	and.b16  	%rs4543, %rs7472, 255;
	setp.eq.s16 	%p746, %rs4543, 0;
	mov.b32 	%r8389, 1;
	@%p746 bra 	$L__BB6_6;
	and.b16  	%rs4544, %rs7473, 255;
	setp.eq.s16 	%p747, %rs4544, 0;
	mov.b32 	%r8389, 2;
	@%p747 bra 	$L__BB6_6;
	and.b16  	%rs4545, %rs7474, 255;
	setp.eq.s16 	%p748, %rs4545, 0;
	mov.b32 	%r8389, 3;
	@%p748 bra 	$L__BB6_6;
	and.b16  	%rs4546, %rs7475, 255;
	setp.eq.s16 	%p749, %rs4546, 0;
	mov.b32 	%r8389, 4;
	@%p749 bra 	$L__BB6_6;
	and.b16  	%rs4547, %rs7476, 255;
	setp.eq.s16 	%p750, %rs4547, 0;
	mov.b32 	%r8389, 5;
	@%p750 bra 	$L__BB6_6;
	and.b16  	%rs4548, %rs7477, 255;
	setp.eq.s16 	%p751, %rs4548, 0;
	mov.b32 	%r8389, 6;
	@%p751 bra 	$L__BB6_6;
	and.b16  	%rs4549, %rs7478, 255;
	setp.eq.s16 	%p752, %rs4549, 0;
	mov.b32 	%r8389, 7;
	@%p752 bra 	$L__BB6_6;
	and.b16  	%rs4550, %rs7479, 255;
	setp.eq.s16 	%p753, %rs4550, 0;
	mov.b32 	%r8389, 8;
	@%p753 bra 	$L__BB6_6;
	and.b16  	%rs4551, %rs7480, 255;
	setp.eq.s16 	%p754, %rs4551, 0;
	mov.b32 	%r8389, 9;
	@%p754 bra 	$L__BB6_6;
	and.b16  	%rs4552, %rs7481, 255;
	setp.eq.s16 	%p755, %rs4552, 0;
	mov.b32 	%r8389, 10;
	@%p755 bra 	$L__BB6_6;
	and.b16  	%rs4553, %rs7482, 255;
	setp.eq.s16 	%p756, %rs4553, 0;
	mov.b32 	%r8389, 11;
	@%p756 bra 	$L__BB6_6;
	and.b16  	%rs4554, %rs7483, 255;
	setp.eq.s16 	%p757, %rs4554, 0;
	mov.b32 	%r8389, 12;
	@%p757 bra 	$L__BB6_6;
	and.b16  	%rs4555, %rs7484, 255;
	setp.eq.s16 	%p758, %rs4555, 0;
	mov.b32 	%r8389, 13;
	@%p758 bra 	$L__BB6_6;
	and.b16  	%rs4556, %rs7485, 255;
	setp.eq.s16 	%p759, %rs4556, 0;
	mov.b32 	%r8389, 14;
	@%p759 bra 	$L__BB6_6;
	and.b16  	%rs4557, %rs7486, 255;
	setp.eq.s16 	%p760, %rs4557, 0;
	mov.b32 	%r8389, 15;
	@%p760 bra 	$L__BB6_6;
	and.b16  	%rs4558, %rs7487, 255;
	setp.eq.s16 	%p761, %rs4558, 0;
	mov.b32 	%r8389, 16;
	@%p761 bra 	$L__BB6_6;
	and.b16  	%rs4559, %rs7488, 255;
	setp.eq.s16 	%p762, %rs4559, 0;
	mov.b32 	%r8389, 17;
	@%p762 bra 	$L__BB6_6;
	and.b16  	%rs4560, %rs7489, 255;
	setp.eq.s16 	%p763, %rs4560, 0;
	mov.b32 	%r8389, 18;
	@%p763 bra 	$L__BB6_6;
	and.b16  	%rs4561, %rs7490, 255;
	setp.eq.s16 	%p764, %rs4561, 0;
	mov.b32 	%r8389, 19;
	@%p764 bra 	$L__BB6_6;
	and.b16  	%rs4562, %rs7491, 255;
	setp.eq.s16 	%p765, %rs4562, 0;
	mov.b32 	%r8389, 20;
	@%p765 bra 	$L__BB6_6;
	and.b16  	%rs4563, %rs7492, 255;
	setp.eq.s16 	%p766, %rs4563, 0;
	mov.b32 	%r8389, 21;
	@%p766 bra 	$L__BB6_6;
	and.b16  	%rs4564, %rs7493, 255;
	setp.eq.s16 	%p767, %rs4564, 0;
	mov.b32 	%r8389, 22;
	@%p767 bra 	$L__BB6_6;
	and.b16  	%rs4565, %rs7494, 255;
	setp.eq.s16 	%p768, %rs4565, 0;
	mov.b32 	%r8389, 23;
	@%p768 bra 	$L__BB6_6;
	and.b16  	%rs4566, %rs7495, 255;
	setp.eq.s16 	%p769, %rs4566, 0;
	mov.b32 	%r8389, 24;
	@%p769 bra 	$L__BB6_6;
	and.b16  	%rs4567, %rs7496, 255;
	setp.eq.s16 	%p770, %rs4567, 0;
	mov.b32 	%r8389, 25;
	@%p770 bra 	$L__BB6_6;
	and.b16  	%rs4568, %rs7497, 255;
	setp.eq.s16 	%p771, %rs4568, 0;
	mov.b32 	%r8389, 26;
	@%p771 bra 	$L__BB6_6;
	and.b16  	%rs4569, %rs7498, 255;
	setp.eq.s16 	%p772, %rs4569, 0;
	mov.b32 	%r8389, 27;
	@%p772 bra 	$L__BB6_6;
	and.b16  	%rs4570, %rs7499, 255;
	setp.eq.s16 	%p773, %rs4570, 0;
	mov.b32 	%r8389, 28;
	@%p773 bra 	$L__BB6_6;
	and.b16  	%rs4571, %rs7500, 255;
	setp.eq.s16 	%p774, %rs4571, 0;
	mov.b32 	%r8389, 29;
	@%p774 bra 	$L__BB6_6;
	and.b16  	%rs4572, %rs7501, 255;
	setp.eq.s16 	%p775, %rs4572, 0;
	mov.b32 	%r8389, 30;
	@%p775 bra 	$L__BB6_6;
	and.b16  	%rs4573, %rs7502, 255;
	setp.eq.s16 	%p776, %rs4573, 0;
	mov.b32 	%r8389, 31;
	@%p776 bra 	$L__BB6_6;
	and.b16  	%rs4574, %rs7503, 255;
	setp.eq.s16 	%p777, %rs4574, 0;
	mov.b32 	%r8389, 32;
	@%p777 bra 	$L__BB6_6;
	and.b16  	%rs4575, %rs7504, 255;
	setp.eq.s16 	%p778, %rs4575, 0;
	mov.b32 	%r8389, 33;
	@%p778 bra 	$L__BB6_6;
	and.b16  	%rs4576, %rs7505, 255;
	setp.eq.s16 	%p779, %rs4576, 0;
	mov.b32 	%r8389, 34;
	@%p779 bra 	$L__BB6_6;
	and.b16  	%rs4577, %rs7506, 255;
	setp.eq.s16 	%p780, %rs4577, 0;
	mov.b32 	%r8389, 35;
	@%p780 bra 	$L__BB6_6;
	and.b16  	%rs4578, %rs7507, 255;
	setp.eq.s16 	%p781, %rs4578, 0;
	mov.b32 	%r8389, 36;
	@%p781 bra 	$L__BB6_6;
	and.b16  	%rs4579, %rs7508, 255;
	setp.eq.s16 	%p782, %rs4579, 0;
	mov.b32 	%r8389, 37;
	@%p782 bra 	$L__BB6_6;
	and.b16  	%rs4580, %rs7509, 255;
	setp.eq.s16 	%p783, %rs4580, 0;
	mov.b32 	%r8389, 38;
	@%p783 bra 	$L__BB6_6;
	and.b16  	%rs4581, %rs7510, 255;
	setp.eq.s16 	%p784, %rs4581, 0;
	mov.b32 	%r8389, 39;
	@%p784 bra 	$L__BB6_6;
	and.b16  	%rs4582, %rs7511, 255;
	setp.eq.s16 	%p785, %rs4582, 0;
	mov.b32 	%r8389, 40;
	@%p785 bra 	$L__BB6_6;
	and.b16  	%rs4583, %rs7512, 255;
	setp.eq.s16 	%p786, %rs4583, 0;
	mov.b32 	%r8389, 41;
	@%p786 bra 	$L__BB6_6;
	and.b16  	%rs4584, %rs7513, 255;
	setp.eq.s16 	%p787, %rs4584, 0;
	mov.b32 	%r8389, 42;
	@%p787 bra 	$L__BB6_6;
	and.b16  	%rs4585, %rs7514, 255;
	setp.eq.s16 	%p788, %rs4585, 0;
	mov.b32 	%r8389, 43;
	@%p788 bra 	$L__BB6_6;
	and.b16  	%rs4586, %rs7515, 255;
	setp.eq.s16 	%p789, %rs4586, 0;
	mov.b32 	%r8389, 44;
	@%p789 bra 	$L__BB6_6;
	and.b16  	%rs4587, %rs7516, 255;
	setp.eq.s16 	%p790, %rs4587, 0;
	mov.b32 	%r8389, 45;
	@%p790 bra 	$L__BB6_6;
	and.b16  	%rs4588, %rs7517, 255;
	setp.eq.s16 	%p791, %rs4588, 0;
	mov.b32 	%r8389, 46;
	@%p791 bra 	$L__BB6_6;
	and.b16  	%rs4589, %rs7518, 255;
	setp.eq.s16 	%p792, %rs4589, 0;
	mov.b32 	%r8389, 47;
	@%p792 bra 	$L__BB6_6;
	and.b16  	%rs4590, %rs7519, 255;
	setp.eq.s16 	%p793, %rs4590, 0;
	mov.b32 	%r8389, 48;
	@%p793 bra 	$L__BB6_6;
	and.b16  	%rs4591, %rs7520, 255;
	setp.eq.s16 	%p794, %rs4591, 0;
	mov.b32 	%r8389, 49;
	@%p794 bra 	$L__BB6_6;
$L__BB6_59:
	add.s32 	%r8392, %r8392, %r12;
	add.f64 	%fd132, %fd4, %fd132;
	add.s32 	%r8387, %r8387, 256;
	sub.s32 	%r4700, %r384, %r8435;
	setp.lt.s32 	%p797, %r8387, %r4700;
	@%p797 bra 	$L__BB6_5;
$L__BB6_60:
	// begin inline asm
	mov.u32 %r4701, %laneid;
	// end inline asm
	mov.u32 	%r4782, %tid.x;
	and.b32  	%r4783, %r4782, 992;
	add.s32 	%r4784, %r4783, 32;
	mov.u32 	%r4785, %ctaid.x;
	shl.b32 	%r4786, %r4785, 8;
	sub.s32 	%r4787, %r384, %r4786;
	setp.gt.s32 	%p798, %r4784, %r4787;
	not.b32 	%r4788, %r4783;
	add.s32 	%r4789, %r4787, %r4788;
	selp.b32 	%r4780, %r4789, 31, %p798;
	cvt.u32.u16 	%r4790, %rs7471;
	and.b32  	%r4791, %r4790, 255;
	and.b16  	%rs4593, %rs7472, 255;
	mul.wide.u16 	%r4792, %rs4593, 256;
	or.b32  	%r4793, %r4792, %r4791;
	cvt.u32.u16 	%r4794, %rs7473;
	shl.b32 	%r4795, %r4794, 16;
	and.b32  	%r4796, %r4795, 16711680;
	or.b32  	%r4797, %r4793, %r4796;
	cvt.u32.u16 	%r4798, %rs7474;
	shl.b32 	%r4799, %r4798, 24;
	or.b32  	%r4703, %r4797, %r4799;
	cvt.u32.u16 	%r4800, %rs7475;
	and.b32  	%r4801, %r4800, 255;
	and.b16  	%rs4594, %rs7476, 255;
	mul.wide.u16 	%r4802, %rs4594, 256;
	or.b32  	%r4803, %r4802, %r4801;
	cvt.u32.u16 	%r4804, %rs7477;
	shl.b32 	%r4805, %r4804, 16;
	and.b32  	%r4806, %r4805, 16711680;
	or.b32  	%r4807, %r4803, %r4806;
	cvt.u32.u16 	%r4808, %rs7478;
	shl.b32 	%r4809, %r4808, 24;
	or.b32  	%r4708, %r4807, %r4809;
	cvt.u32.u16 	%r4810, %rs7479;
	and.b32  	%r4811, %r4810, 255;
	and.b16  	%rs4595, %rs7480, 255;
	mul.wide.u16 	%r4812, %rs4595, 256;
	or.b32  	%r4813, %r4812, %r4811;
	cvt.u32.u16 	%r4814, %rs7481;
	shl.b32 	%r4815, %r4814, 16;
	and.b32  	%r4816, %r4815, 16711680;
	or.b32  	%r4817, %r4813, %r4816;
	cvt.u32.u16 	%r4818, %rs7482;
	shl.b32 	%r4819, %r4818, 24;
	or.b32  	%r4713, %r4817, %r4819;
	cvt.u32.u16 	%r4820, %rs7483;
	and.b32  	%r4821, %r4820, 255;
	and.b16  	%rs4596, %rs7484, 255;
	mul.wide.u16 	%r4822, %rs4596, 256;
	or.b32  	%r4823, %r4822, %r4821;
	cvt.u32.u16 	%r4824, %rs7485;
	shl.b32 	%r4825, %r4824, 16;
	and.b32  	%r4826, %r4825, 16711680;
	or.b32  	%r4827, %r4823, %r4826;
	cvt.u32.u16 	%r4828, %rs7486;
	shl.b32 	%r4829, %r4828, 24;
	or.b32  	%r4718, %r4827, %r4829;
	cvt.u32.u16 	%r4830, %rs7487;
	and.b32  	%r4831, %r4830, 255;
	and.b16  	%rs4597, %rs7488, 255;
	mul.wide.u16 	%r4832, %rs4597, 256;
	or.b32  	%r4833, %r4832, %r4831;
	cvt.u32.u16 	%r4834, %rs7489;
	shl.b32 	%r4835, %r4834, 16;
	and.b32  	%r4836, %r4835, 16711680;
	or.b32  	%r4837, %r4833, %r4836;
	cvt.u32.u16 	%r4838, %rs7490;
	shl.b32 	%r4839, %r4838, 24;
	or.b32  	%r4723, %r4837, %r4839;
	cvt.u32.u16 	%r4840, %rs7491;
	and.b32  	%r4841, %r4840, 255;
	and.b16  	%rs4598, %rs7492, 255;
	mul.wide.u16 	%r4842, %rs4598, 256;
	or.b32  	%r4843, %r4842, %r4841;
	cvt.u32.u16 	%r4844, %rs7493;
	shl.b32 	%r4845, %r4844, 16;
	and.b32  	%r4846, %r4845, 16711680;
	or.b32  	%r4847, %r4843, %r4846;
	cvt.u32.u16 	%r4848, %rs7494;
	shl.b32 	%r4849, %r4848, 24;
	or.b32  	%r4728, %r4847, %r4849;
	cvt.u32.u16 	%r4850, %rs7495;
	and.b32  	%r4851, %r4850, 255;
	and.b16  	%rs4599, %rs7496, 255;
	mul.wide.u16 	%r4852, %rs4599, 256;
	or.b32  	%r4853, %r4852, %r4851;
	cvt.u32.u16 	%r4854, %rs7497;
	shl.b32 	%r4855, %r4854, 16;
	and.b32  	%r4856, %r4855, 16711680;
	or.b32  	%r4857, %r4853, %r4856;
	cvt.u32.u16 	%r4858, %rs7498;
	shl.b32 	%r4859, %r4858, 24;
	or.b32  	%r4733, %r4857, %r4859;
	cvt.u32.u16 	%r4860, %rs7499;
	and.b32  	%r4861, %r4860, 255;
	and.b16  	%rs4600, %rs7500, 255;
	mul.wide.u16 	%r4862, %rs4600, 256;
	or.b32  	%r4863, %r4862, %r4861;
	cvt.u32.u16 	%r4864, %rs7501;
	shl.b32 	%r4865, %r4864, 16;
	and.b32  	%r4866, %r4865, 16711680;
	or.b32  	%r4867, %r4863, %r4866;
	cvt.u32.u16 	%r4868, %rs7502;
	shl.b32 	%r4869, %r4868, 24;
	or.b32  	%r4738, %r4867, %r4869;
	cvt.u32.u16 	%r4870, %rs7503;
	and.b32  	%r4871, %r4870, 255;
	and.b16  	%rs4601, %rs7504, 255;
	mul.wide.u16 	%r4872, %rs4601, 256;
	or.b32  	%r4873, %r4872, %r4871;
	cvt.u32.u16 	%r4874, %rs7505;
	shl.b32 	%r4875, %r4874, 16;
	and.b32  	%r4876, %r4875, 16711680;
	or.b32  	%r4877, %r4873, %r4876;
	cvt.u32.u16 	%r4878, %rs7506;
	shl.b32 	%r4879, %r4878, 24;
	or.b32  	%r4743, %r4877, %r4879;
	cvt.u32.u16 	%r4880, %rs7507;
	and.b32  	%r4881, %r4880, 255;
	and.b16  	%rs4602, %rs7508, 255;
	mul.wide.u16 	%r4882, %rs4602, 256;
	or.b32  	%r4883, %r4882, %r4881;
	cvt.u32.u16 	%r4884, %rs7509;
	shl.b32 	%r4885, %r4884, 16;
	and.b32  	%r4886, %r4885, 16711680;
	or.b32  	%r4887, %r4883, %r4886;
	cvt.u32.u16 	%r4888, %rs7510;
	shl.b32 	%r4889, %r4888, 24;
	or.b32  	%r4748, %r4887, %r4889;
	cvt.u32.u16 	%r4890, %rs7511;
	and.b32  	%r4891, %r4890, 255;
	and.b16  	%rs4603, %rs7512, 255;
	mul.wide.u16 	%r4892, %rs4603, 256;
	or.b32  	%r4893, %r4892, %r4891;
	cvt.u32.u16 	%r4894, %rs7513;
	shl.b32 	%r4895, %r4894, 16;
	and.b32  	%r4896, %r4895, 16711680;
	or.b32  	%r4897, %r4893, %r4896;
	cvt.u32.u16 	%r4898, %rs7514;
	shl.b32 	%r4899, %r4898, 24;
	or.b32  	%r4753, %r4897, %r4899;
	cvt.u32.u16 	%r4900, %rs7515;
	and.b32  	%r4901, %r4900, 255;
	and.b16  	%rs4604, %rs7516, 255;
	mul.wide.u16 	%r4902, %rs4604, 256;
	or.b32  	%r4903, %r4902, %r4901;
	cvt.u32.u16 	%r4904, %rs7517;
	shl.b32 	%r4905, %r4904, 16;
	and.b32  	%r4906, %r4905, 16711680;
	or.b32  	%r4907, %r4903, %r4906;
	cvt.u32.u16 	%r4908, %rs7518;
	shl.b32 	%r4909, %r4908, 24;
	or.b32  	%r4758, %r4907, %r4909;
	cvt.u32.u16 	%r4910, %rs7519;
	and.b32  	%r4911, %r4910, 255;
	and.b16  	%rs4605, %rs7520, 255;
	mul.wide.u16 	%r4912, %rs4605, 256;
	or.b32  	%r4763, %r4912, %r4911;
	mov.b32 	%r4779, 1;
	mov.b32 	%r4781, -1;
	// begin inline asm
	shfl.sync.down.b32 %r4702, %r4703, %r4779, %r4780, %r4781;
	// end inline asm
	// begin inline asm
	shfl.sync.down.b32 %r4707, %r4708, %r4779, %r4780, %r4781;
	// end inline asm
	// begin inline asm
	shfl.sync.down.b32 %r4712, %r4713, %r4779, %r4780, %r4781;
	// end inline asm
	// begin inline asm
	shfl.sync.down.b32 %r4717, %r4718, %r4779, %r4780, %r4781;
	// end inline asm
	// begin inline asm
	shfl.sync.down.b32 %r4722, %r4723, %r4779, %r4780, %r4781;
	// end inline asm
	// begin inline asm
	shfl.sync.down.b32 %r4727, %r4728, %r4779, %r4780, %r4781;
	// end inline asm
	// begin inline asm
	shfl.sync.down.b32 %r4732, %r4733, %r4779, %r4780, %r4781;
	// end inline asm
	// begin inline asm
	shfl.sync.down.b32 %r4737, %r4738, %r4779, %r4780, %r4781;
	// end inline asm
	// begin inline asm
	shfl.sync.down.b32 %r4742, %r4743, %r4779, %r4780, %r4781;
	// end inline asm
	// begin inline asm
	shfl.sync.down.b32 %r4747, %r4748, %r4779, %r4780, %r4781;
	// end inline asm
	// begin inline asm
	shfl.sync.down.b32 %r4752, %r4753, %r4779, %r4780, %r4781;
	// end inline asm
	// begin inline asm
	shfl.sync.down.b32 %r4757, %r4758, %r4779, %r4780, %r4781;
	// end inline asm
	// begin inline asm
	shfl.sync.down.b32 %r4762, %r4763, %r4779, %r4780, %r4781;
	// end inline asm
	// begin inline asm
	shfl.sync.down.b32 %r4767, %r8392, %r4779, %r4780, %r4781;
	// end inline asm
	mov.b64 	%rd171, %fd132;
	mov.b64 	{%r4773, %r4778}, %rd171;
	// begin inline asm
	shfl.sync.down.b32 %r4772, %r4773, %r4779, %r4780, %r4781;
	// end inline asm
	// begin inline asm
	shfl.sync.down.b32 %r4777, %r4778, %r4779, %r4780, %r4781;
	// end inline asm
	setp.ge.s32 	%p799, %r4701, %r4780;
	@%p799 bra 	$L__BB6_116;
	shr.u32 	%r4914, %r4762, 8;
	cvt.u16.u32 	%rs4606, %r4914;
	cvt.u16.u32 	%rs4607, %r4762;
	mov.b64 	%rd172, {%r4772, %r4777};
	mov.b64 	%fd9, %rd172;
	cvt.u16.u32 	%rs5495, %r4702;
	add.u64 	%rd4, %SPL, 0;
	add.u64 	%rd5, %SPL, 64;
	and.b16  	%rs4608, %rs7471, 255;
	cvt.u32.u16 	%r4915, %rs7478;
	cvt.u32.u16 	%r4916, %rs7477;
	prmt.b32 	%r4917, %r4916, %r4915, 0x3340U;
	cvt.u32.u16 	%r4918, %rs7476;
	cvt.u32.u16 	%r4919, %rs7475;
	prmt.b32 	%r4920, %r4919, %r4918, 0x3340U;
	prmt.b32 	%r4921, %r4920, %r4917, 0x5410U;
	cvt.u32.u16 	%r4922, %rs7474;
	cvt.u32.u16 	%r4923, %rs7473;
	prmt.b32 	%r4924, %r4923, %r4922, 0x3340U;
	cvt.u32.u16 	%r4925, %rs7472;
	cvt.u32.u16 	%r4926, %rs7471;
	prmt.b32 	%r4927, %r4926, %r4925, 0x3340U;
	prmt.b32 	%r4928, %r4927, %r4924, 0x5410U;
	st.local.v2.b32 	[%rd4], {%r4928, %r4921};
	cvt.u32.u16 	%r4929, %rs7486;
	cvt.u32.u16 	%r4930, %rs7485;
	prmt.b32 	%r4931, %r4930, %r4929, 0x3340U;
	cvt.u32.u16 	%r4932, %rs7484;
	cvt.u32.u16 	%r4933, %rs7483;
	prmt.b32 	%r4934, %r4933, %r4932, 0x3340U;
	prmt.b32 	%r4935, %r4934, %r4931, 0x5410U;
	cvt.u32.u16 	%r4936, %rs7482;
	cvt.u32.u16 	%r4937, %rs7481;
	prmt.b32 	%r4938, %r4937, %r4936, 0x3340U;
	cvt.u32.u16 	%r4939, %rs7480;
	cvt.u32.u16 	%r4940, %rs7479;
	prmt.b32 	%r4941, %r4940, %r4939, 0x3340U;
	prmt.b32 	%r4942, %r4941, %r4938, 0x5410U;
	st.local.v2.b32 	[%rd4+8], {%r4942, %r4935};
	cvt.u32.u16 	%r4943, %rs7494;
	cvt.u32.u16 	%r4944, %rs7493;
	prmt.b32 	%r4945, %r4944, %r4943, 0x3340U;
	cvt.u32.u16 	%r4946, %rs7492;
	cvt.u32.u16 	%r4947, %rs7491;
	prmt.b32 	%r4948, %r4947, %r4946, 0x3340U;
	prmt.b32 	%r4949, %r4948, %r4945, 0x5410U;
	cvt.u32.u16 	%r4950, %rs7490;
	cvt.u32.u16 	%r4951, %rs7489;
	prmt.b32 	%r4952, %r4951, %r4950, 0x3340U;
	cvt.u32.u16 	%r4953, %rs7488;
	cvt.u32.u16 	%r4954, %rs7487;
	prmt.b32 	%r4955, %r4954, %r4953, 0x3340U;
	prmt.b32 	%r4956, %r4955, %r4952, 0x5410U;
	st.local.v2.b32 	[%rd4+16], {%r4956, %r4949};
	cvt.u32.u16 	%r4957, %rs7502;
	cvt.u32.u16 	%r4958, %rs7501;
	prmt.b32 	%r4959, %r4958, %r4957, 0x3340U;
	cvt.u32.u16 	%r4960, %rs7500;
	cvt.u32.u16 	%r4961, %rs7499;
	prmt.b32 	%r4962, %r4961, %r4960, 0x3340U;
	prmt.b32 	%r4963, %r4962, %r4959, 0x5410U;
	cvt.u32.u16 	%r4964, %rs7498;
	cvt.u32.u16 	%r4965, %rs7497;
	prmt.b32 	%r4966, %r4965, %r4964, 0x3340U;
	cvt.u32.u16 	%r4967, %rs7496;
	cvt.u32.u16 	%r4968, %rs7495;
	prmt.b32 	%r4969, %r4968, %r4967, 0x3340U;
	prmt.b32 	%r4970, %r4969, %r4966, 0x5410U;
	st.local.v2.b32 	[%rd4+24], {%r4970, %r4963};
	cvt.u32.u16 	%r4971, %rs7510;
	cvt.u32.u16 	%r4972, %rs7509;
	prmt.b32 	%r4973, %r4972, %r4971, 0x3340U;
	cvt.u32.u16 	%r4974, %rs7508;
	cvt.u32.u16 	%r4975, %rs7507;
	prmt.b32 	%r4976, %r4975, %r4974, 0x3340U;
	prmt.b32 	%r4977, %r4976, %r4973, 0x5410U;
	cvt.u32.u16 	%r4978, %rs7506;
	cvt.u32.u16 	%r4979, %rs7505;
	prmt.b32 	%r4980, %r4979, %r4978, 0x3340U;
	cvt.u32.u16 	%r4981, %rs7504;
	cvt.u32.u16 	%r4982, %rs7503;
	prmt.b32 	%r4983, %r4982, %r4981, 0x3340U;
	prmt.b32 	%r4984, %r4983, %r4980, 0x5410U;
	st.local.v2.b32 	[%rd4+32], {%r4984, %r4977};
	cvt.u32.u16 	%r4985, %rs7518;
	cvt.u32.u16 	%r4986, %rs7517;
	prmt.b32 	%r4987, %r4986, %r4985, 0x3340U;
	cvt.u32.u16 	%r4988, %rs7516;
	cvt.u32.u16 	%r4989, %rs7515;
	prmt.b32 	%r4990, %r4989, %r4988, 0x3340U;
	prmt.b32 	%r4991, %r4990, %r4987, 0x5410U;
	cvt.u32.u16 	%r4992, %rs7514;
	cvt.u32.u16 	%r4993, %rs7513;
	prmt.b32 	%r4994, %r4993, %r4992, 0x3340U;
	cvt.u32.u16 	%r4995, %rs7512;
	cvt.u32.u16 	%r4996, %rs7511;
	prmt.b32 	%r4997, %r4996, %r4995, 0x3340U;
	prmt.b32 	%r4998, %r4997, %r4994, 0x5410U;
	st.local.v2.b32 	[%rd4+40], {%r4998, %r4991};
	st.local.v2.u8 	[%rd4+48], {%rs7519, %rs7520};
	st.local.u32 	[%rd4+52], %r8392;
	st.local.f64 	[%rd4+56], %fd132;
	st.local.v2.b32 	[%rd5], {%r4702, %r4707};
	st.local.v2.b32 	[%rd5+8], {%r4712, %r4717};
	st.local.v2.b32 	[%rd5+16], {%r4722, %r4727};
	st.local.v2.b32 	[%rd5+24], {%r4732, %r4737};
	st.local.v2.b32 	[%rd5+32], {%r4742, %r4747};
	st.local.v2.b32 	[%rd5+40], {%r4752, %r4757};
	st.local.v2.u8 	[%rd5+48], {%rs4607, %rs4606};
	st.local.u32 	[%rd5+52], %r4767;
	st.local.v2.u32 	[%rd5+56], {%r4772, %r4777};
	setp.ne.s16 	%p800, %rs4608, 0;
	mov.b32 	%r8393, 0;
	@%p800 bra 	$L__BB6_66;
$L__BB6_62:
	and.b16  	%rs4658, %rs5495, 255;
	setp.eq.s16 	%p850, %rs4658, 0;
	@%p850 bra 	$L__BB6_115;
	mov.b32 	%r8394, 0;
$L__BB6_64:
	add.s32 	%r5049, %r8394, %r8393;
	cvt.u64.u32 	%rd175, %r5049;
	add.s64 	%rd176, %rd4, %rd175;
	st.local.u8 	[%rd176], %rs5495;
	add.s32 	%r40, %r8394, 1;
	cvt.u64.u32 	%rd177, %r8394;
	add.s64 	%rd178, %rd5, %rd177;
	ld.local.u8 	%rs5495, [%rd178+1];
	setp.ne.s16 	%p851, %rs5495, 0;
	mov.u32 	%r8394, %r40;
	@%p851 bra 	$L__BB6_64;
	ld.local.u32 	%r8392, [%rd4+52];
	ld.local.f64 	%fd132, [%rd4+56];
	ld.local.v2.b32 	{%r5050, %r5051}, [%rd4];
	bfe.u32 	%r5052, %r5050, 0, 8;
	cvt.u16.u32 	%rs7471, %r5052;
	bfe.u32 	%r5053, %r5050, 8, 8;
	cvt.u16.u32 	%rs7472, %r5053;
	bfe.u32 	%r5054, %r5050, 16, 8;
	cvt.u16.u32 	%rs7473, %r5054;
	bfe.u32 	%r5055, %r5050, 24, 8;
	cvt.u16.u32 	%rs7474, %r5055;
	bfe.u32 	%r5056, %r5051, 0, 8;
	cvt.u16.u32 	%rs7475, %r5056;
	bfe.u32 	%r5057, %r5051, 8, 8;
	cvt.u16.u32 	%rs7476, %r5057;
	bfe.u32 	%r5058, %r5051, 16, 8;
	cvt.u16.u32 	%rs7477, %r5058;
	bfe.u32 	%r5059, %r5051, 24, 8;
	cvt.u16.u32 	%rs7478, %r5059;
	ld.local.v2.b32 	{%r5060, %r5061}, [%rd4+8];
	bfe.u32 	%r5062, %r5060, 0, 8;
	cvt.u16.u32 	%rs7479, %r5062;
	bfe.u32 	%r5063, %r5060, 8, 8;
	cvt.u16.u32 	%rs7480, %r5063;
	bfe.u32 	%r5064, %r5060, 16, 8;
	cvt.u16.u32 	%rs7481, %r5064;
	bfe.u32 	%r5065, %r5060, 24, 8;
	cvt.u16.u32 	%rs7482, %r5065;
	bfe.u32 	%r5066, %r5061, 0, 8;
	cvt.u16.u32 	%rs7483, %r5066;
	bfe.u32 	%r5067, %r5061, 8, 8;
	cvt.u16.u32 	%rs7484, %r5067;
	bfe.u32 	%r5068, %r5061, 16, 8;
	cvt.u16.u32 	%rs7485, %r5068;
	bfe.u32 	%r5069, %r5061, 24, 8;
	cvt.u16.u32 	%rs7486, %r5069;
	ld.local.v2.b32 	{%r5070, %r5071}, [%rd4+16];
	bfe.u32 	%r5072, %r5070, 0, 8;
	cvt.u16.u32 	%rs7487, %r5072;
	bfe.u32 	%r5073, %r5070, 8, 8;
	cvt.u16.u32 	%rs7488, %r5073;
	bfe.u32 	%r5074, %r5070, 16, 8;
	cvt.u16.u32 	%rs7489, %r5074;
	bfe.u32 	%r5075, %r5070, 24, 8;
	cvt.u16.u32 	%rs7490, %r5075;
	bfe.u32 	%r5076, %r5071, 0, 8;
	cvt.u16.u32 	%rs7491, %r5076;
	bfe.u32 	%r5077, %r5071, 8, 8;
	cvt.u16.u32 	%rs7492, %r5077;
	bfe.u32 	%r5078, %r5071, 16, 8;
	cvt.u16.u32 	%rs7493, %r5078;
	bfe.u32 	%r5079, %r5071, 24, 8;
	cvt.u16.u32 	%rs7494, %r5079;
	ld.local.v2.b32 	{%r5080, %r5081}, [%rd4+24];
	bfe.u32 	%r5082, %r5080, 0, 8;
	cvt.u16.u32 	%rs7495, %r5082;
	bfe.u32 	%r5083, %r5080, 8, 8;
	cvt.u16.u32 	%rs7496, %r5083;
	bfe.u32 	%r5084, %r5080, 16, 8;
	cvt.u16.u32 	%rs7497, %r5084;
	bfe.u32 	%r5085, %r5080, 24, 8;
	cvt.u16.u32 	%rs7498, %r5085;
	bfe.u32 	%r5086, %r5081, 0, 8;
	cvt.u16.u32 	%rs7499, %r5086;
	bfe.u32 	%r5087, %r5081, 8, 8;
	cvt.u16.u32 	%rs7500, %r5087;
	bfe.u32 	%r5088, %r5081, 16, 8;
	cvt.u16.u32 	%rs7501, %r5088;
	bfe.u32 	%r5089, %r5081, 24, 8;
	cvt.u16.u32 	%rs7502, %r5089;
	ld.local.v2.b32 	{%r5090, %r5091}, [%rd4+32];
	bfe.u32 	%r5092, %r5090, 0, 8;
	cvt.u16.u32 	%rs7503, %r5092;
	bfe.u32 	%r5093, %r5090, 8, 8;
	cvt.u16.u32 	%rs7504, %r5093;
	bfe.u32 	%r5094, %r5090, 16, 8;
	cvt.u16.u32 	%rs7505, %r5094;
	bfe.u32 	%r5095, %r5090, 24, 8;
	cvt.u16.u32 	%rs7506, %r5095;
	bfe.u32 	%r5096, %r5091, 0, 8;
	cvt.u16.u32 	%rs7507, %r5096;
	bfe.u32 	%r5097, %r5091, 8, 8;
	cvt.u16.u32 	%rs7508, %r5097;
	bfe.u32 	%r5098, %r5091, 16, 8;
	cvt.u16.u32 	%rs7509, %r5098;
	bfe.u32 	%r5099, %r5091, 24, 8;
	cvt.u16.u32 	%rs7510, %r5099;
	ld.local.v2.b32 	{%r5100, %r5101}, [%rd4+40];
	bfe.u32 	%r5102, %r5100, 0, 8;
	cvt.u16.u32 	%rs7511, %r5102;
	bfe.u32 	%r5103, %r5100, 8, 8;
	cvt.u16.u32 	%rs7512, %r5103;
	bfe.u32 	%r5104, %r5100, 16, 8;
	cvt.u16.u32 	%rs7513, %r5104;
	bfe.u32 	%r5105, %r5100, 24, 8;
	cvt.u16.u32 	%rs7514, %r5105;
	bfe.u32 	%r5106, %r5101, 0, 8;
	cvt.u16.u32 	%rs7515, %r5106;
	bfe.u32 	%r5107, %r5101, 8, 8;
	cvt.u16.u32 	%rs7516, %r5107;
	bfe.u32 	%r5108, %r5101, 16, 8;
	cvt.u16.u32 	%rs7517, %r5108;
	bfe.u32 	%r5109, %r5101, 24, 8;
	cvt.u16.u32 	%rs7518, %r5109;
	ld.local.v2.u8 	{%rs7519, %rs7520}, [%rd4+48];
	bra.uni 	$L__BB6_115;
$L__BB6_66:
	and.b16  	%rs4609, %rs7472, 255;
	setp.eq.s16 	%p801, %rs4609, 0;
	mov.b32 	%r8393, 1;
	@%p801 bra 	$L__BB6_62;
	and.b16  	%rs4610, %rs7473, 255;
	setp.eq.s16 	%p802, %rs4610, 0;
	mov.b32 	%r8393, 2;
	@%p802 bra 	$L__BB6_62;
	and.b16  	%rs4611, %rs7474, 255;
	setp.eq.s16 	%p803, %rs4611, 0;
	mov.b32 	%r8393, 3;
	@%p803 bra 	$L__BB6_62;
	and.b16  	%rs4612, %rs7475, 255;
	setp.eq.s16 	%p804, %rs4612, 0;
	mov.b32 	%r8393, 4;
	@%p804 bra 	$L__BB6_62;
	and.b16  	%rs4613, %rs7476, 255;
	setp.eq.s16 	%p805, %rs4613, 0;
	mov.b32 	%r8393, 5;
	@%p805 bra 	$L__BB6_62;
	and.b16  	%rs4614, %rs7477, 255;
	setp.eq.s16 	%p806, %rs4614, 0;
	mov.b32 	%r8393, 6;
	@%p806 bra 	$L__BB6_62;
	and.b16  	%rs4615, %rs7478, 255;
	setp.eq.s16 	%p807, %rs4615, 0;
	mov.b32 	%r8393, 7;
	@%p807 bra 	$L__BB6_62;
	and.b16  	%rs4616, %rs7479, 255;
	setp.eq.s16 	%p808, %rs4616, 0;
	mov.b32 	%r8393, 8;
	@%p808 bra 	$L__BB6_62;
	and.b16  	%rs4617, %rs7480, 255;
	setp.eq.s16 	%p809, %rs4617, 0;
	mov.b32 	%r8393, 9;
	@%p809 bra 	$L__BB6_62;
	and.b16  	%rs4618, %rs7481, 255;
	setp.eq.s16 	%p810, %rs4618, 0;
	mov.b32 	%r8393, 10;
	@%p810 bra 	$L__BB6_62;
	and.b16  	%rs4619, %rs7482, 255;
	setp.eq.s16 	%p811, %rs4619, 0;
	mov.b32 	%r8393, 11;
	@%p811 bra 	$L__BB6_62;
	and.b16  	%rs4620, %rs7483, 255;
	setp.eq.s16 	%p812, %rs4620, 0;
	mov.b32 	%r8393, 12;
	@%p812 bra 	$L__BB6_62;
	and.b16  	%rs4621, %rs7484, 255;
	setp.eq.s16 	%p813, %rs4621, 0;
	mov.b32 	%r8393, 13;
	@%p813 bra 	$L__BB6_62;
	and.b16  	%rs4622, %rs7485, 255;
	setp.eq.s16 	%p814, %rs4622, 0;
	mov.b32 	%r8393, 14;
	@%p814 bra 	$L__BB6_62;
	and.b16  	%rs4623, %rs7486, 255;
	setp.eq.s16 	%p815, %rs4623, 0;
	mov.b32 	%r8393, 15;
	@%p815 bra 	$L__BB6_62;
	and.b16  	%rs4624, %rs7487, 255;
	setp.eq.s16 	%p816, %rs4624, 0;
	mov.b32 	%r8393, 16;
	@%p816 bra 	$L__BB6_62;
	and.b16  	%rs4625, %rs7488, 255;
	setp.eq.s16 	%p817, %rs4625, 0;
	mov.b32 	%r8393, 17;
	@%p817 bra 	$L__BB6_62;
	and.b16  	%rs4626, %rs7489, 255;
	setp.eq.s16 	%p818, %rs4626, 0;
	mov.b32 	%r8393, 18;
	@%p818 bra 	$L__BB6_62;
	and.b16  	%rs4627, %rs7490, 255;
	setp.eq.s16 	%p819, %rs4627, 0;
	mov.b32 	%r8393, 19;
	@%p819 bra 	$L__BB6_62;
	and.b16  	%rs4628, %rs7491, 255;
	setp.eq.s16 	%p820, %rs4628, 0;
	mov.b32 	%r8393, 20;
	@%p820 bra 	$L__BB6_62;
	and.b16  	%rs4629, %rs7492, 255;
	setp.eq.s16 	%p821, %rs4629, 0;
	mov.b32 	%r8393, 21;
	@%p821 bra 	$L__BB6_62;
	and.b16  	%rs4630, %rs7493, 255;
	setp.eq.s16 	%p822, %rs4630, 0;
	mov.b32 	%r8393, 22;
	@%p822 bra 	$L__BB6_62;
	and.b16  	%rs4631, %rs7494, 255;
	setp.eq.s16 	%p823, %rs4631, 0;
	mov.b32 	%r8393, 23;
	@%p823 bra 	$L__BB6_62;
	and.b16  	%rs4632, %rs7495, 255;
	setp.eq.s16 	%p824, %rs4632, 0;
	mov.b32 	%r8393, 24;
	@%p824 bra 	$L__BB6_62;
	and.b16  	%rs4633, %rs7496, 255;
	setp.eq.s16 	%p825, %rs4633, 0;
	mov.b32 	%r8393, 25;
	@%p825 bra 	$L__BB6_62;
	and.b16  	%rs4634, %rs7497, 255;
	setp.eq.s16 	%p826, %rs4634, 0;
	mov.b32 	%r8393, 26;
	@%p826 bra 	$L__BB6_62;
	and.b16  	%rs4635, %rs7498, 255;
	setp.eq.s16 	%p827, %rs4635, 0;
	mov.b32 	%r8393, 27;
	@%p827 bra 	$L__BB6_62;
	and.b16  	%rs4636, %rs7499, 255;
	setp.eq.s16 	%p828, %rs4636, 0;
	mov.b32 	%r8393, 28;
	@%p828 bra 	$L__BB6_62;
	and.b16  	%rs4637, %rs7500, 255;
	setp.eq.s16 	%p829, %rs4637, 0;
	mov.b32 	%r8393, 29;
	@%p829 bra 	$L__BB6_62;
	and.b16  	%rs4638, %rs7501, 255;
	setp.eq.s16 	%p830, %rs4638, 0;
	mov.b32 	%r8393, 30;
	@%p830 bra 	$L__BB6_62;
	and.b16  	%rs4639, %rs7502, 255;
	setp.eq.s16 	%p831, %rs4639, 0;
	mov.b32 	%r8393, 31;
	@%p831 bra 	$L__BB6_62;
	and.b16  	%rs4640, %rs7503, 255;
	setp.eq.s16 	%p832, %rs4640, 0;
	mov.b32 	%r8393, 32;
	@%p832 bra 	$L__BB6_62;
	and.b16  	%rs4641, %rs7504, 255;
	setp.eq.s16 	%p833, %rs4641, 0;
	mov.b32 	%r8393, 33;
	@%p833 bra 	$L__BB6_62;
	and.b16  	%rs4642, %rs7505, 255;
	setp.eq.s16 	%p834, %rs4642, 0;
	mov.b32 	%r8393, 34;
	@%p834 bra 	$L__BB6_62;
	and.b16  	%rs4643, %rs7506, 255;
	setp.eq.s16 	%p835, %rs4643, 0;
	mov.b32 	%r8393, 35;
	@%p835 bra 	$L__BB6_62;
	and.b16  	%rs4644, %rs7507, 255;
	setp.eq.s16 	%p836, %rs4644, 0;
	mov.b32 	%r8393, 36;
	@%p836 bra 	$L__BB6_62;
	and.b16  	%rs4645, %rs7508, 255;
	setp.eq.s16 	%p837, %rs4645, 0;
	mov.b32 	%r8393, 37;
	@%p837 bra 	$L__BB6_62;
	and.b16  	%rs4646, %rs7509, 255;
	setp.eq.s16 	%p838, %rs4646, 0;
	mov.b32 	%r8393, 38;
	@%p838 bra 	$L__BB6_62;
	and.b16  	%rs4647, %rs7510, 255;
	setp.eq.s16 	%p839, %rs4647, 0;
	mov.b32 	%r8393, 39;
	@%p839 bra 	$L__BB6_62;
	and.b16  	%rs4648, %rs7511, 255;
	setp.eq.s16 	%p840, %rs4648, 0;
	mov.b32 	%r8393, 40;
	@%p840 bra 	$L__BB6_62;
	and.b16  	%rs4649, %rs7512, 255;
	setp.eq.s16 	%p841, %rs4649, 0;
	mov.b32 	%r8393, 41;
	@%p841 bra 	$L__BB6_62;
	and.b16  	%rs4650, %rs7513, 255;
	setp.eq.s16 	%p842, %rs4650, 0;
	mov.b32 	%r8393, 42;
	@%p842 bra 	$L__BB6_62;
	and.b16  	%rs4651, %rs7514, 255;
	setp.eq.s16 	%p843, %rs4651, 0;
	mov.b32 	%r8393, 43;
	@%p843 bra 	$L__BB6_62;
	and.b16  	%rs4652, %rs7515, 255;
	setp.eq.s16 	%p844, %rs4652, 0;
	mov.b32 	%r8393, 44;
	@%p844 bra 	$L__BB6_62;
	and.b16  	%rs4653, %rs7516, 255;
	setp.eq.s16 	%p845, %rs4653, 0;
	mov.b32 	%r8393, 45;
	@%p845 bra 	$L__BB6_62;
	and.b16  	%rs4654, %rs7517, 255;
	setp.eq.s16 	%p846, %rs4654, 0;
	mov.b32 	%r8393, 46;
	@%p846 bra 	$L__BB6_62;
	and.b16  	%rs4655, %rs7518, 255;
	setp.eq.s16 	%p847, %rs4655, 0;
	mov.b32 	%r8393, 47;
	@%p847 bra 	$L__BB6_62;
	and.b16  	%rs4656, %rs7519, 255;
	setp.eq.s16 	%p848, %rs4656, 0;
	mov.b32 	%r8393, 48;
	@%p848 bra 	$L__BB6_62;
	and.b16  	%rs4657, %rs7520, 255;
	setp.eq.s16 	%p849, %rs4657, 0;
	mov.b32 	%r8393, 49;
	@%p849 bra 	$L__BB6_62;
$L__BB6_115:
	add.s32 	%r8392, %r8392, %r4767;
	add.f64 	%fd132, %fd132, %fd9;
$L__BB6_116:
	cvt.u32.u16 	%r5190, %rs7471;
	and.b32  	%r5191, %r5190, 255;
	and.b16  	%rs4659, %rs7472, 255;
	mul.wide.u16 	%r5192, %rs4659, 256;
	or.b32  	%r5193, %r5192, %r5191;
	cvt.u32.u16 	%r5194, %rs7473;
	shl.b32 	%r5195, %r5194, 16;
	and.b32  	%r5196, %r5195, 16711680;
	or.b32  	%r5197, %r5193, %r5196;
	cvt.u32.u16 	%r5198, %rs7474;
	shl.b32 	%r5199, %r5198, 24;
	or.b32  	%r5111, %r5197, %r5199;
	cvt.u32.u16 	%r5200, %rs7475;
	and.b32  	%r5201, %r5200, 255;
	and.b16  	%rs4660, %rs7476, 255;
	mul.wide.u16 	%r5202, %rs4660, 256;
	or.b32  	%r5203, %r5202, %r5201;
	cvt.u32.u16 	%r5204, %rs7477;
	shl.b32 	%r5205, %r5204, 16;
	and.b32  	%r5206, %r5205, 16711680;
	or.b32  	%r5207, %r5203, %r5206;
	cvt.u32.u16 	%r5208, %rs7478;
	shl.b32 	%r5209, %r5208, 24;
	or.b32  	%r5116, %r5207, %r5209;
	cvt.u32.u16 	%r5210, %rs7479;
	and.b32  	%r5211, %r5210, 255;
	and.b16  	%rs4661, %rs7480, 255;
	mul.wide.u16 	%r5212, %rs4661, 256;
	or.b32  	%r5213, %r5212, %r5211;
	cvt.u32.u16 	%r5214, %rs7481;
	shl.b32 	%r5215, %r5214, 16;
	and.b32  	%r5216, %r5215, 16711680;
	or.b32  	%r5217, %r5213, %r5216;
	cvt.u32.u16 	%r5218, %rs7482;
	shl.b32 	%r5219, %r5218, 24;
	or.b32  	%r5121, %r5217, %r5219;
	cvt.u32.u16 	%r5220, %rs7483;
	and.b32  	%r5221, %r5220, 255;
	and.b16  	%rs4662, %rs7484, 255;
	mul.wide.u16 	%r5222, %rs4662, 256;
	or.b32  	%r5223, %r5222, %r5221;
	cvt.u32.u16 	%r5224, %rs7485;
	shl.b32 	%r5225, %r5224, 16;
	and.b32  	%r5226, %r5225, 16711680;
	or.b32  	%r5227, %r5223, %r5226;
	cvt.u32.u16 	%r5228, %rs7486;
	shl.b32 	%r5229, %r5228, 24;
	or.b32  	%r5126, %r5227, %r5229;
	cvt.u32.u16 	%r5230, %rs7487;
	and.b32  	%r5231, %r5230, 255;
	and.b16  	%rs4663, %rs7488, 255;
	mul.wide.u16 	%r5232, %rs4663, 256;
	or.b32  	%r5233, %r5232, %r5231;
	cvt.u32.u16 	%r5234, %rs7489;
	shl.b32 	%r5235, %r5234, 16;
	and.b32  	%r5236, %r5235, 16711680;
	or.b32  	%r5237, %r5233, %r5236;
	cvt.u32.u16 	%r5238, %rs7490;
	shl.b32 	%r5239, %r5238, 24;
	or.b32  	%r5131, %r5237, %r5239;
	cvt.u32.u16 	%r5240, %rs7491;
	and.b32  	%r5241, %r5240, 255;
	and.b16  	%rs4664, %rs7492, 255;
	mul.wide.u16 	%r5242, %rs4664, 256;
	or.b32  	%r5243, %r5242, %r5241;
	cvt.u32.u16 	%r5244, %rs7493;
	shl.b32 	%r5245, %r5244, 16;
	and.b32  	%r5246, %r5245, 16711680;
	or.b32  	%r5247, %r5243, %r5246;
	cvt.u32.u16 	%r5248, %rs7494;
	shl.b32 	%r5249, %r5248, 24;
	or.b32  	%r5136, %r5247, %r5249;
	cvt.u32.u16 	%r5250, %rs7495;
	and.b32  	%r5251, %r5250, 255;
	and.b16  	%rs4665, %rs7496, 255;
	mul.wide.u16 	%r5252, %rs4665, 256;
	or.b32  	%r5253, %r5252, %r5251;
	cvt.u32.u16 	%r5254, %rs7497;
	shl.b32 	%r5255, %r5254, 16;
	and.b32  	%r5256, %r5255, 16711680;
	or.b32  	%r5257, %r5253, %r5256;
	cvt.u32.u16 	%r5258, %rs7498;
	shl.b32 	%r5259, %r5258, 24;
	or.b32  	%r5141, %r5257, %r5259;
	cvt.u32.u16 	%r5260, %rs7499;
	and.b32  	%r5261, %r5260, 255;
	and.b16  	%rs4666, %rs7500, 255;
	mul.wide.u16 	%r5262, %rs4666, 256;
	or.b32  	%r5263, %r5262, %r5261;
	cvt.u32.u16 	%r5264, %rs7501;
	shl.b32 	%r5265, %r5264, 16;
	and.b32  	%r5266, %r5265, 16711680;
	or.b32  	%r5267, %r5263, %r5266;
	cvt.u32.u16 	%r5268, %rs7502;
	shl.b32 	%r5269, %r5268, 24;
	or.b32  	%r5146, %r5267, %r5269;
	cvt.u32.u16 	%r5270, %rs7503;
	and.b32  	%r5271, %r5270, 255;
	and.b16  	%rs4667, %rs7504, 255;
	mul.wide.u16 	%r5272, %rs4667, 256;
	or.b32  	%r5273, %r5272, %r5271;
	cvt.u32.u16 	%r5274, %rs7505;
	shl.b32 	%r5275, %r5274, 16;
	and.b32  	%r5276, %r5275, 16711680;
	or.b32  	%r5277, %r5273, %r5276;
	cvt.u32.u16 	%r5278, %rs7506;
	shl.b32 	%r5279, %r5278, 24;
	or.b32  	%r5151, %r5277, %r5279;
	cvt.u32.u16 	%r5280, %rs7507;
	and.b32  	%r5281, %r5280, 255;
	and.b16  	%rs4668, %rs7508, 255;
	mul.wide.u16 	%r5282, %rs4668, 256;
	or.b32  	%r5283, %r5282, %r5281;
	cvt.u32.u16 	%r5284, %rs7509;
	shl.b32 	%r5285, %r5284, 16;
	and.b32  	%r5286, %r5285, 16711680;
	or.b32  	%r5287, %r5283, %r5286;
	cvt.u32.u16 	%r5288, %rs7510;
	shl.b32 	%r5289, %r5288, 24;
	or.b32  	%r5156, %r5287, %r5289;
	cvt.u32.u16 	%r5290, %rs7511;
	and.b32  	%r5291, %r5290, 255;
	and.b16  	%rs4669, %rs7512, 255;
	mul.wide.u16 	%r5292, %rs4669, 256;
	or.b32  	%r5293, %r5292, %r5291;
	cvt.u32.u16 	%r5294, %rs7513;
	shl.b32 	%r5295, %r5294, 16;
	and.b32  	%r5296, %r5295, 16711680;
	or.b32  	%r5297, %r5293, %r5296;
	cvt.u32.u16 	%r5298, %rs7514;
	shl.b32 	%r5299, %r5298, 24;
	or.b32  	%r5161, %r5297, %r5299;
	cvt.u32.u16 	%r5300, %rs7515;
	and.b32  	%r5301, %r5300, 255;
	and.b16  	%rs4670, %rs7516, 255;
	mul.wide.u16 	%r5302, %rs4670, 256;
	or.b32  	%r5303, %r5302, %r5301;
	cvt.u32.u16 	%r5304, %rs7517;
	shl.b32 	%r5305, %r5304, 16;
	and.b32  	%r5306, %r5305, 16711680;
	or.b32  	%r5307, %r5303, %r5306;
	cvt.u32.u16 	%r5308, %rs7518;
	shl.b32 	%r5309, %r5308, 24;
	or.b32  	%r5166, %r5307, %r5309;
	cvt.u32.u16 	%r5310, %rs7519;
	and.b32  	%r5311, %r5310, 255;
	and.b16  	%rs4671, %rs7520, 255;
	mul.wide.u16 	%r5312, %rs4671, 256;
	or.b32  	%r5171, %r5312, %r5311;
	mov.u32 	%r5313, %tid.x;
	and.b32  	%r5314, %r5313, 992;
	add.s32 	%r5315, %r5314, 32;
	mov.u32 	%r5316, %ctaid.x;
	shl.b32 	%r5317, %r5316, 8;
	sub.s32 	%r5318, %r384, %r5317;
	setp.gt.s32 	%p852, %r5315, %r5318;
	not.b32 	%r5319, %r5314;
	add.s32 	%r5320, %r5318, %r5319;
	selp.b32 	%r5188, %r5320, 31, %p852;
	mov.b32 	%r5187, 2;
	mov.b32 	%r5189, -1;
	// begin inline asm
	shfl.sync.down.b32 %r5110, %r5111, %r5187, %r5188, %r5189;
	// end inline asm
	// begin inline asm
	shfl.sync.down.b32 %r5115, %r5116, %r5187, %r5188, %r5189;
	// end inline asm
	// begin inline asm
	shfl.sync.down.b32 %r5120, %r5121, %r5187, %r5188, %r5189;
	// end inline asm
	// begin inline asm
	shfl.sync.down.b32 %r5125, %r5126, %r5187, %r5188, %r5189;
	// end inline asm
	// begin inline asm
	shfl.sync.down.b32 %r5130, %r5131, %r5187, %r5188, %r5189;
	// end inline asm
	// begin inline asm
	shfl.sync.down.b32 %r5135, %r5136, %r5187, %r5188, %r5189;
	// end inline asm
	// begin inline asm
	shfl.sync.down.b32 %r5140, %r5141, %r5187, %r5188, %r5189;
	// end inline asm
	// begin inline asm
	shfl.sync.down.b32 %r5145, %r5146, %r5187, %r5188, %r5189;
	// end inline asm
	// begin inline asm
	shfl.sync.down.b32 %r5150, %r5151, %r5187, %r5188, %r5189;
	// end inline asm
	// begin inline asm
	shfl.sync.down.b32 %r5155, %r5156, %r5187, %r5188, %r5189;
	// end inline asm
	// begin inline asm
	shfl.sync.down.b32 %r5160, %r5161, %r5187, %r5188, %r5189;
	// end inline asm
	// begin inline asm
	shfl.sync.down.b32 %r5165, %r5166, %r5187, %r5188, %r5189;
	// end inline asm
	// begin inline asm
	shfl.sync.down.b32 %r5170, %r5171, %r5187, %r5188, %r5189;
	// end inline asm
	// begin inline asm
	shfl.sync.down.b32 %r5175, %r8392, %r5187, %r5188, %r5189;
	// end inline asm
	mov.b64 	%rd179, %fd132;
	mov.b64 	{%r5181, %r5186}, %rd179;
	// begin inline asm
	shfl.sync.down.b32 %r5180, %r5181, %r5187, %r5188, %r5189;
	// end inline asm
	// begin inline asm
	shfl.sync.down.b32 %r5185, %r5186, %r5187, %r5188, %r5189;
	// end inline asm
	add.s32 	%r5321, %r4701, 2;
	setp.gt.s32 	%p853, %r5321, %r5188;
	@%p853 bra 	$L__BB6_172;
	shr.u32 	%r5323, %r5170, 8;
	cvt.u16.u32 	%rs4672, %r5323;
	cvt.u16.u32 	%rs4673, %r5170;
	mov.b64 	%rd180, {%r5180, %r5185};
	mov.b64 	%fd14, %rd180;
	cvt.u16.u32 	%rs5596, %r5110;
	add.u64 	%rd6, %SPL, 0;
	add.u64 	%rd7, %SPL, 64;
	and.b16  	%rs4674, %rs7471, 255;
	cvt.u32.u16 	%r5324, %rs7478;
	cvt.u32.u16 	%r5325, %rs7477;
	prmt.b32 	%r5326, %r5325, %r5324, 0x3340U;
	cvt.u32.u16 	%r5327, %rs7476;
	cvt.u32.u16 	%r5328, %rs7475;
	prmt.b32 	%r5329, %r5328, %r5327, 0x3340U;
	prmt.b32 	%r5330, %r5329, %r5326, 0x5410U;
	cvt.u32.u16 	%r5331, %rs7474;
	cvt.u32.u16 	%r5332, %rs7473;
	prmt.b32 	%r5333, %r5332, %r5331, 0x3340U;
	cvt.u32.u16 	%r5334, %rs7472;
	cvt.u32.u16 	%r5335, %rs7471;
	prmt.b32 	%r5336, %r5335, %r5334, 0x3340U;
	prmt.b32 	%r5337, %r5336, %r5333, 0x5410U;
	st.local.v2.b32 	[%rd6], {%r5337, %r5330};
	cvt.u32.u16 	%r5338, %rs7486;
	cvt.u32.u16 	%r5339, %rs7485;
	prmt.b32 	%r5340, %r5339, %r5338, 0x3340U;
	cvt.u32.u16 	%r5341, %rs7484;
	cvt.u32.u16 	%r5342, %rs7483;
	prmt.b32 	%r5343, %r5342, %r5341, 0x3340U;
	prmt.b32 	%r5344, %r5343, %r5340, 0x5410U;
	cvt.u32.u16 	%r5345, %rs7482;
	cvt.u32.u16 	%r5346, %rs7481;
	prmt.b32 	%r5347, %r5346, %r5345, 0x3340U;
	cvt.u32.u16 	%r5348, %rs7480;
	cvt.u32.u16 	%r5349, %rs7479;
	prmt.b32 	%r5350, %r5349, %r5348, 0x3340U;
	prmt.b32 	%r5351, %r5350, %r5347, 0x5410U;
	st.local.v2.b32 	[%rd6+8], {%r5351, %r5344};
	cvt.u32.u16 	%r5352, %rs7494;
	cvt.u32.u16 	%r5353, %rs7493;
	prmt.b32 	%r5354, %r5353, %r5352, 0x3340U;
	cvt.u32.u16 	%r5355, %rs7492;
	cvt.u32.u16 	%r5356, %rs7491;
	prmt.b32 	%r5357, %r5356, %r5355, 0x3340U;
	prmt.b32 	%r5358, %r5357, %r5354, 0x5410U;
	cvt.u32.u16 	%r5359, %rs7490;
	cvt.u32.u16 	%r5360, %rs7489;
	prmt.b32 	%r5361, %r5360, %r5359, 0x3340U;
	cvt.u32.u16 	%r5362, %rs7488;
	cvt.u32.u16 	%r5363, %rs7487;
	prmt.b32 	%r5364, %r5363, %r5362, 0x3340U;
	prmt.b32 	%r5365, %r5364, %r5361, 0x5410U;
	st.local.v2.b32 	[%rd6+16], {%r5365, %r5358};
	cvt.u32.u16 	%r5366, %rs7502;
	cvt.u32.u16 	%r5367, %rs7501;
	prmt.b32 	%r5368, %r5367, %r5366, 0x3340U;
	cvt.u32.u16 	%r5369, %rs7500;
	cvt.u32.u16 	%r5370, %rs7499;
	prmt.b32 	%r5371, %r5370, %r5369, 0x3340U;
	prmt.b32 	%r5372, %r5371, %r5368, 0x5410U;
	cvt.u32.u16 	%r5373, %rs7498;
	cvt.u32.u16 	%r5374, %rs7497;
	prmt.b32 	%r5375, %r5374, %r5373, 0x3340U;
	cvt.u32.u16 	%r5376, %rs7496;
	cvt.u32.u16 	%r5377, %rs7495;
	prmt.b32 	%r5378, %r5377, %r5376, 0x3340U;
	prmt.b32 	%r5379, %r5378, %r5375, 0x5410U;
	st.local.v2.b32 	[%rd6+24], {%r5379, %r5372};
	cvt.u32.u16 	%r5380, %rs7510;
	cvt.u32.u16 	%r5381, %rs7509;
	prmt.b32 	%r5382, %r5381, %r5380, 0x3340U;
	cvt.u32.u16 	%r5383, %rs7508;
	cvt.u32.u16 	%r5384, %rs7507;
	prmt.b32 	%r5385, %r5384, %r5383, 0x3340U;
	prmt.b32 	%r5386, %r5385, %r5382, 0x5410U;
	cvt.u32.u16 	%r5387, %rs7506;
	cvt.u32.u16 	%r5388, %rs7505;
	prmt.b32 	%r5389, %r5388, %r5387, 0x3340U;
	cvt.u32.u16 	%r5390, %rs7504;
	cvt.u32.u16 	%r5391, %rs7503;
	prmt.b32 	%r5392, %r5391, %r5390, 0x3340U;
	prmt.b32 	%r5393, %r5392, %r5389, 0x5410U;
	st.local.v2.b32 	[%rd6+32], {%r5393, %r5386};
	cvt.u32.u16 	%r5394, %rs7518;
	cvt.u32.u16 	%r5395, %rs7517;
	prmt.b32 	%r5396, %r5395, %r5394, 0x3340U;
	cvt.u32.u16 	%r5397, %rs7516;
	cvt.u32.u16 	%r5398, %rs7515;
	prmt.b32 	%r5399, %r5398, %r5397, 0x3340U;
	prmt.b32 	%r5400, %r5399, %r5396, 0x5410U;
	cvt.u32.u16 	%r5401, %rs7514;
	cvt.u32.u16 	%r5402, %rs7513;
	prmt.b32 	%r5403, %r5402, %r5401, 0x3340U;
	cvt.u32.u16 	%r5404, %rs7512;
	cvt.u32.u16 	%r5405, %rs7511;
	prmt.b32 	%r5406, %r5405, %r5404, 0x3340U;
	prmt.b32 	%r5407, %r5406, %r5403, 0x5410U;
	st.local.v2.b32 	[%rd6+40], {%r5407, %r5400};
	st.local.v2.u8 	[%rd6+48], {%rs7519, %rs7520};
	st.local.u32 	[%rd6+52], %r8392;
	st.local.f64 	[%rd6+56], %fd132;
	st.local.v2.b32 	[%rd7], {%r5110, %r5115};
	st.local.v2.b32 	[%rd7+8], {%r5120, %r5125};
	st.local.v2.b32 	[%rd7+16], {%r5130, %r5135};
	st.local.v2.b32 	[%rd7+24], {%r5140, %r5145};
	st.local.v2.b32 	[%rd7+32], {%r5150, %r5155};
	st.local.v2.b32 	[%rd7+40], {%r5160, %r5165};
	st.local.v2.u8 	[%rd7+48], {%rs4673, %rs4672};
	st.local.u32 	[%rd7+52], %r5175;
	st.local.v2.u32 	[%rd7+56], {%r5180, %r5185};
	setp.ne.s16 	%p854, %rs4674, 0;
	mov.b32 	%r8397, 0;
	@%p854 bra 	$L__BB6_122;
$L__BB6_118:
	and.b16  	%rs4724, %rs5596, 255;
	setp.eq.s16 	%p904, %rs4724, 0;
	@%p904 bra 	$L__BB6_171;
	mov.b32 	%r8398, 0;
$L__BB6_120:
	add.s32 	%r5458, %r8398, %r8397;
	cvt.u64.u32 	%rd183, %r5458;
	add.s64 	%rd184, %rd6, %rd183;
	st.local.u8 	[%rd184], %rs5596;
	add.s32 	%r63, %r8398, 1;
	cvt.u64.u32 	%rd185, %r8398;
	add.s64 	%rd186, %rd7, %rd185;
	ld.local.u8 	%rs5596, [%rd186+1];
	setp.ne.s16 	%p905, %rs5596, 0;
	mov.u32 	%r8398, %r63;
	@%p905 bra 	$L__BB6_120;
	ld.local.u32 	%r8392, [%rd6+52];
	ld.local.f64 	%fd132, [%rd6+56];
	ld.local.v2.b32 	{%r5459, %r5460}, [%rd6];
	bfe.u32 	%r5461, %r5459, 0, 8;
	cvt.u16.u32 	%rs7471, %r5461;
	bfe.u32 	%r5462, %r5459, 8, 8;
	cvt.u16.u32 	%rs7472, %r5462;
	bfe.u32 	%r5463, %r5459, 16, 8;
	cvt.u16.u32 	%rs7473, %r5463;
	bfe.u32 	%r5464, %r5459, 24, 8;
	cvt.u16.u32 	%rs7474, %r5464;
	bfe.u32 	%r5465, %r5460, 0, 8;
	cvt.u16.u32 	%rs7475, %r5465;
	bfe.u32 	%r5466, %r5460, 8, 8;
	cvt.u16.u32 	%rs7476, %r5466;
	bfe.u32 	%r5467, %r5460, 16, 8;
	cvt.u16.u32 	%rs7477, %r5467;
	bfe.u32 	%r5468, %r5460, 24, 8;
	cvt.u16.u32 	%rs7478, %r5468;
	ld.local.v2.b32 	{%r5469, %r5470}, [%rd6+8];
	bfe.u32 	%r5471, %r5469, 0, 8;
	cvt.u16.u32 	%rs7479, %r5471;
	bfe.u32 	%r5472, %r5469, 8, 8;
	cvt.u16.u32 	%rs7480, %r5472;
	bfe.u32 	%r5473, %r5469, 16, 8;
	cvt.u16.u32 	%rs7481, %r5473;
	bfe.u32 	%r5474, %r5469, 24, 8;
	cvt.u16.u32 	%rs7482, %r5474;
	bfe.u32 	%r5475, %r5470, 0, 8;
	cvt.u16.u32 	%rs7483, %r5475;
	bfe.u32 	%r5476, %r5470, 8, 8;
	cvt.u16.u32 	%rs7484, %r5476;
	bfe.u32 	%r5477, %r5470, 16, 8;
	cvt.u16.u32 	%rs7485, %r5477;
	bfe.u32 	%r5478, %r5470, 24, 8;
	cvt.u16.u32 	%rs7486, %r5478;
	ld.local.v2.b32 	{%r5479, %r5480}, [%rd6+16];
	bfe.u32 	%r5481, %r5479, 0, 8;
	cvt.u16.u32 	%rs7487, %r5481;
	bfe.u32 	%r5482, %r5479, 8, 8;
	cvt.u16.u32 	%rs7488, %r5482;
	bfe.u32 	%r5483, %r5479, 16, 8;
	cvt.u16.u32 	%rs7489, %r5483;
	bfe.u32 	%r5484, %r5479, 24, 8;
	cvt.u16.u32 	%rs7490, %r5484;
	bfe.u32 	%r5485, %r5480, 0, 8;
	cvt.u16.u32 	%rs7491, %r5485;
	bfe.u32 	%r5486, %r5480, 8, 8;
	cvt.u16.u32 	%rs7492, %r5486;
	bfe.u32 	%r5487, %r5480, 16, 8;
	cvt.u16.u32 	%rs7493, %r5487;
	bfe.u32 	%r5488, %r5480, 24, 8;
	cvt.u16.u32 	%rs7494, %r5488;
	ld.local.v2.b32 	{%r5489, %r5490}, [%rd6+24];
	bfe.u32 	%r5491, %r5489, 0, 8;
	cvt.u16.u32 	%rs7495, %r5491;
	bfe.u32 	%r5492, %r5489, 8, 8;
	cvt.u16.u32 	%rs7496, %r5492;
	bfe.u32 	%r5493, %r5489, 16, 8;
	cvt.u16.u32 	%rs7497, %r5493;
	bfe.u32 	%r5494, %r5489, 24, 8;
	cvt.u16.u32 	%rs7498, %r5494;
	bfe.u32 	%r5495, %r5490, 0, 8;
	cvt.u16.u32 	%rs7499, %r5495;
	bfe.u32 	%r5496, %r5490, 8, 8;
	cvt.u16.u32 	%rs7500, %r5496;
	bfe.u32 	%r5497, %r5490, 16, 8;
	cvt.u16.u32 	%rs7501, %r5497;
	bfe.u32 	%r5498, %r5490, 24, 8;
	cvt.u16.u32 	%rs7502, %r5498;
	ld.local.v2.b32 	{%r5499, %r5500}, [%rd6+32];
	bfe.u32 	%r5501, %r5499, 0, 8;
	cvt.u16.u32 	%rs7503, %r5501;
	bfe.u32 	%r5502, %r5499, 8, 8;
	cvt.u16.u32 	%rs7504, %r5502;
	bfe.u32 	%r5503, %r5499, 16, 8;
	cvt.u16.u32 	%rs7505, %r5503;
	bfe.u32 	%r5504, %r5499, 24, 8;
	cvt.u16.u32 	%rs7506, %r5504;
	bfe.u32 	%r5505, %r5500, 0, 8;
	cvt.u16.u32 	%rs7507, %r5505;
	bfe.u32 	%r5506, %r5500, 8, 8;
	cvt.u16.u32 	%rs7508, %r5506;
	bfe.u32 	%r5507, %r5500, 16, 8;
	cvt.u16.u32 	%rs7509, %r5507;
	bfe.u32 	%r5508, %r5500, 24, 8;
	cvt.u16.u32 	%rs7510, %r5508;
	ld.local.v2.b32 	{%r5509, %r5510}, [%rd6+40];
	bfe.u32 	%r5511, %r5509, 0, 8;
	cvt.u16.u32 	%rs7511, %r5511;
	bfe.u32 	%r5512, %r5509, 8, 8;
	cvt.u16.u32 	%rs7512, %r5512;
	bfe.u32 	%r5513, %r5509, 16, 8;
	cvt.u16.u32 	%rs7513, %r5513;
	bfe.u32 	%r5514, %r5509, 24, 8;
	cvt.u16.u32 	%rs7514, %r5514;
	bfe.u32 	%r5515, %r5510, 0, 8;
	cvt.u16.u32 	%rs7515, %r5515;
	bfe.u32 	%r5516, %r5510, 8, 8;
	cvt.u16.u32 	%rs7516, %r5516;
	bfe.u32 	%r5517, %r5510, 16, 8;
	cvt.u16.u32 	%rs7517, %r5517;
	bfe.u32 	%r5518, %r5510, 24, 8;
	cvt.u16.u32 	%rs7518, %r5518;
	ld.local.v2.u8 	{%rs7519, %rs7520}, [%rd6+48];
	bra.uni 	$L__BB6_171;
$L__BB6_122:
	and.b16  	%rs4675, %rs7472, 255;
	setp.eq.s16 	%p855, %rs4675, 0;
	mov.b32 	%r8397, 1;
	@%p855 bra 	$L__BB6_118;
	and.b16  	%rs4676, %rs7473, 255;
	setp.eq.s16 	%p856, %rs4676, 0;
	mov.b32 	%r8397, 2;
	@%p856 bra 	$L__BB6_118;
	and.b16  	%rs4677, %rs7474, 255;
	setp.eq.s16 	%p857, %rs4677, 0;
	mov.b32 	%r8397, 3;
	@%p857 bra 	$L__BB6_118;
	and.b16  	%rs4678, %rs7475, 255;
	setp.eq.s16 	%p858, %rs4678, 0;
	mov.b32 	%r8397, 4;
	@%p858 bra 	$L__BB6_118;
	and.b16  	%rs4679, %rs7476, 255;
	setp.eq.s16 	%p859, %rs4679, 0;
	mov.b32 	%r8397, 5;
	@%p859 bra 	$L__BB6_118;
	and.b16  	%rs4680, %rs7477, 255;
	setp.eq.s16 	%p860, %rs4680, 0;
	mov.b32 	%r8397, 6;
	@%p860 bra 	$L__BB6_118;
	and.b16  	%rs4681, %rs7478, 255;
	setp.eq.s16 	%p861, %rs4681, 0;
	mov.b32 	%r8397, 7;
	@%p861 bra 	$L__BB6_118;
	and.b16  	%rs4682, %rs7479, 255;
	setp.eq.s16 	%p862, %rs4682, 0;
	mov.b32 	%r8397, 8;
	@%p862 bra 	$L__BB6_118;
	and.b16  	%rs4683, %rs7480, 255;
	setp.eq.s16 	%p863, %rs4683, 0;
	mov.b32 	%r8397, 9;
	@%p863 bra 	$L__BB6_118;
	and.b16  	%rs4684, %rs7481, 255;
	setp.eq.s16 	%p864, %rs4684, 0;
	mov.b32 	%r8397, 10;
	@%p864 bra 	$L__BB6_118;
	and.b16  	%rs4685, %rs7482, 255;
	setp.eq.s16 	%p865, %rs4685, 0;
	mov.b32 	%r8397, 11;
	@%p865 bra 	$L__BB6_118;
	and.b16  	%rs4686, %rs7483, 255;
	setp.eq.s16 	%p866, %rs4686, 0;
	mov.b32 	%r8397, 12;
	@%p866 bra 	$L__BB6_118;
	and.b16  	%rs4687, %rs7484, 255;
	setp.eq.s16 	%p867, %rs4687, 0;
	mov.b32 	%r8397, 13;
	@%p867 bra 	$L__BB6_118;
	and.b16  	%rs4688, %rs7485, 255;
	setp.eq.s16 	%p868, %rs4688, 0;
	mov.b32 	%r8397, 14;
	@%p868 bra 	$L__BB6_118;
	and.b16  	%rs4689, %rs7486, 255;
	setp.eq.s16 	%p869, %rs4689, 0;
	mov.b32 	%r8397, 15;
	@%p869 bra 	$L__BB6_118;
	and.b16  	%rs4690, %rs7487, 255;
	setp.eq.s16 	%p870, %rs4690, 0;
	mov.b32 	%r8397, 16;
	@%p870 bra 	$L__BB6_118;
	and.b16  	%rs4691, %rs7488, 255;
	setp.eq.s16 	%p871, %rs4691, 0;
	mov.b32 	%r8397, 17;
	@%p871 bra 	$L__BB6_118;
	and.b16  	%rs4692, %rs7489, 255;
	setp.eq.s16 	%p872, %rs4692, 0;
	mov.b32 	%r8397, 18;
	@%p872 bra 	$L__BB6_118;
	and.b16  	%rs4693, %rs7490, 255;
	setp.eq.s16 	%p873, %rs4693, 0;
	mov.b32 	%r8397, 19;
	@%p873 bra 	$L__BB6_118;
	and.b16  	%rs4694, %rs7491, 255;
	setp.eq.s16 	%p874, %rs4694, 0;
	mov.b32 	%r8397, 20;
	@%p874 bra 	$L__BB6_118;
	and.b16  	%rs4695, %rs7492, 255;
	setp.eq.s16 	%p875, %rs4695, 0;
	mov.b32 	%r8397, 21;
	@%p875 bra 	$L__BB6_118;
	and.b16  	%rs4696, %rs7493, 255;
	setp.eq.s16 	%p876, %rs4696, 0;
	mov.b32 	%r8397, 22;
	@%p876 bra 	$L__BB6_118;
	and.b16  	%rs4697, %rs7494, 255;
	setp.eq.s16 	%p877, %rs4697, 0;
	mov.b32 	%r8397, 23;
	@%p877 bra 	$L__BB6_118;
	and.b16  	%rs4698, %rs7495, 255;
	setp.eq.s16 	%p878, %rs4698, 0;
	mov.b32 	%r8397, 24;
	@%p878 bra 	$L__BB6_118;
	and.b16  	%rs4699, %rs7496, 255;
	setp.eq.s16 	%p879, %rs4699, 0;
	mov.b32 	%r8397, 25;
	@%p879 bra 	$L__BB6_118;
	and.b16  	%rs4700, %rs7497, 255;
	setp.eq.s16 	%p880, %rs4700, 0;
	mov.b32 	%r8397, 26;
	@%p880 bra 	$L__BB6_118;
	and.b16  	%rs4701, %rs7498, 255;
	setp.eq.s16 	%p881, %rs4701, 0;
	mov.b32 	%r8397, 27;
	@%p881 bra 	$L__BB6_118;
	and.b16  	%rs4702, %rs7499, 255;
	setp.eq.s16 	%p882, %rs4702, 0;
	mov.b32 	%r8397, 28;
	@%p882 bra 	$L__BB6_118;
	and.b16  	%rs4703, %rs7500, 255;
	setp.eq.s16 	%p883, %rs4703, 0;
	mov.b32 	%r8397, 29;
	@%p883 bra 	$L__BB6_118;
	and.b16  	%rs4704, %rs7501, 255;
	setp.eq.s16 	%p884, %rs4704, 0;
	mov.b32 	%r8397, 30;
	@%p884 bra 	$L__BB6_118;
	and.b16  	%rs4705, %rs7502, 255;
	setp.eq.s16 	%p885, %rs4705, 0;
	mov.b32 	%r8397, 31;
	@%p885 bra 	$L__BB6_118;
	and.b16  	%rs4706, %rs7503, 255;
	setp.eq.s16 	%p886, %rs4706, 0;
	mov.b32 	%r8397, 32;
	@%p886 bra 	$L__BB6_118;
	and.b16  	%rs4707, %rs7504, 255;
	setp.eq.s16 	%p887, %rs4707, 0;
	mov.b32 	%r8397, 33;
	@%p887 bra 	$L__BB6_118;
	and.b16  	%rs4708, %rs7505, 255;
	setp.eq.s16 	%p888, %rs4708, 0;
	mov.b32 	%r8397, 34;
	@%p888 bra 	$L__BB6_118;
	and.b16  	%rs4709, %rs7506, 255;
	setp.eq.s16 	%p889, %rs4709, 0;
	mov.b32 	%r8397, 35;
	@%p889 bra 	$L__BB6_118;
	and.b16  	%rs4710, %rs7507, 255;
	setp.eq.s16 	%p890, %rs4710, 0;
	mov.b32 	%r8397, 36;
	@%p890 bra 	$L__BB6_118;
	and.b16  	%rs4711, %rs7508, 255;
	setp.eq.s16 	%p891, %rs4711, 0;
	mov.b32 	%r8397, 37;
	@%p891 bra 	$L__BB6_118;
	and.b16  	%rs4712, %rs7509, 255;
	setp.eq.s16 	%p892, %rs4712, 0;
	mov.b32 	%r8397, 38;
	@%p892 bra 	$L__BB6_118;
	and.b16  	%rs4713, %rs7510, 255;
	setp.eq.s16 	%p893, %rs4713, 0;
	mov.b32 	%r8397, 39;
	@%p893 bra 	$L__BB6_118;
	and.b16  	%rs4714, %rs7511, 255;
	setp.eq.s16 	%p894, %rs4714, 0;
	mov.b32 	%r8397, 40;
	@%p894 bra 	$L__BB6_118;
	and.b16  	%rs4715, %rs7512, 255;
	setp.eq.s16 	%p895, %rs4715, 0;
	mov.b32 	%r8397, 41;
	@%p895 bra 	$L__BB6_118;
	and.b16  	%rs4716, %rs7513, 255;
	setp.eq.s16 	%p896, %rs4716, 0;
	mov.b32 	%r8397, 42;
	@%p896 bra 	$L__BB6_118;
	and.b16  	%rs4717, %rs7514, 255;
	setp.eq.s16 	%p897, %rs4717, 0;
	mov.b32 	%r8397, 43;
	@%p897 bra 	$L__BB6_118;
	and.b16  	%rs4718, %rs7515, 255;
	setp.eq.s16 	%p898, %rs4718, 0;
	mov.b32 	%r8397, 44;
	@%p898 bra 	$L__BB6_118;
	and.b16  	%rs4719, %rs7516, 255;
	setp.eq.s16 	%p899, %rs4719, 0;
	mov.b32 	%r8397, 45;
	@%p899 bra 	$L__BB6_118;
	and.b16  	%rs4720, %rs7517, 255;
	setp.eq.s16 	%p900, %rs4720, 0;
	mov.b32 	%r8397, 46;
	@%p900 bra 	$L__BB6_118;
	and.b16  	%rs4721, %rs7518, 255;
	setp.eq.s16 	%p901, %rs4721, 0;
	mov.b32 	%r8397, 47;
	@%p901 bra 	$L__BB6_118;
	and.b16  	%rs4722, %rs7519, 255;
	setp.eq.s16 	%p902, %rs4722, 0;
	mov.b32 	%r8397, 48;
	@%p902 bra 	$L__BB6_118;
	and.b16  	%rs4723, %rs7520, 255;
	setp.eq.s16 	%p903, %rs4723, 0;
	mov.b32 	%r8397, 49;
	@%p903 bra 	$L__BB6_118;
$L__BB6_171:
	add.s32 	%r8392, %r8392, %r5175;
	add.f64 	%fd132, %fd132, %fd14;
$L__BB6_172:
	cvt.u32.u16 	%r5599, %rs7471;
	and.b32  	%r5600, %r5599, 255;
	and.b16  	%rs4725, %rs7472, 255;
	mul.wide.u16 	%r5601, %rs4725, 256;
	or.b32  	%r5602, %r5601, %r5600;
	cvt.u32.u16 	%r5603, %rs7473;
	shl.b32 	%r5604, %r5603, 16;
	and.b32  	%r5605, %r5604, 16711680;
	or.b32  	%r5606, %r5602, %r5605;
	cvt.u32.u16 	%r5607, %rs7474;
	shl.b32 	%r5608, %r5607, 24;
	or.b32  	%r5520, %r5606, %r5608;
	cvt.u32.u16 	%r5609, %rs7475;
	and.b32  	%r5610, %r5609, 255;
	and.b16  	%rs4726, %rs7476, 255;
	mul.wide.u16 	%r5611, %rs4726, 256;
	or.b32  	%r5612, %r5611, %r5610;
	cvt.u32.u16 	%r5613, %rs7477;
	shl.b32 	%r5614, %r5613, 16;
	and.b32  	%r5615, %r5614, 16711680;
	or.b32  	%r5616, %r5612, %r5615;
	cvt.u32.u16 	%r5617, %rs7478;
	shl.b32 	%r5618, %r5617, 24;
	or.b32  	%r5525, %r5616, %r5618;
	cvt.u32.u16 	%r5619, %rs7479;
	and.b32  	%r5620, %r5619, 255;
	and.b16  	%rs4727, %rs7480, 255;
	mul.wide.u16 	%r5621, %rs4727, 256;
	or.b32  	%r5622, %r5621, %r5620;
	cvt.u32.u16 	%r5623, %rs7481;
	shl.b32 	%r5624, %r5623, 16;
	and.b32  	%r5625, %r5624, 16711680;
	or.b32  	%r5626, %r5622, %r5625;
	cvt.u32.u16 	%r5627, %rs7482;
	shl.b32 	%r5628, %r5627, 24;
	or.b32  	%r5530, %r5626, %r5628;
	cvt.u32.u16 	%r5629, %rs7483;
	and.b32  	%r5630, %r5629, 255;
	and.b16  	%rs4728, %rs7484, 255;
	mul.wide.u16 	%r5631, %rs4728, 256;
	or.b32  	%r5632, %r5631, %r5630;
	cvt.u32.u16 	%r5633, %rs7485;
	shl.b32 	%r5634, %r5633, 16;
	and.b32  	%r5635, %r5634, 16711680;
	or.b32  	%r5636, %r5632, %r5635;
	cvt.u32.u16 	%r5637, %rs7486;
	shl.b32 	%r5638, %r5637, 24;
	or.b32  	%r5535, %r5636, %r5638;
	cvt.u32.u16 	%r5639, %rs7487;
	and.b32  	%r5640, %r5639, 255;
	and.b16  	%rs4729, %rs7488, 255;
	mul.wide.u16 	%r5641, %rs4729, 256;
	or.b32  	%r5642, %r5641, %r5640;
	cvt.u32.u16 	%r5643, %rs7489;
	shl.b32 	%r5644, %r5643, 16;
	and.b32  	%r5645, %r5644, 16711680;
	or.b32  	%r5646, %r5642, %r5645;
	cvt.u32.u16 	%r5647, %rs7490;
	shl.b32 	%r5648, %r5647, 24;
	or.b32  	%r5540, %r5646, %r5648;
	cvt.u32.u16 	%r5649, %rs7491;
	and.b32  	%r5650, %r5649, 255;
	and.b16  	%rs4730, %rs7492, 255;
	mul.wide.u16 	%r5651, %rs4730, 256;
	or.b32  	%r5652, %r5651, %r5650;
	cvt.u32.u16 	%r5653, %rs7493;
	shl.b32 	%r5654, %r5653, 16;
	and.b32  	%r5655, %r5654, 16711680;
	or.b32  	%r5656, %r5652, %r5655;
	cvt.u32.u16 	%r5657, %rs7494;
	shl.b32 	%r5658, %r5657, 24;
	or.b32  	%r5545, %r5656, %r5658;
	cvt.u32.u16 	%r5659, %rs7495;
	and.b32  	%r5660, %r5659, 255;
	and.b16  	%rs4731, %rs7496, 255;
	mul.wide.u16 	%r5661, %rs4731, 256;
	or.b32  	%r5662, %r5661, %r5660;
	cvt.u32.u16 	%r5663, %rs7497;
	shl.b32 	%r5664, %r5663, 16;
	and.b32  	%r5665, %r5664, 16711680;
	or.b32  	%r5666, %r5662, %r5665;
	cvt.u32.u16 	%r5667, %rs7498;
	shl.b32 	%r5668, %r5667, 24;
	or.b32  	%r5550, %r5666, %r5668;
	cvt.u32.u16 	%r5669, %rs7499;
	and.b32  	%r5670, %r5669, 255;
	and.b16  	%rs4732, %rs7500, 255;
	mul.wide.u16 	%r5671, %rs4732, 256;
	or.b32  	%r5672, %r5671, %r5670;
	cvt.u32.u16 	%r5673, %rs7501;
	shl.b32 	%r5674, %r5673, 16;
	and.b32  	%r5675, %r5674, 16711680;
	or.b32  	%r5676, %r5672, %r5675;
	cvt.u32.u16 	%r5677, %rs7502;
	shl.b32 	%r5678, %r5677, 24;
	or.b32  	%r5555, %r5676, %r5678;
	cvt.u32.u16 	%r5679, %rs7503;
	and.b32  	%r5680, %r5679, 255;
	and.b16  	%rs4733, %rs7504, 255;
	mul.wide.u16 	%r5681, %rs4733, 256;
	or.b32  	%r5682, %r5681, %r5680;
	cvt.u32.u16 	%r5683, %rs7505;
	shl.b32 	%r5684, %r5683, 16;
	and.b32  	%r5685, %r5684, 16711680;
	or.b32  	%r5686, %r5682, %r5685;
	cvt.u32.u16 	%r5687, %rs7506;
	shl.b32 	%r5688, %r5687, 24;
	or.b32  	%r5560, %r5686, %r5688;
	cvt.u32.u16 	%r5689, %rs7507;
	and.b32  	%r5690, %r5689, 255;
	and.b16  	%rs4734, %rs7508, 255;
	mul.wide.u16 	%r5691, %rs4734, 256;
	or.b32  	%r5692, %r5691, %r5690;
	cvt.u32.u16 	%r5693, %rs7509;
	shl.b32 	%r5694, %r5693, 16;
	and.b32  	%r5695, %r5694, 16711680;
	or.b32  	%r5696, %r5692, %r5695;
	cvt.u32.u16 	%r5697, %rs7510;
	shl.b32 	%r5698, %r5697, 24;
	or.b32  	%r5565, %r5696, %r5698;
	cvt.u32.u16 	%r5699, %rs7511;
	and.b32  	%r5700, %r5699, 255;
	and.b16  	%rs4735, %rs7512, 255;
	mul.wide.u16 	%r5701, %rs4735, 256;
	or.b32  	%r5702, %r5701, %r5700;
	cvt.u32.u16 	%r5703, %rs7513;
	shl.b32 	%r5704, %r5703, 16;
	and.b32  	%r5705, %r5704, 16711680;
	or.b32  	%r5706, %r5702, %r5705;
	cvt.u32.u16 	%r5707, %rs7514;
	shl.b32 	%r5708, %r5707, 24;
	or.b32  	%r5570, %r5706, %r5708;
	cvt.u32.u16 	%r5709, %rs7515;
	and.b32  	%r5710, %r5709, 255;
	and.b16  	%rs4736, %rs7516, 255;
	mul.wide.u16 	%r5711, %rs4736, 256;
	or.b32  	%r5712, %r5711, %r5710;
	cvt.u32.u16 	%r5713, %rs7517;
	shl.b32 	%r5714, %r5713, 16;
	and.b32  	%r5715, %r5714, 16711680;
	or.b32  	%r5716, %r5712, %r5715;
	cvt.u32.u16 	%r5717, %rs7518;
	shl.b32 	%r5718, %r5717, 24;
	or.b32  	%r5575, %r5716, %r5718;
	cvt.u32.u16 	%r5719, %rs7519;
	and.b32  	%r5720, %r5719, 255;
	and.b16  	%rs4737, %rs7520, 255;
	mul.wide.u16 	%r5721, %rs4737, 256;
	or.b32  	%r5580, %r5721, %r5720;
	mov.u32 	%r5722, %tid.x;
	and.b32  	%r5723, %r5722, 992;
	add.s32 	%r5724, %r5723, 32;
	mov.u32 	%r5725, %ctaid.x;
	shl.b32 	%r5726, %r5725, 8;
	sub.s32 	%r5727, %r384, %r5726;
	setp.gt.s32 	%p906, %r5724, %r5727;
	not.b32 	%r5728, %r5723;
	add.s32 	%r5729, %r5727, %r5728;
	selp.b32 	%r5597, %r5729, 31, %p906;
	mov.b32 	%r5596, 4;
	mov.b32 	%r5598, -1;
	// begin inline asm
	shfl.sync.down.b32 %r5519, %r5520, %r5596, %r5597, %r5598;
	// end inline asm
	// begin inline asm
	shfl.sync.down.b32 %r5524, %r5525, %r5596, %r5597, %r5598;
	// end inline asm
	// begin inline asm
	shfl.sync.down.b32 %r5529, %r5530, %r5596, %r5597, %r5598;
	// end inline asm
	// begin inline asm
	shfl.sync.down.b32 %r5534, %r5535, %r5596, %r5597, %r5598;
	// end inline asm
	// begin inline asm
	shfl.sync.down.b32 %r5539, %r5540, %r5596, %r5597, %r5598;
	// end inline asm
	// begin inline asm
	shfl.sync.down.b32 %r5544, %r5545, %r5596, %r5597, %r5598;
	// end inline asm
	// begin inline asm
	shfl.sync.down.b32 %r5549, %r5550, %r5596, %r5597, %r5598;
	// end inline asm
	// begin inline asm
	shfl.sync.down.b32 %r5554, %r5555, %r5596, %r5597, %r5598;
	// end inline asm
	// begin inline asm
	shfl.sync.down.b32 %r5559, %r5560, %r5596, %r5597, %r5598;
	// end inline asm
	// begin inline asm
	shfl.sync.down.b32 %r5564, %r5565, %r5596, %r5597, %r5598;
	// end inline asm
	// begin inline asm
	shfl.sync.down.b32 %r5569, %r5570, %r5596, %r5597, %r5598;
	// end inline asm
	// begin inline asm
	shfl.sync.down.b32 %r5574, %r5575, %r5596, %r5597, %r5598;
	// end inline asm
	// begin inline asm
	shfl.sync.down.b32 %r5579, %r5580, %r5596, %r5597, %r5598;
	// end inline asm
	// begin inline asm
	shfl.sync.down.b32 %r5584, %r8392, %r5596, %r5597, %r5598;
	// end inline asm
	mov.b64 	%rd187, %fd132;
	mov.b64 	{%r5590, %r5595}, %rd187;
	// begin inline asm
	shfl.sync.down.b32 %r5589, %r5590, %r5596, %r5597, %r5598;
	// end inline asm
	// begin inline asm
	shfl.sync.down.b32 %r5594, %r5595, %r5596, %r5597, %r5598;
	// end inline asm
	add.s32 	%r5730, %r4701, 4;
	setp.gt.s32 	%p907, %r5730, %r5597;
	@%p907 bra 	$L__BB6_228;
	shr.u32 	%r5732, %r5579, 8;
	cvt.u16.u32 	%rs4738, %r5732;
	cvt.u16.u32 	%rs4739, %r5579;
	mov.b64 	%rd188, {%r5589, %r5594};
	mov.b64 	%fd19, %rd188;
	cvt.u16.u32 	%rs5697, %r5519;
	add.u64 	%rd8, %SPL, 0;
	add.u64 	%rd9, %SPL, 64;
	and.b16  	%rs4740, %rs7471, 255;
	cvt.u32.u16 	%r5733, %rs7478;
	cvt.u32.u16 	%r5734, %rs7477;
	prmt.b32 	%r5735, %r5734, %r5733, 0x3340U;
	cvt.u32.u16 	%r5736, %rs7476;
	cvt.u32.u16 	%r5737, %rs7475;
	prmt.b32 	%r5738, %r5737, %r5736, 0x3340U;
	prmt.b32 	%r5739, %r5738, %r5735, 0x5410U;
	cvt.u32.u16 	%r5740, %rs7474;
	cvt.u32.u16 	%r5741, %rs7473;
	prmt.b32 	%r5742, %r5741, %r5740, 0x3340U;
	cvt.u32.u16 	%r5743, %rs7472;
	cvt.u32.u16 	%r5744, %rs7471;
	prmt.b32 	%r5745, %r5744, %r5743, 0x3340U;
	prmt.b32 	%r5746, %r5745, %r5742, 0x5410U;
	st.local.v2.b32 	[%rd8], {%r5746, %r5739};
	cvt.u32.u16 	%r5747, %rs7486;
	cvt.u32.u16 	%r5748, %rs7485;
	prmt.b32 	%r5749, %r5748, %r5747, 0x3340U;
	cvt.u32.u16 	%r5750, %rs7484;
	cvt.u32.u16 	%r5751, %rs7483;
	prmt.b32 	%r5752, %r5751, %r5750, 0x3340U;
	prmt.b32 	%r5753, %r5752, %r5749, 0x5410U;
	cvt.u32.u16 	%r5754, %rs7482;
	cvt.u32.u16 	%r5755, %rs7481;
	prmt.b32 	%r5756, %r5755, %r5754, 0x3340U;
	cvt.u32.u16 	%r5757, %rs7480;
	cvt.u32.u16 	%r5758, %rs7479;
	prmt.b32 	%r5759, %r5758, %r5757, 0x3340U;
	prmt.b32 	%r5760, %r5759, %r5756, 0x5410U;
	st.local.v2.b32 	[%rd8+8], {%r5760, %r5753};
	cvt.u32.u16 	%r5761, %rs7494;
	cvt.u32.u16 	%r5762, %rs7493;
	prmt.b32 	%r5763, %r5762, %r5761, 0x3340U;
	cvt.u32.u16 	%r5764, %rs7492;
	cvt.u32.u16 	%r5765, %rs7491;
	prmt.b32 	%r5766, %r5765, %r5764, 0x3340U;
	prmt.b32 	%r5767, %r5766, %r5763, 0x5410U;
	cvt.u32.u16 	%r5768, %rs7490;
	cvt.u32.u16 	%r5769, %rs7489;
	prmt.b32 	%r5770, %r5769, %r5768, 0x3340U;
	cvt.u32.u16 	%r5771, %rs7488;
	cvt.u32.u16 	%r5772, %rs7487;
	prmt.b32 	%r5773, %r5772, %r5771, 0x3340U;
	prmt.b32 	%r5774, %r5773, %r5770, 0x5410U;
	st.local.v2.b32 	[%rd8+16], {%r5774, %r5767};
	cvt.u32.u16 	%r5775, %rs7502;
	cvt.u32.u16 	%r5776, %rs7501;
	prmt.b32 	%r5777, %r5776, %r5775, 0x3340U;
	cvt.u32.u16 	%r5778, %rs7500;
	cvt.u32.u16 	%r5779, %rs7499;
	prmt.b32 	%r5780, %r5779, %r5778, 0x3340U;
	prmt.b32 	%r5781, %r5780, %r5777, 0x5410U;
	cvt.u32.u16 	%r5782, %rs7498;
	cvt.u32.u16 	%r5783, %rs7497;
	prmt.b32 	%r5784, %r5783, %r5782, 0x3340U;
	cvt.u32.u16 	%r5785, %rs7496;
	cvt.u32.u16 	%r5786, %rs7495;
	prmt.b32 	%r5787, %r5786, %r5785, 0x3340U;
	prmt.b32 	%r5788, %r5787, %r5784, 0x5410U;
	st.local.v2.b32 	[%rd8+24], {%r5788, %r5781};
	cvt.u32.u16 	%r5789, %rs7510;
	cvt.u32.u16 	%r5790, %rs7509;
	prmt.b32 	%r5791, %r5790, %r5789, 0x3340U;
	cvt.u32.u16 	%r5792, %rs7508;
	cvt.u32.u16 	%r5793, %rs7507;
	prmt.b32 	%r5794, %r5793, %r5792, 0x3340U;
	prmt.b32 	%r5795, %r5794, %r5791, 0x5410U;
	cvt.u32.u16 	%r5796, %rs7506;
	cvt.u32.u16 	%r5797, %rs7505;
	prmt.b32 	%r5798, %r5797, %r5796, 0x3340U;
	cvt.u32.u16 	%r5799, %rs7504;
	cvt.u32.u16 	%r5800, %rs7503;
	prmt.b32 	%r5801, %r5800, %r5799, 0x3340U;
	prmt.b32 	%r5802, %r5801, %r5798, 0x5410U;
	st.local.v2.b32 	[%rd8+32], {%r5802, %r5795};
	cvt.u32.u16 	%r5803, %rs7518;
	cvt.u32.u16 	%r5804, %rs7517;
	prmt.b32 	%r5805, %r5804, %r5803, 0x3340U;
	cvt.u32.u16 	%r5806, %rs7516;
	cvt.u32.u16 	%r5807, %rs7515;
	prmt.b32 	%r5808, %r5807, %r5806, 0x3340U;
	prmt.b32 	%r5809, %r5808, %r5805, 0x5410U;
	cvt.u32.u16 	%r5810, %rs7514;
	cvt.u32.u16 	%r5811, %rs7513;
	prmt.b32 	%r5812, %r5811, %r5810, 0x3340U;
	cvt.u32.u16 	%r5813, %rs7512;
	cvt.u32.u16 	%r5814, %rs7511;
	prmt.b32 	%r5815, %r5814, %r5813, 0x3340U;
	prmt.b32 	%r5816, %r5815, %r5812, 0x5410U;
	st.local.v2.b32 	[%rd8+40], {%r5816, %r5809};
	st.local.v2.u8 	[%rd8+48], {%rs7519, %rs7520};
	st.local.u32 	[%rd8+52], %r8392;
	st.local.f64 	[%rd8+56], %fd132;
	st.local.v2.b32 	[%rd9], {%r5519, %r5524};
	st.local.v2.b32 	[%rd9+8], {%r5529, %r5534};
	st.local.v2.b32 	[%rd9+16], {%r5539, %r5544};
	st.local.v2.b32 	[%rd9+24], {%r5549, %r5554};
	st.local.v2.b32 	[%rd9+32], {%r5559, %r5564};
	st.local.v2.b32 	[%rd9+40], {%r5569, %r5574};
	st.local.v2.u8 	[%rd9+48], {%rs4739, %rs4738};
	st.local.u32 	[%rd9+52], %r5584;
	st.local.v2.u32 	[%rd9+56], {%r5589, %r5594};
	setp.ne.s16 	%p908, %rs4740, 0;
	mov.b32 	%r8401, 0;
	@%p908 bra 	$L__BB6_178;
$L__BB6_174:
	and.b16  	%rs4790, %rs5697, 255;
	setp.eq.s16 	%p958, %rs4790, 0;
	@%p958 bra 	$L__BB6_227;
	mov.b32 	%r8402, 0;
$L__BB6_176:
	add.s32 	%r5867, %r8402, %r8401;
	cvt.u64.u32 	%rd191, %r5867;
	add.s64 	%rd192, %rd8, %rd191;
	st.local.u8 	[%rd192], %rs5697;
	add.s32 	%r86, %r8402, 1;
	cvt.u64.u32 	%rd193, %r8402;
	add.s64 	%rd194, %rd9, %rd193;
	ld.local.u8 	%rs5697, [%rd194+1];
	setp.ne.s16 	%p959, %rs5697, 0;
	mov.u32 	%r8402, %r86;
	@%p959 bra 	$L__BB6_176;
	ld.local.u32 	%r8392, [%rd8+52];
	ld.local.f64 	%fd132, [%rd8+56];
	ld.local.v2.b32 	{%r5868, %r5869}, [%rd8];
	bfe.u32 	%r5870, %r5868, 0, 8;
	cvt.u16.u32 	%rs7471, %r5870;
	bfe.u32 	%r5871, %r5868, 8, 8;
	cvt.u16.u32 	%rs7472, %r5871;
	bfe.u32 	%r5872, %r5868, 16, 8;
	cvt.u16.u32 	%rs7473, %r5872;
	bfe.u32 	%r5873, %r5868, 24, 8;
	cvt.u16.u32 	%rs7474, %r5873;
	bfe.u32 	%r5874, %r5869, 0, 8;
	cvt.u16.u32 	%rs7475, %r5874;
	bfe.u32 	%r5875, %r5869, 8, 8;
	cvt.u16.u32 	%rs7476, %r5875;
	bfe.u32 	%r5876, %r5869, 16, 8;
	cvt.u16.u32 	%rs7477, %r5876;
	bfe.u32 	%r5877, %r5869, 24, 8;
	cvt.u16.u32 	%rs7478, %r5877;
	ld.local.v2.b32 	{%r5878, %r5879}, [%rd8+8];
	bfe.u32 	%r5880, %r5878, 0, 8;
	cvt.u16.u32 	%rs7479, %r5880;
	bfe.u32 	%r5881, %r5878, 8, 8;
	cvt.u16.u32 	%rs7480, %r5881;
	bfe.u32 	%r5882, %r5878, 16, 8;
	cvt.u16.u32 	%rs7481, %r5882;
	bfe.u32 	%r5883, %r5878, 24, 8;
	cvt.u16.u32 	%rs7482, %r5883;
	bfe.u32 	%r5884, %r5879, 0, 8;
	cvt.u16.u32 	%rs7483, %r5884;
	bfe.u32 	%r5885, %r5879, 8, 8;
	cvt.u16.u32 	%rs7484, %r5885;
	bfe.u32 	%r5886, %r5879, 16, 8;
	cvt.u16.u32 	%rs7485, %r5886;
	bfe.u32 	%r5887, %r5879, 24, 8;
	cvt.u16.u32 	%rs7486, %r5887;
	ld.local.v2.b32 	{%r5888, %r5889}, [%rd8+16];
	bfe.u32 	%r5890, %r5888, 0, 8;
	cvt.u16.u32 	%rs7487, %r5890;
	bfe.u32 	%r5891, %r5888, 8, 8;
	cvt.u16.u32 	%rs7488, %r5891;
	bfe.u32 	%r5892, %r5888, 16, 8;
	cvt.u16.u32 	%rs7489, %r5892;
	bfe.u32 	%r5893, %r5888, 24, 8;
	cvt.u16.u32 	%rs7490, %r5893;
	bfe.u32 	%r5894, %r5889, 0, 8;
	cvt.u16.u32 	%rs7491, %r5894;
	bfe.u32 	%r5895, %r5889, 8, 8;
	cvt.u16.u32 	%rs7492, %r5895;
	bfe.u32 	%r5896, %r5889, 16, 8;
	cvt.u16.u32 	%rs7493, %r5896;
	bfe.u32 	%r5897, %r5889, 24, 8;
	cvt.u16.u32 	%rs7494, %r5897;
	ld.local.v2.b32 	{%r5898, %r5899}, [%rd8+24];
	bfe.u32 	%r5900, %r5898, 0, 8;
	cvt.u16.u32 	%rs7495, %r5900;
	bfe.u32 	%r5901, %r5898, 8, 8;
	cvt.u16.u32 	%rs7496, %r5901;
	bfe.u32 	%r5902, %r5898, 16, 8;
	cvt.u16.u32 	%rs7497, %r5902;
	bfe.u32 	%r5903, %r5898, 24, 8;
	cvt.u16.u32 	%rs7498, %r5903;
	bfe.u32 	%r5904, %r5899, 0, 8;
	cvt.u16.u32 	%rs7499, %r5904;
	bfe.u32 	%r5905, %r5899, 8, 8;
	cvt.u16.u32 	%rs7500, %r5905;
	bfe.u32 	%r5906, %r5899, 16, 8;
	cvt.u16.u32 	%rs7501, %r5906;
	bfe.u32 	%r5907, %r5899, 24, 8;
	cvt.u16.u32 	%rs7502, %r5907;
	ld.local.v2.b32 	{%r5908, %r5909}, [%rd8+32];
	bfe.u32 	%r5910, %r5908, 0, 8;
	cvt.u16.u32 	%rs7503, %r5910;
	bfe.u32 	%r5911, %r5908, 8, 8;
	cvt.u16.u32 	%rs7504, %r5911;
	bfe.u32 	%r5912, %r5908, 16, 8;
	cvt.u16.u32 	%rs7505, %r5912;
	bfe.u32 	%r5913, %r5908, 24, 8;
	cvt.u16.u32 	%rs7506, %r5913;
	bfe.u32 	%r5914, %r5909, 0, 8;
	cvt.u16.u32 	%rs7507, %r5914;
	bfe.u32 	%r5915, %r5909, 8, 8;
	cvt.u16.u32 	%rs7508, %r5915;
	bfe.u32 	%r5916, %r5909, 16, 8;
	cvt.u16.u32 	%rs7509, %r5916;
	bfe.u32 	%r5917, %r5909, 24, 8;
	cvt.u16.u32 	%rs7510, %r5917;
	ld.local.v2.b32 	{%r5918, %r5919}, [%rd8+40];
	bfe.u32 	%r5920, %r5918, 0, 8;
	cvt.u16.u32 	%rs7511, %r5920;
	bfe.u32 	%r5921, %r5918, 8, 8;
	cvt.u16.u32 	%rs7512, %r5921;
	bfe.u32 	%r5922, %r5918, 16, 8;
	cvt.u16.u32 	%rs7513, %r5922;
	bfe.u32 	%r5923, %r5918, 24, 8;
	cvt.u16.u32 	%rs7514, %r5923;
	bfe.u32 	%r5924, %r5919, 0, 8;
	cvt.u16.u32 	%rs7515, %r5924;
	bfe.u32 	%r5925, %r5919, 8, 8;
	cvt.u16.u32 	%rs7516, %r5925;
	bfe.u32 	%r5926, %r5919, 16, 8;
	cvt.u16.u32 	%rs7517, %r5926;
	bfe.u32 	%r5927, %r5919, 24, 8;
	cvt.u16.u32 	%rs7518, %r5927;
	ld.local.v2.u8 	{%rs7519, %rs7520}, [%rd8+48];
	bra.uni 	$L__BB6_227;
$L__BB6_178:
	and.b16  	%rs4741, %rs7472, 255;
	setp.eq.s16 	%p909, %rs4741, 0;
	mov.b32 	%r8401, 1;
	@%p909 bra 	$L__BB6_174;
	and.b16  	%rs4742, %rs7473, 255;
	setp.eq.s16 	%p910, %rs4742, 0;
	mov.b32 	%r8401, 2;
	@%p910 bra 	$L__BB6_174;
	and.b16  	%rs4743, %rs7474, 255;
	setp.eq.s16 	%p911, %rs4743, 0;
	mov.b32 	%r8401, 3;
	@%p911 bra 	$L__BB6_174;
	and.b16  	%rs4744, %rs7475, 255;
	setp.eq.s16 	%p912, %rs4744, 0;
	mov.b32 	%r8401, 4;
	@%p912 bra 	$L__BB6_174;
	and.b16  	%rs4745, %rs7476, 255;
	setp.eq.s16 	%p913, %rs4745, 0;
	mov.b32 	%r8401, 5;
	@%p913 bra 	$L__BB6_174;
	and.b16  	%rs4746, %rs7477, 255;
	setp.eq.s16 	%p914, %rs4746, 0;
	mov.b32 	%r8401, 6;
	@%p914 bra 	$L__BB6_174;
	and.b16  	%rs4747, %rs7478, 255;
	setp.eq.s16 	%p915, %rs4747, 0;
	mov.b32 	%r8401, 7;
	@%p915 bra 	$L__BB6_174;
	and.b16  	%rs4748, %rs7479, 255;
	setp.eq.s16 	%p916, %rs4748, 0;
	mov.b32 	%r8401, 8;
	@%p916 bra 	$L__BB6_174;
	and.b16  	%rs4749, %rs7480, 255;
	setp.eq.s16 	%p917, %rs4749, 0;
	mov.b32 	%r8401, 9;
	@%p917 bra 	$L__BB6_174;
	and.b16  	%rs4750, %rs7481, 255;
	setp.eq.s16 	%p918, %rs4750, 0;
	mov.b32 	%r8401, 10;
	@%p918 bra 	$L__BB6_174;
	and.b16  	%rs4751, %rs7482, 255;
	setp.eq.s16 	%p919, %rs4751, 0;
	mov.b32 	%r8401, 11;
	@%p919 bra 	$L__BB6_174;
	and.b16  	%rs4752, %rs7483, 255;
	setp.eq.s16 	%p920, %rs4752, 0;
	mov.b32 	%r8401, 12;
	@%p920 bra 	$L__BB6_174;
	and.b16  	%rs4753, %rs7484, 255;
	setp.eq.s16 	%p921, %rs4753, 0;
	mov.b32 	%r8401, 13;
	@%p921 bra 	$L__BB6_174;
	and.b16  	%rs4754, %rs7485, 255;
	setp.eq.s16 	%p922, %rs4754, 0;
	mov.b32 	%r8401, 14;
	@%p922 bra 	$L__BB6_174;
	and.b16  	%rs4755, %rs7486, 255;
	setp.eq.s16 	%p923, %rs4755, 0;
	mov.b32 	%r8401, 15;
	@%p923 bra 	$L__BB6_174;
	and.b16  	%rs4756, %rs7487, 255;
	setp.eq.s16 	%p924, %rs4756, 0;
	mov.b32 	%r8401, 16;
	@%p924 bra 	$L__BB6_174;
	and.b16  	%rs4757, %rs7488, 255;
	setp.eq.s16 	%p925, %rs4757, 0;
	mov.b32 	%r8401, 17;
	@%p925 bra 	$L__BB6_174;
	and.b16  	%rs4758, %rs7489, 255;
	setp.eq.s16 	%p926, %rs4758, 0;
	mov.b32 	%r8401, 18;
	@%p926 bra 	$L__BB6_174;
	and.b16  	%rs4759, %rs7490, 255;
	setp.eq.s16 	%p927, %rs4759, 0;
	mov.b32 	%r8401, 19;
	@%p927 bra 	$L__BB6_174;
	and.b16  	%rs4760, %rs7491, 255;
	setp.eq.s16 	%p928, %rs4760, 0;
	mov.b32 	%r8401, 20;
	@%p928 bra 	$L__BB6_174;
	and.b16  	%rs4761, %rs7492, 255;
	setp.eq.s16 	%p929, %rs4761, 0;
	mov.b32 	%r8401, 21;
	@%p929 bra 	$L__BB6_174;
	and.b16  	%rs4762, %rs7493, 255;
	setp.eq.s16 	%p930, %rs4762, 0;
	mov.b32 	%r8401, 22;
	@%p930 bra 	$L__BB6_174;
	and.b16  	%rs4763, %rs7494, 255;
	setp.eq.s16 	%p931, %rs4763, 0;
	mov.b32 	%r8401, 23;
	@%p931 bra 	$L__BB6_174;
	and.b16  	%rs4764, %rs7495, 255;
	setp.eq.s16 	%p932, %rs4764, 0;
	mov.b32 	%r8401, 24;
	@%p932 bra 	$L__BB6_174;
	and.b16  	%rs4765, %rs7496, 255;
	setp.eq.s16 	%p933, %rs4765, 0;
	mov.b32 	%r8401, 25;
	@%p933 bra 	$L__BB6_174;
	and.b16  	%rs4766, %rs7497, 255;
	setp.eq.s16 	%p934, %rs4766, 0;
	mov.b32 	%r8401, 26;
	@%p934 bra 	$L__BB6_174;
	and.b16  	%rs4767, %rs7498, 255;
	setp.eq.s16 	%p935, %rs4767, 0;
	mov.b32 	%r8401, 27;
	@%p935 bra 	$L__BB6_174;
	and.b16  	%rs4768, %rs7499, 255;
	setp.eq.s16 	%p936, %rs4768, 0;
	mov.b32 	%r8401, 28;
	@%p936 bra 	$L__BB6_174;
	and.b16  	%rs4769, %rs7500, 255;
	setp.eq.s16 	%p937, %rs4769, 0;
	mov.b32 	%r8401, 29;
	@%p937 bra 	$L__BB6_174;
	and.b16  	%rs4770, %rs7501, 255;
	setp.eq.s16 	%p938, %rs4770, 0;
	mov.b32 	%r8401, 30;
	@%p938 bra 	$L__BB6_174;
	and.b16  	%rs4771, %rs7502, 255;
	setp.eq.s16 	%p939, %rs4771, 0;
	mov.b32 	%r8401, 31;
	@%p939 bra 	$L__BB6_174;
	and.b16  	%rs4772, %rs7503, 255;
	setp.eq.s16 	%p940, %rs4772, 0;
	mov.b32 	%r8401, 32;
	@%p940 bra 	$L__BB6_174;
	and.b16  	%rs4773, %rs7504, 255;
	setp.eq.s16 	%p941, %rs4773, 0;
	mov.b32 	%r8401, 33;
	@%p941 bra 	$L__BB6_174;
	and.b16  	%rs4774, %rs7505, 255;
	setp.eq.s16 	%p942, %rs4774, 0;
	mov.b32 	%r8401, 34;
	@%p942 bra 	$L__BB6_174;
	and.b16  	%rs4775, %rs7506, 255;
	setp.eq.s16 	%p943, %rs4775, 0;
	mov.b32 	%r8401, 35;
	@%p943 bra 	$L__BB6_174;
	and.b16  	%rs4776, %rs7507, 255;
	setp.eq.s16 	%p944, %rs4776, 0;
	mov.b32 	%r8401, 36;
	@%p944 bra 	$L__BB6_174;
	and.b16  	%rs4777, %rs7508, 255;
	setp.eq.s16 	%p945, %rs4777, 0;
	mov.b32 	%r8401, 37;
	@%p945 bra 	$L__BB6_174;
	and.b16  	%rs4778, %rs7509, 255;
	setp.eq.s16 	%p946, %rs4778, 0;
	mov.b32 	%r8401, 38;
	@%p946 bra 	$L__BB6_174;
	and.b16  	%rs4779, %rs7510, 255;
	setp.eq.s16 	%p947, %rs4779, 0;
	mov.b32 	%r8401, 39;
	@%p947 bra 	$L__BB6_174;
	and.b16  	%rs4780, %rs7511, 255;
	setp.eq.s16 	%p948, %rs4780, 0;
	mov.b32 	%r8401, 40;
	@%p948 bra 	$L__BB6_174;
	and.b16  	%rs4781, %rs7512, 255;
	setp.eq.s16 	%p949, %rs4781, 0;
	mov.b32 	%r8401, 41;
	@%p949 bra 	$L__BB6_174;
	and.b16  	%rs4782, %rs7513, 255;
	setp.eq.s16 	%p950, %rs4782, 0;
	mov.b32 	%r8401, 42;
	@%p950 bra 	$L__BB6_174;
	and.b16  	%rs4783, %rs7514, 255;
	setp.eq.s16 	%p951, %rs4783, 0;
	mov.b32 	%r8401, 43;
	@%p951 bra 	$L__BB6_174;
	and.b16  	%rs4784, %rs7515, 255;
	setp.eq.s16 	%p952, %rs4784, 0;
	mov.b32 	%r8401, 44;
	@%p952 bra 	$L__BB6_174;
	and.b16  	%rs4785, %rs7516, 255;
	setp.eq.s16 	%p953, %rs4785, 0;
	mov.b32 	%r8401, 45;
	@%p953 bra 	$L__BB6_174;
	and.b16  	%rs4786, %rs7517, 255;
	setp.eq.s16 	%p954, %rs4786, 0;
	mov.b32 	%r8401, 46;
	@%p954 bra 	$L__BB6_174;
	and.b16  	%rs4787, %rs7518, 255;
	setp.eq.s16 	%p955, %rs4787, 0;
	mov.b32 	%r8401, 47;
	@%p955 bra 	$L__BB6_174;
	and.b16  	%rs4788, %rs7519, 255;
	setp.eq.s16 	%p956, %rs4788, 0;
	mov.b32 	%r8401, 48;
	@%p956 bra 	$L__BB6_174;
	and.b16  	%rs4789, %rs7520, 255;
	setp.eq.s16 	%p957, %rs4789, 0;
	mov.b32 	%r8401, 49;
	@%p957 bra 	$L__BB6_174;
$L__BB6_227:
	add.s32 	%r8392, %r8392, %r5584;
	add.f64 	%fd132, %fd132, %fd19;
$L__BB6_228:
	cvt.u32.u16 	%r6008, %rs7471;
	and.b32  	%r6009, %r6008, 255;
	and.b16  	%rs4791, %rs7472, 255;
	mul.wide.u16 	%r6010, %rs4791, 256;
	or.b32  	%r6011, %r6010, %r6009;
	cvt.u32.u16 	%r6012, %rs7473;
	shl.b32 	%r6013, %r6012, 16;
	and.b32  	%r6014, %r6013, 16711680;
	or.b32  	%r6015, %r6011, %r6014;
	cvt.u32.u16 	%r6016, %rs7474;
	shl.b32 	%r6017, %r6016, 24;
	or.b32  	%r5929, %r6015, %r6017;
	cvt.u32.u16 	%r6018, %rs7475;
	and.b32  	%r6019, %r6018, 255;
	and.b16  	%rs4792, %rs7476, 255;
	mul.wide.u16 	%r6020, %rs4792, 256;
	or.b32  	%r6021, %r6020, %r6019;
	cvt.u32.u16 	%r6022, %rs7477;
	shl.b32 	%r6023, %r6022, 16;
	and.b32  	%r6024, %r6023, 16711680;
	or.b32  	%r6025, %r6021, %r6024;
	cvt.u32.u16 	%r6026, %rs7478;
	shl.b32 	%r6027, %r6026, 24;
	or.b32  	%r5934, %r6025, %r6027;
	cvt.u32.u16 	%r6028, %rs7479;
	and.b32  	%r6029, %r6028, 255;
	and.b16  	%rs4793, %rs7480, 255;
	mul.wide.u16 	%r6030, %rs4793, 256;
	or.b32  	%r6031, %r6030, %r6029;
	cvt.u32.u16 	%r6032, %rs7481;
	shl.b32 	%r6033, %r6032, 16;
	and.b32  	%r6034, %r6033, 16711680;
	or.b32  	%r6035, %r6031, %r6034;
	cvt.u32.u16 	%r6036, %rs7482;
	shl.b32 	%r6037, %r6036, 24;
	or.b32  	%r5939, %r6035, %r6037;
	cvt.u32.u16 	%r6038, %rs7483;
	and.b32  	%r6039, %r6038, 255;
	and.b16  	%rs4794, %rs7484, 255;
	mul.wide.u16 	%r6040, %rs4794, 256;
	or.b32  	%r6041, %r6040, %r6039;
	cvt.u32.u16 	%r6042, %rs7485;
	shl.b32 	%r6043, %r6042, 16;
	and.b32  	%r6044, %r6043, 16711680;
	or.b32  	%r6045, %r6041, %r6044;
	cvt.u32.u16 	%r6046, %rs7486;
	shl.b32 	%r6047, %r6046, 24;
	or.b32  	%r5944, %r6045, %r6047;
	cvt.u32.u16 	%r6048, %rs7487;
	and.b32  	%r6049, %r6048, 255;
	and.b16  	%rs4795, %rs7488, 255;
	mul.wide.u16 	%r6050, %rs4795, 256;
	or.b32  	%r6051, %r6050, %r6049;
	cvt.u32.u16 	%r6052, %rs7489;
	shl.b32 	%r6053, %r6052, 16;
	and.b32  	%r6054, %r6053, 16711680;
	or.b32  	%r6055, %r6051, %r6054;
	cvt.u32.u16 	%r6056, %rs7490;
	shl.b32 	%r6057, %r6056, 24;
	or.b32  	%r5949, %r6055, %r6057;
	cvt.u32.u16 	%r6058, %rs7491;
	and.b32  	%r6059, %r6058, 255;
	and.b16  	%rs4796, %rs7492, 255;
	mul.wide.u16 	%r6060, %rs4796, 256;
	or.b32  	%r6061, %r6060, %r6059;
	cvt.u32.u16 	%r6062, %rs7493;
	shl.b32 	%r6063, %r6062, 16;
	and.b32  	%r6064, %r6063, 16711680;
	or.b32  	%r6065, %r6061, %r6064;
	cvt.u32.u16 	%r6066, %rs7494;
	shl.b32 	%r6067, %r6066, 24;
	or.b32  	%r5954, %r6065, %r6067;
	cvt.u32.u16 	%r6068, %rs7495;
	and.b32  	%r6069, %r6068, 255;
	and.b16  	%rs4797, %rs7496, 255;
	mul.wide.u16 	%r6070, %rs4797, 256;
	or.b32  	%r6071, %r6070, %r6069;
	cvt.u32.u16 	%r6072, %rs7497;
	shl.b32 	%r6073, %r6072, 16;
	and.b32  	%r6074, %r6073, 16711680;
	or.b32  	%r6075, %r6071, %r6074;
	cvt.u32.u16 	%r6076, %rs7498;
	shl.b32 	%r6077, %r6076, 24;
	or.b32  	%r5959, %r6075, %r6077;
	cvt.u32.u16 	%r6078, %rs7499;
	and.b32  	%r6079, %r6078, 255;
	and.b16  	%rs4798, %rs7500, 255;
	mul.wide.u16 	%r6080, %rs4798, 256;
	or.b32  	%r6081, %r6080, %r6079;
	cvt.u32.u16 	%r6082, %rs7501;
	shl.b32 	%r6083, %r6082, 16;
	and.b32  	%r6084, %r6083, 16711680;
	or.b32  	%r6085, %r6081, %r6084;
	cvt.u32.u16 	%r6086, %rs7502;
	shl.b32 	%r6087, %r6086, 24;
	or.b32  	%r5964, %r6085, %r6087;
	cvt.u32.u16 	%r6088, %rs7503;
	and.b32  	%r6089, %r6088, 255;
	and.b16  	%rs4799, %rs7504, 255;
	mul.wide.u16 	%r6090, %rs4799, 256;
	or.b32  	%r6091, %r6090, %r6089;
	cvt.u32.u16 	%r6092, %rs7505;
	shl.b32 	%r6093, %r6092, 16;
	and.b32  	%r6094, %r6093, 16711680;
	or.b32  	%r6095, %r6091, %r6094;
	cvt.u32.u16 	%r6096, %rs7506;
	shl.b32 	%r6097, %r6096, 24;
	or.b32  	%r5969, %r6095, %r6097;
	cvt.u32.u16 	%r6098, %rs7507;
	and.b32  	%r6099, %r6098, 255;
	and.b16  	%rs4800, %rs7508, 255;
	mul.wide.u16 	%r6100, %rs4800, 256;
	or.b32  	%r6101, %r6100, %r6099;
	cvt.u32.u16 	%r6102, %rs7509;
	shl.b32 	%r6103, %r6102, 16;
	and.b32  	%r6104, %r6103, 16711680;
	or.b32  	%r6105, %r6101, %r6104;
	cvt.u32.u16 	%r6106, %rs7510;
	shl.b32 	%r6107, %r6106, 24;
	or.b32  	%r5974, %r6105, %r6107;
	cvt.u32.u16 	%r6108, %rs7511;
	and.b32  	%r6109, %r6108, 255;
	and.b16  	%rs4801, %rs7512, 255;
	mul.wide.u16 	%r6110, %rs4801, 256;
	or.b32  	%r6111, %r6110, %r6109;
	cvt.u32.u16 	%r6112, %rs7513;
	shl.b32 	%r6113, %r6112, 16;
	and.b32  	%r6114, %r6113, 16711680;
	or.b32  	%r6115, %r6111, %r6114;
	cvt.u32.u16 	%r6116, %rs7514;
	shl.b32 	%r6117, %r6116, 24;
	or.b32  	%r5979, %r6115, %r6117;
	cvt.u32.u16 	%r6118, %rs7515;
	and.b32  	%r6119, %r6118, 255;
	and.b16  	%rs4802, %rs7516, 255;
	mul.wide.u16 	%r6120, %rs4802, 256;
	or.b32  	%r6121, %r6120, %r6119;
	cvt.u32.u16 	%r6122, %rs7517;
	shl.b32 	%r6123, %r6122, 16;
	and.b32  	%r6124, %r6123, 16711680;
	or.b32  	%r6125, %r6121, %r6124;
	cvt.u32.u16 	%r6126, %rs7518;
	shl.b32 	%r6127, %r6126, 24;
	or.b32  	%r5984, %r6125, %r6127;
	cvt.u32.u16 	%r6128, %rs7519;
	and.b32  	%r6129, %r6128, 255;
	and.b16  	%rs4803, %rs7520, 255;
	mul.wide.u16 	%r6130, %rs4803, 256;
	or.b32  	%r5989, %r6130, %r6129;
	mov.u32 	%r6131, %tid.x;
	and.b32  	%r6132, %r6131, 992;
	add.s32 	%r6133, %r6132, 32;
	mov.u32 	%r6134, %ctaid.x;
	shl.b32 	%r6135, %r6134, 8;
	sub.s32 	%r6136, %r384, %r6135;
	setp.gt.s32 	%p960, %r6133, %r6136;
	not.b32 	%r6137, %r6132;
	add.s32 	%r6138, %r6136, %r6137;
	selp.b32 	%r6006, %r6138, 31, %p960;
	mov.b32 	%r6005, 8;
	mov.b32 	%r6007, -1;
	// begin inline asm
	shfl.sync.down.b32 %r5928, %r5929, %r6005, %r6006, %r6007;
	// end inline asm
	// begin inline asm
	shfl.sync.down.b32 %r5933, %r5934, %r6005, %r6006, %r6007;
	// end inline asm
	// begin inline asm
	shfl.sync.down.b32 %r5938, %r5939, %r6005, %r6006, %r6007;
	// end inline asm
	// begin inline asm
	shfl.sync.down.b32 %r5943, %r5944, %r6005, %r6006, %r6007;
	// end inline asm
	// begin inline asm
	shfl.sync.down.b32 %r5948, %r5949, %r6005, %r6006, %r6007;
	// end inline asm
	// begin inline asm
	shfl.sync.down.b32 %r5953, %r5954, %r6005, %r6006, %r6007;
	// end inline asm
	// begin inline asm
	shfl.sync.down.b32 %r5958, %r5959, %r6005, %r6006, %r6007;
	// end inline asm
	// begin inline asm
	shfl.sync.down.b32 %r5963, %r5964, %r6005, %r6006, %r6007;
	// end inline asm
	// begin inline asm
	shfl.sync.down.b32 %r5968, %r5969, %r6005, %r6006, %r6007;
	// end inline asm
	// begin inline asm
	shfl.sync.down.b32 %r5973, %r5974, %r6005, %r6006, %r6007;
	// end inline asm
	// begin inline asm
	shfl.sync.down.b32 %r5978, %r5979, %r6005, %r6006, %r6007;
	// end inline asm
	// begin inline asm
	shfl.sync.down.b32 %r5983, %r5984, %r6005, %r6006, %r6007;
	// end inline asm
	// begin inline asm
	shfl.sync.down.b32 %r5988, %r5989, %r6005, %r6006, %r6007;
	// end inline asm
	// begin inline asm
	shfl.sync.down.b32 %r5993, %r8392, %r6005, %r6006, %r6007;
	// end inline asm
	mov.b64 	%rd195, %fd132;
	mov.b64 	{%r5999, %r6004}, %rd195;
	// begin inline asm
	shfl.sync.down.b32 %r5998, %r5999, %r6005, %r6006, %r6007;
	// end inline asm
	// begin inline asm
	shfl.sync.down.b32 %r6003, %r6004, %r6005, %r6006, %r6007;
	// end inline asm
	add.s32 	%r6139, %r4701, 8;
	setp.gt.s32 	%p961, %r6139, %r6006;
	@%p961 bra 	$L__BB6_284;
	shr.u32 	%r6141, %r5988, 8;
	cvt.u16.u32 	%rs4804, %r6141;
	cvt.u16.u32 	%rs4805, %r5988;
	mov.b64 	%rd196, {%r5998, %r6003};
	mov.b64 	%fd24, %rd196;
	cvt.u16.u32 	%rs5798, %r5928;
	add.u64 	%rd10, %SPL, 0;
	add.u64 	%rd11, %SPL, 64;
	and.b16  	%rs4806, %rs7471, 255;
	cvt.u32.u16 	%r6142, %rs7478;
	cvt.u32.u16 	%r6143, %rs7477;
	prmt.b32 	%r6144, %r6143, %r6142, 0x3340U;
	cvt.u32.u16 	%r6145, %rs7476;
	cvt.u32.u16 	%r6146, %rs7475;
	prmt.b32 	%r6147, %r6146, %r6145, 0x3340U;
	prmt.b32 	%r6148, %r6147, %r6144, 0x5410U;
	cvt.u32.u16 	%r6149, %rs7474;
	cvt.u32.u16 	%r6150, %rs7473;
	prmt.b32 	%r6151, %r6150, %r6149, 0x3340U;
	cvt.u32.u16 	%r6152, %rs7472;
	cvt.u32.u16 	%r6153, %rs7471;
	prmt.b32 	%r6154, %r6153, %r6152, 0x3340U;
	prmt.b32 	%r6155, %r6154, %r6151, 0x5410U;
	st.local.v2.b32 	[%rd10], {%r6155, %r6148};
	cvt.u32.u16 	%r6156, %rs7486;
	cvt.u32.u16 	%r6157, %rs7485;
	prmt.b32 	%r6158, %r6157, %r6156, 0x3340U;
	cvt.u32.u16 	%r6159, %rs7484;
	cvt.u32.u16 	%r6160, %rs7483;
	prmt.b32 	%r6161, %r6160, %r6159, 0x3340U;
	prmt.b32 	%r6162, %r6161, %r6158, 0x5410U;
	cvt.u32.u16 	%r6163, %rs7482;
	cvt.u32.u16 	%r6164, %rs7481;
	prmt.b32 	%r6165, %r6164, %r6163, 0x3340U;
	cvt.u32.u16 	%r6166, %rs7480;
	cvt.u32.u16 	%r6167, %rs7479;
	prmt.b32 	%r6168, %r6167, %r6166, 0x3340U;
	prmt.b32 	%r6169, %r6168, %r6165, 0x5410U;
	st.local.v2.b32 	[%rd10+8], {%r6169, %r6162};
	cvt.u32.u16 	%r6170, %rs7494;
	cvt.u32.u16 	%r6171, %rs7493;
	prmt.b32 	%r6172, %r6171, %r6170, 0x3340U;
	cvt.u32.u16 	%r6173, %rs7492;
	cvt.u32.u16 	%r6174, %rs7491;
	prmt.b32 	%r6175, %r6174, %r6173, 0x3340U;
	prmt.b32 	%r6176, %r6175, %r6172, 0x5410U;
	cvt.u32.u16 	%r6177, %rs7490;
	cvt.u32.u16 	%r6178, %rs7489;
	prmt.b32 	%r6179, %r6178, %r6177, 0x3340U;
	cvt.u32.u16 	%r6180, %rs7488;
	cvt.u32.u16 	%r6181, %rs7487;
	prmt.b32 	%r6182, %r6181, %r6180, 0x3340U;
	prmt.b32 	%r6183, %r6182, %r6179, 0x5410U;
	st.local.v2.b32 	[%rd10+16], {%r6183, %r6176};
	cvt.u32.u16 	%r6184, %rs7502;
	cvt.u32.u16 	%r6185, %rs7501;
	prmt.b32 	%r6186, %r6185, %r6184, 0x3340U;
	cvt.u32.u16 	%r6187, %rs7500;
	cvt.u32.u16 	%r6188, %rs7499;
	prmt.b32 	%r6189, %r6188, %r6187, 0x3340U;
	prmt.b32 	%r6190, %r6189, %r6186, 0x5410U;
	cvt.u32.u16 	%r6191, %rs7498;
	cvt.u32.u16 	%r6192, %rs7497;
	prmt.b32 	%r6193, %r6192, %r6191, 0x3340U;
	cvt.u32.u16 	%r6194, %rs7496;
	cvt.u32.u16 	%r6195, %rs7495;
	prmt.b32 	%r6196, %r6195, %r6194, 0x3340U;
	prmt.b32 	%r6197, %r6196, %r6193, 0x5410U;
	st.local.v2.b32 	[%rd10+24], {%r6197, %r6190};
	cvt.u32.u16 	%r6198, %rs7510;
	cvt.u32.u16 	%r6199, %rs7509;
	prmt.b32 	%r6200, %r6199, %r6198, 0x3340U;
	cvt.u32.u16 	%r6201, %rs7508;
	cvt.u32.u16 	%r6202, %rs7507;
	prmt.b32 	%r6203, %r6202, %r6201, 0x3340U;
	prmt.b32 	%r6204, %r6203, %r6200, 0x5410U;
	cvt.u32.u16 	%r6205, %rs7506;
	cvt.u32.u16 	%r6206, %rs7505;
	prmt.b32 	%r6207, %r6206, %r6205, 0x3340U;
	cvt.u32.u16 	%r6208, %rs7504;
	cvt.u32.u16 	%r6209, %rs7503;
	prmt.b32 	%r6210, %r6209, %r6208, 0x3340U;
	prmt.b32 	%r6211, %r6210, %r6207, 0x5410U;
	st.local.v2.b32 	[%rd10+32], {%r6211, %r6204};
	cvt.u32.u16 	%r6212, %rs7518;
	cvt.u32.u16 	%r6213, %rs7517;
	prmt.b32 	%r6214, %r6213, %r6212, 0x3340U;
	cvt.u32.u16 	%r6215, %rs7516;
	cvt.u32.u16 	%r6216, %rs7515;
	prmt.b32 	%r6217, %r6216, %r6215, 0x3340U;
	prmt.b32 	%r6218, %r6217, %r6214, 0x5410U;
	cvt.u32.u16 	%r6219, %rs7514;
	cvt.u32.u16 	%r6220, %rs7513;
	prmt.b32 	%r6221, %r6220, %r6219, 0x3340U;
	cvt.u32.u16 	%r6222, %rs7512;
	cvt.u32.u16 	%r6223, %rs7511;
	prmt.b32 	%r6224, %r6223, %r6222, 0x3340U;
	prmt.b32 	%r6225, %r6224, %r6221, 0x5410U;
	st.local.v2.b32 	[%rd10+40], {%r6225, %r6218};
	st.local.v2.u8 	[%rd10+48], {%rs7519, %rs7520};
	st.local.u32 	[%rd10+52], %r8392;
	st.local.f64 	[%rd10+56], %fd132;
	st.local.v2.b32 	[%rd11], {%r5928, %r5933};
	st.local.v2.b32 	[%rd11+8], {%r5938, %r5943};
	st.local.v2.b32 	[%rd11+16], {%r5948, %r5953};
	st.local.v2.b32 	[%rd11+24], {%r5958, %r5963};
	st.local.v2.b32 	[%rd11+32], {%r5968, %r5973};
	st.local.v2.b32 	[%rd11+40], {%r5978, %r5983};
	st.local.v2.u8 	[%rd11+48], {%rs4805, %rs4804};
	st.local.u32 	[%rd11+52], %r5993;
	st.local.v2.u32 	[%rd11+56], {%r5998, %r6003};
	setp.ne.s16 	%p962, %rs4806, 0;
	mov.b32 	%r8405, 0;
	@%p962 bra 	$L__BB6_234;
$L__BB6_230:
	and.b16  	%rs4856, %rs5798, 255;
	setp.eq.s16 	%p1012, %rs4856, 0;
	@%p1012 bra 	$L__BB6_283;
	mov.b32 	%r8406, 0;
$L__BB6_232:
	add.s32 	%r6276, %r8406, %r8405;
	cvt.u64.u32 	%rd199, %r6276;
	add.s64 	%rd200, %rd10, %rd199;
	st.local.u8 	[%rd200], %rs5798;
	add.s32 	%r109, %r8406, 1;
	cvt.u64.u32 	%rd201, %r8406;
	add.s64 	%rd202, %rd11, %rd201;
	ld.local.u8 	%rs5798, [%rd202+1];
	setp.ne.s16 	%p1013, %rs5798, 0;
	mov.u32 	%r8406, %r109;
	@%p1013 bra 	$L__BB6_232;
	ld.local.u32 	%r8392, [%rd10+52];
	ld.local.f64 	%fd132, [%rd10+56];
	ld.local.v2.b32 	{%r6277, %r6278}, [%rd10];
	bfe.u32 	%r6279, %r6277, 0, 8;
	cvt.u16.u32 	%rs7471, %r6279;
	bfe.u32 	%r6280, %r6277, 8, 8;
	cvt.u16.u32 	%rs7472, %r6280;
	bfe.u32 	%r6281, %r6277, 16, 8;
	cvt.u16.u32 	%rs7473, %r6281;
	bfe.u32 	%r6282, %r6277, 24, 8;
	cvt.u16.u32 	%rs7474, %r6282;
	bfe.u32 	%r6283, %r6278, 0, 8;
	cvt.u16.u32 	%rs7475, %r6283;
	bfe.u32 	%r6284, %r6278, 8, 8;
	cvt.u16.u32 	%rs7476, %r6284;
	bfe.u32 	%r6285, %r6278, 16, 8;
	cvt.u16.u32 	%rs7477, %r6285;
	bfe.u32 	%r6286, %r6278, 24, 8;
	cvt.u16.u32 	%rs7478, %r6286;
	ld.local.v2.b32 	{%r6287, %r6288}, [%rd10+8];
	bfe.u32 	%r6289, %r6287, 0, 8;
	cvt.u16.u32 	%rs7479, %r6289;
	bfe.u32 	%r6290, %r6287, 8, 8;
	cvt.u16.u32 	%rs7480, %r6290;
	bfe.u32 	%r6291, %r6287, 16, 8;
	cvt.u16.u32 	%rs7481, %r6291;
	bfe.u32 	%r6292, %r6287, 24, 8;
	cvt.u16.u32 	%rs7482, %r6292;
	bfe.u32 	%r6293, %r6288, 0, 8;
	cvt.u16.u32 	%rs7483, %r6293;
	bfe.u32 	%r6294, %r6288, 8, 8;
	cvt.u16.u32 	%rs7484, %r6294;
	bfe.u32 	%r6295, %r6288, 16, 8;
	cvt.u16.u32 	%rs7485, %r6295;
	bfe.u32 	%r6296, %r6288, 24, 8;
	cvt.u16.u32 	%rs7486, %r6296;
	ld.local.v2.b32 	{%r6297, %r6298}, [%rd10+16];
	bfe.u32 	%r6299, %r6297, 0, 8;
	cvt.u16.u32 	%rs7487, %r6299;
	bfe.u32 	%r6300, %r6297, 8, 8;
	cvt.u16.u32 	%rs7488, %r6300;
	bfe.u32 	%r6301, %r6297, 16, 8;
	cvt.u16.u32 	%rs7489, %r6301;
	bfe.u32 	%r6302, %r6297, 24, 8;
	cvt.u16.u32 	%rs7490, %r6302;
	bfe.u32 	%r6303, %r6298, 0, 8;
	cvt.u16.u32 	%rs7491, %r6303;
	bfe.u32 	%r6304, %r6298, 8, 8;
	cvt.u16.u32 	%rs7492, %r6304;
	bfe.u32 	%r6305, %r6298, 16, 8;
	cvt.u16.u32 	%rs7493, %r6305;
	bfe.u32 	%r6306, %r6298, 24, 8;
	cvt.u16.u32 	%rs7494, %r6306;
	ld.local.v2.b32 	{%r6307, %r6308}, [%rd10+24];
	bfe.u32 	%r6309, %r6307, 0, 8;
	cvt.u16.u32 	%rs7495, %r6309;
	bfe.u32 	%r6310, %r6307, 8, 8;
	cvt.u16.u32 	%rs7496, %r6310;
	bfe.u32 	%r6311, %r6307, 16, 8;
	cvt.u16.u32 	%rs7497, %r6311;
	bfe.u32 	%r6312, %r6307, 24, 8;
	cvt.u16.u32 	%rs7498, %r6312;
	bfe.u32 	%r6313, %r6308, 0, 8;
	cvt.u16.u32 	%rs7499, %r6313;
	bfe.u32 	%r6314, %r6308, 8, 8;
	cvt.u16.u32 	%rs7500, %r6314;
	bfe.u32 	%r6315, %r6308, 16, 8;
	cvt.u16.u32 	%rs7501, %r6315;
	bfe.u32 	%r6316, %r6308, 24, 8;
	cvt.u16.u32 	%rs7502, %r6316;
	ld.local.v2.b32 	{%r6317, %r6318}, [%rd10+32];
	bfe.u32 	%r6319, %r6317, 0, 8;
	cvt.u16.u32 	%rs7503, %r6319;
	bfe.u32 	%r6320, %r6317, 8, 8;
	cvt.u16.u32 	%rs7504, %r6320;
	bfe.u32 	%r6321, %r6317, 16, 8;
	cvt.u16.u32 	%rs7505, %r6321;
	bfe.u32 	%r6322, %r6317, 24, 8;
	cvt.u16.u32 	%rs7506, %r6322;
	bfe.u32 	%r6323, %r6318, 0, 8;
	cvt.u16.u32 	%rs7507, %r6323;
	bfe.u32 	%r6324, %r6318, 8, 8;
	cvt.u16.u32 	%rs7508, %r6324;
	bfe.u32 	%r6325, %r6318, 16, 8;
	cvt.u16.u32 	%rs7509, %r6325;
	bfe.u32 	%r6326, %r6318, 24, 8;
	cvt.u16.u32 	%rs7510, %r6326;
	ld.local.v2.b32 	{%r6327, %r6328}, [%rd10+40];
	bfe.u32 	%r6329, %r6327, 0, 8;
	cvt.u16.u32 	%rs7511, %r6329;
	bfe.u32 	%r6330, %r6327, 8, 8;
	cvt.u16.u32 	%rs7512, %r6330;
	bfe.u32 	%r6331, %r6327, 16, 8;
	cvt.u16.u32 	%rs7513, %r6331;
	bfe.u32 	%r6332, %r6327, 24, 8;
	cvt.u16.u32 	%rs7514, %r6332;
	bfe.u32 	%r6333, %r6328, 0, 8;
	cvt.u16.u32 	%rs7515, %r6333;
	bfe.u32 	%r6334, %r6328, 8, 8;
	cvt.u16.u32 	%rs7516, %r6334;
	bfe.u32 	%r6335, %r6328, 16, 8;
	cvt.u16.u32 	%rs7517, %r6335;
	bfe.u32 	%r6336, %r6328, 24, 8;
	cvt.u16.u32 	%rs7518, %r6336;
	ld.local.v2.u8 	{%rs7519, %rs7520}, [%rd10+48];
	bra.uni 	$L__BB6_283;
$L__BB6_234:
	and.b16  	%rs4807, %rs7472, 255;
	setp.eq.s16 	%p963, %rs4807, 0;
	mov.b32 	%r8405, 1;
	@%p963 bra 	$L__BB6_230;
	and.b16  	%rs4808, %rs7473, 255;
	setp.eq.s16 	%p964, %rs4808, 0;
	mov.b32 	%r8405, 2;
	@%p964 bra 	$L__BB6_230;
	and.b16  	%rs4809, %rs7474, 255;
	setp.eq.s16 	%p965, %rs4809, 0;
	mov.b32 	%r8405, 3;
	@%p965 bra 	$L__BB6_230;
	and.b16  	%rs4810, %rs7475, 255;
	setp.eq.s16 	%p966, %rs4810, 0;
	mov.b32 	%r8405, 4;
	@%p966 bra 	$L__BB6_230;
	and.b16  	%rs4811, %rs7476, 255;
	setp.eq.s16 	%p967, %rs4811, 0;
	mov.b32 	%r8405, 5;
	@%p967 bra 	$L__BB6_230;
	and.b16  	%rs4812, %rs7477, 255;
	setp.eq.s16 	%p968, %rs4812, 0;
	mov.b32 	%r8405, 6;
	@%p968 bra 	$L__BB6_230;
	and.b16  	%rs4813, %rs7478, 255;
	setp.eq.s16 	%p969, %rs4813, 0;
	mov.b32 	%r8405, 7;
	@%p969 bra 	$L__BB6_230;
	and.b16  	%rs4814, %rs7479, 255;
	setp.eq.s16 	%p970, %rs4814, 0;
	mov.b32 	%r8405, 8;
	@%p970 bra 	$L__BB6_230;
	and.b16  	%rs4815, %rs7480, 255;
	setp.eq.s16 	%p971, %rs4815, 0;
	mov.b32 	%r8405, 9;
	@%p971 bra 	$L__BB6_230;
	and.b16  	%rs4816, %rs7481, 255;
	setp.eq.s16 	%p972, %rs4816, 0;
	mov.b32 	%r8405, 10;
	@%p972 bra 	$L__BB6_230;
	and.b16  	%rs4817, %rs7482, 255;
	setp.eq.s16 	%p973, %rs4817, 0;
	mov.b32 	%r8405, 11;
	@%p973 bra 	$L__BB6_230;
	and.b16  	%rs4818, %rs7483, 255;
	setp.eq.s16 	%p974, %rs4818, 0;
	mov.b32 	%r8405, 12;
	@%p974 bra 	$L__BB6_230;
	and.b16  	%rs4819, %rs7484, 255;
	setp.eq.s16 	%p975, %rs4819, 0;
	mov.b32 	%r8405, 13;
	@%p975 bra 	$L__BB6_230;
	and.b16  	%rs4820, %rs7485, 255;
	setp.eq.s16 	%p976, %rs4820, 0;
	mov.b32 	%r8405, 14;
	@%p976 bra 	$L__BB6_230;
	and.b16  	%rs4821, %rs7486, 255;
	setp.eq.s16 	%p977, %rs4821, 0;
	mov.b32 	%r8405, 15;
	@%p977 bra 	$L__BB6_230;
	and.b16  	%rs4822, %rs7487, 255;
	setp.eq.s16 	%p978, %rs4822, 0;
	mov.b32 	%r8405, 16;
	@%p978 bra 	$L__BB6_230;
	and.b16  	%rs4823, %rs7488, 255;
	setp.eq.s16 	%p979, %rs4823, 0;
	mov.b32 	%r8405, 17;
	@%p979 bra 	$L__BB6_230;
	and.b16  	%rs4824, %rs7489, 255;
	setp.eq.s16 	%p980, %rs4824, 0;
	mov.b32 	%r8405, 18;
	@%p980 bra 	$L__BB6_230;
	and.b16  	%rs4825, %rs7490, 255;
	setp.eq.s16 	%p981, %rs4825, 0;
	mov.b32 	%r8405, 19;
	@%p981 bra 	$L__BB6_230;
	and.b16  	%rs4826, %rs7491, 255;
	setp.eq.s16 	%p982, %rs4826, 0;
	mov.b32 	%r8405, 20;
	@%p982 bra 	$L__BB6_230;
	and.b16  	%rs4827, %rs7492, 255;
	setp.eq.s16 	%p983, %rs4827, 0;
	mov.b32 	%r8405, 21;
	@%p983 bra 	$L__BB6_230;
	and.b16  	%rs4828, %rs7493, 255;
	setp.eq.s16 	%p984, %rs4828, 0;
	mov.b32 	%r8405, 22;
	@%p984 bra 	$L__BB6_230;
	and.b16  	%rs4829, %rs7494, 255;
	setp.eq.s16 	%p985, %rs4829, 0;
	mov.b32 	%r8405, 23;
	@%p985 bra 	$L__BB6_230;
	and.b16  	%rs4830, %rs7495, 255;
	setp.eq.s16 	%p986, %rs4830, 0;
	mov.b32 	%r8405, 24;
	@%p986 bra 	$L__BB6_230;
	and.b16  	%rs4831, %rs7496, 255;
	setp.eq.s16 	%p987, %rs4831, 0;
	mov.b32 	%r8405, 25;
	@%p987 bra 	$L__BB6_230;
	and.b16  	%rs4832, %rs7497, 255;
	setp.eq.s16 	%p988, %rs4832, 0;
	mov.b32 	%r8405, 26;
	@%p988 bra 	$L__BB6_230;
	and.b16  	%rs4833, %rs7498, 255;
	setp.eq.s16 	%p989, %rs4833, 0;
	mov.b32 	%r8405, 27;
	@%p989 bra 	$L__BB6_230;
	and.b16  	%rs4834, %rs7499, 255;
	setp.eq.s16 	%p990, %rs4834, 0;
	mov.b32 	%r8405, 28;
	@%p990 bra 	$L__BB6_230;
	and.b16  	%rs4835, %rs7500, 255;
	setp.eq.s16 	%p991, %rs4835, 0;
	mov.b32 	%r8405, 29;
	@%p991 bra 	$L__BB6_230;
	and.b16  	%rs4836, %rs7501, 255;
	setp.eq.s16 	%p992, %rs4836, 0;
	mov.b32 	%r8405, 30;
	@%p992 bra 	$L__BB6_230;
	and.b16  	%rs4837, %rs7502, 255;
	setp.eq.s16 	%p993, %rs4837, 0;
	mov.b32 	%r8405, 31;
	@%p993 bra 	$L__BB6_230;
	and.b16  	%rs4838, %rs7503, 255;
	setp.eq.s16 	%p994, %rs4838, 0;
	mov.b32 	%r8405, 32;
	@%p994 bra 	$L__BB6_230;
	and.b16  	%rs4839, %rs7504, 255;
	setp.eq.s16 	%p995, %rs4839, 0;
	mov.b32 	%r8405, 33;
	@%p995 bra 	$L__BB6_230;
	and.b16  	%rs4840, %rs7505, 255;
	setp.eq.s16 	%p996, %rs4840, 0;
	mov.b32 	%r8405, 34;
	@%p996 bra 	$L__BB6_230;
	and.b16  	%rs4841, %rs7506, 255;
	setp.eq.s16 	%p997, %rs4841, 0;
	mov.b32 	%r8405, 35;
	@%p997 bra 	$L__BB6_230;
	and.b16  	%rs4842, %rs7507, 255;
	setp.eq.s16 	%p998, %rs4842, 0;
	mov.b32 	%r8405, 36;
	@%p998 bra 	$L__BB6_230;
	and.b16  	%rs4843, %rs7508, 255;
	setp.eq.s16 	%p999, %rs4843, 0;
	mov.b32 	%r8405, 37;
	@%p999 bra 	$L__BB6_230;
	and.b16  	%rs4844, %rs7509, 255;
	setp.eq.s16 	%p1000, %rs4844, 0;
	mov.b32 	%r8405, 38;
	@%p1000 bra 	$L__BB6_230;
	and.b16  	%rs4845, %rs7510, 255;
	setp.eq.s16 	%p1001, %rs4845, 0;
	mov.b32 	%r8405, 39;
	@%p1001 bra 	$L__BB6_230;
	and.b16  	%rs4846, %rs7511, 255;
	setp.eq.s16 	%p1002, %rs4846, 0;
	mov.b32 	%r8405, 40;
	@%p1002 bra 	$L__BB6_230;
	and.b16  	%rs4847, %rs7512, 255;
	setp.eq.s16 	%p1003, %rs4847, 0;
	mov.b32 	%r8405, 41;
	@%p1003 bra 	$L__BB6_230;
	and.b16  	%rs4848, %rs7513, 255;
	setp.eq.s16 	%p1004, %rs4848, 0;
	mov.b32 	%r8405, 42;
	@%p1004 bra 	$L__BB6_230;
	and.b16  	%rs4849, %rs7514, 255;
	setp.eq.s16 	%p1005, %rs4849, 0;
	mov.b32 	%r8405, 43;
	@%p1005 bra 	$L__BB6_230;
	and.b16  	%rs4850, %rs7515, 255;
	setp.eq.s16 	%p1006, %rs4850, 0;
	mov.b32 	%r8405, 44;
	@%p1006 bra 	$L__BB6_230;
	and.b16  	%rs4851, %rs7516, 255;
	setp.eq.s16 	%p1007, %rs4851, 0;
	mov.b32 	%r8405, 45;
	@%p1007 bra 	$L__BB6_230;
	and.b16  	%rs4852, %rs7517, 255;
	setp.eq.s16 	%p1008, %rs4852, 0;
	mov.b32 	%r8405, 46;
	@%p1008 bra 	$L__BB6_230;
	and.b16  	%rs4853, %rs7518, 255;
	setp.eq.s16 	%p1009, %rs4853, 0;
	mov.b32 	%r8405, 47;
	@%p1009 bra 	$L__BB6_230;
	and.b16  	%rs4854, %rs7519, 255;
	setp.eq.s16 	%p1010, %rs4854, 0;
	mov.b32 	%r8405, 48;
	@%p1010 bra 	$L__BB6_230;
	and.b16  	%rs4855, %rs7520, 255;
	setp.eq.s16 	%p1011, %rs4855, 0;
	mov.b32 	%r8405, 49;
	@%p1011 bra 	$L__BB6_230;
$L__BB6_283:
	add.s32 	%r8392, %r8392, %r5993;
	add.f64 	%fd132, %fd132, %fd24;
$L__BB6_284:
	cvt.u32.u16 	%r6417, %rs7471;
	and.b32  	%r6418, %r6417, 255;
	and.b16  	%rs4857, %rs7472, 255;
	mul.wide.u16 	%r6419, %rs4857, 256;
	or.b32  	%r6420, %r6419, %r6418;
	cvt.u32.u16 	%r6421, %rs7473;
	shl.b32 	%r6422, %r6421, 16;
	and.b32  	%r6423, %r6422, 16711680;
	or.b32  	%r6424, %r6420, %r6423;
	cvt.u32.u16 	%r6425, %rs7474;
	shl.b32 	%r6426, %r6425, 24;
	or.b32  	%r6338, %r6424, %r6426;
	cvt.u32.u16 	%r6427, %rs7475;
	and.b32  	%r6428, %r6427, 255;
	and.b16  	%rs4858, %rs7476, 255;
	mul.wide.u16 	%r6429, %rs4858, 256;
	or.b32  	%r6430, %r6429, %r6428;
	cvt.u32.u16 	%r6431, %rs7477;
	shl.b32 	%r6432, %r6431, 16;
	and.b32  	%r6433, %r6432, 16711680;
	or.b32  	%r6434, %r6430, %r6433;
	cvt.u32.u16 	%r6435, %rs7478;
	shl.b32 	%r6436, %r6435, 24;
	or.b32  	%r6343, %r6434, %r6436;
	cvt.u32.u16 	%r6437, %rs7479;
	and.b32  	%r6438, %r6437, 255;
	and.b16  	%rs4859, %rs7480, 255;
	mul.wide.u16 	%r6439, %rs4859, 256;
	or.b32  	%r6440, %r6439, %r6438;
	cvt.u32.u16 	%r6441, %rs7481;
	shl.b32 	%r6442, %r6441, 16;
	and.b32  	%r6443, %r6442, 16711680;
	or.b32  	%r6444, %r6440, %r6443;
	cvt.u32.u16 	%r6445, %rs7482;
	shl.b32 	%r6446, %r6445, 24;
	or.b32  	%r6348, %r6444, %r6446;
	cvt.u32.u16 	%r6447, %rs7483;
	and.b32  	%r6448, %r6447, 255;
	and.b16  	%rs4860, %rs7484, 255;
	mul.wide.u16 	%r6449, %rs4860, 256;
	or.b32  	%r6450, %r6449, %r6448;
	cvt.u32.u16 	%r6451, %rs7485;
	shl.b32 	%r6452, %r6451, 16;
	and.b32  	%r6453, %r6452, 16711680;
	or.b32  	%r6454, %r6450, %r6453;
	cvt.u32.u16 	%r6455, %rs7486;
	shl.b32 	%r6456, %r6455, 24;
	or.b32  	%r6353, %r6454, %r6456;
	cvt.u32.u16 	%r6457, %rs7487;
	and.b32  	%r6458, %r6457, 255;
	and.b16  	%rs4861, %rs7488, 255;
	mul.wide.u16 	%r6459, %rs4861, 256;
	or.b32  	%r6460, %r6459, %r6458;
	cvt.u32.u16 	%r6461, %rs7489;
	shl.b32 	%r6462, %r6461, 16;
	and.b32  	%r6463, %r6462, 16711680;
	or.b32  	%r6464, %r6460, %r6463;
	cvt.u32.u16 	%r6465, %rs7490;
	shl.b32 	%r6466, %r6465, 24;
	or.b32  	%r6358, %r6464, %r6466;
	cvt.u32.u16 	%r6467, %rs7491;
	and.b32  	%r6468, %r6467, 255;
	and.b16  	%rs4862, %rs7492, 255;
	mul.wide.u16 	%r6469, %rs4862, 256;
	or.b32  	%r6470, %r6469, %r6468;
	cvt.u32.u16 	%r6471, %rs7493;
	shl.b32 	%r6472, %r6471, 16;
	and.b32  	%r6473, %r6472, 16711680;
	or.b32  	%r6474, %r6470, %r6473;
	cvt.u32.u16 	%r6475, %rs7494;
	shl.b32 	%r6476, %r6475, 24;
	or.b32  	%r6363, %r6474, %r6476;
	cvt.u32.u16 	%r6477, %rs7495;
	and.b32  	%r6478, %r6477, 255;
	and.b16  	%rs4863, %rs7496, 255;
	mul.wide.u16 	%r6479, %rs4863, 256;
	or.b32  	%r6480, %r6479, %r6478;
	cvt.u32.u16 	%r6481, %rs7497;
	shl.b32 	%r6482, %r6481, 16;
	and.b32  	%r6483, %r6482, 16711680;
	or.b32  	%r6484, %r6480, %r6483;
	cvt.u32.u16 	%r6485, %rs7498;
	shl.b32 	%r6486, %r6485, 24;
	or.b32  	%r6368, %r6484, %r6486;
	cvt.u32.u16 	%r6487, %rs7499;
	and.b32  	%r6488, %r6487, 255;
	and.b16  	%rs4864, %rs7500, 255;
	mul.wide.u16 	%r6489, %rs4864, 256;
	or.b32  	%r6490, %r6489, %r6488;
	cvt.u32.u16 	%r6491, %rs7501;
	shl.b32 	%r6492, %r6491, 16;
	and.b32  	%r6493, %r6492, 16711680;
	or.b32  	%r6494, %r6490, %r6493;
	cvt.u32.u16 	%r6495, %rs7502;
	shl.b32 	%r6496, %r6495, 24;
	or.b32  	%r6373, %r6494, %r6496;
	cvt.u32.u16 	%r6497, %rs7503;
	and.b32  	%r6498, %r6497, 255;
	and.b16  	%rs4865, %rs7504, 255;
	mul.wide.u16 	%r6499, %rs4865, 256;
	or.b32  	%r6500, %r6499, %r6498;
	cvt.u32.u16 	%r6501, %rs7505;
	shl.b32 	%r6502, %r6501, 16;
	and.b32  	%r6503, %r6502, 16711680;
	or.b32  	%r6504, %r6500, %r6503;
	cvt.u32.u16 	%r6505, %rs7506;
	shl.b32 	%r6506, %r6505, 24;
	or.b32  	%r6378, %r6504, %r6506;
	cvt.u32.u16 	%r6507, %rs7507;
	and.b32  	%r6508, %r6507, 255;
	and.b16  	%rs4866, %rs7508, 255;
	mul.wide.u16 	%r6509, %rs4866, 256;
	or.b32  	%r6510, %r6509, %r6508;
	cvt.u32.u16 	%r6511, %rs7509;
	shl.b32 	%r6512, %r6511, 16;
	and.b32  	%r6513, %r6512, 16711680;
	or.b32  	%r6514, %r6510, %r6513;
	cvt.u32.u16 	%r6515, %rs7510;
	shl.b32 	%r6516, %r6515, 24;
	or.b32  	%r6383, %r6514, %r6516;
	cvt.u32.u16 	%r6517, %rs7511;
	and.b32  	%r6518, %r6517, 255;
	and.b16  	%rs4867, %rs7512, 255;
	mul.wide.u16 	%r6519, %rs4867, 256;
	or.b32  	%r6520, %r6519, %r6518;
	cvt.u32.u16 	%r6521, %rs7513;
	shl.b32 	%r6522, %r6521, 16;
	and.b32  	%r6523, %r6522, 16711680;
	or.b32  	%r6524, %r6520, %r6523;
	cvt.u32.u16 	%r6525, %rs7514;
	shl.b32 	%r6526, %r6525, 24;
	or.b32  	%r6388, %r6524, %r6526;
	cvt.u32.u16 	%r6527, %rs7515;
	and.b32  	%r6528, %r6527, 255;
	and.b16  	%rs4868, %rs7516, 255;
	mul.wide.u16 	%r6529, %rs4868, 256;
	or.b32  	%r6530, %r6529, %r6528;
	cvt.u32.u16 	%r6531, %rs7517;
	shl.b32 	%r6532, %r6531, 16;
	and.b32  	%r6533, %r6532, 16711680;
	or.b32  	%r6534, %r6530, %r6533;
	cvt.u32.u16 	%r6535, %rs7518;
	shl.b32 	%r6536, %r6535, 24;
	or.b32  	%r6393, %r6534, %r6536;
	cvt.u32.u16 	%r6537, %rs7519;
	and.b32  	%r6538, %r6537, 255;
	and.b16  	%rs4869, %rs7520, 255;
	mul.wide.u16 	%r6539, %rs4869, 256;
	or.b32  	%r6398, %r6539, %r6538;
	mov.u32 	%r6540, %tid.x;
	and.b32  	%r6541, %r6540, 992;
	add.s32 	%r6542, %r6541, 32;
	mov.u32 	%r6543, %ctaid.x;
	shl.b32 	%r6544, %r6543, 8;
	sub.s32 	%r6545, %r384, %r6544;
	setp.gt.s32 	%p1014, %r6542, %r6545;
	not.b32 	%r6546, %r6541;
	add.s32 	%r6547, %r6545, %r6546;
	selp.b32 	%r6415, %r6547, 31, %p1014;
	mov.b32 	%r6414, 16;
	mov.b32 	%r6416, -1;
	// begin inline asm
	shfl.sync.down.b32 %r6337, %r6338, %r6414, %r6415, %r6416;
	// end inline asm
	// begin inline asm
	shfl.sync.down.b32 %r6342, %r6343, %r6414, %r6415, %r6416;
	// end inline asm
	// begin inline asm
	shfl.sync.down.b32 %r6347, %r6348, %r6414, %r6415, %r6416;
	// end inline asm
	// begin inline asm
	shfl.sync.down.b32 %r6352, %r6353, %r6414, %r6415, %r6416;
	// end inline asm
	// begin inline asm
	shfl.sync.down.b32 %r6357, %r6358, %r6414, %r6415, %r6416;
	// end inline asm
	// begin inline asm
	shfl.sync.down.b32 %r6362, %r6363, %r6414, %r6415, %r6416;
	// end inline asm
	// begin inline asm
	shfl.sync.down.b32 %r6367, %r6368, %r6414, %r6415, %r6416;
	// end inline asm
	// begin inline asm
	shfl.sync.down.b32 %r6372, %r6373, %r6414, %r6415, %r6416;
	// end inline asm
	// begin inline asm
	shfl.sync.down.b32 %r6377, %r6378, %r6414, %r6415, %r6416;
	// end inline asm
	// begin inline asm
	shfl.sync.down.b32 %r6382, %r6383, %r6414, %r6415, %r6416;
	// end inline asm
	// begin inline asm
	shfl.sync.down.b32 %r6387, %r6388, %r6414, %r6415, %r6416;
	// end inline asm
	// begin inline asm
	shfl.sync.down.b32 %r6392, %r6393, %r6414, %r6415, %r6416;
	// end inline asm
	// begin inline asm
	shfl.sync.down.b32 %r6397, %r6398, %r6414, %r6415, %r6416;
	// end inline asm
	// begin inline asm
	shfl.sync.down.b32 %r6402, %r8392, %r6414, %r6415, %r6416;
	// end inline asm
	mov.b64 	%rd203, %fd132;
	mov.b64 	{%r6408, %r6413}, %rd203;
	// begin inline asm
	shfl.sync.down.b32 %r6407, %r6408, %r6414, %r6415, %r6416;
	// end inline asm
	// begin inline asm
	shfl.sync.down.b32 %r6412, %r6413, %r6414, %r6415, %r6416;
	// end inline asm
	add.s32 	%r6548, %r4701, 16;
	setp.gt.s32 	%p1015, %r6548, %r6415;
	@%p1015 bra 	$L__BB6_340;
	shr.u32 	%r6550, %r6397, 8;
	cvt.u16.u32 	%rs4870, %r6550;
	cvt.u16.u32 	%rs4871, %r6397;
	mov.b64 	%rd204, {%r6407, %r6412};
	mov.b64 	%fd29, %rd204;
	cvt.u16.u32 	%rs5899, %r6337;
	add.u64 	%rd12, %SPL, 0;
	add.u64 	%rd13, %SPL, 64;
	and.b16  	%rs4872, %rs7471, 255;
	cvt.u32.u16 	%r6551, %rs7478;
	cvt.u32.u16 	%r6552, %rs7477;
	prmt.b32 	%r6553, %r6552, %r6551, 0x3340U;
	cvt.u32.u16 	%r6554, %rs7476;
	cvt.u32.u16 	%r6555, %rs7475;
	prmt.b32 	%r6556, %r6555, %r6554, 0x3340U;
	prmt.b32 	%r6557, %r6556, %r6553, 0x5410U;
	cvt.u32.u16 	%r6558, %rs7474;
	cvt.u32.u16 	%r6559, %rs7473;
	prmt.b32 	%r6560, %r6559, %r6558, 0x3340U;
	cvt.u32.u16 	%r6561, %rs7472;
	cvt.u32.u16 	%r6562, %rs7471;
	prmt.b32 	%r6563, %r6562, %r6561, 0x3340U;
	prmt.b32 	%r6564, %r6563, %r6560, 0x5410U;
	st.local.v2.b32 	[%rd12], {%r6564, %r6557};
	cvt.u32.u16 	%r6565, %rs7486;
	cvt.u32.u16 	%r6566, %rs7485;
	prmt.b32 	%r6567, %r6566, %r6565, 0x3340U;
	cvt.u32.u16 	%r6568, %rs7484;
	cvt.u32.u16 	%r6569, %rs7483;
	prmt.b32 	%r6570, %r6569, %r6568, 0x3340U;
	prmt.b32 	%r6571, %r6570, %r6567, 0x5410U;
	cvt.u32.u16 	%r6572, %rs7482;
	cvt.u32.u16 	%r6573, %rs7481;
	prmt.b32 	%r6574, %r6573, %r6572, 0x3340U;
	cvt.u32.u16 	%r6575, %rs7480;
	cvt.u32.u16 	%r6576, %rs7479;
	prmt.b32 	%r6577, %r6576, %r6575, 0x3340U;
	prmt.b32 	%r6578, %r6577, %r6574, 0x5410U;
	st.local.v2.b32 	[%rd12+8], {%r6578, %r6571};
	cvt.u32.u16 	%r6579, %rs7494;
	cvt.u32.u16 	%r6580, %rs7493;
	prmt.b32 	%r6581, %r6580, %r6579, 0x3340U;
	cvt.u32.u16 	%r6582, %rs7492;
	cvt.u32.u16 	%r6583, %rs7491;
	prmt.b32 	%r6584, %r6583, %r6582, 0x3340U;
	prmt.b32 	%r6585, %r6584, %r6581, 0x5410U;
	cvt.u32.u16 	%r6586, %rs7490;
	cvt.u32.u16 	%r6587, %rs7489;
	prmt.b32 	%r6588, %r6587, %r6586, 0x3340U;
	cvt.u32.u16 	%r6589, %rs7488;
	cvt.u32.u16 	%r6590, %rs7487;
	prmt.b32 	%r6591, %r6590, %r6589, 0x3340U;
	prmt.b32 	%r6592, %r6591, %r6588, 0x5410U;
	st.local.v2.b32 	[%rd12+16], {%r6592, %r6585};
	cvt.u32.u16 	%r6593, %rs7502;
	cvt.u32.u16 	%r6594, %rs7501;
	prmt.b32 	%r6595, %r6594, %r6593, 0x3340U;
	cvt.u32.u16 	%r6596, %rs7500;
	cvt.u32.u16 	%r6597, %rs7499;
	prmt.b32 	%r6598, %r6597, %r6596, 0x3340U;
	prmt.b32 	%r6599, %r6598, %r6595, 0x5410U;
	cvt.u32.u16 	%r6600, %rs7498;
	cvt.u32.u16 	%r6601, %rs7497;
	prmt.b32 	%r6602, %r6601, %r6600, 0x3340U;
	cvt.u32.u16 	%r6603, %rs7496;
	cvt.u32.u16 	%r6604, %rs7495;
	prmt.b32 	%r6605, %r6604, %r6603, 0x3340U;
	prmt.b32 	%r6606, %r6605, %r6602, 0x5410U;
	st.local.v2.b32 	[%rd12+24], {%r6606, %r6599};
	cvt.u32.u16 	%r6607, %rs7510;
	cvt.u32.u16 	%r6608, %rs7509;
	prmt.b32 	%r6609, %r6608, %r6607, 0x3340U;
	cvt.u32.u16 	%r6610, %rs7508;
	cvt.u32.u16 	%r6611, %rs7507;
	prmt.b32 	%r6612, %r6611, %r6610, 0x3340U;
	prmt.b32 	%r6613, %r6612, %r6609, 0x5410U;
	cvt.u32.u16 	%r6614, %rs7506;
	cvt.u32.u16 	%r6615, %rs7505;
	prmt.b32 	%r6616, %r6615, %r6614, 0x3340U;
	cvt.u32.u16 	%r6617, %rs7504;
	cvt.u32.u16 	%r6618, %rs7503;
	prmt.b32 	%r6619, %r6618, %r6617, 0x3340U;
	prmt.b32 	%r6620, %r6619, %r6616, 0x5410U;
	st.local.v2.b32 	[%rd12+32], {%r6620, %r6613};
	cvt.u32.u16 	%r6621, %rs7518;
	cvt.u32.u16 	%r6622, %rs7517;
	prmt.b32 	%r6623, %r6622, %r6621, 0x3340U;
	cvt.u32.u16 	%r6624, %rs7516;
	cvt.u32.u16 	%r6625, %rs7515;
	prmt.b32 	%r6626, %r6625, %r6624, 0x3340U;
	prmt.b32 	%r6627, %r6626, %r6623, 0x5410U;
	cvt.u32.u16 	%r6628, %rs7514;
	cvt.u32.u16 	%r6629, %rs7513;
	prmt.b32 	%r6630, %r6629, %r6628, 0x3340U;
	cvt.u32.u16 	%r6631, %rs7512;
	cvt.u32.u16 	%r6632, %rs7511;
	prmt.b32 	%r6633, %r6632, %r6631, 0x3340U;
	prmt.b32 	%r6634, %r6633, %r6630, 0x5410U;
	st.local.v2.b32 	[%rd12+40], {%r6634, %r6627};
	st.local.v2.u8 	[%rd12+48], {%rs7519, %rs7520};
	st.local.u32 	[%rd12+52], %r8392;
	st.local.f64 	[%rd12+56], %fd132;
	st.local.v2.b32 	[%rd13], {%r6337, %r6342};
	st.local.v2.b32 	[%rd13+8], {%r6347, %r6352};
	st.local.v2.b32 	[%rd13+16], {%r6357, %r6362};
	st.local.v2.b32 	[%rd13+24], {%r6367, %r6372};
	st.local.v2.b32 	[%rd13+32], {%r6377, %r6382};
	st.local.v2.b32 	[%rd13+40], {%r6387, %r6392};
	st.local.v2.u8 	[%rd13+48], {%rs4871, %rs4870};
	st.local.u32 	[%rd13+52], %r6402;
	st.local.v2.u32 	[%rd13+56], {%r6407, %r6412};
	setp.ne.s16 	%p1016, %rs4872, 0;
	mov.b32 	%r8409, 0;
	@%p1016 bra 	$L__BB6_290;
$L__BB6_286:
	and.b16  	%rs4922, %rs5899, 255;
	setp.eq.s16 	%p1066, %rs4922, 0;
	@%p1066 bra 	$L__BB6_339;
	mov.b32 	%r8410, 0;
$L__BB6_288:
	add.s32 	%r6685, %r8410, %r8409;
	cvt.u64.u32 	%rd207, %r6685;
	add.s64 	%rd208, %rd12, %rd207;
	st.local.u8 	[%rd208], %rs5899;
	add.s32 	%r132, %r8410, 1;
	cvt.u64.u32 	%rd209, %r8410;
	add.s64 	%rd210, %rd13, %rd209;
	ld.local.u8 	%rs5899, [%rd210+1];
	setp.ne.s16 	%p1067, %rs5899, 0;
	mov.u32 	%r8410, %r132;
	@%p1067 bra 	$L__BB6_288;
	ld.local.u32 	%r8392, [%rd12+52];
	ld.local.f64 	%fd132, [%rd12+56];
	ld.local.v2.b32 	{%r6686, %r6687}, [%rd12];
	bfe.u32 	%r6688, %r6686, 0, 8;
	cvt.u16.u32 	%rs7471, %r6688;
	bfe.u32 	%r6689, %r6686, 8, 8;
	cvt.u16.u32 	%rs7472, %r6689;
	bfe.u32 	%r6690, %r6686, 16, 8;
	cvt.u16.u32 	%rs7473, %r6690;
	bfe.u32 	%r6691, %r6686, 24, 8;
	cvt.u16.u32 	%rs7474, %r6691;
	bfe.u32 	%r6692, %r6687, 0, 8;
	cvt.u16.u32 	%rs7475, %r6692;
	bfe.u32 	%r6693, %r6687, 8, 8;
	cvt.u16.u32 	%rs7476, %r6693;
	bfe.u32 	%r6694, %r6687, 16, 8;
	cvt.u16.u32 	%rs7477, %r6694;
	bfe.u32 	%r6695, %r6687, 24, 8;
	cvt.u16.u32 	%rs7478, %r6695;
	ld.local.v2.b32 	{%r6696, %r6697}, [%rd12+8];
	bfe.u32 	%r6698, %r6696, 0, 8;
	cvt.u16.u32 	%rs7479, %r6698;
	bfe.u32 	%r6699, %r6696, 8, 8;
	cvt.u16.u32 	%rs7480, %r6699;
	bfe.u32 	%r6700, %r6696, 16, 8;
	cvt.u16.u32 	%rs7481, %r6700;
	bfe.u32 	%r6701, %r6696, 24, 8;
	cvt.u16.u32 	%rs7482, %r6701;
	bfe.u32 	%r6702, %r6697, 0, 8;
	cvt.u16.u32 	%rs7483, %r6702;
	bfe.u32 	%r6703, %r6697, 8, 8;
	cvt.u16.u32 	%rs7484, %r6703;
	bfe.u32 	%r6704, %r6697, 16, 8;
	cvt.u16.u32 	%rs7485, %r6704;
	bfe.u32 	%r6705, %r6697, 24, 8;
	cvt.u16.u32 	%rs7486, %r6705;
	ld.local.v2.b32 	{%r6706, %r6707}, [%rd12+16];
	bfe.u32 	%r6708, %r6706, 0, 8;
	cvt.u16.u32 	%rs7487, %r6708;
	bfe.u32 	%r6709, %r6706, 8, 8;
	cvt.u16.u32 	%rs7488, %r6709;
	bfe.u32 	%r6710, %r6706, 16, 8;
	cvt.u16.u32 	%rs7489, %r6710;
	bfe.u32 	%r6711, %r6706, 24, 8;
	cvt.u16.u32 	%rs7490, %r6711;
	bfe.u32 	%r6712, %r6707, 0, 8;
	cvt.u16.u32 	%rs7491, %r6712;
	bfe.u32 	%r6713, %r6707, 8, 8;
	cvt.u16.u32 	%rs7492, %r6713;
	bfe.u32 	%r6714, %r6707, 16, 8;
	cvt.u16.u32 	%rs7493, %r6714;
	bfe.u32 	%r6715, %r6707, 24, 8;
	cvt.u16.u32 	%rs7494, %r6715;
	ld.local.v2.b32 	{%r6716, %r6717}, [%rd12+24];
	bfe.u32 	%r6718, %r6716, 0, 8;
	cvt.u16.u32 	%rs7495, %r6718;
	bfe.u32 	%r6719, %r6716, 8, 8;
	cvt.u16.u32 	%rs7496, %r6719;
	bfe.u32 	%r6720, %r6716, 16, 8;
	cvt.u16.u32 	%rs7497, %r6720;
	bfe.u32 	%r6721, %r6716, 24, 8;
	cvt.u16.u32 	%rs7498, %r6721;
	bfe.u32 	%r6722, %r6717, 0, 8;
	cvt.u16.u32 	%rs7499, %r6722;
	bfe.u32 	%r6723, %r6717, 8, 8;
	cvt.u16.u32 	%rs7500, %r6723;
	bfe.u32 	%r6724, %r6717, 16, 8;
	cvt.u16.u32 	%rs7501, %r6724;
	bfe.u32 	%r6725, %r6717, 24, 8;
	cvt.u16.u32 	%rs7502, %r6725;
	ld.local.v2.b32 	{%r6726, %r6727}, [%rd12+32];
	bfe.u32 	%r6728, %r6726, 0, 8;
	cvt.u16.u32 	%rs7503, %r6728;
	bfe.u32 	%r6729, %r6726, 8, 8;
	cvt.u16.u32 	%rs7504, %r6729;
	bfe.u32 	%r6730, %r6726, 16, 8;
	cvt.u16.u32 	%rs7505, %r6730;
	bfe.u32 	%r6731, %r6726, 24, 8;
	cvt.u16.u32 	%rs7506, %r6731;
	bfe.u32 	%r6732, %r6727, 0, 8;
	cvt.u16.u32 	%rs7507, %r6732;
	bfe.u32 	%r6733, %r6727, 8, 8;
	cvt.u16.u32 	%rs7508, %r6733;
	bfe.u32 	%r6734, %r6727, 16, 8;
	cvt.u16.u32 	%rs7509, %r6734;
	bfe.u32 	%r6735, %r6727, 24, 8;
	cvt.u16.u32 	%rs7510, %r6735;
	ld.local.v2.b32 	{%r6736, %r6737}, [%rd12+40];
	bfe.u32 	%r6738, %r6736, 0, 8;
	cvt.u16.u32 	%rs7511, %r6738;
	bfe.u32 	%r6739, %r6736, 8, 8;
	cvt.u16.u32 	%rs7512, %r6739;
	bfe.u32 	%r6740, %r6736, 16, 8;
	cvt.u16.u32 	%rs7513, %r6740;
	bfe.u32 	%r6741, %r6736, 24, 8;
	cvt.u16.u32 	%rs7514, %r6741;
	bfe.u32 	%r6742, %r6737, 0, 8;
	cvt.u16.u32 	%rs7515, %r6742;
	bfe.u32 	%r6743, %r6737, 8, 8;
	cvt.u16.u32 	%rs7516, %r6743;
	bfe.u32 	%r6744, %r6737, 16, 8;
	cvt.u16.u32 	%rs7517, %r6744;
	bfe.u32 	%r6745, %r6737, 24, 8;
	cvt.u16.u32 	%rs7518, %r6745;
	ld.local.v2.u8 	{%rs7519, %rs7520}, [%rd12+48];
	bra.uni 	$L__BB6_339;
$L__BB6_290:
	and.b16  	%rs4873, %rs7472, 255;
	setp.eq.s16 	%p1017, %rs4873, 0;
	mov.b32 	%r8409, 1;
	@%p1017 bra 	$L__BB6_286;
	and.b16  	%rs4874, %rs7473, 255;
	setp.eq.s16 	%p1018, %rs4874, 0;
	mov.b32 	%r8409, 2;
	@%p1018 bra 	$L__BB6_286;
	and.b16  	%rs4875, %rs7474, 255;
	setp.eq.s16 	%p1019, %rs4875, 0;
	mov.b32 	%r8409, 3;
	@%p1019 bra 	$L__BB6_286;
	and.b16  	%rs4876, %rs7475, 255;
	setp.eq.s16 	%p1020, %rs4876, 0;
	mov.b32 	%r8409, 4;
	@%p1020 bra 	$L__BB6_286;
	and.b16  	%rs4877, %rs7476, 255;
	setp.eq.s16 	%p1021, %rs4877, 0;
	mov.b32 	%r8409, 5;
	@%p1021 bra 	$L__BB6_286;
	and.b16  	%rs4878, %rs7477, 255;
	setp.eq.s16 	%p1022, %rs4878, 0;
	mov.b32 	%r8409, 6;
	@%p1022 bra 	$L__BB6_286;
	and.b16  	%rs4879, %rs7478, 255;
	setp.eq.s16 	%p1023, %rs4879, 0;
	mov.b32 	%r8409, 7;
	@%p1023 bra 	$L__BB6_286;
	and.b16  	%rs4880, %rs7479, 255;
	setp.eq.s16 	%p1024, %rs4880, 0;
	mov.b32 	%r8409, 8;
	@%p1024 bra 	$L__BB6_286;
	and.b16  	%rs4881, %rs7480, 255;
	setp.eq.s16 	%p1025, %rs4881, 0;
	mov.b32 	%r8409, 9;
	@%p1025 bra 	$L__BB6_286;
	and.b16  	%rs4882, %rs7481, 255;
	setp.eq.s16 	%p1026, %rs4882, 0;
	mov.b32 	%r8409, 10;
	@%p1026 bra 	$L__BB6_286;
	and.b16  	%rs4883, %rs7482, 255;
	setp.eq.s16 	%p1027, %rs4883, 0;
	mov.b32 	%r8409, 11;
	@%p1027 bra 	$L__BB6_286;
	and.b16  	%rs4884, %rs7483, 255;
	setp.eq.s16 	%p1028, %rs4884, 0;
	mov.b32 	%r8409, 12;
	@%p1028 bra 	$L__BB6_286;
	and.b16  	%rs4885, %rs7484, 255;
	setp.eq.s16 	%p1029, %rs4885, 0;
	mov.b32 	%r8409, 13;
	@%p1029 bra 	$L__BB6_286;
	and.b16  	%rs4886, %rs7485, 255;
	setp.eq.s16 	%p1030, %rs4886, 0;
	mov.b32 	%r8409, 14;
	@%p1030 bra 	$L__BB6_286;
	and.b16  	%rs4887, %rs7486, 255;
	setp.eq.s16 	%p1031, %rs4887, 0;
	mov.b32 	%r8409, 15;
	@%p1031 bra 	$L__BB6_286;
	and.b16  	%rs4888, %rs7487, 255;
	setp.eq.s16 	%p1032, %rs4888, 0;
	mov.b32 	%r8409, 16;
	@%p1032 bra 	$L__BB6_286;
	and.b16  	%rs4889, %rs7488, 255;
	setp.eq.s16 	%p1033, %rs4889, 0;
	mov.b32 	%r8409, 17;
	@%p1033 bra 	$L__BB6_286;
	and.b16  	%rs4890, %rs7489, 255;
	setp.eq.s16 	%p1034, %rs4890, 0;
	mov.b32 	%r8409, 18;
	@%p1034 bra 	$L__BB6_286;
	and.b16  	%rs4891, %rs7490, 255;
	setp.eq.s16 	%p1035, %rs4891, 0;
	mov.b32 	%r8409, 19;
	@%p1035 bra 	$L__BB6_286;
	and.b16  	%rs4892, %rs7491, 255;
	setp.eq.s16 	%p1036, %rs4892, 0;
	mov.b32 	%r8409, 20;
	@%p1036 bra 	$L__BB6_286;
	and.b16  	%rs4893, %rs7492, 255;
	setp.eq.s16 	%p1037, %rs4893, 0;
	mov.b32 	%r8409, 21;
	@%p1037 bra 	$L__BB6_286;
	and.b16  	%rs4894, %rs7493, 255;
	setp.eq.s16 	%p1038, %rs4894, 0;
	mov.b32 	%r8409, 22;
	@%p1038 bra 	$L__BB6_286;
	and.b16  	%rs4895, %rs7494, 255;
	setp.eq.s16 	%p1039, %rs4895, 0;
	mov.b32 	%r8409, 23;
	@%p1039 bra 	$L__BB6_286;
	and.b16  	%rs4896, %rs7495, 255;
	setp.eq.s16 	%p1040, %rs4896, 0;
	mov.b32 	%r8409, 24;
	@%p1040 bra 	$L__BB6_286;
	and.b16  	%rs4897, %rs7496, 255;
	setp.eq.s16 	%p1041, %rs4897, 0;
	mov.b32 	%r8409, 25;
	@%p1041 bra 	$L__BB6_286;
	and.b16  	%rs4898, %rs7497, 255;
	setp.eq.s16 	%p1042, %rs4898, 0;
	mov.b32 	%r8409, 26;
	@%p1042 bra 	$L__BB6_286;
	and.b16  	%rs4899, %rs7498, 255;
	setp.eq.s16 	%p1043, %rs4899, 0;
	mov.b32 	%r8409, 27;
	@%p1043 bra 	$L__BB6_286;
	and.b16  	%rs4900, %rs7499, 255;
	setp.eq.s16 	%p1044, %rs4900, 0;
	mov.b32 	%r8409, 28;
	@%p1044 bra 	$L__BB6_286;
	and.b16  	%rs4901, %rs7500, 255;
	setp.eq.s16 	%p1045, %rs4901, 0;
	mov.b32 	%r8409, 29;
	@%p1045 bra 	$L__BB6_286;
	and.b16  	%rs4902, %rs7501, 255;
	setp.eq.s16 	%p1046, %rs4902, 0;
	mov.b32 	%r8409, 30;
	@%p1046 bra 	$L__BB6_286;
	and.b16  	%rs4903, %rs7502, 255;
	setp.eq.s16 	%p1047, %rs4903, 0;
	mov.b32 	%r8409, 31;
	@%p1047 bra 	$L__BB6_286;
	and.b16  	%rs4904, %rs7503, 255;
	setp.eq.s16 	%p1048, %rs4904, 0;
	mov.b32 	%r8409, 32;
	@%p1048 bra 	$L__BB6_286;
	and.b16  	%rs4905, %rs7504, 255;
	setp.eq.s16 	%p1049, %rs4905, 0;
	mov.b32 	%r8409, 33;
	@%p1049 bra 	$L__BB6_286;
	and.b16  	%rs4906, %rs7505, 255;
	setp.eq.s16 	%p1050, %rs4906, 0;
	mov.b32 	%r8409, 34;
	@%p1050 bra 	$L__BB6_286;
	and.b16  	%rs4907, %rs7506, 255;
	setp.eq.s16 	%p1051, %rs4907, 0;
	mov.b32 	%r8409, 35;
	@%p1051 bra 	$L__BB6_286;
	and.b16  	%rs4908, %rs7507, 255;
	setp.eq.s16 	%p1052, %rs4908, 0;
	mov.b32 	%r8409, 36;
	@%p1052 bra 	$L__BB6_286;
	and.b16  	%rs4909, %rs7508, 255;
	setp.eq.s16 	%p1053, %rs4909, 0;
	mov.b32 	%r8409, 37;
	@%p1053 bra 	$L__BB6_286;
	and.b16  	%rs4910, %rs7509, 255;
	setp.eq.s16 	%p1054, %rs4910, 0;
	mov.b32 	%r8409, 38;
	@%p1054 bra 	$L__BB6_286;
	and.b16  	%rs4911, %rs7510, 255;
	setp.eq.s16 	%p1055, %rs4911, 0;
	mov.b32 	%r8409, 39;
	@%p1055 bra 	$L__BB6_286;
	and.b16  	%rs4912, %rs7511, 255;
	setp.eq.s16 	%p1056, %rs4912, 0;
	mov.b32 	%r8409, 40;
	@%p1056 bra 	$L__BB6_286;
	and.b16  	%rs4913, %rs7512, 255;
	setp.eq.s16 	%p1057, %rs4913, 0;
	mov.b32 	%r8409, 41;
	@%p1057 bra 	$L__BB6_286;
	and.b16  	%rs4914, %rs7513, 255;
	setp.eq.s16 	%p1058, %rs4914, 0;
	mov.b32 	%r8409, 42;
	@%p1058 bra 	$L__BB6_286;
	and.b16  	%rs4915, %rs7514, 255;
	setp.eq.s16 	%p1059, %rs4915, 0;
	mov.b32 	%r8409, 43;
	@%p1059 bra 	$L__BB6_286;
	and.b16  	%rs4916, %rs7515, 255;
	setp.eq.s16 	%p1060, %rs4916, 0;
	mov.b32 	%r8409, 44;
	@%p1060 bra 	$L__BB6_286;
	and.b16  	%rs4917, %rs7516, 255;
	setp.eq.s16 	%p1061, %rs4917, 0;
	mov.b32 	%r8409, 45;
	@%p1061 bra 	$L__BB6_286;
	and.b16  	%rs4918, %rs7517, 255;
	setp.eq.s16 	%p1062, %rs4918, 0;
	mov.b32 	%r8409, 46;
	@%p1062 bra 	$L__BB6_286;
	and.b16  	%rs4919, %rs7518, 255;
	setp.eq.s16 	%p1063, %rs4919, 0;
	mov.b32 	%r8409, 47;
	@%p1063 bra 	$L__BB6_286;
	and.b16  	%rs4920, %rs7519, 255;
	setp.eq.s16 	%p1064, %rs4920, 0;
	mov.b32 	%r8409, 48;
	@%p1064 bra 	$L__BB6_286;
	and.b16  	%rs4921, %rs7520, 255;
	setp.eq.s16 	%p1065, %rs4921, 0;
	mov.b32 	%r8409, 49;
	@%p1065 bra 	$L__BB6_286;
$L__BB6_339:
	add.s32 	%r8392, %r8392, %r6402;
	add.f64 	%fd132, %fd132, %fd29;
$L__BB6_340:
	mov.u32 	%r137, %tid.x;
	setp.ne.s32 	%p1068, %r4701, 0;
	@%p1068 bra 	$L__BB6_342;
	shl.b32 	%r6746, %r137, 1;
	and.b32  	%r6747, %r6746, 1984;
	mov.u32 	%r6748, _ZZN3cub18CUB_300001_SM_10006detail6reduce18DeviceReduceKernelINS2_10policy_hubI4Studj8sum_funcE10Policy1000EN6thrust24THRUST_300001_SM_1000_NS6detail15normal_iteratorINSA_10device_ptrIS5_EEEEjS6_S5_N4cuda3std3__410__identityEEEvT0_PT3_T1_NS0_13GridEvenShareISN_EET2_T4_E12temp_storage;
	add.s32 	%r6749, %r6748, %r6747;
	cvt.u32.u16 	%r6750, %rs7478;
	cvt.u32.u16 	%r6751, %rs7477;
	prmt.b32 	%r6752, %r6751, %r6750, 0x3340U;
	cvt.u32.u16 	%r6753, %rs7476;
	cvt.u32.u16 	%r6754, %rs7475;
	prmt.b32 	%r6755, %r6754, %r6753, 0x3340U;
	prmt.b32 	%r6756, %r6755, %r6752, 0x5410U;
	cvt.u32.u16 	%r6757, %rs7474;
	cvt.u32.u16 	%r6758, %rs7473;
	prmt.b32 	%r6759, %r6758, %r6757, 0x3340U;
	cvt.u32.u16 	%r6760, %rs7472;
	cvt.u32.u16 	%r6761, %rs7471;
	prmt.b32 	%r6762, %r6761, %r6760, 0x3340U;
	prmt.b32 	%r6763, %r6762, %r6759, 0x5410U;
	st.shared.v2.b32 	[%r6749+8], {%r6763, %r6756};
	cvt.u32.u16 	%r6764, %rs7486;
	cvt.u32.u16 	%r6765, %rs7485;
	prmt.b32 	%r6766, %r6765, %r6764, 0x3340U;
	cvt.u32.u16 	%r6767, %rs7484;
	cvt.u32.u16 	%r6768, %rs7483;
	prmt.b32 	%r6769, %r6768, %r6767, 0x3340U;
	prmt.b32 	%r6770, %r6769, %r6766, 0x5410U;
	cvt.u32.u16 	%r6771, %rs7482;
	cvt.u32.u16 	%r6772, %rs7481;
	prmt.b32 	%r6773, %r6772, %r6771, 0x3340U;
	cvt.u32.u16 	%r6774, %rs7480;
	cvt.u32.u16 	%r6775, %rs7479;
	prmt.b32 	%r6776, %r6775, %r6774, 0x3340U;
	prmt.b32 	%r6777, %r6776, %r6773, 0x5410U;
	st.shared.v2.b32 	[%r6749+16], {%r6777, %r6770};
	cvt.u32.u16 	%r6778, %rs7494;
	cvt.u32.u16 	%r6779, %rs7493;
	prmt.b32 	%r6780, %r6779, %r6778, 0x3340U;
	cvt.u32.u16 	%r6781, %rs7492;
	cvt.u32.u16 	%r6782, %rs7491;
	prmt.b32 	%r6783, %r6782, %r6781, 0x3340U;
	prmt.b32 	%r6784, %r6783, %r6780, 0x5410U;
	cvt.u32.u16 	%r6785, %rs7490;
	cvt.u32.u16 	%r6786, %rs7489;
	prmt.b32 	%r6787, %r6786, %r6785, 0x3340U;
	cvt.u32.u16 	%r6788, %rs7488;
	cvt.u32.u16 	%r6789, %rs7487;
	prmt.b32 	%r6790, %r6789, %r6788, 0x3340U;
	prmt.b32 	%r6791, %r6790, %r6787, 0x5410U;
	st.shared.v2.b32 	[%r6749+24], {%r6791, %r6784};
	cvt.u32.u16 	%r6792, %rs7502;
	cvt.u32.u16 	%r6793, %rs7501;
	prmt.b32 	%r6794, %r6793, %r6792, 0x3340U;
	cvt.u32.u16 	%r6795, %rs7500;
	cvt.u32.u16 	%r6796, %rs7499;
	prmt.b32 	%r6797, %r6796, %r6795, 0x3340U;
	prmt.b32 	%r6798, %r6797, %r6794, 0x5410U;
	cvt.u32.u16 	%r6799, %rs7498;
	cvt.u32.u16 	%r6800, %rs7497;
	prmt.b32 	%r6801, %r6800, %r6799, 0x3340U;
	cvt.u32.u16 	%r6802, %rs7496;
	cvt.u32.u16 	%r6803, %rs7495;
	prmt.b32 	%r6804, %r6803, %r6802, 0x3340U;
	prmt.b32 	%r6805, %r6804, %r6801, 0x5410U;
	st.shared.v2.b32 	[%r6749+32], {%r6805, %r6798};
	cvt.u32.u16 	%r6806, %rs7510;
	cvt.u32.u16 	%r6807, %rs7509;
	prmt.b32 	%r6808, %r6807, %r6806, 0x3340U;
	cvt.u32.u16 	%r6809, %rs7508;
	cvt.u32.u16 	%r6810, %rs7507;
	prmt.b32 	%r6811, %r6810, %r6809, 0x3340U;
	prmt.b32 	%r6812, %r6811, %r6808, 0x5410U;
	cvt.u32.u16 	%r6813, %rs7506;
	cvt.u32.u16 	%r6814, %rs7505;
	prmt.b32 	%r6815, %r6814, %r6813, 0x3340U;
	cvt.u32.u16 	%r6816, %rs7504;
	cvt.u32.u16 	%r6817, %rs7503;
	prmt.b32 	%r6818, %r6817, %r6816, 0x3340U;
	prmt.b32 	%r6819, %r6818, %r6815, 0x5410U;
	st.shared.v2.b32 	[%r6749+40], {%r6819, %r6812};
	cvt.u32.u16 	%r6820, %rs7518;
	cvt.u32.u16 	%r6821, %rs7517;
	prmt.b32 	%r6822, %r6821, %r6820, 0x3340U;
	cvt.u32.u16 	%r6823, %rs7516;
	cvt.u32.u16 	%r6824, %rs7515;
	prmt.b32 	%r6825, %r6824, %r6823, 0x3340U;
	prmt.b32 	%r6826, %r6825, %r6822, 0x5410U;
	cvt.u32.u16 	%r6827, %rs7514;
	cvt.u32.u16 	%r6828, %rs7513;
	prmt.b32 	%r6829, %r6828, %r6827, 0x3340U;
	cvt.u32.u16 	%r6830, %rs7512;
	cvt.u32.u16 	%r6831, %rs7511;
	prmt.b32 	%r6832, %r6831, %r6830, 0x3340U;
	prmt.b32 	%r6833, %r6832, %r6829, 0x5410U;
	st.shared.v2.b32 	[%r6749+48], {%r6833, %r6826};
	st.shared.v2.u8 	[%r6749+56], {%rs7519, %rs7520};
	st.shared.u32 	[%r6749+60], %r8392;
	st.shared.f64 	[%r6749+64], %fd132;
$L__BB6_342:
	bar.sync 	0;
	setp.ne.s32 	%p1069, %r137, 0;
	mov.u32 	%r6834, %ctaid.x;
	shl.b32 	%r6835, %r6834, 8;
	sub.s32 	%r138, %r384, %r6835;
	setp.lt.s32 	%p1070, %r138, 33;
	or.pred  	%p1071, %p1069, %p1070;
	@%p1071 bra 	$L__BB6_1505;
	ld.shared.v2.b32 	{%r6837, %r6838}, [_ZZN3cub18CUB_300001_SM_10006detail6reduce18DeviceReduceKernelINS2_10policy_hubI4Studj8sum_funcE10Policy1000EN6thrust24THRUST_300001_SM_1000_NS6detail15normal_iteratorINSA_10device_ptrIS5_EEEEjS6_S5_N4cuda3std3__410__identityEEEvT0_PT3_T1_NS0_13GridEvenShareISN_EET2_T4_E12temp_storage+72];
	bfe.u32 	%r6839, %r6837, 0, 8;
	cvt.u16.u32 	%rs6000, %r6839;
	ld.shared.v2.b32 	{%r6840, %r6841}, [_ZZN3cub18CUB_300001_SM_10006detail6reduce18DeviceReduceKernelINS2_10policy_hubI4Studj8sum_funcE10Policy1000EN6thrust24THRUST_300001_SM_1000_NS6detail15normal_iteratorINSA_10device_ptrIS5_EEEEjS6_S5_N4cuda3std3__410__identityEEEvT0_PT3_T1_NS0_13GridEvenShareISN_EET2_T4_E12temp_storage+80];
	ld.shared.v2.b32 	{%r6842, %r6843}, [_ZZN3cub18CUB_300001_SM_10006detail6reduce18DeviceReduceKernelINS2_10policy_hubI4Studj8sum_funcE10Policy1000EN6thrust24THRUST_300001_SM_1000_NS6detail15normal_iteratorINSA_10device_ptrIS5_EEEEjS6_S5_N4cuda3std3__410__identityEEEvT0_PT3_T1_NS0_13GridEvenShareISN_EET2_T4_E12temp_storage+88];
	ld.shared.v2.b32 	{%r6844, %r6845}, [_ZZN3cub18CUB_300001_SM_10006detail6reduce18DeviceReduceKernelINS2_10policy_hubI4Studj8sum_funcE10Policy1000EN6thrust24THRUST_300001_SM_1000_NS6detail15normal_iteratorINSA_10device_ptrIS5_EEEEjS6_S5_N4cuda3std3__410__identityEEEvT0_PT3_T1_NS0_13GridEvenShareISN_EET2_T4_E12temp_storage+96];
	ld.shared.v2.b32 	{%r6846, %r6847}, [_ZZN3cub18CUB_300001_SM_10006detail6reduce18DeviceReduceKernelINS2_10policy_hubI4Studj8sum_funcE10Policy1000EN6thrust24THRUST_300001_SM_1000_NS6detail15normal_iteratorINSA_10device_ptrIS5_EEEEjS6_S5_N4cuda3std3__410__identityEEEvT0_PT3_T1_NS0_13GridEvenShareISN_EET2_T4_E12temp_storage+104];
	ld.shared.v2.b32 	{%r6848, %r6849}, [_ZZN3cub18CUB_300001_SM_10006detail6reduce18DeviceReduceKernelINS2_10policy_hubI4Studj8sum_funcE10Policy1000EN6thrust24THRUST_300001_SM_1000_NS6detail15normal_iteratorINSA_10device_ptrIS5_EEEEjS6_S5_N4cuda3std3__410__identityEEEvT0_PT3_T1_NS0_13GridEvenShareISN_EET2_T4_E12temp_storage+112];
	ld.shared.v2.u8 	{%rs4923, %rs4924}, [_ZZN3cub18CUB_300001_SM_10006detail6reduce18DeviceReduceKernelINS2_10policy_hubI4Studj8sum_funcE10Policy1000EN6thrust24THRUST_300001_SM_1000_NS6detail15normal_iteratorINSA_10device_ptrIS5_EEEEjS6_S5_N4cuda3std3__410__identityEEEvT0_PT3_T1_NS0_13GridEvenShareISN_EET2_T4_E12temp_storage+120];
	ld.shared.u32 	%r139, [_ZZN3cub18CUB_300001_SM_10006detail6reduce18DeviceReduceKernelINS2_10policy_hubI4Studj8sum_funcE10Policy1000EN6thrust24THRUST_300001_SM_1000_NS6detail15normal_iteratorINSA_10device_ptrIS5_EEEEjS6_S5_N4cuda3std3__410__identityEEEvT0_PT3_T1_NS0_13GridEvenShareISN_EET2_T4_E12temp_storage+124];
	ld.shared.f64 	%fd34, [_ZZN3cub18CUB_300001_SM_10006detail6reduce18DeviceReduceKernelINS2_10policy_hubI4Studj8sum_funcE10Policy1000EN6thrust24THRUST_300001_SM_1000_NS6detail15normal_iteratorINSA_10device_ptrIS5_EEEEjS6_S5_N4cuda3std3__410__identityEEEvT0_PT3_T1_NS0_13GridEvenShareISN_EET2_T4_E12temp_storage+128];
	add.u64 	%rd14, %SPL, 0;
	add.u64 	%rd15, %SPL, 64;
	and.b16  	%rs4925, %rs7471, 255;
	cvt.u32.u16 	%r6850, %rs7478;
	cvt.u32.u16 	%r6851, %rs7477;
	prmt.b32 	%r6852, %r6851, %r6850, 0x3340U;
	cvt.u32.u16 	%r6853, %rs7476;
	cvt.u32.u16 	%r6854, %rs7475;
	prmt.b32 	%r6855, %r6854, %r6853, 0x3340U;
	prmt.b32 	%r6856, %r6855, %r6852, 0x5410U;
	cvt.u32.u16 	%r6857, %rs7474;
	cvt.u32.u16 	%r6858, %rs7473;
	prmt.b32 	%r6859, %r6858, %r6857, 0x3340U;
	cvt.u32.u16 	%r6860, %rs7472;
	cvt.u32.u16 	%r6861, %rs7471;
	prmt.b32 	%r6862, %r6861, %r6860, 0x3340U;
	prmt.b32 	%r6863, %r6862, %r6859, 0x5410U;
	st.local.v2.b32 	[%rd14], {%r6863, %r6856};
	cvt.u32.u16 	%r6864, %rs7486;
	cvt.u32.u16 	%r6865, %rs7485;
	prmt.b32 	%r6866, %r6865, %r6864, 0x3340U;
	cvt.u32.u16 	%r6867, %rs7484;
	cvt.u32.u16 	%r6868, %rs7483;
	prmt.b32 	%r6869, %r6868, %r6867, 0x3340U;
	prmt.b32 	%r6870, %r6869, %r6866, 0x5410U;
	cvt.u32.u16 	%r6871, %rs7482;
	cvt.u32.u16 	%r6872, %rs7481;
	prmt.b32 	%r6873, %r6872, %r6871, 0x3340U;
	cvt.u32.u16 	%r6874, %rs7480;
	cvt.u32.u16 	%r6875, %rs7479;
	prmt.b32 	%r6876, %r6875, %r6874, 0x3340U;
	prmt.b32 	%r6877, %r6876, %r6873, 0x5410U;
	st.local.v2.b32 	[%rd14+8], {%r6877, %r6870};
	cvt.u32.u16 	%r6878, %rs7494;
	cvt.u32.u16 	%r6879, %rs7493;
	prmt.b32 	%r6880, %r6879, %r6878, 0x3340U;
	cvt.u32.u16 	%r6881, %rs7492;
	cvt.u32.u16 	%r6882, %rs7491;
	prmt.b32 	%r6883, %r6882, %r6881, 0x3340U;
	prmt.b32 	%r6884, %r6883, %r6880, 0x5410U;
	cvt.u32.u16 	%r6885, %rs7490;
	cvt.u32.u16 	%r6886, %rs7489;
	prmt.b32 	%r6887, %r6886, %r6885, 0x3340U;
	cvt.u32.u16 	%r6888, %rs7488;
	cvt.u32.u16 	%r6889, %rs7487;
	prmt.b32 	%r6890, %r6889, %r6888, 0x3340U;
	prmt.b32 	%r6891, %r6890, %r6887, 0x5410U;
	st.local.v2.b32 	[%rd14+16], {%r6891, %r6884};
	cvt.u32.u16 	%r6892, %rs7502;
	cvt.u32.u16 	%r6893, %rs7501;
	prmt.b32 	%r6894, %r6893, %r6892, 0x3340U;
	cvt.u32.u16 	%r6895, %rs7500;
	cvt.u32.u16 	%r6896, %rs7499;
	prmt.b32 	%r6897, %r6896, %r6895, 0x3340U;
	prmt.b32 	%r6898, %r6897, %r6894, 0x5410U;
	cvt.u32.u16 	%r6899, %rs7498;
	cvt.u32.u16 	%r6900, %rs7497;
	prmt.b32 	%r6901, %r6900, %r6899, 0x3340U;
	cvt.u32.u16 	%r6902, %rs7496;
	cvt.u32.u16 	%r6903, %rs7495;
	prmt.b32 	%r6904, %r6903, %r6902, 0x3340U;
	prmt.b32 	%r6905, %r6904, %r6901, 0x5410U;
	st.local.v2.b32 	[%rd14+24], {%r6905, %r6898};
	cvt.u32.u16 	%r6906, %rs7510;
	cvt.u32.u16 	%r6907, %rs7509;
	prmt.b32 	%r6908, %r6907, %r6906, 0x3340U;
	cvt.u32.u16 	%r6909, %rs7508;
	cvt.u32.u16 	%r6910, %rs7507;
	prmt.b32 	%r6911, %r6910, %r6909, 0x3340U;
	prmt.b32 	%r6912, %r6911, %r6908, 0x5410U;
	cvt.u32.u16 	%r6913, %rs7506;
	cvt.u32.u16 	%r6914, %rs7505;
	prmt.b32 	%r6915, %r6914, %r6913, 0x3340U;
	cvt.u32.u16 	%r6916, %rs7504;
	cvt.u32.u16 	%r6917, %rs7503;
	prmt.b32 	%r6918, %r6917, %r6916, 0x3340U;
	prmt.b32 	%r6919, %r6918, %r6915, 0x5410U;
	st.local.v2.b32 	[%rd14+32], {%r6919, %r6912};
	cvt.u32.u16 	%r6920, %rs7518;
	cvt.u32.u16 	%r6921, %rs7517;
	prmt.b32 	%r6922, %r6921, %r6920, 0x3340U;
	cvt.u32.u16 	%r6923, %rs7516;
	cvt.u32.u16 	%r6924, %rs7515;
	prmt.b32 	%r6925, %r6924, %r6923, 0x3340U;
	prmt.b32 	%r6926, %r6925, %r6922, 0x5410U;
	cvt.u32.u16 	%r6927, %rs7514;
	cvt.u32.u16 	%r6928, %rs7513;
	prmt.b32 	%r6929, %r6928, %r6927, 0x3340U;
	cvt.u32.u16 	%r6930, %rs7512;
	cvt.u32.u16 	%r6931, %rs7511;
	prmt.b32 	%r6932, %r6931, %r6930, 0x3340U;
	prmt.b32 	%r6933, %r6932, %r6929, 0x5410U;
	st.local.v2.b32 	[%rd14+40], {%r6933, %r6926};
	st.local.v2.u8 	[%rd14+48], {%rs7519, %rs7520};
	st.local.u32 	[%rd14+52], %r8392;
	st.local.f64 	[%rd14+56], %fd132;
	st.local.v2.b32 	[%rd15], {%r6837, %r6838};
	st.local.v2.b32 	[%rd15+8], {%r6840, %r6841};
	st.local.v2.b32 	[%rd15+16], {%r6842, %r6843};
	st.local.v2.b32 	[%rd15+24], {%r6844, %r6845};
	st.local.v2.b32 	[%rd15+32], {%r6846, %r6847};
	st.local.v2.b32 	[%rd15+40], {%r6848, %r6849};
	st.local.v2.u8 	[%rd15+48], {%rs4923, %rs4924};
	st.local.u32 	[%rd15+52], %r139;
	st.local.f64 	[%rd15+56], %fd34;
	setp.ne.s16 	%p1072, %rs4925, 0;
	mov.b32 	%r8413, 0;
	@%p1072 bra 	$L__BB6_348;
$L__BB6_344:
	and.b16  	%rs4975, %rs6000, 255;
	setp.eq.s16 	%p1122, %rs4975, 0;
	@%p1122 bra 	$L__BB6_397;
	mov.b32 	%r8414, 0;
$L__BB6_346:
	add.s32 	%r6984, %r8414, %r8413;
	cvt.u64.u32 	%rd213, %r6984;
	add.s64 	%rd214, %rd14, %rd213;
	st.local.u8 	[%rd214], %rs6000;
	add.s32 	%r142, %r8414, 1;
	cvt.u64.u32 	%rd215, %r8414;
	add.s64 	%rd216, %rd15, %rd215;
	ld.local.u8 	%rs6000, [%rd216+1];
	setp.ne.s16 	%p1123, %rs6000, 0;
	mov.u32 	%r8414, %r142;
	@%p1123 bra 	$L__BB6_346;
	ld.local.u32 	%r8392, [%rd14+52];
	ld.local.f64 	%fd132, [%rd14+56];
	ld.local.v2.b32 	{%r6985, %r6986}, [%rd14];
	bfe.u32 	%r6987, %r6985, 0, 8;
	cvt.u16.u32 	%rs7471, %r6987;
	bfe.u32 	%r6988, %r6985, 8, 8;
	cvt.u16.u32 	%rs7472, %r6988;
	bfe.u32 	%r6989, %r6985, 16, 8;
	cvt.u16.u32 	%rs7473, %r6989;
	bfe.u32 	%r6990, %r6985, 24, 8;
	cvt.u16.u32 	%rs7474, %r6990;
	bfe.u32 	%r6991, %r6986, 0, 8;
	cvt.u16.u32 	%rs7475, %r6991;
	bfe.u32 	%r6992, %r6986, 8, 8;
	cvt.u16.u32 	%rs7476, %r6992;
	bfe.u32 	%r6993, %r6986, 16, 8;
	cvt.u16.u32 	%rs7477, %r6993;
	bfe.u32 	%r6994, %r6986, 24, 8;
	cvt.u16.u32 	%rs7478, %r6994;
	ld.local.v2.b32 	{%r6995, %r6996}, [%rd14+8];
	bfe.u32 	%r6997, %r6995, 0, 8;
	cvt.u16.u32 	%rs7479, %r6997;
	bfe.u32 	%r6998, %r6995, 8, 8;
	cvt.u16.u32 	%rs7480, %r6998;
	bfe.u32 	%r6999, %r6995, 16, 8;
	cvt.u16.u32 	%rs7481, %r6999;
	bfe.u32 	%r7000, %r6995, 24, 8;
	cvt.u16.u32 	%rs7482, %r7000;
	bfe.u32 	%r7001, %r6996, 0, 8;
	cvt.u16.u32 	%rs7483, %r7001;
	bfe.u32 	%r7002, %r6996, 8, 8;
	cvt.u16.u32 	%rs7484, %r7002;
	bfe.u32 	%r7003, %r6996, 16, 8;
	cvt.u16.u32 	%rs7485, %r7003;
	bfe.u32 	%r7004, %r6996, 24, 8;
	cvt.u16.u32 	%rs7486, %r7004;
	ld.local.v2.b32 	{%r7005, %r7006}, [%rd14+16];
	bfe.u32 	%r7007, %r7005, 0, 8;
	cvt.u16.u32 	%rs7487, %r7007;
	bfe.u32 	%r7008, %r7005, 8, 8;
	cvt.u16.u32 	%rs7488, %r7008;
	bfe.u32 	%r7009, %r7005, 16, 8;
	cvt.u16.u32 	%rs7489, %r7009;
	bfe.u32 	%r7010, %r7005, 24, 8;
	cvt.u16.u32 	%rs7490, %r7010;
	bfe.u32 	%r7011, %r7006, 0, 8;
	cvt.u16.u32 	%rs7491, %r7011;
	bfe.u32 	%r7012, %r7006, 8, 8;
	cvt.u16.u32 	%rs7492, %r7012;
	bfe.u32 	%r7013, %r7006, 16, 8;
	cvt.u16.u32 	%rs7493, %r7013;
	bfe.u32 	%r7014, %r7006, 24, 8;
	cvt.u16.u32 	%rs7494, %r7014;
	ld.local.v2.b32 	{%r7015, %r7016}, [%rd14+24];
	bfe.u32 	%r7017, %r7015, 0, 8;
	cvt.u16.u32 	%rs7495, %r7017;
	bfe.u32 	%r7018, %r7015, 8, 8;
	cvt.u16.u32 	%rs7496, %r7018;
	bfe.u32 	%r7019, %r7015, 16, 8;
	cvt.u16.u32 	%rs7497, %r7019;
	bfe.u32 	%r7020, %r7015, 24, 8;
	cvt.u16.u32 	%rs7498, %r7020;
	bfe.u32 	%r7021, %r7016, 0, 8;
	cvt.u16.u32 	%rs7499, %r7021;
	bfe.u32 	%r7022, %r7016, 8, 8;
	cvt.u16.u32 	%rs7500, %r7022;
	bfe.u32 	%r7023, %r7016, 16, 8;
	cvt.u16.u32 	%rs7501, %r7023;
	bfe.u32 	%r7024, %r7016, 24, 8;
	cvt.u16.u32 	%rs7502, %r7024;
	ld.local.v2.b32 	{%r7025, %r7026}, [%rd14+32];
	bfe.u32 	%r7027, %r7025, 0, 8;
	cvt.u16.u32 	%rs7503, %r7027;
	bfe.u32 	%r7028, %r7025, 8, 8;
	cvt.u16.u32 	%rs7504, %r7028;
	bfe.u32 	%r7029, %r7025, 16, 8;
	cvt.u16.u32 	%rs7505, %r7029;
	bfe.u32 	%r7030, %r7025, 24, 8;
	cvt.u16.u32 	%rs7506, %r7030;
	bfe.u32 	%r7031, %r7026, 0, 8;
	cvt.u16.u32 	%rs7507, %r7031;
	bfe.u32 	%r7032, %r7026, 8, 8;
	cvt.u16.u32 	%rs7508, %r7032;
	bfe.u32 	%r7033, %r7026, 16, 8;
	cvt.u16.u32 	%rs7509, %r7033;
	bfe.u32 	%r7034, %r7026, 24, 8;
	cvt.u16.u32 	%rs7510, %r7034;
	ld.local.v2.b32 	{%r7035, %r7036}, [%rd14+40];
	bfe.u32 	%r7037, %r7035, 0, 8;
	cvt.u16.u32 	%rs7511, %r7037;
	bfe.u32 	%r7038, %r7035, 8, 8;
	cvt.u16.u32 	%rs7512, %r7038;
	bfe.u32 	%r7039, %r7035, 16, 8;
	cvt.u16.u32 	%rs7513, %r7039;
	bfe.u32 	%r7040, %r7035, 24, 8;
	cvt.u16.u32 	%rs7514, %r7040;
	bfe.u32 	%r7041, %r7036, 0, 8;
	cvt.u16.u32 	%rs7515, %r7041;
	bfe.u32 	%r7042, %r7036, 8, 8;
	cvt.u16.u32 	%rs7516, %r7042;
	bfe.u32 	%r7043, %r7036, 16, 8;
	cvt.u16.u32 	%rs7517, %r7043;
	bfe.u32 	%r7044, %r7036, 24, 8;
	cvt.u16.u32 	%rs7518, %r7044;
	ld.local.v2.u8 	{%rs7519, %rs7520}, [%rd14+48];
	bra.uni 	$L__BB6_397;
$L__BB6_348:
	and.b16  	%rs4926, %rs7472, 255;
	setp.eq.s16 	%p1073, %rs4926, 0;
	mov.b32 	%r8413, 1;
	@%p1073 bra 	$L__BB6_344;
	and.b16  	%rs4927, %rs7473, 255;
	setp.eq.s16 	%p1074, %rs4927, 0;
	mov.b32 	%r8413, 2;
	@%p1074 bra 	$L__BB6_344;
	and.b16  	%rs4928, %rs7474, 255;
	setp.eq.s16 	%p1075, %rs4928, 0;
	mov.b32 	%r8413, 3;
	@%p1075 bra 	$L__BB6_344;
	and.b16  	%rs4929, %rs7475, 255;
	setp.eq.s16 	%p1076, %rs4929, 0;
	mov.b32 	%r8413, 4;
	@%p1076 bra 	$L__BB6_344;
	and.b16  	%rs4930, %rs7476, 255;
	setp.eq.s16 	%p1077, %rs4930, 0;
	mov.b32 	%r8413, 5;
	@%p1077 bra 	$L__BB6_344;
	and.b16  	%rs4931, %rs7477, 255;
	setp.eq.s16 	%p1078, %rs4931, 0;
	mov.b32 	%r8413, 6;
	@%p1078 bra 	$L__BB6_344;
	and.b16  	%rs4932, %rs7478, 255;
	setp.eq.s16 	%p1079, %rs4932, 0;
	mov.b32 	%r8413, 7;
	@%p1079 bra 	$L__BB6_344;
	and.b16  	%rs4933, %rs7479, 255;
	setp.eq.s16 	%p1080, %rs4933, 0;
	mov.b32 	%r8413, 8;
	@%p1080 bra 	$L__BB6_344;
	and.b16  	%rs4934, %rs7480, 255;
	setp.eq.s16 	%p1081, %rs4934, 0;
	mov.b32 	%r8413, 9;
	@%p1081 bra 	$L__BB6_344;
	and.b16  	%rs4935, %rs7481, 255;
	setp.eq.s16 	%p1082, %rs4935, 0;
	mov.b32 	%r8413, 10;
	@%p1082 bra 	$L__BB6_344;
	and.b16  	%rs4936, %rs7482, 255;
	setp.eq.s16 	%p1083, %rs4936, 0;
	mov.b32 	%r8413, 11;
	@%p1083 bra 	$L__BB6_344;
	and.b16  	%rs4937, %rs7483, 255;
	setp.eq.s16 	%p1084, %rs4937, 0;
	mov.b32 	%r8413, 12;
	@%p1084 bra 	$L__BB6_344;
	and.b16  	%rs4938, %rs7484, 255;
	setp.eq.s16 	%p1085, %rs4938, 0;
	mov.b32 	%r8413, 13;
	@%p1085 bra 	$L__BB6_344;
	and.b16  	%rs4939, %rs7485, 255;
	setp.eq.s16 	%p1086, %rs4939, 0;
	mov.b32 	%r8413, 14;
	@%p1086 bra 	$L__BB6_344;
	and.b16  	%rs4940, %rs7486, 255;
	setp.eq.s16 	%p1087, %rs4940, 0;
	mov.b32 	%r8413, 15;
	@%p1087 bra 	$L__BB6_344;
	and.b16  	%rs4941, %rs7487, 255;
	setp.eq.s16 	%p1088, %rs4941, 0;
	mov.b32 	%r8413, 16;
	@%p1088 bra 	$L__BB6_344;
	and.b16  	%rs4942, %rs7488, 255;
	setp.eq.s16 	%p1089, %rs4942, 0;
	mov.b32 	%r8413, 17;
	@%p1089 bra 	$L__BB6_344;
	and.b16  	%rs4943, %rs7489, 255;
	setp.eq.s16 	%p1090, %rs4943, 0;
	mov.b32 	%r8413, 18;
	@%p1090 bra 	$L__BB6_344;
	and.b16  	%rs4944, %rs7490, 255;
	setp.eq.s16 	%p1091, %rs4944, 0;
	mov.b32 	%r8413, 19;
	@%p1091 bra 	$L__BB6_344;
	and.b16  	%rs4945, %rs7491, 255;
	setp.eq.s16 	%p1092, %rs4945, 0;
	mov.b32 	%r8413, 20;
	@%p1092 bra 	$L__BB6_344;
	and.b16  	%rs4946, %rs7492, 255;
	setp.eq.s16 	%p1093, %rs4946, 0;
	mov.b32 	%r8413, 21;
	@%p1093 bra 	$L__BB6_344;
	and.b16  	%rs4947, %rs7493, 255;
	setp.eq.s16 	%p1094, %rs4947, 0;
	mov.b32 	%r8413, 22;
	@%p1094 bra 	$L__BB6_344;
	and.b16  	%rs4948, %rs7494, 255;
	setp.eq.s16 	%p1095, %rs4948, 0;
	mov.b32 	%r8413, 23;
	@%p1095 bra 	$L__BB6_344;
	and.b16  	%rs4949, %rs7495, 255;
	setp.eq.s16 	%p1096, %rs4949, 0;
	mov.b32 	%r8413, 24;
	@%p1096 bra 	$L__BB6_344;
	and.b16  	%rs4950, %rs7496, 255;
	setp.eq.s16 	%p1097, %rs4950, 0;
	mov.b32 	%r8413, 25;
	@%p1097 bra 	$L__BB6_344;
	and.b16  	%rs4951, %rs7497, 255;
	setp.eq.s16 	%p1098, %rs4951, 0;
	mov.b32 	%r8413, 26;
	@%p1098 bra 	$L__BB6_344;
	and.b16  	%rs4952, %rs7498, 255;
	setp.eq.s16 	%p1099, %rs4952, 0;
	mov.b32 	%r8413, 27;
	@%p1099 bra 	$L__BB6_344;
	and.b16  	%rs4953, %rs7499, 255;
	setp.eq.s16 	%p1100, %rs4953, 0;
	mov.b32 	%r8413, 28;
	@%p1100 bra 	$L__BB6_344;
	and.b16  	%rs4954, %rs7500, 255;
	setp.eq.s16 	%p1101, %rs4954, 0;
	mov.b32 	%r8413, 29;
	@%p1101 bra 	$L__BB6_344;
	and.b16  	%rs4955, %rs7501, 255;
	setp.eq.s16 	%p1102, %rs4955, 0;
	mov.b32 	%r8413, 30;
	@%p1102 bra 	$L__BB6_344;
	and.b16  	%rs4956, %rs7502, 255;
	setp.eq.s16 	%p1103, %rs4956, 0;
	mov.b32 	%r8413, 31;
	@%p1103 bra 	$L__BB6_344;
	and.b16  	%rs4957, %rs7503, 255;
	setp.eq.s16 	%p1104, %rs4957, 0;
	mov.b32 	%r8413, 32;
	@%p1104 bra 	$L__BB6_344;
	and.b16  	%rs4958, %rs7504, 255;
	setp.eq.s16 	%p1105, %rs4958, 0;
	mov.b32 	%r8413, 33;
	@%p1105 bra 	$L__BB6_344;
	and.b16  	%rs4959, %rs7505, 255;
	setp.eq.s16 	%p1106, %rs4959, 0;
	mov.b32 	%r8413, 34;
	@%p1106 bra 	$L__BB6_344;
	and.b16  	%rs4960, %rs7506, 255;
	setp.eq.s16 	%p1107, %rs4960, 0;
	mov.b32 	%r8413, 35;
	@%p1107 bra 	$L__BB6_344;
	and.b16  	%rs4961, %rs7507, 255;
	setp.eq.s16 	%p1108, %rs4961, 0;
	mov.b32 	%r8413, 36;
	@%p1108 bra 	$L__BB6_344;
	and.b16  	%rs4962, %rs7508, 255;
	setp.eq.s16 	%p1109, %rs4962, 0;
	mov.b32 	%r8413, 37;
	@%p1109 bra 	$L__BB6_344;
	and.b16  	%rs4963, %rs7509, 255;
	setp.eq.s16 	%p1110, %rs4963, 0;
	mov.b32 	%r8413, 38;
	@%p1110 bra 	$L__BB6_344;
	and.b16  	%rs4964, %rs7510, 255;
	setp.eq.s16 	%p1111, %rs4964, 0;
	mov.b32 	%r8413, 39;
	@%p1111 bra 	$L__BB6_344;
	and.b16  	%rs4965, %rs7511, 255;
	setp.eq.s16 	%p1112, %rs4965, 0;
	mov.b32 	%r8413, 40;
	@%p1112 bra 	$L__BB6_344;
	and.b16  	%rs4966, %rs7512, 255;
	setp.eq.s16 	%p1113, %rs4966, 0;
	mov.b32 	%r8413, 41;
	@%p1113 bra 	$L__BB6_344;
	and.b16  	%rs4967, %rs7513, 255;
	setp.eq.s16 	%p1114, %rs4967, 0;
	mov.b32 	%r8413, 42;
	@%p1114 bra 	$L__BB6_344;
	and.b16  	%rs4968, %rs7514, 255;
	setp.eq.s16 	%p1115, %rs4968, 0;
	mov.b32 	%r8413, 43;
	@%p1115 bra 	$L__BB6_344;
	and.b16  	%rs4969, %rs7515, 255;
	setp.eq.s16 	%p1116, %rs4969, 0;
	mov.b32 	%r8413, 44;
	@%p1116 bra 	$L__BB6_344;
	and.b16  	%rs4970, %rs7516, 255;
	setp.eq.s16 	%p1117, %rs4970, 0;
	mov.b32 	%r8413, 45;
	@%p1117 bra 	$L__BB6_344;
	and.b16  	%rs4971, %rs7517, 255;
	setp.eq.s16 	%p1118, %rs4971, 0;
	mov.b32 	%r8413, 46;
	@%p1118 bra 	$L__BB6_344;
	and.b16  	%rs4972, %rs7518, 255;
	setp.eq.s16 	%p1119, %rs4972, 0;
	mov.b32 	%r8413, 47;
	@%p1119 bra 	$L__BB6_344;
	and.b16  	%rs4973, %rs7519, 255;
	setp.eq.s16 	%p1120, %rs4973, 0;
	mov.b32 	%r8413, 48;
	@%p1120 bra 	$L__BB6_344;
	and.b16  	%rs4974, %rs7520, 255;
	setp.eq.s16 	%p1121, %rs4974, 0;
	mov.b32 	%r8413, 49;
	@%p1121 bra 	$L__BB6_344;
$L__BB6_397:
	add.s32 	%r8392, %r8392, %r139;
	add.f64 	%fd132, %fd34, %fd132;
	setp.lt.u32 	%p1124, %r138, 65;
	@%p1124 bra 	$L__BB6_1505;
	ld.shared.v2.b32 	{%r7046, %r7047}, [_ZZN3cub18CUB_300001_SM_10006detail6reduce18DeviceReduceKernelINS2_10policy_hubI4Studj8sum_funcE10Policy1000EN6thrust24THRUST_300001_SM_1000_NS6detail15normal_iteratorINSA_10device_ptrIS5_EEEEjS6_S5_N4cuda3std3__410__identityEEEvT0_PT3_T1_NS0_13GridEvenShareISN_EET2_T4_E12temp_storage+136];
	bfe.u32 	%r7048, %r7046, 0, 8;
	cvt.u16.u32 	%rs6051, %r7048;
	ld.shared.v2.b32 	{%r7049, %r7050}, [_ZZN3cub18CUB_300001_SM_10006detail6reduce18DeviceReduceKernelINS2_10policy_hubI4Studj8sum_funcE10Policy1000EN6thrust24THRUST_300001_SM_1000_NS6detail15normal_iteratorINSA_10device_ptrIS5_EEEEjS6_S5_N4cuda3std3__410__identityEEEvT0_PT3_T1_NS0_13GridEvenShareISN_EET2_T4_E12temp_storage+144];
	ld.shared.v2.b32 	{%r7051, %r7052}, [_ZZN3cub18CUB_300001_SM_10006detail6reduce18DeviceReduceKernelINS2_10policy_hubI4Studj8sum_funcE10Policy1000EN6thrust24THRUST_300001_SM_1000_NS6detail15normal_iteratorINSA_10device_ptrIS5_EEEEjS6_S5_N4cuda3std3__410__identityEEEvT0_PT3_T1_NS0_13GridEvenShareISN_EET2_T4_E12temp_storage+152];
	ld.shared.v2.b32 	{%r7053, %r7054}, [_ZZN3cub18CUB_300001_SM_10006detail6reduce18DeviceReduceKernelINS2_10policy_hubI4Studj8sum_funcE10Policy1000EN6thrust24THRUST_300001_SM_1000_NS6detail15normal_iteratorINSA_10device_ptrIS5_EEEEjS6_S5_N4cuda3std3__410__identityEEEvT0_PT3_T1_NS0_13GridEvenShareISN_EET2_T4_E12temp_storage+160];
	ld.shared.v2.b32 	{%r7055, %r7056}, [_ZZN3cub18CUB_300001_SM_10006detail6reduce18DeviceReduceKernelINS2_10policy_hubI4Studj8sum_funcE10Policy1000EN6thrust24THRUST_300001_SM_1000_NS6detail15normal_iteratorINSA_10device_ptrIS5_EEEEjS6_S5_N4cuda3std3__410__identityEEEvT0_PT3_T1_NS0_13GridEvenShareISN_EET2_T4_E12temp_storage+168];
	ld.shared.v2.b32 	{%r7057, %r7058}, [_ZZN3cub18CUB_300001_SM_10006detail6reduce18DeviceReduceKernelINS2_10policy_hubI4Studj8sum_funcE10Policy1000EN6thrust24THRUST_300001_SM_1000_NS6detail15normal_iteratorINSA_10device_ptrIS5_EEEEjS6_S5_N4cuda3std3__410__identityEEEvT0_PT3_T1_NS0_13GridEvenShareISN_EET2_T4_E12temp_storage+176];
	ld.shared.v2.u8 	{%rs4976, %rs4977}, [_ZZN3cub18CUB_300001_SM_10006detail6reduce18DeviceReduceKernelINS2_10policy_hubI4Studj8sum_funcE10Policy1000EN6thrust24THRUST_300001_SM_1000_NS6detail15normal_iteratorINSA_10device_ptrIS5_EEEEjS6_S5_N4cuda3std3__410__identityEEEvT0_PT3_T1_NS0_13GridEvenShareISN_EET2_T4_E12temp_storage+184];
	ld.shared.u32 	%r146, [_ZZN3cub18CUB_300001_SM_10006detail6reduce18DeviceReduceKernelINS2_10policy_hubI4Studj8sum_funcE10Policy1000EN6thrust24THRUST_300001_SM_1000_NS6detail15normal_iteratorINSA_10device_ptrIS5_EEEEjS6_S5_N4cuda3std3__410__identityEEEvT0_PT3_T1_NS0_13GridEvenShareISN_EET2_T4_E12temp_storage+188];
	ld.shared.f64 	%fd38, [_ZZN3cub18CUB_300001_SM_10006detail6reduce18DeviceReduceKernelINS2_10policy_hubI4Studj8sum_funcE10Policy1000EN6thrust24THRUST_300001_SM_1000_NS6detail15normal_iteratorINSA_10device_ptrIS5_EEEEjS6_S5_N4cuda3std3__410__identityEEEvT0_PT3_T1_NS0_13GridEvenShareISN_EET2_T4_E12temp_storage+192];
	add.u64 	%rd16, %SPL, 0;
	add.u64 	%rd17, %SPL, 64;
	and.b16  	%rs4978, %rs7471, 255;
	cvt.u32.u16 	%r7059, %rs7478;
	cvt.u32.u16 	%r7060, %rs7477;
	prmt.b32 	%r7061, %r7060, %r7059, 0x3340U;
	cvt.u32.u16 	%r7062, %rs7476;
	cvt.u32.u16 	%r7063, %rs7475;
	prmt.b32 	%r7064, %r7063, %r7062, 0x3340U;
	prmt.b32 	%r7065, %r7064, %r7061, 0x5410U;
	cvt.u32.u16 	%r7066, %rs7474;
	cvt.u32.u16 	%r7067, %rs7473;
	prmt.b32 	%r7068, %r7067, %r7066, 0x3340U;
	cvt.u32.u16 	%r7069, %rs7472;
	cvt.u32.u16 	%r7070, %rs7471;
	prmt.b32 	%r7071, %r7070, %r7069, 0x3340U;
	prmt.b32 	%r7072, %r7071, %r7068, 0x5410U;
	st.local.v2.b32 	[%rd16], {%r7072, %r7065};
	cvt.u32.u16 	%r7073, %rs7486;
	cvt.u32.u16 	%r7074, %rs7485;
	prmt.b32 	%r7075, %r7074, %r7073, 0x3340U;
	cvt.u32.u16 	%r7076, %rs7484;
	cvt.u32.u16 	%r7077, %rs7483;
	prmt.b32 	%r7078, %r7077, %r7076, 0x3340U;
	prmt.b32 	%r7079, %r7078, %r7075, 0x5410U;
	cvt.u32.u16 	%r7080, %rs7482;
	cvt.u32.u16 	%r7081, %rs7481;
	prmt.b32 	%r7082, %r7081, %r7080, 0x3340U;
	cvt.u32.u16 	%r7083, %rs7480;
	cvt.u32.u16 	%r7084, %rs7479;
	prmt.b32 	%r7085, %r7084, %r7083, 0x3340U;
	prmt.b32 	%r7086, %r7085, %r7082, 0x5410U;
	st.local.v2.b32 	[%rd16+8], {%r7086, %r7079};
	cvt.u32.u16 	%r7087, %rs7494;
	cvt.u32.u16 	%r7088, %rs7493;
	prmt.b32 	%r7089, %r7088, %r7087, 0x3340U;
	cvt.u32.u16 	%r7090, %rs7492;
	cvt.u32.u16 	%r7091, %rs7491;
	prmt.b32 	%r7092, %r7091, %r7090, 0x3340U;
	prmt.b32 	%r7093, %r7092, %r7089, 0x5410U;
	cvt.u32.u16 	%r7094, %rs7490;
	cvt.u32.u16 	%r7095, %rs7489;
	prmt.b32 	%r7096, %r7095, %r7094, 0x3340U;
	cvt.u32.u16 	%r7097, %rs7488;
	cvt.u32.u16 	%r7098, %rs7487;
	prmt.b32 	%r7099, %r7098, %r7097, 0x3340U;
	prmt.b32 	%r7100, %r7099, %r7096, 0x5410U;
	st.local.v2.b32 	[%rd16+16], {%r7100, %r7093};
	cvt.u32.u16 	%r7101, %rs7502;
	cvt.u32.u16 	%r7102, %rs7501;
	prmt.b32 	%r7103, %r7102, %r7101, 0x3340U;
	cvt.u32.u16 	%r7104, %rs7500;
	cvt.u32.u16 	%r7105, %rs7499;
	prmt.b32 	%r7106, %r7105, %r7104, 0x3340U;
	prmt.b32 	%r7107, %r7106, %r7103, 0x5410U;
	cvt.u32.u16 	%r7108, %rs7498;
	cvt.u32.u16 	%r7109, %rs7497;
	prmt.b32 	%r7110, %r7109, %r7108, 0x3340U;
	cvt.u32.u16 	%r7111, %rs7496;
	cvt.u32.u16 	%r7112, %rs7495;
	prmt.b32 	%r7113, %r7112, %r7111, 0x3340U;
	prmt.b32 	%r7114, %r7113, %r7110, 0x5410U;
	st.local.v2.b32 	[%rd16+24], {%r7114, %r7107};
	cvt.u32.u16 	%r7115, %rs7510;
	cvt.u32.u16 	%r7116, %rs7509;
	prmt.b32 	%r7117, %r7116, %r7115, 0x3340U;
	cvt.u32.u16 	%r7118, %rs7508;
	cvt.u32.u16 	%r7119, %rs7507;
	prmt.b32 	%r7120, %r7119, %r7118, 0x3340U;
	prmt.b32 	%r7121, %r7120, %r7117, 0x5410U;
	cvt.u32.u16 	%r7122, %rs7506;
	cvt.u32.u16 	%r7123, %rs7505;
	prmt.b32 	%r7124, %r7123, %r7122, 0x3340U;
	cvt.u32.u16 	%r7125, %rs7504;
	cvt.u32.u16 	%r7126, %rs7503;
	prmt.b32 	%r7127, %r7126, %r7125, 0x3340U;
	prmt.b32 	%r7128, %r7127, %r7124, 0x5410U;
	st.local.v2.b32 	[%rd16+32], {%r7128, %r7121};
	cvt.u32.u16 	%r7129, %rs7518;
	cvt.u32.u16 	%r7130, %rs7517;
	prmt.b32 	%r7131, %r7130, %r7129, 0x3340U;
	cvt.u32.u16 	%r7132, %rs7516;
	cvt.u32.u16 	%r7133, %rs7515;
	prmt.b32 	%r7134, %r7133, %r7132, 0x3340U;
	prmt.b32 	%r7135, %r7134, %r7131, 0x5410U;
	cvt.u32.u16 	%r7136, %rs7514;
	cvt.u32.u16 	%r7137, %rs7513;
	prmt.b32 	%r7138, %r7137, %r7136, 0x3340U;
	cvt.u32.u16 	%r7139, %rs7512;
	cvt.u32.u16 	%r7140, %rs7511;
	prmt.b32 	%r7141, %r7140, %r7139, 0x3340U;
	prmt.b32 	%r7142, %r7141, %r7138, 0x5410U;
	st.local.v2.b32 	[%rd16+40], {%r7142, %r7135};
	st.local.v2.u8 	[%rd16+48], {%rs7519, %rs7520};
	st.local.u32 	[%rd16+52], %r8392;
	st.local.f64 	[%rd16+56], %fd132;
	st.local.v2.b32 	[%rd17], {%r7046, %r7047};
	st.local.v2.b32 	[%rd17+8], {%r7049, %r7050};
	st.local.v2.b32 	[%rd17+16], {%r7051, %r7052};
	st.local.v2.b32 	[%rd17+24], {%r7053, %r7054};
	st.local.v2.b32 	[%rd17+32], {%r7055, %r7056};
	st.local.v2.b32 	[%rd17+40], {%r7057, %r7058};
	st.local.v2.u8 	[%rd17+48], {%rs4976, %rs4977};
	st.local.u32 	[%rd17+52], %r146;
	st.local.f64 	[%rd17+56], %fd38;
	setp.ne.s16 	%p1125, %rs4978, 0;
	mov.b32 	%r8416, 0;
	@%p1125 bra 	$L__BB6_403;
$L__BB6_399:
	and.b16  	%rs5028, %rs6051, 255;
	setp.eq.s16 	%p1175, %rs5028, 0;
	@%p1175 bra 	$L__BB6_452;
	mov.b32 	%r8417, 0;
$L__BB6_401:
	add.s32 	%r7193, %r8417, %r8416;
	cvt.u64.u32 	%rd219, %r7193;
	add.s64 	%rd220, %rd16, %rd219;
	st.local.u8 	[%rd220], %rs6051;
	add.s32 	%r149, %r8417, 1;
	cvt.u64.u32 	%rd221, %r8417;
	add.s64 	%rd222, %rd17, %rd221;
	ld.local.u8 	%rs6051, [%rd222+1];
	setp.ne.s16 	%p1176, %rs6051, 0;
	mov.u32 	%r8417, %r149;
	@%p1176 bra 	$L__BB6_401;
	ld.local.u32 	%r8392, [%rd16+52];
	ld.local.f64 	%fd132, [%rd16+56];
	ld.local.v2.b32 	{%r7194, %r7195}, [%rd16];
	bfe.u32 	%r7196, %r7194, 0, 8;
	cvt.u16.u32 	%rs7471, %r7196;
	bfe.u32 	%r7197, %r7194, 8, 8;
	cvt.u16.u32 	%rs7472, %r7197;
	bfe.u32 	%r7198, %r7194, 16, 8;
	cvt.u16.u32 	%rs7473, %r7198;
	bfe.u32 	%r7199, %r7194, 24, 8;
	cvt.u16.u32 	%rs7474, %r7199;
	bfe.u32 	%r7200, %r7195, 0, 8;
	cvt.u16.u32 	%rs7475, %r7200;
	bfe.u32 	%r7201, %r7195, 8, 8;
	cvt.u16.u32 	%rs7476, %r7201;
	bfe.u32 	%r7202, %r7195, 16, 8;
	cvt.u16.u32 	%rs7477, %r7202;
	bfe.u32 	%r7203, %r7195, 24, 8;
	cvt.u16.u32 	%rs7478, %r7203;
	ld.local.v2.b32 	{%r7204, %r7205}, [%rd16+8];
	bfe.u32 	%r7206, %r7204, 0, 8;
	cvt.u16.u32 	%rs7479, %r7206;
	bfe.u32 	%r7207, %r7204, 8, 8;
	cvt.u16.u32 	%rs7480, %r7207;
	bfe.u32 	%r7208, %r7204, 16, 8;
	cvt.u16.u32 	%rs7481, %r7208;
	bfe.u32 	%r7209, %r7204, 24, 8;
	cvt.u16.u32 	%rs7482, %r7209;
	bfe.u32 	%r7210, %r7205, 0, 8;
	cvt.u16.u32 	%rs7483, %r7210;
	bfe.u32 	%r7211, %r7205, 8, 8;
	cvt.u16.u32 	%rs7484, %r7211;
	bfe.u32 	%r7212, %r7205, 16, 8;
	cvt.u16.u32 	%rs7485, %r7212;
	bfe.u32 	%r7213, %r7205, 24, 8;
	cvt.u16.u32 	%rs7486, %r7213;
	ld.local.v2.b32 	{%r7214, %r7215}, [%rd16+16];
	bfe.u32 	%r7216, %r7214, 0, 8;
	cvt.u16.u32 	%rs7487, %r7216;
	bfe.u32 	%r7217, %r7214, 8, 8;
	cvt.u16.u32 	%rs7488, %r7217;
	bfe.u32 	%r7218, %r7214, 16, 8;
	cvt.u16.u32 	%rs7489, %r7218;
	bfe.u32 	%r7219, %r7214, 24, 8;
	cvt.u16.u32 	%rs7490, %r7219;
	bfe.u32 	%r7220, %r7215, 0, 8;
	cvt.u16.u32 	%rs7491, %r7220;
	bfe.u32 	%r7221, %r7215, 8, 8;
	cvt.u16.u32 	%rs7492, %r7221;
	bfe.u32 	%r7222, %r7215, 16, 8;
	cvt.u16.u32 	%rs7493, %r7222;
	bfe.u32 	%r7223, %r7215, 24, 8;
	cvt.u16.u32 	%rs7494, %r7223;
	ld.local.v2.b32 	{%r7224, %r7225}, [%rd16+24];
	bfe.u32 	%r7226, %r7224, 0, 8;
	cvt.u16.u32 	%rs7495, %r7226;
	bfe.u32 	%r7227, %r7224, 8, 8;
	cvt.u16.u32 	%rs7496, %r7227;
	bfe.u32 	%r7228, %r7224, 16, 8;
	cvt.u16.u32 	%rs7497, %r7228;
	bfe.u32 	%r7229, %r7224, 24, 8;
	cvt.u16.u32 	%rs7498, %r7229;
	bfe.u32 	%r7230, %r7225, 0, 8;
	cvt.u16.u32 	%rs7499, %r7230;
	bfe.u32 	%r7231, %r7225, 8, 8;
	cvt.u16.u32 	%rs7500, %r7231;
	bfe.u32 	%r7232, %r7225, 16, 8;
	cvt.u16.u32 	%rs7501, %r7232;
	bfe.u32 	%r7233, %r7225, 24, 8;
	cvt.u16.u32 	%rs7502, %r7233;
	ld.local.v2.b32 	{%r7234, %r7235}, [%rd16+32];
	bfe.u32 	%r7236, %r7234, 0, 8;
	cvt.u16.u32 	%rs7503, %r7236;
	bfe.u32 	%r7237, %r7234, 8, 8;
	cvt.u16.u32 	%rs7504, %r7237;
	bfe.u32 	%r7238, %r7234, 16, 8;
	cvt.u16.u32 	%rs7505, %r7238;
	bfe.u32 	%r7239, %r7234, 24, 8;
	cvt.u16.u32 	%rs7506, %r7239;
	bfe.u32 	%r7240, %r7235, 0, 8;
	cvt.u16.u32 	%rs7507, %r7240;
	bfe.u32 	%r7241, %r7235, 8, 8;
	cvt.u16.u32 	%rs7508, %r7241;
	bfe.u32 	%r7242, %r7235, 16, 8;
	cvt.u16.u32 	%rs7509, %r7242;
	bfe.u32 	%r7243, %r7235, 24, 8;
	cvt.u16.u32 	%rs7510, %r7243;
	ld.local.v2.b32 	{%r7244, %r7245}, [%rd16+40];
	bfe.u32 	%r7246, %r7244, 0, 8;
	cvt.u16.u32 	%rs7511, %r7246;
	bfe.u32 	%r7247, %r7244, 8, 8;
	cvt.u16.u32 	%rs7512, %r7247;
	bfe.u32 	%r7248, %r7244, 16, 8;
	cvt.u16.u32 	%rs7513, %r7248;
	bfe.u32 	%r7249, %r7244, 24, 8;
	cvt.u16.u32 	%rs7514, %r7249;
	bfe.u32 	%r7250, %r7245, 0, 8;
	cvt.u16.u32 	%rs7515, %r7250;
	bfe.u32 	%r7251, %r7245, 8, 8;
	cvt.u16.u32 	%rs7516, %r7251;
	bfe.u32 	%r7252, %r7245, 16, 8;
	cvt.u16.u32 	%rs7517, %r7252;
	bfe.u32 	%r7253, %r7245, 24, 8;
	cvt.u16.u32 	%rs7518, %r7253;
	ld.local.v2.u8 	{%rs7519, %rs7520}, [%rd16+48];
	bra.uni 	$L__BB6_452;
$L__BB6_403:
	and.b16  	%rs4979, %rs7472, 255;
	setp.eq.s16 	%p1126, %rs4979, 0;
	mov.b32 	%r8416, 1;
	@%p1126 bra 	$L__BB6_399;
	and.b16  	%rs4980, %rs7473, 255;
	setp.eq.s16 	%p1127, %rs4980, 0;
	mov.b32 	%r8416, 2;
	@%p1127 bra 	$L__BB6_399;
	and.b16  	%rs4981, %rs7474, 255;
	setp.eq.s16 	%p1128, %rs4981, 0;
	mov.b32 	%r8416, 3;
	@%p1128 bra 	$L__BB6_399;
	and.b16  	%rs4982, %rs7475, 255;
	setp.eq.s16 	%p1129, %rs4982, 0;
	mov.b32 	%r8416, 4;
	@%p1129 bra 	$L__BB6_399;
	and.b16  	%rs4983, %rs7476, 255;
	setp.eq.s16 	%p1130, %rs4983, 0;
	mov.b32 	%r8416, 5;
	@%p1130 bra 	$L__BB6_399;
	and.b16  	%rs4984, %rs7477, 255;
	setp.eq.s16 	%p1131, %rs4984, 0;
	mov.b32 	%r8416, 6;
	@%p1131 bra 	$L__BB6_399;
	and.b16  	%rs4985, %rs7478, 255;
	setp.eq.s16 	%p1132, %rs4985, 0;
	mov.b32 	%r8416, 7;
	@%p1132 bra 	$L__BB6_399;
	and.b16  	%rs4986, %rs7479, 255;
	setp.eq.s16 	%p1133, %rs4986, 0;
	mov.b32 	%r8416, 8;
	@%p1133 bra 	$L__BB6_399;
	and.b16  	%rs4987, %rs7480, 255;
	setp.eq.s16 	%p1134, %rs4987, 0;
	mov.b32 	%r8416, 9;
	@%p1134 bra 	$L__BB6_399;
	and.b16  	%rs4988, %rs7481, 255;
	setp.eq.s16 	%p1135, %rs4988, 0;
	mov.b32 	%r8416, 10;
	@%p1135 bra 	$L__BB6_399;
	and.b16  	%rs4989, %rs7482, 255;
	setp.eq.s16 	%p1136, %rs4989, 0;
	mov.b32 	%r8416, 11;
	@%p1136 bra 	$L__BB6_399;
	and.b16  	%rs4990, %rs7483, 255;
	setp.eq.s16 	%p1137, %rs4990, 0;
	mov.b32 	%r8416, 12;
	@%p1137 bra 	$L__BB6_399;
	and.b16  	%rs4991, %rs7484, 255;
	setp.eq.s16 	%p1138, %rs4991, 0;
	mov.b32 	%r8416, 13;
	@%p1138 bra 	$L__BB6_399;
	and.b16  	%rs4992, %rs7485, 255;
	setp.eq.s16 	%p1139, %rs4992, 0;
	mov.b32 	%r8416, 14;
	@%p1139 bra 	$L__BB6_399;
	and.b16  	%rs4993, %rs7486, 255;
	setp.eq.s16 	%p1140, %rs4993, 0;
	mov.b32 	%r8416, 15;
	@%p1140 bra 	$L__BB6_399;
	and.b16  	%rs4994, %rs7487, 255;
	setp.eq.s16 	%p1141, %rs4994, 0;
	mov.b32 	%r8416, 16;
	@%p1141 bra 	$L__BB6_399;
	and.b16  	%rs4995, %rs7488, 255;
	setp.eq.s16 	%p1142, %rs4995, 0;
	mov.b32 	%r8416, 17;
	@%p1142 bra 	$L__BB6_399;
	and.b16  	%rs4996, %rs7489, 255;
	setp.eq.s16 	%p1143, %rs4996, 0;
	mov.b32 	%r8416, 18;
	@%p1143 bra 	$L__BB6_399;
	and.b16  	%rs4997, %rs7490, 255;
	setp.eq.s16 	%p1144, %rs4997, 0;
	mov.b32 	%r8416, 19;
	@%p1144 bra 	$L__BB6_399;
	and.b16  	%rs4998, %rs7491, 255;
	setp.eq.s16 	%p1145, %rs4998, 0;
	mov.b32 	%r8416, 20;
	@%p1145 bra 	$L__BB6_399;
	and.b16  	%rs4999, %rs7492, 255;
	setp.eq.s16 	%p1146, %rs4999, 0;
	mov.b32 	%r8416, 21;
	@%p1146 bra 	$L__BB6_399;
	and.b16  	%rs5000, %rs7493, 255;
	setp.eq.s16 	%p1147, %rs5000, 0;
	mov.b32 	%r8416, 22;
	@%p1147 bra 	$L__BB6_399;
	and.b16  	%rs5001, %rs7494, 255;
	setp.eq.s16 	%p1148, %rs5001, 0;
	mov.b32 	%r8416, 23;
	@%p1148 bra 	$L__BB6_399;
	and.b16  	%rs5002, %rs7495, 255;
	setp.eq.s16 	%p1149, %rs5002, 0;
	mov.b32 	%r8416, 24;
	@%p1149 bra 	$L__BB6_399;
	and.b16  	%rs5003, %rs7496, 255;
	setp.eq.s16 	%p1150, %rs5003, 0;
	mov.b32 	%r8416, 25;
	@%p1150 bra 	$L__BB6_399;
	and.b16  	%rs5004, %rs7497, 255;
	setp.eq.s16 	%p1151, %rs5004, 0;
	mov.b32 	%r8416, 26;
	@%p1151 bra 	$L__BB6_399;
	and.b16  	%rs5005, %rs7498, 255;
	setp.eq.s16 	%p1152, %rs5005, 0;
	mov.b32 	%r8416, 27;
	@%p1152 bra 	$L__BB6_399;
	and.b16  	%rs5006, %rs7499, 255;
	setp.eq.s16 	%p1153, %rs5006, 0;
	mov.b32 	%r8416, 28;
	@%p1153 bra 	$L__BB6_399;
	and.b16  	%rs5007, %rs7500, 255;
	setp.eq.s16 	%p1154, %rs5007, 0;
	mov.b32 	%r8416, 29;
	@%p1154 bra 	$L__BB6_399;
	and.b16  	%rs5008, %rs7501, 255;
	setp.eq.s16 	%p1155, %rs5008, 0;
	mov.b32 	%r8416, 30;
	@%p1155 bra 	$L__BB6_399;
	and.b16  	%rs5009, %rs7502, 255;
	setp.eq.s16 	%p1156, %rs5009, 0;
	mov.b32 	%r8416, 31;
	@%p1156 bra 	$L__BB6_399;
	and.b16  	%rs5010, %rs7503, 255;
	setp.eq.s16 	%p1157, %rs5010, 0;
	mov.b32 	%r8416, 32;
	@%p1157 bra 	$L__BB6_399;
	and.b16  	%rs5011, %rs7504, 255;
	setp.eq.s16 	%p1158, %rs5011, 0;
	mov.b32 	%r8416, 33;
	@%p1158 bra 	$L__BB6_399;
	and.b16  	%rs5012, %rs7505, 255;
	setp.eq.s16 	%p1159, %rs5012, 0;
	mov.b32 	%r8416, 34;
	@%p1159 bra 	$L__BB6_399;
	and.b16  	%rs5013, %rs7506, 255;
	setp.eq.s16 	%p1160, %rs5013, 0;
	mov.b32 	%r8416, 35;
	@%p1160 bra 	$L__BB6_399;
	and.b16  	%rs5014, %rs7507, 255;
	setp.eq.s16 	%p1161, %rs5014, 0;
	mov.b32 	%r8416, 36;
	@%p1161 bra 	$L__BB6_399;
	and.b16  	%rs5015, %rs7508, 255;
	setp.eq.s16 	%p1162, %rs5015, 0;
	mov.b32 	%r8416, 37;
	@%p1162 bra 	$L__BB6_399;
	and.b16  	%rs5016, %rs7509, 255;
	setp.eq.s16 	%p1163, %rs5016, 0;
	mov.b32 	%r8416, 38;
	@%p1163 bra 	$L__BB6_399;
	and.b16  	%rs5017, %rs7510, 255;
	setp.eq.s16 	%p1164, %rs5017, 0;
	mov.b32 	%r8416, 39;
	@%p1164 bra 	$L__BB6_399;
	and.b16  	%rs5018, %rs7511, 255;
	setp.eq.s16 	%p1165, %rs5018, 0;
	mov.b32 	%r8416, 40;
	@%p1165 bra 	$L__BB6_399;
	and.b16  	%rs5019, %rs7512, 255;
	setp.eq.s16 	%p1166, %rs5019, 0;
	mov.b32 	%r8416, 41;
	@%p1166 bra 	$L__BB6_399;
	and.b16  	%rs5020, %rs7513, 255;
	setp.eq.s16 	%p1167, %rs5020, 0;
	mov.b32 	%r8416, 42;
	@%p1167 bra 	$L__BB6_399;
	and.b16  	%rs5021, %rs7514, 255;
	setp.eq.s16 	%p1168, %rs5021, 0;
	mov.b32 	%r8416, 43;
	@%p1168 bra 	$L__BB6_399;
	and.b16  	%rs5022, %rs7515, 255;
	setp.eq.s16 	%p1169, %rs5022, 0;
	mov.b32 	%r8416, 44;
	@%p1169 bra 	$L__BB6_399;
	and.b16  	%rs5023, %rs7516, 255;
	setp.eq.s16 	%p1170, %rs5023, 0;
	mov.b32 	%r8416, 45;
	@%p1170 bra 	$L__BB6_399;
	and.b16  	%rs5024, %rs7517, 255;
	setp.eq.s16 	%p1171, %rs5024, 0;
	mov.b32 	%r8416, 46;
	@%p1171 bra 	$L__BB6_399;
	and.b16  	%rs5025, %rs7518, 255;
	setp.eq.s16 	%p1172, %rs5025, 0;
	mov.b32 	%r8416, 47;
	@%p1172 bra 	$L__BB6_399;
	and.b16  	%rs5026, %rs7519, 255;
	setp.eq.s16 	%p1173, %rs5026, 0;
	mov.b32 	%r8416, 48;
	@%p1173 bra 	$L__BB6_399;
	and.b16  	%rs5027, %rs7520, 255;
	setp.eq.s16 	%p1174, %rs5027, 0;
	mov.b32 	%r8416, 49;
	@%p1174 bra 	$L__BB6_399;
$L__BB6_452:
	add.s32 	%r8392, %r8392, %r146;
	add.f64 	%fd132, %fd38, %fd132;
	setp.lt.u32 	%p1177, %r138, 97;
	@%p1177 bra 	$L__BB6_1505;
	ld.shared.v2.b32 	{%r7255, %r7256}, [_ZZN3cub18CUB_300001_SM_10006detail6reduce18DeviceReduceKernelINS2_10policy_hubI4Studj8sum_funcE10Policy1000EN6thrust24THRUST_300001_SM_1000_NS6detail15normal_iteratorINSA_10device_ptrIS5_EEEEjS6_S5_N4cuda3std3__410__identityEEEvT0_PT3_T1_NS0_13GridEvenShareISN_EET2_T4_E12temp_storage+200];
	bfe.u32 	%r7257, %r7255, 0, 8;
	cvt.u16.u32 	%rs6102, %r7257;
	ld.shared.v2.b32 	{%r7258, %r7259}, [_ZZN3cub18CUB_300001_SM_10006detail6reduce18DeviceReduceKernelINS2_10policy_hubI4Studj8sum_funcE10Policy1000EN6thrust24THRUST_300001_SM_1000_NS6detail15normal_iteratorINSA_10device_ptrIS5_EEEEjS6_S5_N4cuda3std3__410__identityEEEvT0_PT3_T1_NS0_13GridEvenShareISN_EET2_T4_E12temp_storage+208];
	ld.shared.v2.b32 	{%r7260, %r7261}, [_ZZN3cub18CUB_300001_SM_10006detail6reduce18DeviceReduceKernelINS2_10policy_hubI4Studj8sum_funcE10Policy1000EN6thrust24THRUST_300001_SM_1000_NS6detail15normal_iteratorINSA_10device_ptrIS5_EEEEjS6_S5_N4cuda3std3__410__identityEEEvT0_PT3_T1_NS0_13GridEvenShareISN_EET2_T4_E12temp_storage+216];
	ld.shared.v2.b32 	{%r7262, %r7263}, [_ZZN3cub18CUB_300001_SM_10006detail6reduce18DeviceReduceKernelINS2_10policy_hubI4Studj8sum_funcE10Policy1000EN6thrust24THRUST_300001_SM_1000_NS6detail15normal_iteratorINSA_10device_ptrIS5_EEEEjS6_S5_N4cuda3std3__410__identityEEEvT0_PT3_T1_NS0_13GridEvenShareISN_EET2_T4_E12temp_storage+224];
	ld.shared.v2.b32 	{%r7264, %r7265}, [_ZZN3cub18CUB_300001_SM_10006detail6reduce18DeviceReduceKernelINS2_10policy_hubI4Studj8sum_funcE10Policy1000EN6thrust24THRUST_300001_SM_1000_NS6detail15normal_iteratorINSA_10device_ptrIS5_EEEEjS6_S5_N4cuda3std3__410__identityEEEvT0_PT3_T1_NS0_13GridEvenShareISN_EET2_T4_E12temp_storage+232];
	ld.shared.v2.b32 	{%r7266, %r7267}, [_ZZN3cub18CUB_300001_SM_10006detail6reduce18DeviceReduceKernelINS2_10policy_hubI4Studj8sum_funcE10Policy1000EN6thrust24THRUST_300001_SM_1000_NS6detail15normal_iteratorINSA_10device_ptrIS5_EEEEjS6_S5_N4cuda3std3__410__identityEEEvT0_PT3_T1_NS0_13GridEvenShareISN_EET2_T4_E12temp_storage+240];
	ld.shared.v2.u8 	{%rs5029, %rs5030}, [_ZZN3cub18CUB_300001_SM_10006detail6reduce18DeviceReduceKernelINS2_10policy_hubI4Studj8sum_funcE10Policy1000EN6thrust24THRUST_300001_SM_1000_NS6detail15normal_iteratorINSA_10device_ptrIS5_EEEEjS6_S5_N4cuda3std3__410__identityEEEvT0_PT3_T1_NS0_13GridEvenShareISN_EET2_T4_E12temp_storage+248];
	ld.shared.u32 	%r153, [_ZZN3cub18CUB_300001_SM_10006detail6reduce18DeviceReduceKernelINS2_10policy_hubI4Studj8sum_funcE10Policy1000EN6thrust24THRUST_300001_SM_1000_NS6detail15normal_iteratorINSA_10device_ptrIS5_EEEEjS6_S5_N4cuda3std3__410__identityEEEvT0_PT3_T1_NS0_13GridEvenShareISN_EET2_T4_E12temp_storage+252];
	ld.shared.f64 	%fd42, [_ZZN3cub18CUB_300001_SM_10006detail6reduce18DeviceReduceKernelINS2_10policy_hubI4Studj8sum_funcE10Policy1000EN6thrust24THRUST_300001_SM_1000_NS6detail15normal_iteratorINSA_10device_ptrIS5_EEEEjS6_S5_N4cuda3std3__410__identityEEEvT0_PT3_T1_NS0_13GridEvenShareISN_EET2_T4_E12temp_storage+256];
	add.u64 	%rd18, %SPL, 0;
	add.u64 	%rd19, %SPL, 64;
	and.b16  	%rs5031, %rs7471, 255;
	cvt.u32.u16 	%r7268, %rs7478;
	cvt.u32.u16 	%r7269, %rs7477;
	prmt.b32 	%r7270, %r7269, %r7268, 0x3340U;
	cvt.u32.u16 	%r7271, %rs7476;
	cvt.u32.u16 	%r7272, %rs7475;
	prmt.b32 	%r7273, %r7272, %r7271, 0x3340U;
	prmt.b32 	%r7274, %r7273, %r7270, 0x5410U;
	cvt.u32.u16 	%r7275, %rs7474;
	cvt.u32.u16 	%r7276, %rs7473;
	prmt.b32 	%r7277, %r7276, %r7275, 0x3340U;
	cvt.u32.u16 	%r7278, %rs7472;
	cvt.u32.u16 	%r7279, %rs7471;
	prmt.b32 	%r7280, %r7279, %r7278, 0x3340U;
	prmt.b32 	%r7281, %r7280, %r7277, 0x5410U;
	st.local.v2.b32 	[%rd18], {%r7281, %r7274};
	cvt.u32.u16 	%r7282, %rs7486;
	cvt.u32.u16 	%r7283, %rs7485;
	prmt.b32 	%r7284, %r7283, %r7282, 0x3340U;
	cvt.u32.u16 	%r7285, %rs7484;
	cvt.u32.u16 	%r7286, %rs7483;
	prmt.b32 	%r7287, %r7286, %r7285, 0x3340U;
	prmt.b32 	%r7288, %r7287, %r7284, 0x5410U;
	cvt.u32.u16 	%r7289, %rs7482;
	cvt.u32.u16 	%r7290, %rs7481;
	prmt.b32 	%r7291, %r7290, %r7289, 0x3340U;
	cvt.u32.u16 	%r7292, %rs7480;
	cvt.u32.u16 	%r7293, %rs7479;
	prmt.b32 	%r7294, %r7293, %r7292, 0x3340U;
	prmt.b32 	%r7295, %r7294, %r7291, 0x5410U;
	st.local.v2.b32 	[%rd18+8], {%r7295, %r7288};
	cvt.u32.u16 	%r7296, %rs7494;
	cvt.u32.u16 	%r7297, %rs7493;
	prmt.b32 	%r7298, %r7297, %r7296, 0x3340U;
	cvt.u32.u16 	%r7299, %rs7492;
	cvt.u32.u16 	%r7300, %rs7491;
	prmt.b32 	%r7301, %r7300, %r7299, 0x3340U;
	prmt.b32 	%r7302, %r7301, %r7298, 0x5410U;
	cvt.u32.u16 	%r7303, %rs7490;
	cvt.u32.u16 	%r7304, %rs7489;
	prmt.b32 	%r7305, %r7304, %r7303, 0x3340U;
	cvt.u32.u16 	%r7306, %rs7488;
	cvt.u32.u16 	%r7307, %rs7487;
	prmt.b32 	%r7308, %r7307, %r7306, 0x3340U;
	prmt.b32 	%r7309, %r7308, %r7305, 0x5410U;
	st.local.v2.b32 	[%rd18+16], {%r7309, %r7302};
	cvt.u32.u16 	%r7310, %rs7502;
	cvt.u32.u16 	%r7311, %rs7501;
	prmt.b32 	%r7312, %r7311, %r7310, 0x3340U;
	cvt.u32.u16 	%r7313, %rs7500;
	cvt.u32.u16 	%r7314, %rs7499;
	prmt.b32 	%r7315, %r7314, %r7313, 0x3340U;
	prmt.b32 	%r7316, %r7315, %r7312, 0x5410U;
	cvt.u32.u16 	%r7317, %rs7498;
	cvt.u32.u16 	%r7318, %rs7497;
	prmt.b32 	%r7319, %r7318, %r7317, 0x3340U;
	cvt.u32.u16 	%r7320, %rs7496;
	cvt.u32.u16 	%r7321, %rs7495;
	prmt.b32 	%r7322, %r7321, %r7320, 0x3340U;
	prmt.b32 	%r7323, %r7322, %r7319, 0x5410U;
	st.local.v2.b32 	[%rd18+24], {%r7323, %r7316};
	cvt.u32.u16 	%r7324, %rs7510;
	cvt.u32.u16 	%r7325, %rs7509;
	prmt.b32 	%r7326, %r7325, %r7324, 0x3340U;
	cvt.u32.u16 	%r7327, %rs7508;
	cvt.u32.u16 	%r7328, %rs7507;
	prmt.b32 	%r7329, %r7328, %r7327, 0x3340U;
	prmt.b32 	%r7330, %r7329, %r7326, 0x5410U;
	cvt.u32.u16 	%r7331, %rs7506;
	cvt.u32.u16 	%r7332, %rs7505;
	prmt.b32 	%r7333, %r7332, %r7331, 0x3340U;
	cvt.u32.u16 	%r7334, %rs7504;
	cvt.u32.u16 	%r7335, %rs7503;
	prmt.b32 	%r7336, %r7335, %r7334, 0x3340U;
	prmt.b32 	%r7337, %r7336, %r7333, 0x5410U;
	st.local.v2.b32 	[%rd18+32], {%r7337, %r7330};
	cvt.u32.u16 	%r7338, %rs7518;
	cvt.u32.u16 	%r7339, %rs7517;
	prmt.b32 	%r7340, %r7339, %r7338, 0x3340U;
	cvt.u32.u16 	%r7341, %rs7516;
	cvt.u32.u16 	%r7342, %rs7515;
	prmt.b32 	%r7343, %r7342, %r7341, 0x3340U;
	prmt.b32 	%r7344, %r7343, %r7340, 0x5410U;
	cvt.u32.u16 	%r7345, %rs7514;
	cvt.u32.u16 	%r7346, %rs7513;
	prmt.b32 	%r7347, %r7346, %r7345, 0x3340U;
	cvt.u32.u16 	%r7348, %rs7512;
	cvt.u32.u16 	%r7349, %rs7511;
	prmt.b32 	%r7350, %r7349, %r7348, 0x3340U;
	prmt.b32 	%r7351, %r7350, %r7347, 0x5410U;
	st.local.v2.b32 	[%rd18+40], {%r7351, %r7344};
	st.local.v2.u8 	[%rd18+48], {%rs7519, %rs7520};
	st.local.u32 	[%rd18+52], %r8392;
	st.local.f64 	[%rd18+56], %fd132;
	st.local.v2.b32 	[%rd19], {%r7255, %r7256};
	st.local.v2.b32 	[%rd19+8], {%r7258, %r7259};
	st.local.v2.b32 	[%rd19+16], {%r7260, %r7261};
	st.local.v2.b32 	[%rd19+24], {%r7262, %r7263};
	st.local.v2.b32 	[%rd19+32], {%r7264, %r7265};
	st.local.v2.b32 	[%rd19+40], {%r7266, %r7267};
	st.local.v2.u8 	[%rd19+48], {%rs5029, %rs5030};
	st.local.u32 	[%rd19+52], %r153;
	st.local.f64 	[%rd19+56], %fd42;
	setp.ne.s16 	%p1178, %rs5031, 0;
	mov.b32 	%r8419, 0;
	@%p1178 bra 	$L__BB6_458;
$L__BB6_454:
	and.b16  	%rs5081, %rs6102, 255;
	setp.eq.s16 	%p1228, %rs5081, 0;
	@%p1228 bra 	$L__BB6_507;
	mov.b32 	%r8420, 0;
$L__BB6_456:
	add.s32 	%r7402, %r8420, %r8419;
	cvt.u64.u32 	%rd225, %r7402;
	add.s64 	%rd226, %rd18, %rd225;
	st.local.u8 	[%rd226], %rs6102;
	add.s32 	%r156, %r8420, 1;
	cvt.u64.u32 	%rd227, %r8420;
	add.s64 	%rd228, %rd19, %rd227;
	ld.local.u8 	%rs6102, [%rd228+1];
	setp.ne.s16 	%p1229, %rs6102, 0;
	mov.u32 	%r8420, %r156;
	@%p1229 bra 	$L__BB6_456;
	ld.local.u32 	%r8392, [%rd18+52];
	ld.local.f64 	%fd132, [%rd18+56];
	ld.local.v2.b32 	{%r7403, %r7404}, [%rd18];
	bfe.u32 	%r7405, %r7403, 0, 8;
	cvt.u16.u32 	%rs7471, %r7405;
	bfe.u32 	%r7406, %r7403, 8, 8;
	cvt.u16.u32 	%rs7472, %r7406;
	bfe.u32 	%r7407, %r7403, 16, 8;
	cvt.u16.u32 	%rs7473, %r7407;
	bfe.u32 	%r7408, %r7403, 24, 8;
	cvt.u16.u32 	%rs7474, %r7408;
	bfe.u32 	%r7409, %r7404, 0, 8;
	cvt.u16.u32 	%rs7475, %r7409;
	bfe.u32 	%r7410, %r7404, 8, 8;
	cvt.u16.u32 	%rs7476, %r7410;
	bfe.u32 	%r7411, %r7404, 16, 8;
	cvt.u16.u32 	%rs7477, %r7411;
	bfe.u32 	%r7412, %r7404, 24, 8;
	cvt.u16.u32 	%rs7478, %r7412;
	ld.local.v2.b32 	{%r7413, %r7414}, [%rd18+8];
	bfe.u32 	%r7415, %r7413, 0, 8;
	cvt.u16.u32 	%rs7479, %r7415;
	bfe.u32 	%r7416, %r7413, 8, 8;
	cvt.u16.u32 	%rs7480, %r7416;
	bfe.u32 	%r7417, %r7413, 16, 8;
	cvt.u16.u32 	%rs7481, %r7417;
	bfe.u32 	%r7418, %r7413, 24, 8;
	cvt.u16.u32 	%rs7482, %r7418;
	bfe.u32 	%r7419, %r7414, 0, 8;
	cvt.u16.u32 	%rs7483, %r7419;
	bfe.u32 	%r7420, %r7414, 8, 8;
	cvt.u16.u32 	%rs7484, %r7420;
	bfe.u32 	%r7421, %r7414, 16, 8;
	cvt.u16.u32 	%rs7485, %r7421;
	bfe.u32 	%r7422, %r7414, 24, 8;
	cvt.u16.u32 	%rs7486, %r7422;
	ld.local.v2.b32 	{%r7423, %r7424}, [%rd18+16];
	bfe.u32 	%r7425, %r7423, 0, 8;
	cvt.u16.u32 	%rs7487, %r7425;
	bfe.u32 	%r7426, %r7423, 8, 8;
	cvt.u16.u32 	%rs7488, %r7426;
	bfe.u32 	%r7427, %r7423, 16, 8;
	cvt.u16.u32 	%rs7489, %r7427;
	bfe.u32 	%r7428, %r7423, 24, 8;
	cvt.u16.u32 	%rs7490, %r7428;
	bfe.u32 	%r7429, %r7424, 0, 8;
	cvt.u16.u32 	%rs7491, %r7429;
	bfe.u32 	%r7430, %r7424, 8, 8;
	cvt.u16.u32 	%rs7492, %r7430;
	bfe.u32 	%r7431, %r7424, 16, 8;
	cvt.u16.u32 	%rs7493, %r7431;
	bfe.u32 	%r7432, %r7424, 24, 8;
	cvt.u16.u32 	%rs7494, %r7432;
	ld.local.v2.b32 	{%r7433, %r7434}, [%rd18+24];
	bfe.u32 	%r7435, %r7433, 0, 8;
	cvt.u16.u32 	%rs7495, %r7435;
	bfe.u32 	%r7436, %r7433, 8, 8;
	cvt.u16.u32 	%rs7496, %r7436;
	bfe.u32 	%r7437, %r7433, 16, 8;
	cvt.u16.u32 	%rs7497, %r7437;
	bfe.u32 	%r7438, %r7433, 24, 8;
	cvt.u16.u32 	%rs7498, %r7438;
	bfe.u32 	%r7439, %r7434, 0, 8;
	cvt.u16.u32 	%rs7499, %r7439;
	bfe.u32 	%r7440, %r7434, 8, 8;
	cvt.u16.u32 	%rs7500, %r7440;
	bfe.u32 	%r7441, %r7434, 16, 8;
	cvt.u16.u32 	%rs7501, %r7441;
	bfe.u32 	%r7442, %r7434, 24, 8;
	cvt.u16.u32 	%rs7502, %r7442;
	ld.local.v2.b32 	{%r7443, %r7444}, [%rd18+32];
	bfe.u32 	%r7445, %r7443, 0, 8;
	cvt.u16.u32 	%rs7503, %r7445;
	bfe.u32 	%r7446, %r7443, 8, 8;
	cvt.u16.u32 	%rs7504, %r7446;
	bfe.u32 	%r7447, %r7443, 16, 8;
	cvt.u16.u32 	%rs7505, %r7447;
	bfe.u32 	%r7448, %r7443, 24, 8;
	cvt.u16.u32 	%rs7506, %r7448;
	bfe.u32 	%r7449, %r7444, 0, 8;
	cvt.u16.u32 	%rs7507, %r7449;
	bfe.u32 	%r7450, %r7444, 8, 8;
	cvt.u16.u32 	%rs7508, %r7450;
	bfe.u32 	%r7451, %r7444, 16, 8;
	cvt.u16.u32 	%rs7509, %r7451;
	bfe.u32 	%r7452, %r7444, 24, 8;
	cvt.u16.u32 	%rs7510, %r7452;
	ld.local.v2.b32 	{%r7453, %r7454}, [%rd18+40];
	bfe.u32 	%r7455, %r7453, 0, 8;
	cvt.u16.u32 	%rs7511, %r7455;
	bfe.u32 	%r7456, %r7453, 8, 8;
	cvt.u16.u32 	%rs7512, %r7456;
	bfe.u32 	%r7457, %r7453, 16, 8;
	cvt.u16.u32 	%rs7513, %r7457;
	bfe.u32 	%r7458, %r7453, 24, 8;
	cvt.u16.u32 	%rs7514, %r7458;
	bfe.u32 	%r7459, %r7454, 0, 8;
	cvt.u16.u32 	%rs7515, %r7459;
	bfe.u32 	%r7460, %r7454, 8, 8;
	cvt.u16.u32 	%rs7516, %r7460;
	bfe.u32 	%r7461, %r7454, 16, 8;
	cvt.u16.u32 	%rs7517, %r7461;
	bfe.u32 	%r7462, %r7454, 24, 8;
	cvt.u16.u32 	%rs7518, %r7462;
	ld.local.v2.u8 	{%rs7519, %rs7520}, [%rd18+48];
	bra.uni 	$L__BB6_507;
$L__BB6_458:
	and.b16  	%rs5032, %rs7472, 255;
	setp.eq.s16 	%p1179, %rs5032, 0;
	mov.b32 	%r8419, 1;
	@%p1179 bra 	$L__BB6_454;
	and.b16  	%rs5033, %rs7473, 255;
	setp.eq.s16 	%p1180, %rs5033, 0;
	mov.b32 	%r8419, 2;
	@%p1180 bra 	$L__BB6_454;
	and.b16  	%rs5034, %rs7474, 255;
	setp.eq.s16 	%p1181, %rs5034, 0;
	mov.b32 	%r8419, 3;
	@%p1181 bra 	$L__BB6_454;
	and.b16  	%rs5035, %rs7475, 255;
	setp.eq.s16 	%p1182, %rs5035, 0;
	mov.b32 	%r8419, 4;
	@%p1182 bra 	$L__BB6_454;
	and.b16  	%rs5036, %rs7476, 255;
	setp.eq.s16 	%p1183, %rs5036, 0;
	mov.b32 	%r8419, 5;
	@%p1183 bra 	$L__BB6_454;
	and.b16  	%rs5037, %rs7477, 255;
	setp.eq.s16 	%p1184, %rs5037, 0;
	mov.b32 	%r8419, 6;
	@%p1184 bra 	$L__BB6_454;
	and.b16  	%rs5038, %rs7478, 255;
	setp.eq.s16 	%p1185, %rs5038, 0;
	mov.b32 	%r8419, 7;
	@%p1185 bra 	$L__BB6_454;
	and.b16  	%rs5039, %rs7479, 255;
	setp.eq.s16 	%p1186, %rs5039, 0;
	mov.b32 	%r8419, 8;
	@%p1186 bra 	$L__BB6_454;
	and.b16  	%rs5040, %rs7480, 255;
	setp.eq.s16 	%p1187, %rs5040, 0;
	mov.b32 	%r8419, 9;
	@%p1187 bra 	$L__BB6_454;
	and.b16  	%rs5041, %rs7481, 255;
	setp.eq.s16 	%p1188, %rs5041, 0;
	mov.b32 	%r8419, 10;
	@%p1188 bra 	$L__BB6_454;
	and.b16  	%rs5042, %rs7482, 255;
	setp.eq.s16 	%p1189, %rs5042, 0;
	mov.b32 	%r8419, 11;
	@%p1189 bra 	$L__BB6_454;
	and.b16  	%rs5043, %rs7483, 255;
	setp.eq.s16 	%p1190, %rs5043, 0;
	mov.b32 	%r8419, 12;
	@%p1190 bra 	$L__BB6_454;
	and.b16  	%rs5044, %rs7484, 255;
	setp.eq.s16 	%p1191, %rs5044, 0;
	mov.b32 	%r8419, 13;
	@%p1191 bra 	$L__BB6_454;
	and.b16  	%rs5045, %rs7485, 255;
	setp.eq.s16 	%p1192, %rs5045, 0;
	mov.b32 	%r8419, 14;
	@%p1192 bra 	$L__BB6_454;
	and.b16  	%rs5046, %rs7486, 255;
	setp.eq.s16 	%p1193, %rs5046, 0;
	mov.b32 	%r8419, 15;
	@%p1193 bra 	$L__BB6_454;
	and.b16  	%rs5047, %rs7487, 255;
	setp.eq.s16 	%p1194, %rs5047, 0;
	mov.b32 	%r8419, 16;
	@%p1194 bra 	$L__BB6_454;
	and.b16  	%rs5048, %rs7488, 255;
	setp.eq.s16 	%p1195, %rs5048, 0;
	mov.b32 	%r8419, 17;
	@%p1195 bra 	$L__BB6_454;
	and.b16  	%rs5049, %rs7489, 255;
	setp.eq.s16 	%p1196, %rs5049, 0;
	mov.b32 	%r8419, 18;
	@%p1196 bra 	$L__BB6_454;
	and.b16  	%rs5050, %rs7490, 255;
	setp.eq.s16 	%p1197, %rs5050, 0;
	mov.b32 	%r8419, 19;
	@%p1197 bra 	$L__BB6_454;
	and.b16  	%rs5051, %rs7491, 255;
	setp.eq.s16 	%p1198, %rs5051, 0;
	mov.b32 	%r8419, 20;
	@%p1198 bra 	$L__BB6_454;
	and.b16  	%rs5052, %rs7492, 255;
	setp.eq.s16 	%p1199, %rs5052, 0;
	mov.b32 	%r8419, 21;
	@%p1199 bra 	$L__BB6_454;
	and.b16  	%rs5053, %rs7493, 255;
	setp.eq.s16 	%p1200, %rs5053, 0;
	mov.b32 	%r8419, 22;
	@%p1200 bra 	$L__BB6_454;
	and.b16  	%rs5054, %rs7494, 255;
	setp.eq.s16 	%p1201, %rs5054, 0;
	mov.b32 	%r8419, 23;
	@%p1201 bra 	$L__BB6_454;
	and.b16  	%rs5055, %rs7495, 255;
	setp.eq.s16 	%p1202, %rs5055, 0;
	mov.b32 	%r8419, 24;
	@%p1202 bra 	$L__BB6_454;
	and.b16  	%rs5056, %rs7496, 255;
	setp.eq.s16 	%p1203, %rs5056, 0;
	mov.b32 	%r8419, 25;
	@%p1203 bra 	$L__BB6_454;
	and.b16  	%rs5057, %rs7497, 255;
	setp.eq.s16 	%p1204, %rs5057, 0;
	mov.b32 	%r8419, 26;
	@%p1204 bra 	$L__BB6_454;
	and.b16  	%rs5058, %rs7498, 255;
	setp.eq.s16 	%p1205, %rs5058, 0;
	mov.b32 	%r8419, 27;
	@%p1205 bra 	$L__BB6_454;
	and.b16  	%rs5059, %rs7499, 255;
	setp.eq.s16 	%p1206, %rs5059, 0;
	mov.b32 	%r8419, 28;
	@%p1206 bra 	$L__BB6_454;
	and.b16  	%rs5060, %rs7500, 255;
	setp.eq.s16 	%p1207, %rs5060, 0;
	mov.b32 	%r8419, 29;
	@%p1207 bra 	$L__BB6_454;
	and.b16  	%rs5061, %rs7501, 255;
	setp.eq.s16 	%p1208, %rs5061, 0;
	mov.b32 	%r8419, 30;
	@%p1208 bra 	$L__BB6_454;
	and.b16  	%rs5062, %rs7502, 255;
	setp.eq.s16 	%p1209, %rs5062, 0;
	mov.b32 	%r8419, 31;
	@%p1209 bra 	$L__BB6_454;
	and.b16  	%rs5063, %rs7503, 255;
	setp.eq.s16 	%p1210, %rs5063, 0;
	mov.b32 	%r8419, 32;
	@%p1210 bra 	$L__BB6_454;
	and.b16  	%rs5064, %rs7504, 255;
	setp.eq.s16 	%p1211, %rs5064, 0;
	mov.b32 	%r8419, 33;
	@%p1211 bra 	$L__BB6_454;
	and.b16  	%rs5065, %rs7505, 255;
	setp.eq.s16 	%p1212, %rs5065, 0;
	mov.b32 	%r8419, 34;
	@%p1212 bra 	$L__BB6_454;
	and.b16  	%rs5066, %rs7506, 255;
	setp.eq.s16 	%p1213, %rs5066, 0;
	mov.b32 	%r8419, 35;
	@%p1213 bra 	$L__BB6_454;
	and.b16  	%rs5067, %rs7507, 255;
	setp.eq.s16 	%p1214, %rs5067, 0;
	mov.b32 	%r8419, 36;
	@%p1214 bra 	$L__BB6_454;
	and.b16  	%rs5068, %rs7508, 255;
	setp.eq.s16 	%p1215, %rs5068, 0;
	mov.b32 	%r8419, 37;
	@%p1215 bra 	$L__BB6_454;
	and.b16  	%rs5069, %rs7509, 255;
	setp.eq.s16 	%p1216, %rs5069, 0;
	mov.b32 	%r8419, 38;
	@%p1216 bra 	$L__BB6_454;
	and.b16  	%rs5070, %rs7510, 255;
	setp.eq.s16 	%p1217, %rs5070, 0;
	mov.b32 	%r8419, 39;
	@%p1217 bra 	$L__BB6_454;
	and.b16  	%rs5071, %rs7511, 255;
	setp.eq.s16 	%p1218, %rs5071, 0;
	mov.b32 	%r8419, 40;
	@%p1218 bra 	$L__BB6_454;
	and.b16  	%rs5072, %rs7512, 255;
	setp.eq.s16 	%p1219, %rs5072, 0;
	mov.b32 	%r8419, 41;
	@%p1219 bra 	$L__BB6_454;
	and.b16  	%rs5073, %rs7513, 255;
	setp.eq.s16 	%p1220, %rs5073, 0;
	mov.b32 	%r8419, 42;
	@%p1220 bra 	$L__BB6_454;
	and.b16  	%rs5074, %rs7514, 255;
	setp.eq.s16 	%p1221, %rs5074, 0;
	mov.b32 	%r8419, 43;
	@%p1221 bra 	$L__BB6_454;
	and.b16  	%rs5075, %rs7515, 255;
	setp.eq.s16 	%p1222, %rs5075, 0;
	mov.b32 	%r8419, 44;
	@%p1222 bra 	$L__BB6_454;
	and.b16  	%rs5076, %rs7516, 255;
	setp.eq.s16 	%p1223, %rs5076, 0;
	mov.b32 	%r8419, 45;
	@%p1223 bra 	$L__BB6_454;
	and.b16  	%rs5077, %rs7517, 255;
	setp.eq.s16 	%p1224, %rs5077, 0;
	mov.b32 	%r8419, 46;
	@%p1224 bra 	$L__BB6_454;
	and.b16  	%rs5078, %rs7518, 255;
	setp.eq.s16 	%p1225, %rs5078, 0;
	mov.b32 	%r8419, 47;
	@%p1225 bra 	$L__BB6_454;
	and.b16  	%rs5079, %rs7519, 255;
	setp.eq.s16 	%p1226, %rs5079, 0;
	mov.b32 	%r8419, 48;
	@%p1226 bra 	$L__BB6_454;
	and.b16  	%rs5080, %rs7520, 255;
	setp.eq.s16 	%p1227, %rs5080, 0;
	mov.b32 	%r8419, 49;
	@%p1227 bra 	$L__BB6_454;
$L__BB6_507:
	add.s32 	%r8392, %r8392, %r153;
	add.f64 	%fd132, %fd42, %fd132;
	setp.lt.u32 	%p1230, %r138, 129;
	@%p1230 bra 	$L__BB6_1505;
	ld.shared.v2.b32 	{%r7464, %r7465}, [_ZZN3cub18CUB_300001_SM_10006detail6reduce18DeviceReduceKernelINS2_10policy_hubI4Studj8sum_funcE10Policy1000EN6thrust24THRUST_300001_SM_1000_NS6detail15normal_iteratorINSA_10device_ptrIS5_EEEEjS6_S5_N4cuda3std3__410__identityEEEvT0_PT3_T1_NS0_13GridEvenShareISN_EET2_T4_E12temp_storage+264];
	bfe.u32 	%r7466, %r7464, 0, 8;
	cvt.u16.u32 	%rs6153, %r7466;
	ld.shared.v2.b32 	{%r7467, %r7468}, [_ZZN3cub18CUB_300001_SM_10006detail6reduce18DeviceReduceKernelINS2_10policy_hubI4Studj8sum_funcE10Policy1000EN6thrust24THRUST_300001_SM_1000_NS6detail15normal_iteratorINSA_10device_ptrIS5_EEEEjS6_S5_N4cuda3std3__410__identityEEEvT0_PT3_T1_NS0_13GridEvenShareISN_EET2_T4_E12temp_storage+272];
	ld.shared.v2.b32 	{%r7469, %r7470}, [_ZZN3cub18CUB_300001_SM_10006detail6reduce18DeviceReduceKernelINS2_10policy_hubI4Studj8sum_funcE10Policy1000EN6thrust24THRUST_300001_SM_1000_NS6detail15normal_iteratorINSA_10device_ptrIS5_EEEEjS6_S5_N4cuda3std3__410__identityEEEvT0_PT3_T1_NS0_13GridEvenShareISN_EET2_T4_E12temp_storage+280];
	ld.shared.v2.b32 	{%r7471, %r7472}, [_ZZN3cub18CUB_300001_SM_10006detail6reduce18DeviceReduceKernelINS2_10policy_hubI4Studj8sum_funcE10Policy1000EN6thrust24THRUST_300001_SM_1000_NS6detail15normal_iteratorINSA_10device_ptrIS5_EEEEjS6_S5_N4cuda3std3__410__identityEEEvT0_PT3_T1_NS0_13GridEvenShareISN_EET2_T4_E12temp_storage+288];
	ld.shared.v2.b32 	{%r7473, %r7474}, [_ZZN3cub18CUB_300001_SM_10006detail6reduce18DeviceReduceKernelINS2_10policy_hubI4Studj8sum_funcE10Policy1000EN6thrust24THRUST_300001_SM_1000_NS6detail15normal_iteratorINSA_10device_ptrIS5_EEEEjS6_S5_N4cuda3std3__410__identityEEEvT0_PT3_T1_NS0_13GridEvenShareISN_EET2_T4_E12temp_storage+296];
	ld.shared.v2.b32 	{%r7475, %r7476}, [_ZZN3cub18CUB_300001_SM_10006detail6reduce18DeviceReduceKernelINS2_10policy_hubI4Studj8sum_funcE10Policy1000EN6thrust24THRUST_300001_SM_1000_NS6detail15normal_iteratorINSA_10device_ptrIS5_EEEEjS6_S5_N4cuda3std3__410__identityEEEvT0_PT3_T1_NS0_13GridEvenShareISN_EET2_T4_E12temp_storage+304];
	ld.shared.v2.u8 	{%rs5082, %rs5083}, [_ZZN3cub18CUB_300001_SM_10006detail6reduce18DeviceReduceKernelINS2_10policy_hubI4Studj8sum_funcE10Policy1000EN6thrust24THRUST_300001_SM_1000_NS6detail15normal_iteratorINSA_10device_ptrIS5_EEEEjS6_S5_N4cuda3std3__410__identityEEEvT0_PT3_T1_NS0_13GridEvenShareISN_EET2_T4_E12temp_storage+312];
	ld.shared.u32 	%r160, [_ZZN3cub18CUB_300001_SM_10006detail6reduce18DeviceReduceKernelINS2_10policy_hubI4Studj8sum_funcE10Policy1000EN6thrust24THRUST_300001_SM_1000_NS6detail15normal_iteratorINSA_10device_ptrIS5_EEEEjS6_S5_N4cuda3std3__410__identityEEEvT0_PT3_T1_NS0_13GridEvenShareISN_EET2_T4_E12temp_storage+316];
	ld.shared.f64 	%fd46, [_ZZN3cub18CUB_300001_SM_10006detail6reduce18DeviceReduceKernelINS2_10policy_hubI4Studj8sum_funcE10Policy1000EN6thrust24THRUST_300001_SM_1000_NS6detail15normal_iteratorINSA_10device_ptrIS5_EEEEjS6_S5_N4cuda3std3__410__identityEEEvT0_PT3_T1_NS0_13GridEvenShareISN_EET2_T4_E12temp_storage+320];
	add.u64 	%rd20, %SPL, 0;
	add.u64 	%rd21, %SPL, 64;
	and.b16  	%rs5084, %rs7471, 255;
	cvt.u32.u16 	%r7477, %rs7478;
	cvt.u32.u16 	%r7478, %rs7477;
	prmt.b32 	%r7479, %r7478, %r7477, 0x3340U;
	cvt.u32.u16 	%r7480, %rs7476;
	cvt.u32.u16 	%r7481, %rs7475;
	prmt.b32 	%r7482, %r7481, %r7480, 0x3340U;
	prmt.b32 	%r7483, %r7482, %r7479, 0x5410U;
	cvt.u32.u16 	%r7484, %rs7474;
	cvt.u32.u16 	%r7485, %rs7473;
	prmt.b32 	%r7486, %r7485, %r7484, 0x3340U;
	cvt.u32.u16 	%r7487, %rs7472;
	cvt.u32.u16 	%r7488, %rs7471;
	prmt.b32 	%r7489, %r7488, %r7487, 0x3340U;
	prmt.b32 	%r7490, %r7489, %r7486, 0x5410U;
	st.local.v2.b32 	[%rd20], {%r7490, %r7483};
	cvt.u32.u16 	%r7491, %rs7486;
	cvt.u32.u16 	%r7492, %rs7485;
	prmt.b32 	%r7493, %r7492, %r7491, 0x3340U;
	cvt.u32.u16 	%r7494, %rs7484;
	cvt.u32.u16 	%r7495, %rs7483;
	prmt.b32 	%r7496, %r7495, %r7494, 0x3340U;
	prmt.b32 	%r7497, %r7496, %r7493, 0x5410U;
	cvt.u32.u16 	%r7498, %rs7482;
	cvt.u32.u16 	%r7499, %rs7481;
	prmt.b32 	%r7500, %r7499, %r7498, 0x3340U;
	cvt.u32.u16 	%r7501, %rs7480;
	cvt.u32.u16 	%r7502, %rs7479;
	prmt.b32 	%r7503, %r7502, %r7501, 0x3340U;
	prmt.b32 	%r7504, %r7503, %r7500, 0x5410U;
	st.local.v2.b32 	[%rd20+8], {%r7504, %r7497};
	cvt.u32.u16 	%r7505, %rs7494;
	cvt.u32.u16 	%r7506, %rs7493;
	prmt.b32 	%r7507, %r7506, %r7505, 0x3340U;
	cvt.u32.u16 	%r7508, %rs7492;
	cvt.u32.u16 	%r7509, %rs7491;
	prmt.b32 	%r7510, %r7509, %r7508, 0x3340U;
	prmt.b32 	%r7511, %r7510, %r7507, 0x5410U;
	cvt.u32.u16 	%r7512, %rs7490;
	cvt.u32.u16 	%r7513, %rs7489;
	prmt.b32 	%r7514, %r7513, %r7512, 0x3340U;
	cvt.u32.u16 	%r7515, %rs7488;
	cvt.u32.u16 	%r7516, %rs7487;
	prmt.b32 	%r7517, %r7516, %r7515, 0x3340U;
	prmt.b32 	%r7518, %r7517, %r7514, 0x5410U;
	st.local.v2.b32 	[%rd20+16], {%r7518, %r7511};
	cvt.u32.u16 	%r7519, %rs7502;
	cvt.u32.u16 	%r7520, %rs7501;
	prmt.b32 	%r7521, %r7520, %r7519, 0x3340U;
	cvt.u32.u16 	%r7522, %rs7500;
	cvt.u32.u16 	%r7523, %rs7499;
	prmt.b32 	%r7524, %r7523, %r7522, 0x3340U;
	prmt.b32 	%r7525, %r7524, %r7521, 0x5410U;
	cvt.u32.u16 	%r7526, %rs7498;
	cvt.u32.u16 	%r7527, %rs7497;
	prmt.b32 	%r7528, %r7527, %r7526, 0x3340U;
	cvt.u32.u16 	%r7529, %rs7496;
	cvt.u32.u16 	%r7530, %rs7495;
	prmt.b32 	%r7531, %r7530, %r7529, 0x3340U;
	prmt.b32 	%r7532, %r7531, %r7528, 0x5410U;
	st.local.v2.b32 	[%rd20+24], {%r7532, %r7525};
	cvt.u32.u16 	%r7533, %rs7510;
	cvt.u32.u16 	%r7534, %rs7509;
	prmt.b32 	%r7535, %r7534, %r7533, 0x3340U;
	cvt.u32.u16 	%r7536, %rs7508;
	cvt.u32.u16 	%r7537, %rs7507;
	prmt.b32 	%r7538, %r7537, %r7536, 0x3340U;
	prmt.b32 	%r7539, %r7538, %r7535, 0x5410U;
	cvt.u32.u16 	%r7540, %rs7506;
	cvt.u32.u16 	%r7541, %rs7505;
	prmt.b32 	%r7542, %r7541, %r7540, 0x3340U;
	cvt.u32.u16 	%r7543, %rs7504;
	cvt.u32.u16 	%r7544, %rs7503;
	prmt.b32 	%r7545, %r7544, %r7543, 0x3340U;
	prmt.b32 	%r7546, %r7545, %r7542, 0x5410U;
	st.local.v2.b32 	[%rd20+32], {%r7546, %r7539};
	cvt.u32.u16 	%r7547, %rs7518;
	cvt.u32.u16 	%r7548, %rs7517;
	prmt.b32 	%r7549, %r7548, %r7547, 0x3340U;
	cvt.u32.u16 	%r7550, %rs7516;
	cvt.u32.u16 	%r7551, %rs7515;
	prmt.b32 	%r7552, %r7551, %r7550, 0x3340U;
	prmt.b32 	%r7553, %r7552, %r7549, 0x5410U;
	cvt.u32.u16 	%r7554, %rs7514;
	cvt.u32.u16 	%r7555, %rs7513;
	prmt.b32 	%r7556, %r7555, %r7554, 0x3340U;
	cvt.u32.u16 	%r7557, %rs7512;
	cvt.u32.u16 	%r7558, %rs7511;
	prmt.b32 	%r7559, %r7558, %r7557, 0x3340U;
	prmt.b32 	%r7560, %r7559, %r7556, 0x5410U;
	st.local.v2.b32 	[%rd20+40], {%r7560, %r7553};
	st.local.v2.u8 	[%rd20+48], {%rs7519, %rs7520};
	st.local.u32 	[%rd20+52], %r8392;
	st.local.f64 	[%rd20+56], %fd132;
	st.local.v2.b32 	[%rd21], {%r7464, %r7465};
	st.local.v2.b32 	[%rd21+8], {%r7467, %r7468};
	st.local.v2.b32 	[%rd21+16], {%r7469, %r7470};
	st.local.v2.b32 	[%rd21+24], {%r7471, %r7472};
	st.local.v2.b32 	[%rd21+32], {%r7473, %r7474};
	st.local.v2.b32 	[%rd21+40], {%r7475, %r7476};
	st.local.v2.u8 	[%rd21+48], {%rs5082, %rs5083};
	st.local.u32 	[%rd21+52], %r160;
	st.local.f64 	[%rd21+56], %fd46;
	setp.ne.s16 	%p1231, %rs5084, 0;
	mov.b32 	%r8422, 0;
	@%p1231 bra 	$L__BB6_513;
$L__BB6_509:
	and.b16  	%rs5134, %rs6153, 255;
	setp.eq.s16 	%p1281, %rs5134, 0;
	@%p1281 bra 	$L__BB6_562;
	mov.b32 	%r8423, 0;
$L__BB6_511:
	add.s32 	%r7611, %r8423, %r8422;
	cvt.u64.u32 	%rd231, %r7611;
	add.s64 	%rd232, %rd20, %rd231;
	st.local.u8 	[%rd232], %rs6153;
	add.s32 	%r163, %r8423, 1;
	cvt.u64.u32 	%rd233, %r8423;
	add.s64 	%rd234, %rd21, %rd233;
	ld.local.u8 	%rs6153, [%rd234+1];
	setp.ne.s16 	%p1282, %rs6153, 0;
	mov.u32 	%r8423, %r163;
	@%p1282 bra 	$L__BB6_511;
	ld.local.u32 	%r8392, [%rd20+52];
	ld.local.f64 	%fd132, [%rd20+56];
	ld.local.v2.b32 	{%r7612, %r7613}, [%rd20];
	bfe.u32 	%r7614, %r7612, 0, 8;
	cvt.u16.u32 	%rs7471, %r7614;
	bfe.u32 	%r7615, %r7612, 8, 8;
	cvt.u16.u32 	%rs7472, %r7615;
	bfe.u32 	%r7616, %r7612, 16, 8;
	cvt.u16.u32 	%rs7473, %r7616;
	bfe.u32 	%r7617, %r7612, 24, 8;
	cvt.u16.u32 	%rs7474, %r7617;
	bfe.u32 	%r7618, %r7613, 0, 8;
	cvt.u16.u32 	%rs7475, %r7618;
	bfe.u32 	%r7619, %r7613, 8, 8;
	cvt.u16.u32 	%rs7476, %r7619;
	bfe.u32 	%r7620, %r7613, 16, 8;
	cvt.u16.u32 	%rs7477, %r7620;
	bfe.u32 	%r7621, %r7613, 24, 8;
	cvt.u16.u32 	%rs7478, %r7621;
	ld.local.v2.b32 	{%r7622, %r7623}, [%rd20+8];
	bfe.u32 	%r7624, %r7622, 0, 8;
	cvt.u16.u32 	%rs7479, %r7624;
	bfe.u32 	%r7625, %r7622, 8, 8;
	cvt.u16.u32 	%rs7480, %r7625;
	bfe.u32 	%r7626, %r7622, 16, 8;
	cvt.u16.u32 	%rs7481, %r7626;
	bfe.u32 	%r7627, %r7622, 24, 8;
	cvt.u16.u32 	%rs7482, %r7627;
	bfe.u32 	%r7628, %r7623, 0, 8;
	cvt.u16.u32 	%rs7483, %r7628;
	bfe.u32 	%r7629, %r7623, 8, 8;
	cvt.u16.u32 	%rs7484, %r7629;
	bfe.u32 	%r7630, %r7623, 16, 8;
	cvt.u16.u32 	%rs7485, %r7630;
	bfe.u32 	%r7631, %r7623, 24, 8;
	cvt.u16.u32 	%rs7486, %r7631;
	ld.local.v2.b32 	{%r7632, %r7633}, [%rd20+16];
	bfe.u32 	%r7634, %r7632, 0, 8;
	cvt.u16.u32 	%rs7487, %r7634;
	bfe.u32 	%r7635, %r7632, 8, 8;
	cvt.u16.u32 	%rs7488, %r7635;
	bfe.u32 	%r7636, %r7632, 16, 8;
	cvt.u16.u32 	%rs7489, %r7636;
	bfe.u32 	%r7637, %r7632, 24, 8;
	cvt.u16.u32 	%rs7490, %r7637;
	bfe.u32 	%r7638, %r7633, 0, 8;
	cvt.u16.u32 	%rs7491, %r7638;
	bfe.u32 	%r7639, %r7633, 8, 8;
	cvt.u16.u32 	%rs7492, %r7639;
	bfe.u32 	%r7640, %r7633, 16, 8;
	cvt.u16.u32 	%rs7493, %r7640;
	bfe.u32 	%r7641, %r7633, 24, 8;
	cvt.u16.u32 	%rs7494, %r7641;
	ld.local.v2.b32 	{%r7642, %r7643}, [%rd20+24];
	bfe.u32 	%r7644, %r7642, 0, 8;
	cvt.u16.u32 	%rs7495, %r7644;
	bfe.u32 	%r7645, %r7642, 8, 8;
	cvt.u16.u32 	%rs7496, %r7645;
	bfe.u32 	%r7646, %r7642, 16, 8;
	cvt.u16.u32 	%rs7497, %r7646;
	bfe.u32 	%r7647, %r7642, 24, 8;
	cvt.u16.u32 	%rs7498, %r7647;
	bfe.u32 	%r7648, %r7643, 0, 8;
	cvt.u16.u32 	%rs7499, %r7648;
	bfe.u32 	%r7649, %r7643, 8, 8;
	cvt.u16.u32 	%rs7500, %r7649;
	bfe.u32 	%r7650, %r7643, 16, 8;
	cvt.u16.u32 	%rs7501, %r7650;
	bfe.u32 	%r7651, %r7643, 24, 8;
	cvt.u16.u32 	%rs7502, %r7651;
	ld.local.v2.b32 	{%r7652, %r7653}, [%rd20+32];
	bfe.u32 	%r7654, %r7652, 0, 8;
	cvt.u16.u32 	%rs7503, %r7654;
	bfe.u32 	%r7655, %r7652, 8, 8;
	cvt.u16.u32 	%rs7504, %r7655;
	bfe.u32 	%r7656, %r7652, 16, 8;
	cvt.u16.u32 	%rs7505, %r7656;
	bfe.u32 	%r7657, %r7652, 24, 8;
	cvt.u16.u32 	%rs7506, %r7657;
	bfe.u32 	%r7658, %r7653, 0, 8;
	cvt.u16.u32 	%rs7507, %r7658;
	bfe.u32 	%r7659, %r7653, 8, 8;
	cvt.u16.u32 	%rs7508, %r7659;
	bfe.u32 	%r7660, %r7653, 16, 8;
	cvt.u16.u32 	%rs7509, %r7660;
	bfe.u32 	%r7661, %r7653, 24, 8;
	cvt.u16.u32 	%rs7510, %r7661;
	ld.local.v2.b32 	{%r7662, %r7663}, [%rd20+40];
	bfe.u32 	%r7664, %r7662, 0, 8;
	cvt.u16.u32 	%rs7511, %r7664;
	bfe.u32 	%r7665, %r7662, 8, 8;
	cvt.u16.u32 	%rs7512, %r7665;
	bfe.u32 	%r7666, %r7662, 16, 8;
	cvt.u16.u32 	%rs7513, %r7666;
	bfe.u32 	%r7667, %r7662, 24, 8;
	cvt.u16.u32 	%rs7514, %r7667;
	bfe.u32 	%r7668, %r7663, 0, 8;
	cvt.u16.u32 	%rs7515, %r7668;
	bfe.u32 	%r7669, %r7663, 8, 8;
	cvt.u16.u32 	%rs7516, %r7669;
	bfe.u32 	%r7670, %r7663, 16, 8;
	cvt.u16.u32 	%rs7517, %r7670;
	bfe.u32 	%r7671, %r7663, 24, 8;
	cvt.u16.u32 	%rs7518, %r7671;
	ld.local.v2.u8 	{%rs7519, %rs7520}, [%rd20+48];
	bra.uni 	$L__BB6_562;
$L__BB6_513:
	and.b16  	%rs5085, %rs7472, 255;
	setp.eq.s16 	%p1232, %rs5085, 0;
	mov.b32 	%r8422, 1;
	@%p1232 bra 	$L__BB6_509;
	and.b16  	%rs5086, %rs7473, 255;
	setp.eq.s16 	%p1233, %rs5086, 0;
	mov.b32 	%r8422, 2;
	@%p1233 bra 	$L__BB6_509;
	and.b16  	%rs5087, %rs7474, 255;
	setp.eq.s16 	%p1234, %rs5087, 0;
	mov.b32 	%r8422, 3;
	@%p1234 bra 	$L__BB6_509;
	and.b16  	%rs5088, %rs7475, 255;
	setp.eq.s16 	%p1235, %rs5088, 0;
	mov.b32 	%r8422, 4;
	@%p1235 bra 	$L__BB6_509;
	and.b16  	%rs5089, %rs7476, 255;
	setp.eq.s16 	%p1236, %rs5089, 0;
	mov.b32 	%r8422, 5;
	@%p1236 bra 	$L__BB6_509;
	and.b16  	%rs5090, %rs7477, 255;
	setp.eq.s16 	%p1237, %rs5090, 0;
	mov.b32 	%r8422, 6;
	@%p1237 bra 	$L__BB6_509;
	and.b16  	%rs5091, %rs7478, 255;
	setp.eq.s16 	%p1238, %rs5091, 0;
	mov.b32 	%r8422, 7;
	@%p1238 bra 	$L__BB6_509;
	and.b16  	%rs5092, %rs7479, 255;
	setp.eq.s16 	%p1239, %rs5092, 0;
	mov.b32 	%r8422, 8;
	@%p1239 bra 	$L__BB6_509;
	and.b16  	%rs5093, %rs7480, 255;
	setp.eq.s16 	%p1240, %rs5093, 0;
	mov.b32 	%r8422, 9;
	@%p1240 bra 	$L__BB6_509;
	and.b16  	%rs5094, %rs7481, 255;
	setp.eq.s16 	%p1241, %rs5094, 0;
	mov.b32 	%r8422, 10;
	@%p1241 bra 	$L__BB6_509;
	and.b16  	%rs5095, %rs7482, 255;
	setp.eq.s16 	%p1242, %rs5095, 0;
	mov.b32 	%r8422, 11;
	@%p1242 bra 	$L__BB6_509;
	and.b16  	%rs5096, %rs7483, 255;
	setp.eq.s16 	%p1243, %rs5096, 0;
	mov.b32 	%r8422, 12;
	@%p1243 bra 	$L__BB6_509;
	and.b16  	%rs5097, %rs7484, 255;
	setp.eq.s16 	%p1244, %rs5097, 0;
	mov.b32 	%r8422, 13;
	@%p1244 bra 	$L__BB6_509;
	and.b16  	%rs5098, %rs7485, 255;
	setp.eq.s16 	%p1245, %rs5098, 0;
	mov.b32 	%r8422, 14;
	@%p1245 bra 	$L__BB6_509;
	and.b16  	%rs5099, %rs7486, 255;
	setp.eq.s16 	%p1246, %rs5099, 0;
	mov.b32 	%r8422, 15;
	@%p1246 bra 	$L__BB6_509;
	and.b16  	%rs5100, %rs7487, 255;
	setp.eq.s16 	%p1247, %rs5100, 0;
	mov.b32 	%r8422, 16;
	@%p1247 bra 	$L__BB6_509;
	and.b16  	%rs5101, %rs7488, 255;
	setp.eq.s16 	%p1248, %rs5101, 0;
	mov.b32 	%r8422, 17;
	@%p1248 bra 	$L__BB6_509;
	and.b16  	%rs5102, %rs7489, 255;
	setp.eq.s16 	%p1249, %rs5102, 0;
	mov.b32 	%r8422, 18;
	@%p1249 bra 	$L__BB6_509;
	and.b16  	%rs5103, %rs7490, 255;
	setp.eq.s16 	%p1250, %rs5103, 0;
	mov.b32 	%r8422, 19;
	@%p1250 bra 	$L__BB6_509;
	and.b16  	%rs5104, %rs7491, 255;
	setp.eq.s16 	%p1251, %rs5104, 0;
	mov.b32 	%r8422, 20;
	@%p1251 bra 	$L__BB6_509;
	and.b16  	%rs5105, %rs7492, 255;
	setp.eq.s16 	%p1252, %rs5105, 0;
	mov.b32 	%r8422, 21;
	@%p1252 bra 	$L__BB6_509;
	and.b16  	%rs5106, %rs7493, 255;
	setp.eq.s16 	%p1253, %rs5106, 0;
	mov.b32 	%r8422, 22;
	@%p1253 bra 	$L__BB6_509;
	and.b16  	%rs5107, %rs7494, 255;
	setp.eq.s16 	%p1254, %rs5107, 0;
	mov.b32 	%r8422, 23;
	@%p1254 bra 	$L__BB6_509;
	and.b16  	%rs5108, %rs7495, 255;
	setp.eq.s16 	%p1255, %rs5108, 0;
	mov.b32 	%r8422, 24;
	@%p1255 bra 	$L__BB6_509;
	and.b16  	%rs5109, %rs7496, 255;
	setp.eq.s16 	%p1256, %rs5109, 0;
	mov.b32 	%r8422, 25;
	@%p1256 bra 	$L__BB6_509;
	and.b16  	%rs5110, %rs7497, 255;
	setp.eq.s16 	%p1257, %rs5110, 0;
	mov.b32 	%r8422, 26;
	@%p1257 bra 	$L__BB6_509;
	and.b16  	%rs5111, %rs7498, 255;
	setp.eq.s16 	%p1258, %rs5111, 0;
	mov.b32 	%r8422, 27;
	@%p1258 bra 	$L__BB6_509;
	and.b16  	%rs5112, %rs7499, 255;
	setp.eq.s16 	%p1259, %rs5112, 0;
	mov.b32 	%r8422, 28;
	@%p1259 bra 	$L__BB6_509;
	and.b16  	%rs5113, %rs7500, 255;
	setp.eq.s16 	%p1260, %rs5113, 0;
	mov.b32 	%r8422, 29;
	@%p1260 bra 	$L__BB6_509;
	and.b16  	%rs5114, %rs7501, 255;
	setp.eq.s16 	%p1261, %rs5114, 0;
	mov.b32 	%r8422, 30;
	@%p1261 bra 	$L__BB6_509;
	and.b16  	%rs5115, %rs7502, 255;
	setp.eq.s16 	%p1262, %rs5115, 0;
	mov.b32 	%r8422, 31;
	@%p1262 bra 	$L__BB6_509;
	and.b16  	%rs5116, %rs7503, 255;
	setp.eq.s16 	%p1263, %rs5116, 0;
	mov.b32 	%r8422, 32;
	@%p1263 bra 	$L__BB6_509;
	and.b16  	%rs5117, %rs7504, 255;
	setp.eq.s16 	%p1264, %rs5117, 0;
	mov.b32 	%r8422, 33;
	@%p1264 bra 	$L__BB6_509;
	and.b16  	%rs5118, %rs7505, 255;
	setp.eq.s16 	%p1265, %rs5118, 0;
	mov.b32 	%r8422, 34;
	@%p1265 bra 	$L__BB6_509;
	and.b16  	%rs5119, %rs7506, 255;
	setp.eq.s16 	%p1266, %rs5119, 0;
	mov.b32 	%r8422, 35;
	@%p1266 bra 	$L__BB6_509;
	and.b16  	%rs5120, %rs7507, 255;
	setp.eq.s16 	%p1267, %rs5120, 0;
	mov.b32 	%r8422, 36;
	@%p1267 bra 	$L__BB6_509;
	and.b16  	%rs5121, %rs7508, 255;
	setp.eq.s16 	%p1268, %rs5121, 0;
	mov.b32 	%r8422, 37;
	@%p1268 bra 	$L__BB6_509;
	and.b16  	%rs5122, %rs7509, 255;
	setp.eq.s16 	%p1269, %rs5122, 0;
	mov.b32 	%r8422, 38;
	@%p1269 bra 	$L__BB6_509;
	and.b16  	%rs5123, %rs7510, 255;
	setp.eq.s16 	%p1270, %rs5123, 0;
	mov.b32 	%r8422, 39;
	@%p1270 bra 	$L__BB6_509;
	and.b16  	%rs5124, %rs7511, 255;
	setp.eq.s16 	%p1271, %rs5124, 0;
	mov.b32 	%r8422, 40;
	@%p1271 bra 	$L__BB6_509;
	and.b16  	%rs5125, %rs7512, 255;
	setp.eq.s16 	%p1272, %rs5125, 0;
	mov.b32 	%r8422, 41;
	@%p1272 bra 	$L__BB6_509;
	and.b16  	%rs5126, %rs7513, 255;
	setp.eq.s16 	%p1273, %rs5126, 0;
	mov.b32 	%r8422, 42;
	@%p1273 bra 	$L__BB6_509;
	and.b16  	%rs5127, %rs7514, 255;
	setp.eq.s16 	%p1274, %rs5127, 0;
	mov.b32 	%r8422, 43;
	@%p1274 bra 	$L__BB6_509;
	and.b16  	%rs5128, %rs7515, 255;
	setp.eq.s16 	%p1275, %rs5128, 0;
	mov.b32 	%r8422, 44;
	@%p1275 bra 	$L__BB6_509;
	and.b16  	%rs5129, %rs7516, 255;
	setp.eq.s16 	%p1276, %rs5129, 0;
	mov.b32 	%r8422, 45;
	@%p1276 bra 	$L__BB6_509;
	and.b16  	%rs5130, %rs7517, 255;
	setp.eq.s16 	%p1277, %rs5130, 0;
	mov.b32 	%r8422, 46;
	@%p1277 bra 	$L__BB6_509;
	and.b16  	%rs5131, %rs7518, 255;
	setp.eq.s16 	%p1278, %rs5131, 0;
	mov.b32 	%r8422, 47;
	@%p1278 bra 	$L__BB6_509;
	and.b16  	%rs5132, %rs7519, 255;
	setp.eq.s16 	%p1279, %rs5132, 0;
	mov.b32 	%r8422, 48;
	@%p1279 bra 	$L__BB6_509;
	and.b16  	%rs5133, %rs7520, 255;
	setp.eq.s16 	%p1280, %rs5133, 0;
	mov.b32 	%r8422, 49;
	@%p1280 bra 	$L__BB6_509;
$L__BB6_562:
	add.s32 	%r8392, %r8392, %r160;
	add.f64 	%fd132, %fd46, %fd132;
	setp.lt.u32 	%p1283, %r138, 161;
	@%p1283 bra 	$L__BB6_1505;
	ld.shared.v2.b32 	{%r7673, %r7674}, [_ZZN3cub18CUB_300001_SM_10006detail6reduce18DeviceReduceKernelINS2_10policy_hubI4Studj8sum_funcE10Policy1000EN6thrust24THRUST_300001_SM_1000_NS6detail15normal_iteratorINSA_10device_ptrIS5_EEEEjS6_S5_N4cuda3std3__410__identityEEEvT0_PT3_T1_NS0_13GridEvenShareISN_EET2_T4_E12temp_storage+328];
	bfe.u32 	%r7675, %r7673, 0, 8;
	cvt.u16.u32 	%rs6204, %r7675;
	ld.shared.v2.b32 	{%r7676, %r7677}, [_ZZN3cub18CUB_300001_SM_10006detail6reduce18DeviceReduceKernelINS2_10policy_hubI4Studj8sum_funcE10Policy1000EN6thrust24THRUST_300001_SM_1000_NS6detail15normal_iteratorINSA_10device_ptrIS5_EEEEjS6_S5_N4cuda3std3__410__identityEEEvT0_PT3_T1_NS0_13GridEvenShareISN_EET2_T4_E12temp_storage+336];
	ld.shared.v2.b32 	{%r7678, %r7679}, [_ZZN3cub18CUB_300001_SM_10006detail6reduce18DeviceReduceKernelINS2_10policy_hubI4Studj8sum_funcE10Policy1000EN6thrust24THRUST_300001_SM_1000_NS6detail15normal_iteratorINSA_10device_ptrIS5_EEEEjS6_S5_N4cuda3std3__410__identityEEEvT0_PT3_T1_NS0_13GridEvenShareISN_EET2_T4_E12temp_storage+344];
	ld.shared.v2.b32 	{%r7680, %r7681}, [_ZZN3cub18CUB_300001_SM_10006detail6reduce18DeviceReduceKernelINS2_10policy_hubI4Studj8sum_funcE10Policy1000EN6thrust24THRUST_300001_SM_1000_NS6detail15normal_iteratorINSA_10device_ptrIS5_EEEEjS6_S5_N4cuda3std3__410__identityEEEvT0_PT3_T1_NS0_13GridEvenShareISN_EET2_T4_E12temp_storage+352];
	ld.shared.v2.b32 	{%r7682, %r7683}, [_ZZN3cub18CUB_300001_SM_10006detail6reduce18DeviceReduceKernelINS2_10policy_hubI4Studj8sum_funcE10Policy1000EN6thrust24THRUST_300001_SM_1000_NS6detail15normal_iteratorINSA_10device_ptrIS5_EEEEjS6_S5_N4cuda3std3__410__identityEEEvT0_PT3_T1_NS0_13GridEvenShareISN_EET2_T4_E12temp_storage+360];
	ld.shared.v2.b32 	{%r7684, %r7685}, [_ZZN3cub18CUB_300001_SM_10006detail6reduce18DeviceReduceKernelINS2_10policy_hubI4Studj8sum_funcE10Policy1000EN6thrust24THRUST_300001_SM_1000_NS6detail15normal_iteratorINSA_10device_ptrIS5_EEEEjS6_S5_N4cuda3std3__410__identityEEEvT0_PT3_T1_NS0_13GridEvenShareISN_EET2_T4_E12temp_storage+368];
	ld.shared.v2.u8 	{%rs5135, %rs5136}, [_ZZN3cub18CUB_300001_SM_10006detail6reduce18DeviceReduceKernelINS2_10policy_hubI4Studj8sum_funcE10Policy1000EN6thrust24THRUST_300001_SM_1000_NS6detail15normal_iteratorINSA_10device_ptrIS5_EEEEjS6_S5_N4cuda3std3__410__identityEEEvT0_PT3_T1_NS0_13GridEvenShareISN_EET2_T4_E12temp_storage+376];
	ld.shared.u32 	%r167, [_ZZN3cub18CUB_300001_SM_10006detail6reduce18DeviceReduceKernelINS2_10policy_hubI4Studj8sum_funcE10Policy1000EN6thrust24THRUST_300001_SM_1000_NS6detail15normal_iteratorINSA_10device_ptrIS5_EEEEjS6_S5_N4cuda3std3__410__identityEEEvT0_PT3_T1_NS0_13GridEvenShareISN_EET2_T4_E12temp_storage+380];
	ld.shared.f64 	%fd50, [_ZZN3cub18CUB_300001_SM_10006detail6reduce18DeviceReduceKernelINS2_10policy_hubI4Studj8sum_funcE10Policy1000EN6thrust24THRUST_300001_SM_1000_NS6detail15normal_iteratorINSA_10device_ptrIS5_EEEEjS6_S5_N4cuda3std3__410__identityEEEvT0_PT3_T1_NS0_13GridEvenShareISN_EET2_T4_E12temp_storage+384];
	add.u64 	%rd22, %SPL, 0;
	add.u64 	%rd23, %SPL, 64;
	and.b16  	%rs5137, %rs7471, 255;
	cvt.u32.u16 	%r7686, %rs7478;
	cvt.u32.u16 	%r7687, %rs7477;
	prmt.b32 	%r7688, %r7687, %r7686, 0x3340U;
	cvt.u32.u16 	%r7689, %rs7476;
	cvt.u32.u16 	%r7690, %rs7475;
	prmt.b32 	%r7691, %r7690, %r7689, 0x3340U;
	prmt.b32 	%r7692, %r7691, %r7688, 0x5410U;
	cvt.u32.u16 	%r7693, %rs7474;
	cvt.u32.u16 	%r7694, %rs7473;
	prmt.b32 	%r7695, %r7694, %r7693, 0x3340U;
	cvt.u32.u16 	%r7696, %rs7472;
	cvt.u32.u16 	%r7697, %rs7471;
	prmt.b32 	%r7698, %r7697, %r7696, 0x3340U;
	prmt.b32 	%r7699, %r7698, %r7695, 0x5410U;
	st.local.v2.b32 	[%rd22], {%r7699, %r7692};
	cvt.u32.u16 	%r7700, %rs7486;
	cvt.u32.u16 	%r7701, %rs7485;
	prmt.b32 	%r7702, %r7701, %r7700, 0x3340U;
	cvt.u32.u16 	%r7703, %rs7484;
	cvt.u32.u16 	%r7704, %rs7483;
	prmt.b32 	%r7705, %r7704, %r7703, 0x3340U;
	prmt.b32 	%r7706, %r7705, %r7702, 0x5410U;
	cvt.u32.u16 	%r7707, %rs7482;
	cvt.u32.u16 	%r7708, %rs7481;
	prmt.b32 	%r7709, %r7708, %r7707, 0x3340U;
	cvt.u32.u16 	%r7710, %rs7480;
	cvt.u32.u16 	%r7711, %rs7479;
	prmt.b32 	%r7712, %r7711, %r7710, 0x3340U;
	prmt.b32 	%r7713, %r7712, %r7709, 0x5410U;
	st.local.v2.b32 	[%rd22+8], {%r7713, %r7706};
	cvt.u32.u16 	%r7714, %rs7494;
	cvt.u32.u16 	%r7715, %rs7493;
	prmt.b32 	%r7716, %r7715, %r7714, 0x3340U;
	cvt.u32.u16 	%r7717, %rs7492;
	cvt.u32.u16 	%r7718, %rs7491;
	prmt.b32 	%r7719, %r7718, %r7717, 0x3340U;
	prmt.b32 	%r7720, %r7719, %r7716, 0x5410U;
	cvt.u32.u16 	%r7721, %rs7490;
	cvt.u32.u16 	%r7722, %rs7489;
	prmt.b32 	%r7723, %r7722, %r7721, 0x3340U;
	cvt.u32.u16 	%r7724, %rs7488;
	cvt.u32.u16 	%r7725, %rs7487;
	prmt.b32 	%r7726, %r7725, %r7724, 0x3340U;
	prmt.b32 	%r7727, %r7726, %r7723, 0x5410U;
	st.local.v2.b32 	[%rd22+16], {%r7727, %r7720};
	cvt.u32.u16 	%r7728, %rs7502;
	cvt.u32.u16 	%r7729, %rs7501;
	prmt.b32 	%r7730, %r7729, %r7728, 0x3340U;
	cvt.u32.u16 	%r7731, %rs7500;
	cvt.u32.u16 	%r7732, %rs7499;
	prmt.b32 	%r7733, %r7732, %r7731, 0x3340U;
	prmt.b32 	%r7734, %r7733, %r7730, 0x5410U;
	cvt.u32.u16 	%r7735, %rs7498;
	cvt.u32.u16 	%r7736, %rs7497;
	prmt.b32 	%r7737, %r7736, %r7735, 0x3340U;
	cvt.u32.u16 	%r7738, %rs7496;
	cvt.u32.u16 	%r7739, %rs7495;
	prmt.b32 	%r7740, %r7739, %r7738, 0x3340U;
	prmt.b32 	%r7741, %r7740, %r7737, 0x5410U;
	st.local.v2.b32 	[%rd22+24], {%r7741, %r7734};
	cvt.u32.u16 	%r7742, %rs7510;
	cvt.u32.u16 	%r7743, %rs7509;
	prmt.b32 	%r7744, %r7743, %r7742, 0x3340U;
	cvt.u32.u16 	%r7745, %rs7508;
	cvt.u32.u16 	%r7746, %rs7507;
	prmt.b32 	%r7747, %r7746, %r7745, 0x3340U;
	prmt.b32 	%r7748, %r7747, %r7744, 0x5410U;
	cvt.u32.u16 	%r7749, %rs7506;
	cvt.u32.u16 	%r7750, %rs7505;
	prmt.b32 	%r7751, %r7750, %r7749, 0x3340U;
	cvt.u32.u16 	%r7752, %rs7504;
	cvt.u32.u16 	%r7753, %rs7503;
	prmt.b32 	%r7754, %r7753, %r7752, 0x3340U;
	prmt.b32 	%r7755, %r7754, %r7751, 0x5410U;
	st.local.v2.b32 	[%rd22+32], {%r7755, %r7748};
	cvt.u32.u16 	%r7756, %rs7518;
	cvt.u32.u16 	%r7757, %rs7517;
	prmt.b32 	%r7758, %r7757, %r7756, 0x3340U;
	cvt.u32.u16 	%r7759, %rs7516;
	cvt.u32.u16 	%r7760, %rs7515;
	prmt.b32 	%r7761, %r7760, %r7759, 0x3340U;
	prmt.b32 	%r7762, %r7761, %r7758, 0x5410U;
	cvt.u32.u16 	%r7763, %rs7514;
	cvt.u32.u16 	%r7764, %rs7513;
	prmt.b32 	%r7765, %r7764, %r7763, 0x3340U;
	cvt.u32.u16 	%r7766, %rs7512;
	cvt.u32.u16 	%r7767, %rs7511;
	prmt.b32 	%r7768, %r7767, %r7766, 0x3340U;
	prmt.b32 	%r7769, %r7768, %r7765, 0x5410U;
	st.local.v2.b32 	[%rd22+40], {%r7769, %r7762};
	st.local.v2.u8 	[%rd22+48], {%rs7519, %rs7520};
	st.local.u32 	[%rd22+52], %r8392;
	st.local.f64 	[%rd22+56], %fd132;
	st.local.v2.b32 	[%rd23], {%r7673, %r7674};
	st.local.v2.b32 	[%rd23+8], {%r7676, %r7677};
	st.local.v2.b32 	[%rd23+16], {%r7678, %r7679};
	st.local.v2.b32 	[%rd23+24], {%r7680, %r7681};
	st.local.v2.b32 	[%rd23+32], {%r7682, %r7683};
	st.local.v2.b32 	[%rd23+40], {%r7684, %r7685};
	st.local.v2.u8 	[%rd23+48], {%rs5135, %rs5136};
	st.local.u32 	[%rd23+52], %r167;
	st.local.f64 	[%rd23+56], %fd50;
	setp.ne.s16 	%p1284, %rs5137, 0;
	mov.b32 	%r8425, 0;
	@%p1284 bra 	$L__BB6_568;
$L__BB6_564:
	and.b16  	%rs5187, %rs6204, 255;
	setp.eq.s16 	%p1334, %rs5187, 0;
	@%p1334 bra 	$L__BB6_617;
	mov.b32 	%r8426, 0;
$L__BB6_566:
	add.s32 	%r7820, %r8426, %r8425;
	cvt.u64.u32 	%rd237, %r7820;
	add.s64 	%rd238, %rd22, %rd237;
	st.local.u8 	[%rd238], %rs6204;
	add.s32 	%r170, %r8426, 1;
	cvt.u64.u32 	%rd239, %r8426;
	add.s64 	%rd240, %rd23, %rd239;
	ld.local.u8 	%rs6204, [%rd240+1];
	setp.ne.s16 	%p1335, %rs6204, 0;
	mov.u32 	%r8426, %r170;
	@%p1335 bra 	$L__BB6_566;
	ld.local.u32 	%r8392, [%rd22+52];
	ld.local.f64 	%fd132, [%rd22+56];
	ld.local.v2.b32 	{%r7821, %r7822}, [%rd22];
	bfe.u32 	%r7823, %r7821, 0, 8;
	cvt.u16.u32 	%rs7471, %r7823;
	bfe.u32 	%r7824, %r7821, 8, 8;
	cvt.u16.u32 	%rs7472, %r7824;
	bfe.u32 	%r7825, %r7821, 16, 8;
	cvt.u16.u32 	%rs7473, %r7825;
	bfe.u32 	%r7826, %r7821, 24, 8;
	cvt.u16.u32 	%rs7474, %r7826;
	bfe.u32 	%r7827, %r7822, 0, 8;
	cvt.u16.u32 	%rs7475, %r7827;
	bfe.u32 	%r7828, %r7822, 8, 8;
	cvt.u16.u32 	%rs7476, %r7828;
	bfe.u32 	%r7829, %r7822, 16, 8;
	cvt.u16.u32 	%rs7477, %r7829;
	bfe.u32 	%r7830, %r7822, 24, 8;
	cvt.u16.u32 	%rs7478, %r7830;
	ld.local.v2.b32 	{%r7831, %r7832}, [%rd22+8];
	bfe.u32 	%r7833, %r7831, 0, 8;
	cvt.u16.u32 	%rs7479, %r7833;
	bfe.u32 	%r7834, %r7831, 8, 8;
	cvt.u16.u32 	%rs7480, %r7834;
	bfe.u32 	%r7835, %r7831, 16, 8;
	cvt.u16.u32 	%rs7481, %r7835;
	bfe.u32 	%r7836, %r7831, 24, 8;
	cvt.u16.u32 	%rs7482, %r7836;
	bfe.u32 	%r7837, %r7832, 0, 8;
	cvt.u16.u32 	%rs7483, %r7837;
	bfe.u32 	%r7838, %r7832, 8, 8;
	cvt.u16.u32 	%rs7484, %r7838;
	bfe.u32 	%r7839, %r7832, 16, 8;
	cvt.u16.u32 	%rs7485, %r7839;
	bfe.u32 	%r7840, %r7832, 24, 8;
	cvt.u16.u32 	%rs7486, %r7840;
	ld.local.v2.b32 	{%r7841, %r7842}, [%rd22+16];
	bfe.u32 	%r7843, %r7841, 0, 8;
	cvt.u16.u32 	%rs7487, %r7843;
	bfe.u32 	%r7844, %r7841, 8, 8;
	cvt.u16.u32 	%rs7488, %r7844;
	bfe.u32 	%r7845, %r7841, 16, 8;
	cvt.u16.u32 	%rs7489, %r7845;
	bfe.u32 	%r7846, %r7841, 24, 8;
	cvt.u16.u32 	%rs7490, %r7846;
	bfe.u32 	%r7847, %r7842, 0, 8;
	cvt.u16.u32 	%rs7491, %r7847;
	bfe.u32 	%r7848, %r7842, 8, 8;
	cvt.u16.u32 	%rs7492, %r7848;
	bfe.u32 	%r7849, %r7842, 16, 8;
	cvt.u16.u32 	%rs7493, %r7849;
	bfe.u32 	%r7850, %r7842, 24, 8;
	cvt.u16.u32 	%rs7494, %r7850;
	ld.local.v2.b32 	{%r7851, %r7852}, [%rd22+24];
	bfe.u32 	%r7853, %r7851, 0, 8;
	cvt.u16.u32 	%rs7495, %r7853;
	bfe.u32 	%r7854, %r7851, 8, 8;
	cvt.u16.u32 	%rs7496, %r7854;
	bfe.u32 	%r7855, %r7851, 16, 8;
	cvt.u16.u32 	%rs7497, %r7855;
	bfe.u32 	%r7856, %r7851, 24, 8;
	cvt.u16.u32 	%rs7498, %r7856;
	bfe.u32 	%r7857, %r7852, 0, 8;
	cvt.u16.u32 	%rs7499, %r7857;
	bfe.u32 	%r7858, %r7852, 8, 8;
	cvt.u16.u32 	%rs7500, %r7858;
	bfe.u32 	%r7859, %r7852, 16, 8;
	cvt.u16.u32 	%rs7501, %r7859;
	bfe.u32 	%r7860, %r7852, 24, 8;
	cvt.u16.u32 	%rs7502, %r7860;
	ld.local.v2.b32 	{%r7861, %r7862}, [%rd22+32];
	bfe.u32 	%r7863, %r7861, 0, 8;
	cvt.u16.u32 	%rs7503, %r7863;
	bfe.u32 	%r7864, %r7861, 8, 8;
	cvt.u16.u32 	%rs7504, %r7864;
	bfe.u32 	%r7865, %r7861, 16, 8;
	cvt.u16.u32 	%rs7505, %r7865;
	bfe.u32 	%r7866, %r7861, 24, 8;
	cvt.u16.u32 	%rs7506, %r7866;
	bfe.u32 	%r7867, %r7862, 0, 8;
	cvt.u16.u32 	%rs7507, %r7867;
	bfe.u32 	%r7868, %r7862, 8, 8;
	cvt.u16.u32 	%rs7508, %r7868;
	bfe.u32 	%r7869, %r7862, 16, 8;
	cvt.u16.u32 	%rs7509, %r7869;
	bfe.u32 	%r7870, %r7862, 24, 8;
	cvt.u16.u32 	%rs7510, %r7870;
	ld.local.v2.b32 	{%r7871, %r7872}, [%rd22+40];
	bfe.u32 	%r7873, %r7871, 0, 8;
	cvt.u16.u32 	%rs7511, %r7873;
	bfe.u32 	%r7874, %r7871, 8, 8;
	cvt.u16.u32 	%rs7512, %r7874;
	bfe.u32 	%r7875, %r7871, 16, 8;
	cvt.u16.u32 	%rs7513, %r7875;
	bfe.u32 	%r7876, %r7871, 24, 8;
	cvt.u16.u32 	%rs7514, %r7876;
	bfe.u32 	%r7877, %r7872, 0, 8;
	cvt.u16.u32 	%rs7515, %r7877;
	bfe.u32 	%r7878, %r7872, 8, 8;
	cvt.u16.u32 	%rs7516, %r7878;
	bfe.u32 	%r7879, %r7872, 16, 8;
	cvt.u16.u32 	%rs7517, %r7879;
	bfe.u32 	%r7880, %r7872, 24, 8;
	cvt.u16.u32 	%rs7518, %r7880;
	ld.local.v2.u8 	{%rs7519, %rs7520}, [%rd22+48];
	bra.uni 	$L__BB6_617;
$L__BB6_568:
	and.b16  	%rs5138, %rs7472, 255;
	setp.eq.s16 	%p1285, %rs5138, 0;
	mov.b32 	%r8425, 1;
	@%p1285 bra 	$L__BB6_564;
	and.b16  	%rs5139, %rs7473, 255;
	setp.eq.s16 	%p1286, %rs5139, 0;
	mov.b32 	%r8425, 2;
	@%p1286 bra 	$L__BB6_564;
	and.b16  	%rs5140, %rs7474, 255;
	setp.eq.s16 	%p1287, %rs5140, 0;
	mov.b32 	%r8425, 3;
	@%p1287 bra 	$L__BB6_564;
	and.b16  	%rs5141, %rs7475, 255;
	setp.eq.s16 	%p1288, %rs5141, 0;
	mov.b32 	%r8425, 4;
	@%p1288 bra 	$L__BB6_564;
	and.b16  	%rs5142, %rs7476, 255;
	setp.eq.s16 	%p1289, %rs5142, 0;
	mov.b32 	%r8425, 5;
	@%p1289 bra 	$L__BB6_564;
	and.b16  	%rs5143, %rs7477, 255;
	setp.eq.s16 	%p1290, %rs5143, 0;
	mov.b32 	%r8425, 6;
	@%p1290 bra 	$L__BB6_564;
	and.b16  	%rs5144, %rs7478, 255;
	setp.eq.s16 	%p1291, %rs5144, 0;
	mov.b32 	%r8425, 7;
	@%p1291 bra 	$L__BB6_564;
	and.b16  	%rs5145, %rs7479, 255;
	setp.eq.s16 	%p1292, %rs5145, 0;
	mov.b32 	%r8425, 8;
	@%p1292 bra 	$L__BB6_564;
	and.b16  	%rs5146, %rs7480, 255;
	setp.eq.s16 	%p1293, %rs5146, 0;
	mov.b32 	%r8425, 9;
	@%p1293 bra 	$L__BB6_564;
	and.b16  	%rs5147, %rs7481, 255;
	setp.eq.s16 	%p1294, %rs5147, 0;
	mov.b32 	%r8425, 10;
	@%p1294 bra 	$L__BB6_564;
	and.b16  	%rs5148, %rs7482, 255;
	setp.eq.s16 	%p1295, %rs5148, 0;
	mov.b32 	%r8425, 11;
	@%p1295 bra 	$L__BB6_564;
	and.b16  	%rs5149, %rs7483, 255;
	setp.eq.s16 	%p1296, %rs5149, 0;
	mov.b32 	%r8425, 12;
	@%p1296 bra 	$L__BB6_564;
	and.b16  	%rs5150, %rs7484, 255;
	setp.eq.s16 	%p1297, %rs5150, 0;
	mov.b32 	%r8425, 13;
	@%p1297 bra 	$L__BB6_564;
	and.b16  	%rs5151, %rs7485, 255;
	setp.eq.s16 	%p1298, %rs5151, 0;
	mov.b32 	%r8425, 14;
	@%p1298 bra 	$L__BB6_564;
	and.b16  	%rs5152, %rs7486, 255;
	setp.eq.s16 	%p1299, %rs5152, 0;
	mov.b32 	%r8425, 15;
	@%p1299 bra 	$L__BB6_564;
	and.b16  	%rs5153, %rs7487, 255;
	setp.eq.s16 	%p1300, %rs5153, 0;
	mov.b32 	%r8425, 16;
	@%p1300 bra 	$L__BB6_564;
	and.b16  	%rs5154, %rs7488, 255;
	setp.eq.s16 	%p1301, %rs5154, 0;
	mov.b32 	%r8425, 17;
	@%p1301 bra 	$L__BB6_564;
	and.b16  	%rs5155, %rs7489, 255;
	setp.eq.s16 	%p1302, %rs5155, 0;
	mov.b32 	%r8425, 18;
	@%p1302 bra 	$L__BB6_564;
	and.b16  	%rs5156, %rs7490, 255;
	setp.eq.s16 	%p1303, %rs5156, 0;
	mov.b32 	%r8425, 19;
	@%p1303 bra 	$L__BB6_564;
	and.b16  	%rs5157, %rs7491, 255;
	setp.eq.s16 	%p1304, %rs5157, 0;
	mov.b32 	%r8425, 20;
	@%p1304 bra 	$L__BB6_564;
	and.b16  	%rs5158, %rs7492, 255;
	setp.eq.s16 	%p1305, %rs5158, 0;
	mov.b32 	%r8425, 21;
	@%p1305 bra 	$L__BB6_564;
	and.b16  	%rs5159, %rs7493, 255;
	setp.eq.s16 	%p1306, %rs5159, 0;
	mov.b32 	%r8425, 22;
	@%p1306 bra 	$L__BB6_564;
	and.b16  	%rs5160, %rs7494, 255;
	setp.eq.s16 	%p1307, %rs5160, 0;
	mov.b32 	%r8425, 23;
	@%p1307 bra 	$L__BB6_564;
	and.b16  	%rs5161, %rs7495, 255;
	setp.eq.s16 	%p1308, %rs5161, 0;
	mov.b32 	%r8425, 24;
	@%p1308 bra 	$L__BB6_564;
	and.b16  	%rs5162, %rs7496, 255;
	setp.eq.s16 	%p1309, %rs5162, 0;
	mov.b32 	%r8425, 25;
	@%p1309 bra 	$L__BB6_564;
	and.b16  	%rs5163, %rs7497, 255;
	setp.eq.s16 	%p1310, %rs5163, 0;
	mov.b32 	%r8425, 26;
	@%p1310 bra 	$L__BB6_564;
	and.b16  	%rs5164, %rs7498, 255;
	setp.eq.s16 	%p1311, %rs5164, 0;
	mov.b32 	%r8425, 27;
	@%p1311 bra 	$L__BB6_564;
	and.b16  	%rs5165, %rs7499, 255;
	setp.eq.s16 	%p1312, %rs5165, 0;
	mov.b32 	%r8425, 28;
	@%p1312 bra 	$L__BB6_564;
	and.b16  	%rs5166, %rs7500, 255;
	setp.eq.s16 	%p1313, %rs5166, 0;
	mov.b32 	%r8425, 29;
	@%p1313 bra 	$L__BB6_564;
	and.b16  	%rs5167, %rs7501, 255;
	setp.eq.s16 	%p1314, %rs5167, 0;
	mov.b32 	%r8425, 30;
	@%p1314 bra 	$L__BB6_564;
	and.b16  	%rs5168, %rs7502, 255;
	setp.eq.s16 	%p1315, %rs5168, 0;
	mov.b32 	%r8425, 31;
	@%p1315 bra 	$L__BB6_564;
	and.b16  	%rs5169, %rs7503, 255;
	setp.eq.s16 	%p1316, %rs5169, 0;
	mov.b32 	%r8425, 32;
	@%p1316 bra 	$L__BB6_564;
	and.b16  	%rs5170, %rs7504, 255;
	setp.eq.s16 	%p1317, %rs5170, 0;
	mov.b32 	%r8425, 33;
	@%p1317 bra 	$L__BB6_564;
	and.b16  	%rs5171, %rs7505, 255;
	setp.eq.s16 	%p1318, %rs5171, 0;
	mov.b32 	%r8425, 34;
	@%p1318 bra 	$L__BB6_564;
	and.b16  	%rs5172, %rs7506, 255;
	setp.eq.s16 	%p1319, %rs5172, 0;
	mov.b32 	%r8425, 35;
	@%p1319 bra 	$L__BB6_564;
	and.b16  	%rs5173, %rs7507, 255;
	setp.eq.s16 	%p1320, %rs5173, 0;
	mov.b32 	%r8425, 36;
	@%p1320 bra 	$L__BB6_564;
	and.b16  	%rs5174, %rs7508, 255;
	setp.eq.s16 	%p1321, %rs5174, 0;
	mov.b32 	%r8425, 37;
	@%p1321 bra 	$L__BB6_564;
	and.b16  	%rs5175, %rs7509, 255;
	setp.eq.s16 	%p1322, %rs5175, 0;
	mov.b32 	%r8425, 38;
	@%p1322 bra 	$L__BB6_564;
	and.b16  	%rs5176, %rs7510, 255;
	setp.eq.s16 	%p1323, %rs5176, 0;
	mov.b32 	%r8425, 39;
	@%p1323 bra 	$L__BB6_564;
	and.b16  	%rs5177, %rs7511, 255;
	setp.eq.s16 	%p1324, %rs5177, 0;
	mov.b32 	%r8425, 40;
	@%p1324 bra 	$L__BB6_564;
	and.b16  	%rs5178, %rs7512, 255;
	setp.eq.s16 	%p1325, %rs5178, 0;
	mov.b32 	%r8425, 41;
	@%p1325 bra 	$L__BB6_564;
	and.b16  	%rs5179, %rs7513, 255;
	setp.eq.s16 	%p1326, %rs5179, 0;
	mov.b32 	%r8425, 42;
	@%p1326 bra 	$L__BB6_564;
	and.b16  	%rs5180, %rs7514, 255;
	setp.eq.s16 	%p1327, %rs5180, 0;
	mov.b32 	%r8425, 43;
	@%p1327 bra 	$L__BB6_564;
	and.b16  	%rs5181, %rs7515, 255;
	setp.eq.s16 	%p1328, %rs5181, 0;
	mov.b32 	%r8425, 44;
	@%p1328 bra 	$L__BB6_564;
	and.b16  	%rs5182, %rs7516, 255;
	setp.eq.s16 	%p1329, %rs5182, 0;
	mov.b32 	%r8425, 45;
	@%p1329 bra 	$L__BB6_564;
	and.b16  	%rs5183, %rs7517, 255;
	setp.eq.s16 	%p1330, %rs5183, 0;
	mov.b32 	%r8425, 46;
	@%p1330 bra 	$L__BB6_564;
	and.b16  	%rs5184, %rs7518, 255;
	setp.eq.s16 	%p1331, %rs5184, 0;
	mov.b32 	%r8425, 47;
	@%p1331 bra 	$L__BB6_564;
	and.b16  	%rs5185, %rs7519, 255;
	setp.eq.s16 	%p1332, %rs5185, 0;
	mov.b32 	%r8425, 48;
	@%p1332 bra 	$L__BB6_564;
	and.b16  	%rs5186, %rs7520, 255;
	setp.eq.s16 	%p1333, %rs5186, 0;
	mov.b32 	%r8425, 49;
	@%p1333 bra 	$L__BB6_564;
$L__BB6_617:
	add.s32 	%r8392, %r8392, %r167;
	add.f64 	%fd132, %fd50, %fd132;
	setp.lt.u32 	%p1336, %r138, 193;
	@%p1336 bra 	$L__BB6_1505;
	ld.shared.v2.b32 	{%r7882, %r7883}, [_ZZN3cub18CUB_300001_SM_10006detail6reduce18DeviceReduceKernelINS2_10policy_hubI4Studj8sum_funcE10Policy1000EN6thrust24THRUST_300001_SM_1000_NS6detail15normal_iteratorINSA_10device_ptrIS5_EEEEjS6_S5_N4cuda3std3__410__identityEEEvT0_PT3_T1_NS0_13GridEvenShareISN_EET2_T4_E12temp_storage+392];
	bfe.u32 	%r7884, %r7882, 0, 8;
	cvt.u16.u32 	%rs6255, %r7884;
	ld.shared.v2.b32 	{%r7885, %r7886}, [_ZZN3cub18CUB_300001_SM_10006detail6reduce18DeviceReduceKernelINS2_10policy_hubI4Studj8sum_funcE10Policy1000EN6thrust24THRUST_300001_SM_1000_NS6detail15normal_iteratorINSA_10device_ptrIS5_EEEEjS6_S5_N4cuda3std3__410__identityEEEvT0_PT3_T1_NS0_13GridEvenShareISN_EET2_T4_E12temp_storage+400];
	ld.shared.v2.b32 	{%r7887, %r7888}, [_ZZN3cub18CUB_300001_SM_10006detail6reduce18DeviceReduceKernelINS2_10policy_hubI4Studj8sum_funcE10Policy1000EN6thrust24THRUST_300001_SM_1000_NS6detail15normal_iteratorINSA_10device_ptrIS5_EEEEjS6_S5_N4cuda3std3__410__identityEEEvT0_PT3_T1_NS0_13GridEvenShareISN_EET2_T4_E12temp_storage+408];
	ld.shared.v2.b32 	{%r7889, %r7890}, [_ZZN3cub18CUB_300001_SM_10006detail6reduce18DeviceReduceKernelINS2_10policy_hubI4Studj8sum_funcE10Policy1000EN6thrust24THRUST_300001_SM_1000_NS6detail15normal_iteratorINSA_10device_ptrIS5_EEEEjS6_S5_N4cuda3std3__410__identityEEEvT0_PT3_T1_NS0_13GridEvenShareISN_EET2_T4_E12temp_storage+416];
	ld.shared.v2.b32 	{%r7891, %r7892}, [_ZZN3cub18CUB_300001_SM_10006detail6reduce18DeviceReduceKernelINS2_10policy_hubI4Studj8sum_funcE10Policy1000EN6thrust24THRUST_300001_SM_1000_NS6detail15normal_iteratorINSA_10device_ptrIS5_EEEEjS6_S5_N4cuda3std3__410__identityEEEvT0_PT3_T1_NS0_13GridEvenShareISN_EET2_T4_E12temp_storage+424];
	ld.shared.v2.b32 	{%r7893, %r7894}, [_ZZN3cub18CUB_300001_SM_10006detail6reduce18DeviceReduceKernelINS2_10policy_hubI4Studj8sum_funcE10Policy1000EN6thrust24THRUST_300001_SM_1000_NS6detail15normal_iteratorINSA_10device_ptrIS5_EEEEjS6_S5_N4cuda3std3__410__identityEEEvT0_PT3_T1_NS0_13GridEvenShareISN_EET2_T4_E12temp_storage+432];
	ld.shared.v2.u8 	{%rs5188, %rs5189}, [_ZZN3cub18CUB_300001_SM_10006detail6reduce18DeviceReduceKernelINS2_10policy_hubI4Studj8sum_funcE10Policy1000EN6thrust24THRUST_300001_SM_1000_NS6detail15normal_iteratorINSA_10device_ptrIS5_EEEEjS6_S5_N4cuda3std3__410__identityEEEvT0_PT3_T1_NS0_13GridEvenShareISN_EET2_T4_E12temp_storage+440];
	ld.shared.u32 	%r174, [_ZZN3cub18CUB_300001_SM_10006detail6reduce18DeviceReduceKernelINS2_10policy_hubI4Studj8sum_funcE10Policy1000EN6thrust24THRUST_300001_SM_1000_NS6detail15normal_iteratorINSA_10device_ptrIS5_EEEEjS6_S5_N4cuda3std3__410__identityEEEvT0_PT3_T1_NS0_13GridEvenShareISN_EET2_T4_E12temp_storage+444];
	ld.shared.f64 	%fd54, [_ZZN3cub18CUB_300001_SM_10006detail6reduce18DeviceReduceKernelINS2_10policy_hubI4Studj8sum_funcE10Policy1000EN6thrust24THRUST_300001_SM_1000_NS6detail15normal_iteratorINSA_10device_ptrIS5_EEEEjS6_S5_N4cuda3std3__410__identityEEEvT0_PT3_T1_NS0_13GridEvenShareISN_EET2_T4_E12temp_storage+448];
	add.u64 	%rd24, %SPL, 0;
	add.u64 	%rd25, %SPL, 64;
	and.b16  	%rs5190, %rs7471, 255;
	cvt.u32.u16 	%r7895, %rs7478;
	cvt.u32.u16 	%r7896, %rs7477;
	prmt.b32 	%r7897, %r7896, %r7895, 0x3340U;
	cvt.u32.u16 	%r7898, %rs7476;
	cvt.u32.u16 	%r7899, %rs7475;
	prmt.b32 	%r7900, %r7899, %r7898, 0x3340U;
	prmt.b32 	%r7901, %r7900, %r7897, 0x5410U;
	cvt.u32.u16 	%r7902, %rs7474;
	cvt.u32.u16 	%r7903, %rs7473;
	prmt.b32 	%r7904, %r7903, %r7902, 0x3340U;
	cvt.u32.u16 	%r7905, %rs7472;
	cvt.u32.u16 	%r7906, %rs7471;
	prmt.b32 	%r7907, %r7906, %r7905, 0x3340U;
	prmt.b32 	%r7908, %r7907, %r7904, 0x5410U;
	st.local.v2.b32 	[%rd24], {%r7908, %r7901};
	cvt.u32.u16 	%r7909, %rs7486;
	cvt.u32.u16 	%r7910, %rs7485;
	prmt.b32 	%r7911, %r7910, %r7909, 0x3340U;
	cvt.u32.u16 	%r7912, %rs7484;
	cvt.u32.u16 	%r7913, %rs7483;
	prmt.b32 	%r7914, %r7913, %r7912, 0x3340U;
	prmt.b32 	%r7915, %r7914, %r7911, 0x5410U;
	cvt.u32.u16 	%r7916, %rs7482;
	cvt.u32.u16 	%r7917, %rs7481;
	prmt.b32 	%r7918, %r7917, %r7916, 0x3340U;
	cvt.u32.u16 	%r7919, %rs7480;
	cvt.u32.u16 	%r7920, %rs7479;
	prmt.b32 	%r7921, %r7920, %r7919, 0x3340U;
	prmt.b32 	%r7922, %r7921, %r7918, 0x5410U;
	st.local.v2.b32 	[%rd24+8], {%r7922, %r7915};
	cvt.u32.u16 	%r7923, %rs7494;
	cvt.u32.u16 	%r7924, %rs7493;
	prmt.b32 	%r7925, %r7924, %r7923, 0x3340U;
	cvt.u32.u16 	%r7926, %rs7492;
	cvt.u32.u16 	%r7927, %rs7491;
	prmt.b32 	%r7928, %r7927, %r7926, 0x3340U;
	prmt.b32 	%r7929, %r7928, %r7925, 0x5410U;
	cvt.u32.u16 	%r7930, %rs7490;
	cvt.u32.u16 	%r7931, %rs7489;
	prmt.b32 	%r7932, %r7931, %r7930, 0x3340U;
	cvt.u32.u16 	%r7933, %rs7488;
	cvt.u32.u16 	%r7934, %rs7487;
	prmt.b32 	%r7935, %r7934, %r7933, 0x3340U;
	prmt.b32 	%r7936, %r7935, %r7932, 0x5410U;
	st.local.v2.b32 	[%rd24+16], {%r7936, %r7929};
	cvt.u32.u16 	%r7937, %rs7502;
	cvt.u32.u16 	%r7938, %rs7501;
	prmt.b32 	%r7939, %r7938, %r7937, 0x3340U;
	cvt.u32.u16 	%r7940, %rs7500;
	cvt.u32.u16 	%r7941, %rs7499;
	prmt.b32 	%r7942, %r7941, %r7940, 0x3340U;
	prmt.b32 	%r7943, %r7942, %r7939, 0x5410U;
	cvt.u32.u16 	%r7944, %rs7498;
	cvt.u32.u16 	%r7945, %rs7497;
	prmt.b32 	%r7946, %r7945, %r7944, 0x3340U;
	cvt.u32.u16 	%r7947, %rs7496;
	cvt.u32.u16 	%r7948, %rs7495;
	prmt.b32 	%r7949, %r7948, %r7947, 0x3340U;
	prmt.b32 	%r7950, %r7949, %r7946, 0x5410U;
	st.local.v2.b32 	[%rd24+24], {%r7950, %r7943};
	cvt.u32.u16 	%r7951, %rs7510;
	cvt.u32.u16 	%r7952, %rs7509;
	prmt.b32 	%r7953, %r7952, %r7951, 0x3340U;
	cvt.u32.u16 	%r7954, %rs7508;
	cvt.u32.u16 	%r7955, %rs7507;
	prmt.b32 	%r7956, %r7955, %r7954, 0x3340U;
	prmt.b32 	%r7957, %r7956, %r7953, 0x5410U;
	cvt.u32.u16 	%r7958, %rs7506;
	cvt.u32.u16 	%r7959, %rs7505;
	prmt.b32 	%r7960, %r7959, %r7958, 0x3340U;
	cvt.u32.u16 	%r7961, %rs7504;
	cvt.u32.u16 	%r7962, %rs7503;
	prmt.b32 	%r7963, %r7962, %r7961, 0x3340U;
	prmt.b32 	%r7964, %r7963, %r7960, 0x5410U;
	st.local.v2.b32 	[%rd24+32], {%r7964, %r7957};
	cvt.u32.u16 	%r7965, %rs7518;
	cvt.u32.u16 	%r7966, %rs7517;
	prmt.b32 	%r7967, %r7966, %r7965, 0x3340U;
	cvt.u32.u16 	%r7968, %rs7516;
	cvt.u32.u16 	%r7969, %rs7515;
	prmt.b32 	%r7970, %r7969, %r7968, 0x3340U;
	prmt.b32 	%r7971, %r7970, %r7967, 0x5410U;
	cvt.u32.u16 	%r7972, %rs7514;
	cvt.u32.u16 	%r7973, %rs7513;
	prmt.b32 	%r7974, %r7973, %r7972, 0x3340U;
	cvt.u32.u16 	%r7975, %rs7512;
	cvt.u32.u16 	%r7976, %rs7511;
	prmt.b32 	%r7977, %r7976, %r7975, 0x3340U;
	prmt.b32 	%r7978, %r7977, %r7974, 0x5410U;
	st.local.v2.b32 	[%rd24+40], {%r7978, %r7971};
	st.local.v2.u8 	[%rd24+48], {%rs7519, %rs7520};
	st.local.u32 	[%rd24+52], %r8392;
	st.local.f64 	[%rd24+56], %fd132;
	st.local.v2.b32 	[%rd25], {%r7882, %r7883};
	st.local.v2.b32 	[%rd25+8], {%r7885, %r7886};
	st.local.v2.b32 	[%rd25+16], {%r7887, %r7888};
	st.local.v2.b32 	[%rd25+24], {%r7889, %r7890};
	st.local.v2.b32 	[%rd25+32], {%r7891, %r7892};
	st.local.v2.b32 	[%rd25+40], {%r7893, %r7894};
	st.local.v2.u8 	[%rd25+48], {%rs5188, %rs5189};
	st.local.u32 	[%rd25+52], %r174;
	st.local.f64 	[%rd25+56], %fd54;
	setp.ne.s16 	%p1337, %rs5190, 0;
	mov.b32 	%r8428, 0;
	@%p1337 bra 	$L__BB6_623;
$L__BB6_619:
	and.b16  	%rs5240, %rs6255, 255;
	setp.eq.s16 	%p1387, %rs5240, 0;
	@%p1387 bra 	$L__BB6_672;
	mov.b32 	%r8429, 0;
$L__BB6_621:
	add.s32 	%r8029, %r8429, %r8428;
	cvt.u64.u32 	%rd243, %r8029;
	add.s64 	%rd244, %rd24, %rd243;
	st.local.u8 	[%rd244], %rs6255;
	add.s32 	%r177, %r8429, 1;
	cvt.u64.u32 	%rd245, %r8429;
	add.s64 	%rd246, %rd25, %rd245;
	ld.local.u8 	%rs6255, [%rd246+1];
	setp.ne.s16 	%p1388, %rs6255, 0;
	mov.u32 	%r8429, %r177;
	@%p1388 bra 	$L__BB6_621;
	ld.local.u32 	%r8392, [%rd24+52];
	ld.local.f64 	%fd132, [%rd24+56];
	ld.local.v2.b32 	{%r8030, %r8031}, [%rd24];
	bfe.u32 	%r8032, %r8030, 0, 8;
	cvt.u16.u32 	%rs7471, %r8032;
	bfe.u32 	%r8033, %r8030, 8, 8;
	cvt.u16.u32 	%rs7472, %r8033;
	bfe.u32 	%r8034, %r8030, 16, 8;
	cvt.u16.u32 	%rs7473, %r8034;
	bfe.u32 	%r8035, %r8030, 24, 8;
	cvt.u16.u32 	%rs7474, %r8035;
	bfe.u32 	%r8036, %r8031, 0, 8;
	cvt.u16.u32 	%rs7475, %r8036;
	bfe.u32 	%r8037, %r8031, 8, 8;
	cvt.u16.u32 	%rs7476, %r8037;
	bfe.u32 	%r8038, %r8031, 16, 8;
	cvt.u16.u32 	%rs7477, %r8038;
	bfe.u32 	%r8039, %r8031, 24, 8;
	cvt.u16.u32 	%rs7478, %r8039;
	ld.local.v2.b32 	{%r8040, %r8041}, [%rd24+8];
	bfe.u32 	%r8042, %r8040, 0, 8;
	cvt.u16.u32 	%rs7479, %r8042;
	bfe.u32 	%r8043, %r8040, 8, 8;
	cvt.u16.u32 	%rs7480, %r8043;
	bfe.u32 	%r8044, %r8040, 16, 8;
	cvt.u16.u32 	%rs7481, %r8044;
	bfe.u32 	%r8045, %r8040, 24, 8;
	cvt.u16.u32 	%rs7482, %r8045;
	bfe.u32 	%r8046, %r8041, 0, 8;
	cvt.u16.u32 	%rs7483, %r8046;
	bfe.u32 	%r8047, %r8041, 8, 8;
	cvt.u16.u32 	%rs7484, %r8047;
	bfe.u32 	%r8048, %r8041, 16, 8;
	cvt.u16.u32 	%rs7485, %r8048;
	bfe.u32 	%r8049, %r8041, 24, 8;
	cvt.u16.u32 	%rs7486, %r8049;
	ld.local.v2.b32 	{%r8050, %r8051}, [%rd24+16];
	bfe.u32 	%r8052, %r8050, 0, 8;
	cvt.u16.u32 	%rs7487, %r8052;
	bfe.u32 	%r8053, %r8050, 8, 8;
	cvt.u16.u32 	%rs7488, %r8053;
	bfe.u32 	%r8054, %r8050, 16, 8;
	cvt.u16.u32 	%rs7489, %r8054;
	bfe.u32 	%r8055, %r8050, 24, 8;
	cvt.u16.u32 	%rs7490, %r8055;
	bfe.u32 	%r8056, %r8051, 0, 8;
	cvt.u16.u32 	%rs7491, %r8056;
	bfe.u32 	%r8057, %r8051, 8, 8;
	cvt.u16.u32 	%rs7492, %r8057;
	bfe.u32 	%r8058, %r8051, 16, 8;
	cvt.u16.u32 	%rs7493, %r8058;
	bfe.u32 	%r8059, %r8051, 24, 8;
	cvt.u16.u32 	%rs7494, %r8059;
	ld.local.v2.b32 	{%r8060, %r8061}, [%rd24+24];
	bfe.u32 	%r8062, %r8060, 0, 8;
	cvt.u16.u32 	%rs7495, %r8062;
	bfe.u32 	%r8063, %r8060, 8, 8;
	cvt.u16.u32 	%rs7496, %r8063;
	bfe.u32 	%r8064, %r8060, 16, 8;
	cvt.u16.u32 	%rs7497, %r8064;
	bfe.u32 	%r8065, %r8060, 24, 8;
	cvt.u16.u32 	%rs7498, %r8065;
	bfe.u32 	%r8066, %r8061, 0, 8;
	cvt.u16.u32 	%rs7499, %r8066;
	bfe.u32 	%r8067, %r8061, 8, 8;
	cvt.u16.u32 	%rs7500, %r8067;
	bfe.u32 	%r8068, %r8061, 16, 8;
	cvt.u16.u32 	%rs7501, %r8068;
	bfe.u32 	%r8069, %r8061, 24, 8;
	cvt.u16.u32 	%rs7502, %r8069;
	ld.local.v2.b32 	{%r8070, %r8071}, [%rd24+32];
	bfe.u32 	%r8072, %r8070, 0, 8;
	cvt.u16.u32 	%rs7503, %r8072;
	bfe.u32 	%r8073, %r8070, 8, 8;
	cvt.u16.u32 	%rs7504, %r8073;
	bfe.u32 	%r8074, %r8070, 16, 8;
	cvt.u16.u32 	%rs7505, %r8074;
	bfe.u32 	%r8075, %r8070, 24, 8;
	cvt.u16.u32 	%rs7506, %r8075;
	bfe.u32 	%r8076, %r8071, 0, 8;
	cvt.u16.u32 	%rs7507, %r8076;
	bfe.u32 	%r8077, %r8071, 8, 8;
	cvt.u16.u32 	%rs7508, %r8077;
	bfe.u32 	%r8078, %r8071, 16, 8;
	cvt.u16.u32 	%rs7509, %r8078;
	bfe.u32 	%r8079, %r8071, 24, 8;
	cvt.u16.u32 	%rs7510, %r8079;
	ld.local.v2.b32 	{%r8080, %r8081}, [%rd24+40];
	bfe.u32 	%r8082, %r8080, 0, 8;
	cvt.u16.u32 	%rs7511, %r8082;
	bfe.u32 	%r8083, %r8080, 8, 8;
	cvt.u16.u32 	%rs7512, %r8083;
	bfe.u32 	%r8084, %r8080, 16, 8;
	cvt.u16.u32 	%rs7513, %r8084;
	bfe.u32 	%r8085, %r8080, 24, 8;
	cvt.u16.u32 	%rs7514, %r8085;
	bfe.u32 	%r8086, %r8081, 0, 8;
	cvt.u16.u32 	%rs7515, %r8086;
	bfe.u32 	%r8087, %r8081, 8, 8;
	cvt.u16.u32 	%rs7516, %r8087;
	bfe.u32 	%r8088, %r8081, 16, 8;
	cvt.u16.u32 	%rs7517, %r8088;
	bfe.u32 	%r8089, %r8081, 24, 8;
	cvt.u16.u32 	%rs7518, %r8089;
	ld.local.v2.u8 	{%rs7519, %rs7520}, [%rd24+48];
	bra.uni 	$L__BB6_672;
$L__BB6_623:
	and.b16  	%rs5191, %rs7472, 255;
	setp.eq.s16 	%p1338, %rs5191, 0;
	mov.b32 	%r8428, 1;
	@%p1338 bra 	$L__BB6_619;
	and.b16  	%rs5192, %rs7473, 255;
	setp.eq.s16 	%p1339, %rs5192, 0;
	mov.b32 	%r8428, 2;
	@%p1339 bra 	$L__BB6_619;
	and.b16  	%rs5193, %rs7474, 255;
	setp.eq.s16 	%p1340, %rs5193, 0;
	mov.b32 	%r8428, 3;
	@%p1340 bra 	$L__BB6_619;
	and.b16  	%rs5194, %rs7475, 255;
	setp.eq.s16 	%p1341, %rs5194, 0;
	mov.b32 	%r8428, 4;
	@%p1341 bra 	$L__BB6_619;
	and.b16  	%rs5195, %rs7476, 255;
	setp.eq.s16 	%p1342, %rs5195, 0;
	mov.b32 	%r8428, 5;
	@%p1342 bra 	$L__BB6_619;
	and.b16  	%rs5196, %rs7477, 255;
	setp.eq.s16 	%p1343, %rs5196, 0;
	mov.b32 	%r8428, 6;
	@%p1343 bra 	$L__BB6_619;
	and.b16  	%rs5197, %rs7478, 255;
	setp.eq.s16 	%p1344, %rs5197, 0;
	mov.b32 	%r8428, 7;
	@%p1344 bra 	$L__BB6_619;
	and.b16  	%rs5198, %rs7479, 255;
	setp.eq.s16 	%p1345, %rs5198, 0;
	mov.b32 	%r8428, 8;
	@%p1345 bra 	$L__BB6_619;
	and.b16  	%rs5199, %rs7480, 255;
	setp.eq.s16 	%p1346, %rs5199, 0;
	mov.b32 	%r8428, 9;
	@%p1346 bra 	$L__BB6_619;
	and.b16  	%rs5200, %rs7481, 255;
	setp.eq.s16 	%p1347, %rs5200, 0;
	mov.b32 	%r8428, 10;
	@%p1347 bra 	$L__BB6_619;
	and.b16  	%rs5201, %rs7482, 255;
	setp.eq.s16 	%p1348, %rs5201, 0;
	mov.b32 	%r8428, 11;
	@%p1348 bra 	$L__BB6_619;
	and.b16  	%rs5202, %rs7483, 255;
	setp.eq.s16 	%p1349, %rs5202, 0;
	mov.b32 	%r8428, 12;
	@%p1349 bra 	$L__BB6_619;
	and.b16  	%rs5203, %rs7484, 255;
	setp.eq.s16 	%p1350, %rs5203, 0;
	mov.b32 	%r8428, 13;
	@%p1350 bra 	$L__BB6_619;
	and.b16  	%rs5204, %rs7485, 255;
	setp.eq.s16 	%p1351, %rs5204, 0;
	mov.b32 	%r8428, 14;
	@%p1351 bra 	$L__BB6_619;
	and.b16  	%rs5205, %rs7486, 255;
	setp.eq.s16 	%p1352, %rs5205, 0;
	mov.b32 	%r8428, 15;
	@%p1352 bra 	$L__BB6_619;
	and.b16  	%rs5206, %rs7487, 255;
	setp.eq.s16 	%p1353, %rs5206, 0;
	mov.b32 	%r8428, 16;
	@%p1353 bra 	$L__BB6_619;
	and.b16  	%rs5207, %rs7488, 255;
	setp.eq.s16 	%p1354, %rs5207, 0;
	mov.b32 	%r8428, 17;
	@%p1354 bra 	$L__BB6_619;
	and.b16  	%rs5208, %rs7489, 255;
	setp.eq.s16 	%p1355, %rs5208, 0;
	mov.b32 	%r8428, 18;
	@%p1355 bra 	$L__BB6_619;
	and.b16  	%rs5209, %rs7490, 255;
	setp.eq.s16 	%p1356, %rs5209, 0;
	mov.b32 	%r8428, 19;
	@%p1356 bra 	$L__BB6_619;
	and.b16  	%rs5210, %rs7491, 255;
	setp.eq.s16 	%p1357, %rs5210, 0;
	mov.b32 	%r8428, 20;
	@%p1357 bra 	$L__BB6_619;
	and.b16  	%rs5211, %rs7492, 255;
	setp.eq.s16 	%p1358, %rs5211, 0;
	mov.b32 	%r8428, 21;
	@%p1358 bra 	$L__BB6_619;
	and.b16  	%rs5212, %rs7493, 255;
	setp.eq.s16 	%p1359, %rs5212, 0;
	mov.b32 	%r8428, 22;
	@%p1359 bra 	$L__BB6_619;
	and.b16  	%rs5213, %rs7494, 255;
	setp.eq.s16 	%p1360, %rs5213, 0;
	mov.b32 	%r8428, 23;
	@%p1360 bra 	$L__BB6_619;
	and.b16  	%rs5214, %rs7495, 255;
	setp.eq.s16 	%p1361, %rs5214, 0;
	mov.b32 	%r8428, 24;
	@%p1361 bra 	$L__BB6_619;
	and.b16  	%rs5215, %rs7496, 255;
	setp.eq.s16 	%p1362, %rs5215, 0;
	mov.b32 	%r8428, 25;
	@%p1362 bra 	$L__BB6_619;
	and.b16  	%rs5216, %rs7497, 255;
	setp.eq.s16 	%p1363, %rs5216, 0;
	mov.b32 	%r8428, 26;
	@%p1363 bra 	$L__BB6_619;
	and.b16  	%rs5217, %rs7498, 255;
	setp.eq.s16 	%p1364, %rs5217, 0;
	mov.b32 	%r8428, 27;
	@%p1364 bra 	$L__BB6_619;
	and.b16  	%rs5218, %rs7499, 255;
	setp.eq.s16 	%p1365, %rs5218, 0;
	mov.b32 	%r8428, 28;
	@%p1365 bra 	$L__BB6_619;
	and.b16  	%rs5219, %rs7500, 255;
	setp.eq.s16 	%p1366, %rs5219, 0;
	mov.b32 	%r8428, 29;
	@%p1366 bra 	$L__BB6_619;
	and.b16  	%rs5220, %rs7501, 255;
	setp.eq.s16 	%p1367, %rs5220, 0;
	mov.b32 	%r8428, 30;
	@%p1367 bra 	$L__BB6_619;
	and.b16  	%rs5221, %rs7502, 255;
	setp.eq.s16 	%p1368, %rs5221, 0;
	mov.b32 	%r8428, 31;
	@%p1368 bra 	$L__BB6_619;
	and.b16  	%rs5222, %rs7503, 255;
	setp.eq.s16 	%p1369, %rs5222, 0;
	mov.b32 	%r8428, 32;
	@%p1369 bra 	$L__BB6_619;
	and.b16  	%rs5223, %rs7504, 255;
	setp.eq.s16 	%p1370, %rs5223, 0;
	mov.b32 	%r8428, 33;
	@%p1370 bra 	$L__BB6_619;
	and.b16  	%rs5224, %rs7505, 255;
	setp.eq.s16 	%p1371, %rs5224, 0;
	mov.b32 	%r8428, 34;
	@%p1371 bra 	$L__BB6_619;
	and.b16  	%rs5225, %rs7506, 255;
	setp.eq.s16 	%p1372, %rs5225, 0;
	mov.b32 	%r8428, 35;
	@%p1372 bra 	$L__BB6_619;
	and.b16  	%rs5226, %rs7507, 255;
	setp.eq.s16 	%p1373, %rs5226, 0;
	mov.b32 	%r8428, 36;
	@%p1373 bra 	$L__BB6_619;
	and.b16  	%rs5227, %rs7508, 255;
	setp.eq.s16 	%p1374, %rs5227, 0;
	mov.b32 	%r8428, 37;
	@%p1374 bra 	$L__BB6_619;
	and.b16  	%rs5228, %rs7509, 255;
	setp.eq.s16 	%p1375, %rs5228, 0;
	mov.b32 	%r8428, 38;
	@%p1375 bra 	$L__BB6_619;
	and.b16  	%rs5229, %rs7510, 255;
	setp.eq.s16 	%p1376, %rs5229, 0;
	mov.b32 	%r8428, 39;
	@%p1376 bra 	$L__BB6_619;
	and.b16  	%rs5230, %rs7511, 255;
	setp.eq.s16 	%p1377, %rs5230, 0;
	mov.b32 	%r8428, 40;
	@%p1377 bra 	$L__BB6_619;
	and.b16  	%rs5231, %rs7512, 255;
	setp.eq.s16 	%p1378, %rs5231, 0;
	mov.b32 	%r8428, 41;
	@%p1378 bra 	$L__BB6_619;
	and.b16  	%rs5232, %rs7513, 255;
	setp.eq.s16 	%p1379, %rs5232, 0;
	mov.b32 	%r8428, 42;
	@%p1379 bra 	$L__BB6_619;
	and.b16  	%rs5233, %rs7514, 255;
	setp.eq.s16 	%p1380, %rs5233, 0;
	mov.b32 	%r8428, 43;
	@%p1380 bra 	$L__BB6_619;
	and.b16  	%rs5234, %rs7515, 255;
	setp.eq.s16 	%p1381, %rs5234, 0;
	mov.b32 	%r8428, 44;
	@%p1381 bra 	$L__BB6_619;
	and.b16  	%rs5235, %rs7516, 255;
	setp.eq.s16 	%p1382, %rs5235, 0;
	mov.b32 	%r8428, 45;
	@%p1382 bra 	$L__BB6_619;
	and.b16  	%rs5236, %rs7517, 255;
	setp.eq.s16 	%p1383, %rs5236, 0;
	mov.b32 	%r8428, 46;
	@%p1383 bra 	$L__BB6_619;
	and.b16  	%rs5237, %rs7518, 255;
	setp.eq.s16 	%p1384, %rs5237, 0;
	mov.b32 	%r8428, 47;
	@%p1384 bra 	$L__BB6_619;
	and.b16  	%rs5238, %rs7519, 255;
	setp.eq.s16 	%p1385, %rs5238, 0;
	mov.b32 	%r8428, 48;
	@%p1385 bra 	$L__BB6_619;
	and.b16  	%rs5239, %rs7520, 255;
	setp.eq.s16 	%p1386, %rs5239, 0;
	mov.b32 	%r8428, 49;
	@%p1386 bra 	$L__BB6_619;
$L__BB6_672:
	add.s32 	%r8392, %r8392, %r174;
	add.f64 	%fd132, %fd54, %fd132;
	setp.lt.u32 	%p1389, %r138, 225;
	@%p1389 bra 	$L__BB6_1505;
	ld.shared.v2.b32 	{%r8091, %r8092}, [_ZZN3cub18CUB_300001_SM_10006detail6reduce18DeviceReduceKernelINS2_10policy_hubI4Studj8sum_funcE10Policy1000EN6thrust24THRUST_300001_SM_1000_NS6detail15normal_iteratorINSA_10device_ptrIS5_EEEEjS6_S5_N4cuda3std3__410__identityEEEvT0_PT3_T1_NS0_13GridEvenShareISN_EET2_T4_E12temp_storage+456];
	bfe.u32 	%r8093, %r8091, 0, 8;
	cvt.u16.u32 	%rs6306, %r8093;
	ld.shared.v2.b32 	{%r8094, %r8095}, [_ZZN3cub18CUB_300001_SM_10006detail6reduce18DeviceReduceKernelINS2_10policy_hubI4Studj8sum_funcE10Policy1000EN6thrust24THRUST_300001_SM_1000_NS6detail15normal_iteratorINSA_10device_ptrIS5_EEEEjS6_S5_N4cuda3std3__410__identityEEEvT0_PT3_T1_NS0_13GridEvenShareISN_EET2_T4_E12temp_storage+464];
	ld.shared.v2.b32 	{%r8096, %r8097}, [_ZZN3cub18CUB_300001_SM_10006detail6reduce18DeviceReduceKernelINS2_10policy_hubI4Studj8sum_funcE10Policy1000EN6thrust24THRUST_300001_SM_1000_NS6detail15normal_iteratorINSA_10device_ptrIS5_EEEEjS6_S5_N4cuda3std3__410__identityEEEvT0_PT3_T1_NS0_13GridEvenShareISN_EET2_T4_E12temp_storage+472];
	ld.shared.v2.b32 	{%r8098, %r8099}, [_ZZN3cub18CUB_300001_SM_10006detail6reduce18DeviceReduceKernelINS2_10policy_hubI4Studj8sum_funcE10Policy1000EN6thrust24THRUST_300001_SM_1000_NS6detail15normal_iteratorINSA_10device_ptrIS5_EEEEjS6_S5_N4cuda3std3__410__identityEEEvT0_PT3_T1_NS0_13GridEvenShareISN_EET2_T4_E12temp_storage+480];
	ld.shared.v2.b32 	{%r8100, %r8101}, [_ZZN3cub18CUB_300001_SM_10006detail6reduce18DeviceReduceKernelINS2_10policy_hubI4Studj8sum_funcE10Policy1000EN6thrust24THRUST_300001_SM_1000_NS6detail15normal_iteratorINSA_10device_ptrIS5_EEEEjS6_S5_N4cuda3std3__410__identityEEEvT0_PT3_T1_NS0_13GridEvenShareISN_EET2_T4_E12temp_storage+488];
	ld.shared.v2.b32 	{%r8102, %r8103}, [_ZZN3cub18CUB_300001_SM_10006detail6reduce18DeviceReduceKernelINS2_10policy_hubI4Studj8sum_funcE10Policy1000EN6thrust24THRUST_300001_SM_1000_NS6detail15normal_iteratorINSA_10device_ptrIS5_EEEEjS6_S5_N4cuda3std3__410__identityEEEvT0_PT3_T1_NS0_13GridEvenShareISN_EET2_T4_E12temp_storage+496];
	ld.shared.v2.u8 	{%rs5241, %rs5242}, [_ZZN3cub18CUB_300001_SM_10006detail6reduce18DeviceReduceKernelINS2_10policy_hubI4Studj8sum_funcE10Policy1000EN6thrust24THRUST_300001_SM_1000_NS6detail15normal_iteratorINSA_10device_ptrIS5_EEEEjS6_S5_N4cuda3std3__410__identityEEEvT0_PT3_T1_NS0_13GridEvenShareISN_EET2_T4_E12temp_storage+504];
	ld.shared.u32 	%r181, [_ZZN3cub18CUB_300001_SM_10006detail6reduce18DeviceReduceKernelINS2_10policy_hubI4Studj8sum_funcE10Policy1000EN6thrust24THRUST_300001_SM_1000_NS6detail15normal_iteratorINSA_10device_ptrIS5_EEEEjS6_S5_N4cuda3std3__410__identityEEEvT0_PT3_T1_NS0_13GridEvenShareISN_EET2_T4_E12temp_storage+508];
	ld.shared.f64 	%fd58, [_ZZN3cub18CUB_300001_SM_10006detail6reduce18DeviceReduceKernelINS2_10policy_hubI4Studj8sum_funcE10Policy1000EN6thrust24THRUST_300001_SM_1000_NS6detail15normal_iteratorINSA_10device_ptrIS5_EEEEjS6_S5_N4cuda3std3__410__identityEEEvT0_PT3_T1_NS0_13GridEvenShareISN_EET2_T4_E12temp_storage+512];
	add.u64 	%rd26, %SPL, 0;
	add.u64 	%rd27, %SPL, 64;
	and.b16  	%rs5243, %rs7471, 255;
	cvt.u32.u16 	%r8104, %rs7478;
	cvt.u32.u16 	%r8105, %rs7477;
	prmt.b32 	%r8106, %r8105, %r8104, 0x3340U;
	cvt.u32.u16 	%r8107, %rs7476;
	cvt.u32.u16 	%r8108, %rs7475;
	prmt.b32 	%r8109, %r8108, %r8107, 0x3340U;
	prmt.b32 	%r8110, %r8109, %r8106, 0x5410U;
	cvt.u32.u16 	%r8111, %rs7474;
	cvt.u32.u16 	%r8112, %rs7473;
	prmt.b32 	%r8113, %r8112, %r8111, 0x3340U;
	cvt.u32.u16 	%r8114, %rs7472;
	cvt.u32.u16 	%r8115, %rs7471;
	prmt.b32 	%r8116, %r8115, %r8114, 0x3340U;
	prmt.b32 	%r8117, %r8116, %r8113, 0x5410U;
	st.local.v2.b32 	[%rd26], {%r8117, %r8110};
	cvt.u32.u16 	%r8118, %rs7486;
	cvt.u32.u16 	%r8119, %rs7485;
	prmt.b32 	%r8120, %r8119, %r8118, 0x3340U;
	cvt.u32.u16 	%r8121, %rs7484;
	cvt.u32.u16 	%r8122, %rs7483;
	prmt.b32 	%r8123, %r8122, %r8121, 0x3340U;
	prmt.b32 	%r8124, %r8123, %r8120, 0x5410U;
	cvt.u32.u16 	%r8125, %rs7482;
	cvt.u32.u16 	%r8126, %rs7481;
	prmt.b32 	%r8127, %r8126, %r8125, 0x3340U;
	cvt.u32.u16 	%r8128, %rs7480;
	cvt.u32.u16 	%r8129, %rs7479;
	prmt.b32 	%r8130, %r8129, %r8128, 0x3340U;
	prmt.b32 	%r8131, %r8130, %r8127, 0x5410U;
	st.local.v2.b32 	[%rd26+8], {%r8131, %r8124};
	cvt.u32.u16 	%r8132, %rs7494;
	cvt.u32.u16 	%r8133, %rs7493;
	prmt.b32 	%r8134, %r8133, %r8132, 0x3340U;
	cvt.u32.u16 	%r8135, %rs7492;
	cvt.u32.u16 	%r8136, %rs7491;
	prmt.b32 	%r8137, %r8136, %r8135, 0x3340U;
	prmt.b32 	%r8138, %r8137, %r8134, 0x5410U;
	cvt.u32.u16 	%r8139, %rs7490;
	cvt.u32.u16 	%r8140, %rs7489;
	prmt.b32 	%r8141, %r8140, %r8139, 0x3340U;
	cvt.u32.u16 	%r8142, %rs7488;
	cvt.u32.u16 	%r8143, %rs7487;
	prmt.b32 	%r8144, %r8143, %r8142, 0x3340U;
	prmt.b32 	%r8145, %r8144, %r8141, 0x5410U;
	st.local.v2.b32 	[%rd26+16], {%r8145, %r8138};
	cvt.u32.u16 	%r8146, %rs7502;
	cvt.u32.u16 	%r8147, %rs7501;
	prmt.b32 	%r8148, %r8147, %r8146, 0x3340U;
	cvt.u32.u16 	%r8149, %rs7500;
	cvt.u32.u16 	%r8150, %rs7499;
	prmt.b32 	%r8151, %r8150, %r8149, 0x3340U;
	prmt.b32 	%r8152, %r8151, %r8148, 0x5410U;
	cvt.u32.u16 	%r8153, %rs7498;
	cvt.u32.u16 	%r8154, %rs7497;
	prmt.b32 	%r8155, %r8154, %r8153, 0x3340U;
	cvt.u32.u16 	%r8156, %rs7496;
	cvt.u32.u16 	%r8157, %rs7495;
	prmt.b32 	%r8158, %r8157, %r8156, 0x3340U;
	prmt.b32 	%r8159, %r8158, %r8155, 0x5410U;
	st.local.v2.b32 	[%rd26+24], {%r8159, %r8152};
	cvt.u32.u16 	%r8160, %rs7510;
	cvt.u32.u16 	%r8161, %rs7509;
	prmt.b32 	%r8162, %r8161, %r8160, 0x3340U;
	cvt.u32.u16 	%r8163, %rs7508;
	cvt.u32.u16 	%r8164, %rs7507;
	prmt.b32 	%r8165, %r8164, %r8163, 0x3340U;
	prmt.b32 	%r8166, %r8165, %r8162, 0x5410U;
	cvt.u32.u16 	%r8167, %rs7506;
	cvt.u32.u16 	%r8168, %rs7505;
	prmt.b32 	%r8169, %r8168, %r8167, 0x3340U;
	cvt.u32.u16 	%r8170, %rs7504;
	cvt.u32.u16 	%r8171, %rs7503;
	prmt.b32 	%r8172, %r8171, %r8170, 0x3340U;
	prmt.b32 	%r8173, %r8172, %r8169, 0x5410U;
	st.local.v2.b32 	[%rd26+32], {%r8173, %r8166};
	cvt.u32.u16 	%r8174, %rs7518;
	cvt.u32.u16 	%r8175, %rs7517;
	prmt.b32 	%r8176, %r8175, %r8174, 0x3340U;
	cvt.u32.u16 	%r8177, %rs7516;
	cvt.u32.u16 	%r8178, %rs7515;
	prmt.b32 	%r8179, %r8178, %r8177, 0x3340U;
	prmt.b32 	%r8180, %r8179, %r8176, 0x5410U;
	cvt.u32.u16 	%r8181, %rs7514;
	cvt.u32.u16 	%r8182, %rs7513;
	prmt.b32 	%r8183, %r8182, %r8181, 0x3340U;
	cvt.u32.u16 	%r8184, %rs7512;
	cvt.u32.u16 	%r8185, %rs7511;
	prmt.b32 	%r8186, %r8185, %r8184, 0x3340U;
	prmt.b32 	%r8187, %r8186, %r8183, 0x5410U;
	st.local.v2.b32 	[%rd26+40], {%r8187, %r8180};
	st.local.v2.u8 	[%rd26+48], {%rs7519, %rs7520};
	st.local.u32 	[%rd26+52], %r8392;
	st.local.f64 	[%rd26+56], %fd132;
	st.local.v2.b32 	[%rd27], {%r8091, %r8092};
	st.local.v2.b32 	[%rd27+8], {%r8094, %r8095};
	st.local.v2.b32 	[%rd27+16], {%r8096, %r8097};
	st.local.v2.b32 	[%rd27+24], {%r8098, %r8099};
	st.local.v2.b32 	[%rd27+32], {%r8100, %r8101};
	st.local.v2.b32 	[%rd27+40], {%r8102, %r8103};
	st.local.v2.u8 	[%rd27+48], {%rs5241, %rs5242};
	st.local.u32 	[%rd27+52], %r181;
	st.local.f64 	[%rd27+56], %fd58;
	setp.ne.s16 	%p1390, %rs5243, 0;
	mov.b32 	%r8431, 0;
	@%p1390 bra 	$L__BB6_678;
$L__BB6_674:
	and.b16  	%rs5293, %rs6306, 255;
	setp.eq.s16 	%p1440, %rs5293, 0;
	@%p1440 bra 	$L__BB6_727;
	mov.b32 	%r8432, 0;
$L__BB6_676:
	add.s32 	%r8238, %r8432, %r8431;
	cvt.u64.u32 	%rd249, %r8238;
	add.s64 	%rd250, %rd26, %rd249;
	st.local.u8 	[%rd250], %rs6306;
	add.s32 	%r184, %r8432, 1;
	cvt.u64.u32 	%rd251, %r8432;
	add.s64 	%rd252, %rd27, %rd251;
	ld.local.u8 	%rs6306, [%rd252+1];
	setp.ne.s16 	%p1441, %rs6306, 0;
	mov.u32 	%r8432, %r184;
	@%p1441 bra 	$L__BB6_676;
	ld.local.u32 	%r8392, [%rd26+52];
	ld.local.f64 	%fd132, [%rd26+56];
	ld.local.v2.b32 	{%r8239, %r8240}, [%rd26];
	bfe.u32 	%r8241, %r8239, 0, 8;
	cvt.u16.u32 	%rs7471, %r8241;
	bfe.u32 	%r8242, %r8239, 8, 8;
	cvt.u16.u32 	%rs7472, %r8242;
	bfe.u32 	%r8243, %r8239, 16, 8;
	cvt.u16.u32 	%rs7473, %r8243;
	bfe.u32 	%r8244, %r8239, 24, 8;
	cvt.u16.u32 	%rs7474, %r8244;
	bfe.u32 	%r8245, %r8240, 0, 8;
	cvt.u16.u32 	%rs7475, %r8245;
	bfe.u32 	%r8246, %r8240, 8, 8;
	cvt.u16.u32 	%rs7476, %r8246;
	bfe.u32 	%r8247, %r8240, 16, 8;
	cvt.u16.u32 	%rs7477, %r8247;
	bfe.u32 	%r8248, %r8240, 24, 8;
	cvt.u16.u32 	%rs7478, %r8248;
	ld.local.v2.b32 	{%r8249, %r8250}, [%rd26+8];
	bfe.u32 	%r8251, %r8249, 0, 8;
	cvt.u16.u32 	%rs7479, %r8251;
	bfe.u32 	%r8252, %r8249, 8, 8;
	cvt.u16.u32 	%rs7480, %r8252;
	bfe.u32 	%r8253, %r8249, 16, 8;
	cvt.u16.u32 	%rs7481, %r8253;
	bfe.u32 	%r8254, %r8249, 24, 8;
	cvt.u16.u32 	%rs7482, %r8254;
	bfe.u32 	%r8255, %r8250, 0, 8;
	cvt.u16.u32 	%rs7483, %r8255;
	bfe.u32 	%r8256, %r8250, 8, 8;
	cvt.u16.u32 	%rs7484, %r8256;
	bfe.u32 	%r8257, %r8250, 16, 8;
	cvt.u16.u32 	%rs7485, %r8257;
	bfe.u32 	%r8258, %r8250, 24, 8;
	cvt.u16.u32 	%rs7486, %r8258;
	ld.local.v2.b32 	{%r8259, %r8260}, [%rd26+16];
	bfe.u32 	%r8261, %r8259, 0, 8;
	cvt.u16.u32 	%rs7487, %r8261;
	bfe.u32 	%r8262, %r8259, 8, 8;
	cvt.u16.u32 	%rs7488, %r8262;
	bfe.u32 	%r8263, %r8259, 16, 8;
	cvt.u16.u32 	%rs7489, %r8263;
	bfe.u32 	%r8264, %r8259, 24, 8;
	cvt.u16.u32 	%rs7490, %r8264;
	bfe.u32 	%r8265, %r8260, 0, 8;
	cvt.u16.u32 	%rs7491, %r8265;
	bfe.u32 	%r8266, %r8260, 8, 8;
	cvt.u16.u32 	%rs7492, %r8266;
	bfe.u32 	%r8267, %r8260, 16, 8;
	cvt.u16.u32 	%rs7493, %r8267;
	bfe.u32 	%r8268, %r8260, 24, 8;
	cvt.u16.u32 	%rs7494, %r8268;
	ld.local.v2.b32 	{%r8269, %r8270}, [%rd26+24];
	bfe.u32 	%r8271, %r8269, 0, 8;
	cvt.u16.u32 	%rs7495, %r8271;
	bfe.u32 	%r8272, %r8269, 8, 8;
	cvt.u16.u32 	%rs7496, %r8272;
	bfe.u32 	%r8273, %r8269, 16, 8;
	cvt.u16.u32 	%rs7497, %r8273;
	bfe.u32 	%r8274, %r8269, 24, 8;
	cvt.u16.u32 	%rs7498, %r8274;
	bfe.u32 	%r8275, %r8270, 0, 8;
	cvt.u16.u32 	%rs7499, %r8275;
	bfe.u32 	%r8276, %r8270, 8, 8;
	cvt.u16.u32 	%rs7500, %r8276;
	bfe.u32 	%r8277, %r8270, 16, 8;
	cvt.u16.u32 	%rs7501, %r8277;
	bfe.u32 	%r8278, %r8270, 24, 8;
	cvt.u16.u32 	%rs7502, %r8278;
	ld.local.v2.b32 	{%r8279, %r8280}, [%rd26+32];
	bfe.u32 	%r8281, %r8279, 0, 8;
	cvt.u16.u32 	%rs7503, %r8281;
	bfe.u32 	%r8282, %r8279, 8, 8;
	cvt.u16.u32 	%rs7504, %r8282;
	bfe.u32 	%r8283, %r8279, 16, 8;
	cvt.u16.u32 	%rs7505, %r8283;
	bfe.u32 	%r8284, %r8279, 24, 8;
	cvt.u16.u32 	%rs7506, %r8284;
	bfe.u32 	%r8285, %r8280, 0, 8;
	cvt.u16.u32 	%rs7507, %r8285;
	bfe.u32 	%r8286, %r8280, 8, 8;
	cvt.u16.u32 	%rs7508, %r8286;
	bfe.u32 	%r8287, %r8280, 16, 8;
	cvt.u16.u32 	%rs7509, %r8287;
	bfe.u32 	%r8288, %r8280, 24, 8;
	cvt.u16.u32 	%rs7510, %r8288;
	ld.local.v2.b32 	{%r8289, %r8290}, [%rd26+40];
	bfe.u32 	%r8291, %r8289, 0, 8;
	cvt.u16.u32 	%rs7511, %r8291;
	bfe.u32 	%r8292, %r8289, 8, 8;
	cvt.u16.u32 	%rs7512, %r8292;
	bfe.u32 	%r8293, %r8289, 16, 8;
	cvt.u16.u32 	%rs7513, %r8293;
	bfe.u32 	%r8294, %r8289, 24, 8;
	cvt.u16.u32 	%rs7514, %r8294;
	bfe.u32 	%r8295, %r8290, 0, 8;
	cvt.u16.u32 	%rs7515, %r8295;
	bfe.u32 	%r8296, %r8290, 8, 8;
	cvt.u16.u32 	%rs7516, %r8296;
	bfe.u32 	%r8297, %r8290, 16, 8;
	cvt.u16.u32 	%rs7517, %r8297;
	bfe.u32 	%r8298, %r8290, 24, 8;
	cvt.u16.u32 	%rs7518, %r8298;
	ld.local.v2.u8 	{%rs7519, %rs7520}, [%rd26+48];
	bra.uni 	$L__BB6_727;
$L__BB6_678:
	and.b16  	%rs5244, %rs7472, 255;
	setp.eq.s16 	%p1391, %rs5244, 0;
	mov.b32 	%r8431, 1;
	@%p1391 bra 	$L__BB6_674;
	and.b16  	%rs5245, %rs7473, 255;
	setp.eq.s16 	%p1392, %rs5245, 0;
	mov.b32 	%r8431, 2;
	@%p1392 bra 	$L__BB6_674;
	and.b16  	%rs5246, %rs7474, 255;
	setp.eq.s16 	%p1393, %rs5246, 0;
	mov.b32 	%r8431, 3;
	@%p1393 bra 	$L__BB6_674;
	and.b16  	%rs5247, %rs7475, 255;
	setp.eq.s16 	%p1394, %rs5247, 0;
	mov.b32 	%r8431, 4;
	@%p1394 bra 	$L__BB6_674;
	and.b16  	%rs5248, %rs7476, 255;
	setp.eq.s16 	%p1395, %rs5248, 0;
	mov.b32 	%r8431, 5;
	@%p1395 bra 	$L__BB6_674;
	and.b16  	%rs5249, %rs7477, 255;
	setp.eq.s16 	%p1396, %rs5249, 0;
	mov.b32 	%r8431, 6;
	@%p1396 bra 	$L__BB6_674;
	and.b16  	%rs5250, %rs7478, 255;
	setp.eq.s16 	%p1397, %rs5250, 0;
	mov.b32 	%r8431, 7;
	@%p1397 bra 	$L__BB6_674;
	and.b16  	%rs5251, %rs7479, 255;
	setp.eq.s16 	%p1398, %rs5251, 0;
	mov.b32 	%r8431, 8;
	@%p1398 bra 	$L__BB6_674;
	and.b16  	%rs5252, %rs7480, 255;
	setp.eq.s16 	%p1399, %rs5252, 0;
	mov.b32 	%r8431, 9;
	@%p1399 bra 	$L__BB6_674;
	and.b16  	%rs5253, %rs7481, 255;
	setp.eq.s16 	%p1400, %rs5253, 0;
	mov.b32 	%r8431, 10;
	@%p1400 bra 	$L__BB6_674;
	and.b16  	%rs5254, %rs7482, 255;
	setp.eq.s16 	%p1401, %rs5254, 0;
	mov.b32 	%r8431, 11;
	@%p1401 bra 	$L__BB6_674;
	and.b16  	%rs5255, %rs7483, 255;
	setp.eq.s16 	%p1402, %rs5255, 0;
	mov.b32 	%r8431, 12;
	@%p1402 bra 	$L__BB6_674;
	and.b16  	%rs5256, %rs7484, 255;
	setp.eq.s16 	%p1403, %rs5256, 0;
	mov.b32 	%r8431, 13;
	@%p1403 bra 	$L__BB6_674;
	and.b16  	%rs5257, %rs7485, 255;
	setp.eq.s16 	%p1404, %rs5257, 0;
	mov.b32 	%r8431, 14;
	@%p1404 bra 	$L__BB6_674;
	and.b16  	%rs5258, %rs7486, 255;
	setp.eq.s16 	%p1405, %rs5258, 0;
	mov.b32 	%r8431, 15;
	@%p1405 bra 	$L__BB6_674;
	and.b16  	%rs5259, %rs7487, 255;
	setp.eq.s16 	%p1406, %rs5259, 0;
	mov.b32 	%r8431, 16;
	@%p1406 bra 	$L__BB6_674;
	and.b16  	%rs5260, %rs7488, 255;
	setp.eq.s16 	%p1407, %rs5260, 0;
	mov.b32 	%r8431, 17;
	@%p1407 bra 	$L__BB6_674;
	and.b16  	%rs5261, %rs7489, 255;
	setp.eq.s16 	%p1408, %rs5261, 0;
	mov.b32 	%r8431, 18;
	@%p1408 bra 	$L__BB6_674;
	and.b16  	%rs5262, %rs7490, 255;
	setp.eq.s16 	%p1409, %rs5262, 0;
	mov.b32 	%r8431, 19;
	@%p1409 bra 	$L__BB6_674;
	and.b16  	%rs5263, %rs7491, 255;
	setp.eq.s16 	%p1410, %rs5263, 0;
	mov.b32 	%r8431, 20;
	@%p1410 bra 	$L__BB6_674;
	and.b16  	%rs5264, %rs7492, 255;
	setp.eq.s16 	%p1411, %rs5264, 0;
	mov.b32 	%r8431, 21;
	@%p1411 bra 	$L__BB6_674;
	and.b16  	%rs5265, %rs7493, 255;
	setp.eq.s16 	%p1412, %rs5265, 0;
	mov.b32 	%r8431, 22;
	@%p1412 bra 	$L__BB6_674;
	and.b16  	%rs5266, %rs7494, 255;
	setp.eq.s16 	%p1413, %rs5266, 0;
	mov.b32 	%r8431, 23;
	@%p1413 bra 	$L__BB6_674;
	and.b16  	%rs5267, %rs7495, 255;
	setp.eq.s16 	%p1414, %rs5267, 0;
	mov.b32 	%r8431, 24;
	@%p1414 bra 	$L__BB6_674;
	and.b16  	%rs5268, %rs7496, 255;
	setp.eq.s16 	%p1415, %rs5268, 0;
	mov.b32 	%r8431, 25;
	@%p1415 bra 	$L__BB6_674;
	and.b16  	%rs5269, %rs7497, 255;
	setp.eq.s16 	%p1416, %rs5269, 0;
	mov.b32 	%r8431, 26;
	@%p1416 bra 	$L__BB6_674;
	and.b16  	%rs5270, %rs7498, 255;
	setp.eq.s16 	%p1417, %rs5270, 0;
	mov.b32 	%r8431, 27;
	@%p1417 bra 	$L__BB6_674;
	and.b16  	%rs5271, %rs7499, 255;
	setp.eq.s16 	%p1418, %rs5271, 0;
	mov.b32 	%r8431, 28;
	@%p1418 bra 	$L__BB6_674;
	and.b16  	%rs5272, %rs7500, 255;
	setp.eq.s16 	%p1419, %rs5272, 0;
	mov.b32 	%r8431, 29;
	@%p1419 bra 	$L__BB6_674;
	and.b16  	%rs5273, %rs7501, 255;
	setp.eq.s16 	%p1420, %rs5273, 0;
	mov.b32 	%r8431, 30;
	@%p1420 bra 	$L__BB6_674;
	and.b16  	%rs5274, %rs7502, 255;
	setp.eq.s16 	%p1421, %rs5274, 0;
	mov.b32 	%r8431, 31;
	@%p1421 bra 	$L__BB6_674;
	and.b16  	%rs5275, %rs7503, 255;
	setp.eq.s16 	%p1422, %rs5275, 0;
	mov.b32 	%r8431, 32;
	@%p1422 bra 	$L__BB6_674;
	and.b16  	%rs5276, %rs7504, 255;
	setp.eq.s16 	%p1423, %rs5276, 0;
	mov.b32 	%r8431, 33;
	@%p1423 bra 	$L__BB6_674;
	and.b16  	%rs5277, %rs7505, 255;
	setp.eq.s16 	%p1424, %rs5277, 0;
	mov.b32 	%r8431, 34;
	@%p1424 bra 	$L__BB6_674;
	and.b16  	%rs5278, %rs7506, 255;
	setp.eq.s16 	%p1425, %rs5278, 0;
	mov.b32 	%r8431, 35;
	@%p1425 bra 	$L__BB6_674;
	and.b16  	%rs5279, %rs7507, 255;
	setp.eq.s16 	%p1426, %rs5279, 0;
	mov.b32 	%r8431, 36;
	@%p1426 bra 	$L__BB6_674;
	and.b16  	%rs5280, %rs7508, 255;
	setp.eq.s16 	%p1427, %rs5280, 0;
	mov.b32 	%r8431, 37;
	@%p1427 bra 	$L__BB6_674;
	and.b16  	%rs5281, %rs7509, 255;
	setp.eq.s16 	%p1428, %rs5281, 0;
	mov.b32 	%r8431, 38;
	@%p1428 bra 	$L__BB6_674;
	and.b16  	%rs5282, %rs7510, 255;
	setp.eq.s16 	%p1429, %rs5282, 0;
	mov.b32 	%r8431, 39;
	@%p1429 bra 	$L__BB6_674;
	and.b16  	%rs5283, %rs7511, 255;
	setp.eq.s16 	%p1430, %rs5283, 0;
	mov.b32 	%r8431, 40;
	@%p1430 bra 	$L__BB6_674;
	and.b16  	%rs5284, %rs7512, 255;
	setp.eq.s16 	%p1431, %rs5284, 0;
	mov.b32 	%r8431, 41;
	@%p1431 bra 	$L__BB6_674;
	and.b16  	%rs5285, %rs7513, 255;
	setp.eq.s16 	%p1432, %rs5285, 0;
	mov.b32 	%r8431, 42;
	@%p1432 bra 	$L__BB6_674;
	and.b16  	%rs5286, %rs7514, 255;
	setp.eq.s16 	%p1433, %rs5286, 0;
	mov.b32 	%r8431, 43;
	@%p1433 bra 	$L__BB6_674;
	and.b16  	%rs5287, %rs7515, 255;
	setp.eq.s16 	%p1434, %rs5287, 0;
	mov.b32 	%r8431, 44;
	@%p1434 bra 	$L__BB6_674;
	and.b16  	%rs5288, %rs7516, 255;
	setp.eq.s16 	%p1435, %rs5288, 0;
	mov.b32 	%r8431, 45;
	@%p1435 bra 	$L__BB6_674;
	and.b16  	%rs5289, %rs7517, 255;
	setp.eq.s16 	%p1436, %rs5289, 0;
	mov.b32 	%r8431, 46;
	@%p1436 bra 	$L__BB6_674;
	and.b16  	%rs5290, %rs7518, 255;
	setp.eq.s16 	%p1437, %rs5290, 0;
	mov.b32 	%r8431, 47;
	@%p1437 bra 	$L__BB6_674;
	and.b16  	%rs5291, %rs7519, 255;
	setp.eq.s16 	%p1438, %rs5291, 0;
	mov.b32 	%r8431, 48;
	@%p1438 bra 	$L__BB6_674;
	and.b16  	%rs5292, %rs7520, 255;
	setp.eq.s16 	%p1439, %rs5292, 0;
	mov.b32 	%r8431, 49;
	@%p1439 bra 	$L__BB6_674;
$L__BB6_727:
	add.s32 	%r8392, %r8392, %r181;
	add.f64 	%fd132, %fd58, %fd132;
	bra.uni 	$L__BB6_1505;
$L__BB6_728:
	mov.u32 	%r390, %tid.x;
	add.s32 	%r391, %r8435, %r390;
	mul.wide.u32 	%rd59, %r391, 64;
	add.s64 	%rd60, %rd1, %rd59;
	ld.global.v2.b32 	{%r392, %r393}, [%rd60];
	bfe.u32 	%r394, %r392, 0, 8;
	cvt.u16.u32 	%rs7471, %r394;
	bfe.u32 	%r395, %r392, 8, 8;
	cvt.u16.u32 	%rs7472, %r395;
	bfe.u32 	%r396, %r392, 16, 8;
	cvt.u16.u32 	%rs7473, %r396;
	bfe.u32 	%r397, %r392, 24, 8;
	cvt.u16.u32 	%rs7474, %r397;
	bfe.u32 	%r398, %r393, 0, 8;
	cvt.u16.u32 	%rs7475, %r398;
	bfe.u32 	%r399, %r393, 8, 8;
	cvt.u16.u32 	%rs7476, %r399;
	bfe.u32 	%r400, %r393, 16, 8;
	cvt.u16.u32 	%rs7477, %r400;
	bfe.u32 	%r401, %r393, 24, 8;
	cvt.u16.u32 	%rs7478, %r401;
	ld.global.v2.b32 	{%r402, %r403}, [%rd60+8];
	bfe.u32 	%r404, %r402, 0, 8;
	cvt.u16.u32 	%rs7479, %r404;
	bfe.u32 	%r405, %r402, 8, 8;
	cvt.u16.u32 	%rs7480, %r405;
	bfe.u32 	%r406, %r402, 16, 8;
	cvt.u16.u32 	%rs7481, %r406;
	bfe.u32 	%r407, %r402, 24, 8;
	cvt.u16.u32 	%rs7482, %r407;
	bfe.u32 	%r408, %r403, 0, 8;
	cvt.u16.u32 	%rs7483, %r408;
	bfe.u32 	%r409, %r403, 8, 8;
	cvt.u16.u32 	%rs7484, %r409;
	bfe.u32 	%r410, %r403, 16, 8;
	cvt.u16.u32 	%rs7485, %r410;
	bfe.u32 	%r411, %r403, 24, 8;
	cvt.u16.u32 	%rs7486, %r411;
	ld.global.v2.b32 	{%r412, %r413}, [%rd60+16];
	bfe.u32 	%r414, %r412, 0, 8;
	cvt.u16.u32 	%rs7487, %r414;
	bfe.u32 	%r415, %r412, 8, 8;
	cvt.u16.u32 	%rs7488, %r415;
	bfe.u32 	%r416, %r412, 16, 8;
	cvt.u16.u32 	%rs7489, %r416;
	bfe.u32 	%r417, %r412, 24, 8;
	cvt.u16.u32 	%rs7490, %r417;
	bfe.u32 	%r418, %r413, 0, 8;
	cvt.u16.u32 	%rs7491, %r418;
	bfe.u32 	%r419, %r413, 8, 8;
	cvt.u16.u32 	%rs7492, %r419;
	bfe.u32 	%r420, %r413, 16, 8;
	cvt.u16.u32 	%rs7493, %r420;
	bfe.u32 	%r421, %r413, 24, 8;
	cvt.u16.u32 	%rs7494, %r421;
	ld.global.v2.b32 	{%r422, %r423}, [%rd60+24];
	bfe.u32 	%r424, %r422, 0, 8;
	cvt.u16.u32 	%rs7495, %r424;
	bfe.u32 	%r425, %r422, 8, 8;
	cvt.u16.u32 	%rs7496, %r425;
	bfe.u32 	%r426, %r422, 16, 8;
	cvt.u16.u32 	%rs7497, %r426;
	bfe.u32 	%r427, %r422, 24, 8;
	cvt.u16.u32 	%rs7498, %r427;
	bfe.u32 	%r428, %r423, 0, 8;
	cvt.u16.u32 	%rs7499, %r428;
	bfe.u32 	%r429, %r423, 8, 8;
	cvt.u16.u32 	%rs7500, %r429;
	bfe.u32 	%r430, %r423, 16, 8;
	cvt.u16.u32 	%rs7501, %r430;
	bfe.u32 	%r431, %r423, 24, 8;
	cvt.u16.u32 	%rs7502, %r431;
	ld.global.v2.b32 	{%r432, %r433}, [%rd60+32];
	bfe.u32 	%r434, %r432, 0, 8;
	cvt.u16.u32 	%rs7503, %r434;
	bfe.u32 	%r435, %r432, 8, 8;
	cvt.u16.u32 	%rs7504, %r435;
	bfe.u32 	%r436, %r432, 16, 8;
	cvt.u16.u32 	%rs7505, %r436;
	bfe.u32 	%r437, %r432, 24, 8;
	cvt.u16.u32 	%rs7506, %r437;
	bfe.u32 	%r438, %r433, 0, 8;
	cvt.u16.u32 	%rs7507, %r438;
	bfe.u32 	%r439, %r433, 8, 8;
	cvt.u16.u32 	%rs7508, %r439;
	bfe.u32 	%r440, %r433, 16, 8;
	cvt.u16.u32 	%rs7509, %r440;
	bfe.u32 	%r441, %r433, 24, 8;
	cvt.u16.u32 	%rs7510, %r441;
	ld.global.v2.b32 	{%r442, %r443}, [%rd60+40];
	bfe.u32 	%r444, %r442, 0, 8;
	cvt.u16.u32 	%rs7511, %r444;
	bfe.u32 	%r445, %r442, 8, 8;
	cvt.u16.u32 	%rs7512, %r445;
	bfe.u32 	%r446, %r442, 16, 8;
	cvt.u16.u32 	%rs7513, %r446;
	bfe.u32 	%r447, %r442, 24, 8;
	cvt.u16.u32 	%rs7514, %r447;
	bfe.u32 	%r448, %r443, 0, 8;
	cvt.u16.u32 	%rs7515, %r448;
	bfe.u32 	%r449, %r443, 8, 8;
	cvt.u16.u32 	%rs7516, %r449;
	bfe.u32 	%r450, %r443, 16, 8;
	cvt.u16.u32 	%rs7517, %r450;
	bfe.u32 	%r451, %r443, 24, 8;
	cvt.u16.u32 	%rs7518, %r451;
	ld.global.v2.u8 	{%rs7519, %rs7520}, [%rd60+48];
	ld.global.u32 	%r8392, [%rd60+52];
	ld.global.f64 	%fd132, [%rd60+56];
	setp.lt.u32 	%p2, %r4, %r2;
	@%p2 bra 	$L__BB6_844;
	add.s32 	%r189, %r384, -256;
	cvt.u64.u32 	%rd28, %r390;
	add.u64 	%rd29, %SPL, 128;
	add.u64 	%rd30, %SPL, 192;
$L__BB6_730:
	add.s32 	%r8435, %r8435, %r2;
	setp.gt.u32 	%p3, %r8435, %r189;
	@%p3 bra 	$L__BB6_786;
	cvt.u64.u32 	%rd63, %r8435;
	add.s64 	%rd64, %rd63, %rd28;
	shl.b64 	%rd65, %rd64, 6;
	add.s64 	%rd66, %rd1, %rd65;
	ld.global.v2.b32 	{%r455, %r456}, [%rd66];
	bfe.u32 	%r457, %r455, 0, 8;
	cvt.u16.u32 	%rs6407, %r457;
	ld.global.v2.b32 	{%r458, %r459}, [%rd66+8];
	ld.global.v2.b32 	{%r460, %r461}, [%rd66+16];
	ld.global.v2.b32 	{%r462, %r463}, [%rd66+24];
	ld.global.v2.b32 	{%r464, %r465}, [%rd66+32];
	ld.global.v2.b32 	{%r466, %r467}, [%rd66+40];
	ld.global.v2.u8 	{%rs3732, %rs3733}, [%rd66+48];
	ld.global.u32 	%r193, [%rd66+52];
	ld.global.f64 	%fd64, [%rd66+56];
	and.b16  	%rs3734, %rs7471, 255;
	cvt.u32.u16 	%r468, %rs7478;
	cvt.u32.u16 	%r469, %rs7477;
	prmt.b32 	%r470, %r469, %r468, 0x3340U;
	cvt.u32.u16 	%r471, %rs7476;
	cvt.u32.u16 	%r472, %rs7475;
	prmt.b32 	%r473, %r472, %r471, 0x3340U;
	prmt.b32 	%r474, %r473, %r470, 0x5410U;
	cvt.u32.u16 	%r475, %rs7474;
	cvt.u32.u16 	%r476, %rs7473;
	prmt.b32 	%r477, %r476, %r475, 0x3340U;
	cvt.u32.u16 	%r478, %rs7472;
	cvt.u32.u16 	%r479, %rs7471;
	prmt.b32 	%r480, %r479, %r478, 0x3340U;
	prmt.b32 	%r481, %r480, %r477, 0x5410U;
	st.local.v2.b32 	[%rd29], {%r481, %r474};
	cvt.u32.u16 	%r482, %rs7486;
	cvt.u32.u16 	%r483, %rs7485;
	prmt.b32 	%r484, %r483, %r482, 0x3340U;
	cvt.u32.u16 	%r485, %rs7484;
	cvt.u32.u16 	%r486, %rs7483;
	prmt.b32 	%r487, %r486, %r485, 0x3340U;
	prmt.b32 	%r488, %r487, %r484, 0x5410U;
	cvt.u32.u16 	%r489, %rs7482;
	cvt.u32.u16 	%r490, %rs7481;
	prmt.b32 	%r491, %r490, %r489, 0x3340U;
	cvt.u32.u16 	%r492, %rs7480;
	cvt.u32.u16 	%r493, %rs7479;
	prmt.b32 	%r494, %r493, %r492, 0x3340U;
	prmt.b32 	%r495, %r494, %r491, 0x5410U;
	st.local.v2.b32 	[%rd29+8], {%r495, %r488};
	cvt.u32.u16 	%r496, %rs7494;
	cvt.u32.u16 	%r497, %rs7493;
	prmt.b32 	%r498, %r497, %r496, 0x3340U;
	cvt.u32.u16 	%r499, %rs7492;
	cvt.u32.u16 	%r500, %rs7491;
	prmt.b32 	%r501, %r500, %r499, 0x3340U;
	prmt.b32 	%r502, %r501, %r498, 0x5410U;
	cvt.u32.u16 	%r503, %rs7490;
	cvt.u32.u16 	%r504, %rs7489;
	prmt.b32 	%r505, %r504, %r503, 0x3340U;
	cvt.u32.u16 	%r506, %rs7488;
	cvt.u32.u16 	%r507, %rs7487;
	prmt.b32 	%r508, %r507, %r506, 0x3340U;
	prmt.b32 	%r509, %r508, %r505, 0x5410U;
	st.local.v2.b32 	[%rd29+16], {%r509, %r502};
	cvt.u32.u16 	%r510, %rs7502;
	cvt.u32.u16 	%r511, %rs7501;
	prmt.b32 	%r512, %r511, %r510, 0x3340U;
	cvt.u32.u16 	%r513, %rs7500;
	cvt.u32.u16 	%r514, %rs7499;
	prmt.b32 	%r515, %r514, %r513, 0x3340U;
	prmt.b32 	%r516, %r515, %r512, 0x5410U;
	cvt.u32.u16 	%r517, %rs7498;
	cvt.u32.u16 	%r518, %rs7497;
	prmt.b32 	%r519, %r518, %r517, 0x3340U;
	cvt.u32.u16 	%r520, %rs7496;
	cvt.u32.u16 	%r521, %rs7495;
	prmt.b32 	%r522, %r521, %r520, 0x3340U;
	prmt.b32 	%r523, %r522, %r519, 0x5410U;
	st.local.v2.b32 	[%rd29+24], {%r523, %r516};
	cvt.u32.u16 	%r524, %rs7510;
	cvt.u32.u16 	%r525, %rs7509;
	prmt.b32 	%r526, %r525, %r524, 0x3340U;
	cvt.u32.u16 	%r527, %rs7508;
	cvt.u32.u16 	%r528, %rs7507;
	prmt.b32 	%r529, %r528, %r527, 0x3340U;
	prmt.b32 	%r530, %r529, %r526, 0x5410U;
	cvt.u32.u16 	%r531, %rs7506;
	cvt.u32.u16 	%r532, %rs7505;
	prmt.b32 	%r533, %r532, %r531, 0x3340U;
	cvt.u32.u16 	%r534, %rs7504;
	cvt.u32.u16 	%r535, %rs7503;
	prmt.b32 	%r536, %r535, %r534, 0x3340U;
	prmt.b32 	%r537, %r536, %r533, 0x5410U;
	st.local.v2.b32 	[%rd29+32], {%r537, %r530};
	cvt.u32.u16 	%r538, %rs7518;
	cvt.u32.u16 	%r539, %rs7517;
	prmt.b32 	%r540, %r539, %r538, 0x3340U;
	cvt.u32.u16 	%r541, %rs7516;
	cvt.u32.u16 	%r542, %rs7515;
	prmt.b32 	%r543, %r542, %r541, 0x3340U;
	prmt.b32 	%r544, %r543, %r540, 0x5410U;
	cvt.u32.u16 	%r545, %rs7514;
	cvt.u32.u16 	%r546, %rs7513;
	prmt.b32 	%r547, %r546, %r545, 0x3340U;
	cvt.u32.u16 	%r548, %rs7512;
	cvt.u32.u16 	%r549, %rs7511;
	prmt.b32 	%r550, %r549, %r548, 0x3340U;
	prmt.b32 	%r551, %r550, %r547, 0x5410U;
	st.local.v2.b32 	[%rd29+40], {%r551, %r544};
	st.local.v2.u8 	[%rd29+48], {%rs7519, %rs7520};
	st.local.u32 	[%rd29+52], %r8392;
	st.local.f64 	[%rd29+56], %fd132;
	st.local.v2.b32 	[%rd30], {%r455, %r456};
	st.local.v2.b32 	[%rd30+8], {%r458, %r459};
	st.local.v2.b32 	[%rd30+16], {%r460, %r461};
	st.local.v2.b32 	[%rd30+24], {%r462, %r463};
	st.local.v2.b32 	[%rd30+32], {%r464, %r465};
	st.local.v2.b32 	[%rd30+40], {%r466, %r467};
	st.local.v2.u8 	[%rd30+48], {%rs3732, %rs3733};
	st.local.u32 	[%rd30+52], %r193;
	st.local.f64 	[%rd30+56], %fd64;
	setp.ne.s16 	%p4, %rs3734, 0;
	mov.b32 	%r8436, 0;
	@%p4 bra 	$L__BB6_736;
$L__BB6_732:
	and.b16  	%rs3784, %rs6407, 255;
	setp.eq.s16 	%p54, %rs3784, 0;
	@%p54 bra 	$L__BB6_785;
	mov.b32 	%r8437, 0;
$L__BB6_734:
	add.s32 	%r602, %r8437, %r8436;
	cvt.u64.u32 	%rd67, %r602;
	add.s64 	%rd68, %rd29, %rd67;
	st.local.u8 	[%rd68], %rs6407;
	add.s32 	%r196, %r8437, 1;
	cvt.u64.u32 	%rd69, %r8437;
	add.s64 	%rd70, %rd30, %rd69;
	ld.local.u8 	%rs6407, [%rd70+1];
	setp.ne.s16 	%p55, %rs6407, 0;
	mov.u32 	%r8437, %r196;
	@%p55 bra 	$L__BB6_734;
	ld.local.u32 	%r8392, [%rd29+52];
	ld.local.f64 	%fd132, [%rd29+56];
	ld.local.v2.b32 	{%r603, %r604}, [%rd29];
	bfe.u32 	%r605, %r603, 0, 8;
	cvt.u16.u32 	%rs7471, %r605;
	bfe.u32 	%r606, %r603, 8, 8;
	cvt.u16.u32 	%rs7472, %r606;
	bfe.u32 	%r607, %r603, 16, 8;
	cvt.u16.u32 	%rs7473, %r607;
	bfe.u32 	%r608, %r603, 24, 8;
	cvt.u16.u32 	%rs7474, %r608;
	bfe.u32 	%r609, %r604, 0, 8;
	cvt.u16.u32 	%rs7475, %r609;
	bfe.u32 	%r610, %r604, 8, 8;
	cvt.u16.u32 	%rs7476, %r610;
	bfe.u32 	%r611, %r604, 16, 8;
	cvt.u16.u32 	%rs7477, %r611;
	bfe.u32 	%r612, %r604, 24, 8;
	cvt.u16.u32 	%rs7478, %r612;
	ld.local.v2.b32 	{%r613, %r614}, [%rd29+8];
	bfe.u32 	%r615, %r613, 0, 8;
	cvt.u16.u32 	%rs7479, %r615;
	bfe.u32 	%r616, %r613, 8, 8;
	cvt.u16.u32 	%rs7480, %r616;
	bfe.u32 	%r617, %r613, 16, 8;
	cvt.u16.u32 	%rs7481, %r617;
	bfe.u32 	%r618, %r613, 24, 8;
	cvt.u16.u32 	%rs7482, %r618;
	bfe.u32 	%r619, %r614, 0, 8;
	cvt.u16.u32 	%rs7483, %r619;
	bfe.u32 	%r620, %r614, 8, 8;
	cvt.u16.u32 	%rs7484, %r620;
	bfe.u32 	%r621, %r614, 16, 8;
	cvt.u16.u32 	%rs7485, %r621;
	bfe.u32 	%r622, %r614, 24, 8;
	cvt.u16.u32 	%rs7486, %r622;
	ld.local.v2.b32 	{%r623, %r624}, [%rd29+16];
	bfe.u32 	%r625, %r623, 0, 8;
	cvt.u16.u32 	%rs7487, %r625;
	bfe.u32 	%r626, %r623, 8, 8;
	cvt.u16.u32 	%rs7488, %r626;
	bfe.u32 	%r627, %r623, 16, 8;
	cvt.u16.u32 	%rs7489, %r627;
	bfe.u32 	%r628, %r623, 24, 8;
	cvt.u16.u32 	%rs7490, %r628;
	bfe.u32 	%r629, %r624, 0, 8;
	cvt.u16.u32 	%rs7491, %r629;
	bfe.u32 	%r630, %r624, 8, 8;
	cvt.u16.u32 	%rs7492, %r630;
	bfe.u32 	%r631, %r624, 16, 8;
	cvt.u16.u32 	%rs7493, %r631;
	bfe.u32 	%r632, %r624, 24, 8;
	cvt.u16.u32 	%rs7494, %r632;
	ld.local.v2.b32 	{%r633, %r634}, [%rd29+24];
	bfe.u32 	%r635, %r633, 0, 8;
	cvt.u16.u32 	%rs7495, %r635;
	bfe.u32 	%r636, %r633, 8, 8;
	cvt.u16.u32 	%rs7496, %r636;
	bfe.u32 	%r637, %r633, 16, 8;
	cvt.u16.u32 	%rs7497, %r637;
	bfe.u32 	%r638, %r633, 24, 8;
	cvt.u16.u32 	%rs7498, %r638;
	bfe.u32 	%r639, %r634, 0, 8;
	cvt.u16.u32 	%rs7499, %r639;
	bfe.u32 	%r640, %r634, 8, 8;
	cvt.u16.u32 	%rs7500, %r640;
	bfe.u32 	%r641, %r634, 16, 8;
	cvt.u16.u32 	%rs7501, %r641;
	bfe.u32 	%r642, %r634, 24, 8;
	cvt.u16.u32 	%rs7502, %r642;
	ld.local.v2.b32 	{%r643, %r644}, [%rd29+32];
	bfe.u32 	%r645, %r643, 0, 8;
	cvt.u16.u32 	%rs7503, %r645;
	bfe.u32 	%r646, %r643, 8, 8;
	cvt.u16.u32 	%rs7504, %r646;
	bfe.u32 	%r647, %r643, 16, 8;
	cvt.u16.u32 	%rs7505, %r647;
	bfe.u32 	%r648, %r643, 24, 8;
	cvt.u16.u32 	%rs7506, %r648;
	bfe.u32 	%r649, %r644, 0, 8;
	cvt.u16.u32 	%rs7507, %r649;
	bfe.u32 	%r650, %r644, 8, 8;
	cvt.u16.u32 	%rs7508, %r650;
	bfe.u32 	%r651, %r644, 16, 8;
	cvt.u16.u32 	%rs7509, %r651;
	bfe.u32 	%r652, %r644, 24, 8;
	cvt.u16.u32 	%rs7510, %r652;
	ld.local.v2.b32 	{%r653, %r654}, [%rd29+40];
	bfe.u32 	%r655, %r653, 0, 8;
	cvt.u16.u32 	%rs7511, %r655;
	bfe.u32 	%r656, %r653, 8, 8;
	cvt.u16.u32 	%rs7512, %r656;
	bfe.u32 	%r657, %r653, 16, 8;
	cvt.u16.u32 	%rs7513, %r657;
	bfe.u32 	%r658, %r653, 24, 8;
	cvt.u16.u32 	%rs7514, %r658;
	bfe.u32 	%r659, %r654, 0, 8;
	cvt.u16.u32 	%rs7515, %r659;
	bfe.u32 	%r660, %r654, 8, 8;
	cvt.u16.u32 	%rs7516, %r660;
	bfe.u32 	%r661, %r654, 16, 8;
	cvt.u16.u32 	%rs7517, %r661;
	bfe.u32 	%r662, %r654, 24, 8;
	cvt.u16.u32 	%rs7518, %r662;
	ld.local.v2.u8 	{%rs7519, %rs7520}, [%rd29+48];
	bra.uni 	$L__BB6_785;
$L__BB6_736:
	and.b16  	%rs3735, %rs7472, 255;
	setp.eq.s16 	%p5, %rs3735, 0;
	mov.b32 	%r8436, 1;
	@%p5 bra 	$L__BB6_732;
	and.b16  	%rs3736, %rs7473, 255;
	setp.eq.s16 	%p6, %rs3736, 0;
	mov.b32 	%r8436, 2;
	@%p6 bra 	$L__BB6_732;
	and.b16  	%rs3737, %rs7474, 255;
	setp.eq.s16 	%p7, %rs3737, 0;
	mov.b32 	%r8436, 3;
	@%p7 bra 	$L__BB6_732;
	and.b16  	%rs3738, %rs7475, 255;
	setp.eq.s16 	%p8, %rs3738, 0;
	mov.b32 	%r8436, 4;
	@%p8 bra 	$L__BB6_732;
	and.b16  	%rs3739, %rs7476, 255;
	setp.eq.s16 	%p9, %rs3739, 0;
	mov.b32 	%r8436, 5;
	@%p9 bra 	$L__BB6_732;
	and.b16  	%rs3740, %rs7477, 255;
	setp.eq.s16 	%p10, %rs3740, 0;
	mov.b32 	%r8436, 6;
	@%p10 bra 	$L__BB6_732;
	and.b16  	%rs3741, %rs7478, 255;
	setp.eq.s16 	%p11, %rs3741, 0;
	mov.b32 	%r8436, 7;
	@%p11 bra 	$L__BB6_732;
	and.b16  	%rs3742, %rs7479, 255;
	setp.eq.s16 	%p12, %rs3742, 0;
	mov.b32 	%r8436, 8;
	@%p12 bra 	$L__BB6_732;
	and.b16  	%rs3743, %rs7480, 255;
	setp.eq.s16 	%p13, %rs3743, 0;
	mov.b32 	%r8436, 9;
	@%p13 bra 	$L__BB6_732;
	and.b16  	%rs3744, %rs7481, 255;
	setp.eq.s16 	%p14, %rs3744, 0;
	mov.b32 	%r8436, 10;
	@%p14 bra 	$L__BB6_732;
	and.b16  	%rs3745, %rs7482, 255;
	setp.eq.s16 	%p15, %rs3745, 0;
	mov.b32 	%r8436, 11;
	@%p15 bra 	$L__BB6_732;
	and.b16  	%rs3746, %rs7483, 255;
	setp.eq.s16 	%p16, %rs3746, 0;
	mov.b32 	%r8436, 12;
	@%p16 bra 	$L__BB6_732;
	and.b16  	%rs3747, %rs7484, 255;
	setp.eq.s16 	%p17, %rs3747, 0;
	mov.b32 	%r8436, 13;
	@%p17 bra 	$L__BB6_732;
	and.b16  	%rs3748, %rs7485, 255;
	setp.eq.s16 	%p18, %rs3748, 0;
	mov.b32 	%r8436, 14;
	@%p18 bra 	$L__BB6_732;
	and.b16  	%rs3749, %rs7486, 255;
	setp.eq.s16 	%p19, %rs3749, 0;
	mov.b32 	%r8436, 15;
	@%p19 bra 	$L__BB6_732;
	and.b16  	%rs3750, %rs7487, 255;
	setp.eq.s16 	%p20, %rs3750, 0;
	mov.b32 	%r8436, 16;
	@%p20 bra 	$L__BB6_732;
	and.b16  	%rs3751, %rs7488, 255;
	setp.eq.s16 	%p21, %rs3751, 0;
	mov.b32 	%r8436, 17;
	@%p21 bra 	$L__BB6_732;
	and.b16  	%rs3752, %rs7489, 255;
	setp.eq.s16 	%p22, %rs3752, 0;
	mov.b32 	%r8436, 18;
	@%p22 bra 	$L__BB6_732;
	and.b16  	%rs3753, %rs7490, 255;
	setp.eq.s16 	%p23, %rs3753, 0;
	mov.b32 	%r8436, 19;
	@%p23 bra 	$L__BB6_732;
	and.b16  	%rs3754, %rs7491, 255;
	setp.eq.s16 	%p24, %rs3754, 0;
	mov.b32 	%r8436, 20;
	@%p24 bra 	$L__BB6_732;
	and.b16  	%rs3755, %rs7492, 255;
	setp.eq.s16 	%p25, %rs3755, 0;
	mov.b32 	%r8436, 21;
	@%p25 bra 	$L__BB6_732;
	and.b16  	%rs3756, %rs7493, 255;
	setp.eq.s16 	%p26, %rs3756, 0;
	mov.b32 	%r8436, 22;
	@%p26 bra 	$L__BB6_732;
	and.b16  	%rs3757, %rs7494, 255;
	setp.eq.s16 	%p27, %rs3757, 0;
	mov.b32 	%r8436, 23;
	@%p27 bra 	$L__BB6_732;
	and.b16  	%rs3758, %rs7495, 255;
	setp.eq.s16 	%p28, %rs3758, 0;
	mov.b32 	%r8436, 24;
	@%p28 bra 	$L__BB6_732;
	and.b16  	%rs3759, %rs7496, 255;
	setp.eq.s16 	%p29, %rs3759, 0;
	mov.b32 	%r8436, 25;
	@%p29 bra 	$L__BB6_732;
	and.b16  	%rs3760, %rs7497, 255;
	setp.eq.s16 	%p30, %rs3760, 0;
	mov.b32 	%r8436, 26;
	@%p30 bra 	$L__BB6_732;
	and.b16  	%rs3761, %rs7498, 255;
	setp.eq.s16 	%p31, %rs3761, 0;
	mov.b32 	%r8436, 27;
	@%p31 bra 	$L__BB6_732;
	and.b16  	%rs3762, %rs7499, 255;
	setp.eq.s16 	%p32, %rs3762, 0;
	mov.b32 	%r8436, 28;
	@%p32 bra 	$L__BB6_732;
	and.b16  	%rs3763, %rs7500, 255;
	setp.eq.s16 	%p33, %rs3763, 0;
	mov.b32 	%r8436, 29;
	@%p33 bra 	$L__BB6_732;
	and.b16  	%rs3764, %rs7501, 255;
	setp.eq.s16 	%p34, %rs3764, 0;
	mov.b32 	%r8436, 30;
	@%p34 bra 	$L__BB6_732;
	and.b16  	%rs3765, %rs7502, 255;
	setp.eq.s16 	%p35, %rs3765, 0;
	mov.b32 	%r8436, 31;
	@%p35 bra 	$L__BB6_732;
	and.b16  	%rs3766, %rs7503, 255;
	setp.eq.s16 	%p36, %rs3766, 0;
	mov.b32 	%r8436, 32;
	@%p36 bra 	$L__BB6_732;
	and.b16  	%rs3767, %rs7504, 255;
	setp.eq.s16 	%p37, %rs3767, 0;
	mov.b32 	%r8436, 33;
	@%p37 bra 	$L__BB6_732;
	and.b16  	%rs3768, %rs7505, 255;
	setp.eq.s16 	%p38, %rs3768, 0;
	mov.b32 	%r8436, 34;
	@%p38 bra 	$L__BB6_732;
	and.b16  	%rs3769, %rs7506, 255;
	setp.eq.s16 	%p39, %rs3769, 0;
	mov.b32 	%r8436, 35;
	@%p39 bra 	$L__BB6_732;
	and.b16  	%rs3770, %rs7507, 255;
	setp.eq.s16 	%p40, %rs3770, 0;
	mov.b32 	%r8436, 36;
	@%p40 bra 	$L__BB6_732;
	and.b16  	%rs3771, %rs7508, 255;
	setp.eq.s16 	%p41, %rs3771, 0;
	mov.b32 	%r8436, 37;
	@%p41 bra 	$L__BB6_732;
	and.b16  	%rs3772, %rs7509, 255;
	setp.eq.s16 	%p42, %rs3772, 0;
	mov.b32 	%r8436, 38;
	@%p42 bra 	$L__BB6_732;
	and.b16  	%rs3773, %rs7510, 255;
	setp.eq.s16 	%p43, %rs3773, 0;
	mov.b32 	%r8436, 39;
	@%p43 bra 	$L__BB6_732;
	and.b16  	%rs3774, %rs7511, 255;
	setp.eq.s16 	%p44, %rs3774, 0;
	mov.b32 	%r8436, 40;
	@%p44 bra 	$L__BB6_732;
	and.b16  	%rs3775, %rs7512, 255;
	setp.eq.s16 	%p45, %rs3775, 0;
	mov.b32 	%r8436, 41;
	@%p45 bra 	$L__BB6_732;
	and.b16  	%rs3776, %rs7513, 255;
	setp.eq.s16 	%p46, %rs3776, 0;
	mov.b32 	%r8436, 42;
	@%p46 bra 	$L__BB6_732;
	and.b16  	%rs3777, %rs7514, 255;
	setp.eq.s16 	%p47, %rs3777, 0;
	mov.b32 	%r8436, 43;
	@%p47 bra 	$L__BB6_732;
	and.b16  	%rs3778, %rs7515, 255;
	setp.eq.s16 	%p48, %rs3778, 0;
	mov.b32 	%r8436, 44;
	@%p48 bra 	$L__BB6_732;
	and.b16  	%rs3779, %rs7516, 255;
	setp.eq.s16 	%p49, %rs3779, 0;
	mov.b32 	%r8436, 45;
	@%p49 bra 	$L__BB6_732;
	and.b16  	%rs3780, %rs7517, 255;
	setp.eq.s16 	%p50, %rs3780, 0;
	mov.b32 	%r8436, 46;
	@%p50 bra 	$L__BB6_732;
	and.b16  	%rs3781, %rs7518, 255;
	setp.eq.s16 	%p51, %rs3781, 0;
	mov.b32 	%r8436, 47;
	@%p51 bra 	$L__BB6_732;
	and.b16  	%rs3782, %rs7519, 255;
	setp.eq.s16 	%p52, %rs3782, 0;
	mov.b32 	%r8436, 48;
	@%p52 bra 	$L__BB6_732;
	and.b16  	%rs3783, %rs7520, 255;
	setp.eq.s16 	%p53, %rs3783, 0;
	mov.b32 	%r8436, 49;
	@%p53 bra 	$L__BB6_732;
$L__BB6_785:
	add.s32 	%r8392, %r8392, %r193;
	add.f64 	%fd132, %fd64, %fd132;
	sub.s32 	%r663, %r384, %r8435;
	setp.lt.u32 	%p56, %r663, %r2;
	@%p56 bra 	$L__BB6_844;
	bra.uni 	$L__BB6_730;
$L__BB6_786:
	setp.le.u32 	%p57, %r384, %r8435;
	@%p57 bra 	$L__BB6_844;
	sub.s32 	%r200, %r384, %r8435;
	mov.u32 	%r8439, %tid.x;
	setp.ge.s32 	%p58, %r8439, %r200;
	@%p58 bra 	$L__BB6_844;
	add.u64 	%rd31, %SPL, 128;
	add.u64 	%rd32, %SPL, 192;
$L__BB6_789:
	add.s32 	%r665, %r8439, %r8435;
	mul.wide.u32 	%rd73, %r665, 64;
	add.s64 	%rd74, %rd1, %rd73;
	ld.global.v2.b32 	{%r666, %r667}, [%rd74];
	bfe.u32 	%r668, %r666, 0, 8;
	cvt.u16.u32 	%rs6508, %r668;
	ld.global.v2.b32 	{%r669, %r670}, [%rd74+8];
	ld.global.v2.b32 	{%r671, %r672}, [%rd74+16];
	ld.global.v2.b32 	{%r673, %r674}, [%rd74+24];
	ld.global.v2.b32 	{%r675, %r676}, [%rd74+32];
	ld.global.v2.b32 	{%r677, %r678}, [%rd74+40];
	ld.global.v2.u8 	{%rs3785, %rs3786}, [%rd74+48];
	ld.global.u32 	%r204, [%rd74+52];
	ld.global.f64 	%fd69, [%rd74+56];
	and.b16  	%rs3787, %rs7471, 255;
	cvt.u32.u16 	%r679, %rs7478;
	cvt.u32.u16 	%r680, %rs7477;
	prmt.b32 	%r681, %r680, %r679, 0x3340U;
	cvt.u32.u16 	%r682, %rs7476;
	cvt.u32.u16 	%r683, %rs7475;
	prmt.b32 	%r684, %r683, %r682, 0x3340U;
	prmt.b32 	%r685, %r684, %r681, 0x5410U;
	cvt.u32.u16 	%r686, %rs7474;
	cvt.u32.u16 	%r687, %rs7473;
	prmt.b32 	%r688, %r687, %r686, 0x3340U;
	cvt.u32.u16 	%r689, %rs7472;
	cvt.u32.u16 	%r690, %rs7471;
	prmt.b32 	%r691, %r690, %r689, 0x3340U;
	prmt.b32 	%r692, %r691, %r688, 0x5410U;
	st.local.v2.b32 	[%rd31], {%r692, %r685};
	cvt.u32.u16 	%r693, %rs7486;
	cvt.u32.u16 	%r694, %rs7485;
	prmt.b32 	%r695, %r694, %r693, 0x3340U;
	cvt.u32.u16 	%r696, %rs7484;
	cvt.u32.u16 	%r697, %rs7483;
	prmt.b32 	%r698, %r697, %r696, 0x3340U;
	prmt.b32 	%r699, %r698, %r695, 0x5410U;
	cvt.u32.u16 	%r700, %rs7482;
	cvt.u32.u16 	%r701, %rs7481;
	prmt.b32 	%r702, %r701, %r700, 0x3340U;
	cvt.u32.u16 	%r703, %rs7480;
	cvt.u32.u16 	%r704, %rs7479;
	prmt.b32 	%r705, %r704, %r703, 0x3340U;
	prmt.b32 	%r706, %r705, %r702, 0x5410U;
	st.local.v2.b32 	[%rd31+8], {%r706, %r699};
	cvt.u32.u16 	%r707, %rs7494;
	cvt.u32.u16 	%r708, %rs7493;
	prmt.b32 	%r709, %r708, %r707, 0x3340U;
	cvt.u32.u16 	%r710, %rs7492;
	cvt.u32.u16 	%r711, %rs7491;
	prmt.b32 	%r712, %r711, %r710, 0x3340U;
	prmt.b32 	%r713, %r712, %r709, 0x5410U;
	cvt.u32.u16 	%r714, %rs7490;
	cvt.u32.u16 	%r715, %rs7489;
	prmt.b32 	%r716, %r715, %r714, 0x3340U;
	cvt.u32.u16 	%r717, %rs7488;
	cvt.u32.u16 	%r718, %rs7487;
	prmt.b32 	%r719, %r718, %r717, 0x3340U;
	prmt.b32 	%r720, %r719, %r716, 0x5410U;
	st.local.v2.b32 	[%rd31+16], {%r720, %r713};
	cvt.u32.u16 	%r721, %rs7502;
	cvt.u32.u16 	%r722, %rs7501;
	prmt.b32 	%r723, %r722, %r721, 0x3340U;
	cvt.u32.u16 	%r724, %rs7500;
	cvt.u32.u16 	%r725, %rs7499;
	prmt.b32 	%r726, %r725, %r724, 0x3340U;
	prmt.b32 	%r727, %r726, %r723, 0x5410U;
	cvt.u32.u16 	%r728, %rs7498;
	cvt.u32.u16 	%r729, %rs7497;
	prmt.b32 	%r730, %r729, %r728, 0x3340U;
	cvt.u32.u16 	%r731, %rs7496;
	cvt.u32.u16 	%r732, %rs7495;
	prmt.b32 	%r733, %r732, %r731, 0x3340U;
	prmt.b32 	%r734, %r733, %r730, 0x5410U;
	st.local.v2.b32 	[%rd31+24], {%r734, %r727};
	cvt.u32.u16 	%r735, %rs7510;
	cvt.u32.u16 	%r736, %rs7509;
	prmt.b32 	%r737, %r736, %r735, 0x3340U;
	cvt.u32.u16 	%r738, %rs7508;
	cvt.u32.u16 	%r739, %rs7507;
	prmt.b32 	%r740, %r739, %r738, 0x3340U;
	prmt.b32 	%r741, %r740, %r737, 0x5410U;
	cvt.u32.u16 	%r742, %rs7506;
	cvt.u32.u16 	%r743, %rs7505;
	prmt.b32 	%r744, %r743, %r742, 0x3340U;
	cvt.u32.u16 	%r745, %rs7504;
	cvt.u32.u16 	%r746, %rs7503;
	prmt.b32 	%r747, %r746, %r745, 0x3340U;
	prmt.b32 	%r748, %r747, %r744, 0x5410U;
	st.local.v2.b32 	[%rd31+32], {%r748, %r741};
	cvt.u32.u16 	%r749, %rs7518;
	cvt.u32.u16 	%r750, %rs7517;
	prmt.b32 	%r751, %r750, %r749, 0x3340U;
	cvt.u32.u16 	%r752, %rs7516;
	cvt.u32.u16 	%r753, %rs7515;
	prmt.b32 	%r754, %r753, %r752, 0x3340U;
	prmt.b32 	%r755, %r754, %r751, 0x5410U;
	cvt.u32.u16 	%r756, %rs7514;
	cvt.u32.u16 	%r757, %rs7513;
	prmt.b32 	%r758, %r757, %r756, 0x3340U;
	cvt.u32.u16 	%r759, %rs7512;
	cvt.u32.u16 	%r760, %rs7511;
	prmt.b32 	%r761, %r760, %r759, 0x3340U;
	prmt.b32 	%r762, %r761, %r758, 0x5410U;
	st.local.v2.b32 	[%rd31+40], {%r762, %r755};
	st.local.v2.u8 	[%rd31+48], {%rs7519, %rs7520};
	st.local.u32 	[%rd31+52], %r8392;
	st.local.f64 	[%rd31+56], %fd132;
	st.local.v2.b32 	[%rd32], {%r666, %r667};
	st.local.v2.b32 	[%rd32+8], {%r669, %r670};
	st.local.v2.b32 	[%rd32+16], {%r671, %r672};
	st.local.v2.b32 	[%rd32+24], {%r673, %r674};
	st.local.v2.b32 	[%rd32+32], {%r675, %r676};
	st.local.v2.b32 	[%rd32+40], {%r677, %r678};
	st.local.v2.u8 	[%rd32+48], {%rs3785, %rs3786};
	st.local.u32 	[%rd32+52], %r204;
	st.local.f64 	[%rd32+56], %fd69;
	setp.ne.s16 	%p59, %rs3787, 0;
	mov.b32 	%r8441, 0;
	@%p59 bra 	$L__BB6_794;
$L__BB6_790:
	and.b16  	%rs3837, %rs6508, 255;
	setp.eq.s16 	%p109, %rs3837, 0;
	@%p109 bra 	$L__BB6_843;
	mov.b32 	%r8442, 0;
$L__BB6_792:
	add.s32 	%r813, %r8442, %r8441;
	cvt.u64.u32 	%rd75, %r813;
	add.s64 	%rd76, %rd31, %rd75;
	st.local.u8 	[%rd76], %rs6508;
	add.s32 	%r207, %r8442, 1;
	cvt.u64.u32 	%rd77, %r8442;
	add.s64 	%rd78, %rd32, %rd77;
	ld.local.u8 	%rs6508, [%rd78+1];
	setp.ne.s16 	%p110, %rs6508, 0;
	mov.u32 	%r8442, %r207;
	@%p110 bra 	$L__BB6_792;
	ld.local.u32 	%r8392, [%rd31+52];
	ld.local.f64 	%fd132, [%rd31+56];
	ld.local.v2.b32 	{%r814, %r815}, [%rd31];
	bfe.u32 	%r816, %r814, 0, 8;
	cvt.u16.u32 	%rs7471, %r816;
	bfe.u32 	%r817, %r814, 8, 8;
	cvt.u16.u32 	%rs7472, %r817;
	bfe.u32 	%r818, %r814, 16, 8;
	cvt.u16.u32 	%rs7473, %r818;
	bfe.u32 	%r819, %r814, 24, 8;
	cvt.u16.u32 	%rs7474, %r819;
	bfe.u32 	%r820, %r815, 0, 8;
	cvt.u16.u32 	%rs7475, %r820;
	bfe.u32 	%r821, %r815, 8, 8;
	cvt.u16.u32 	%rs7476, %r821;
	bfe.u32 	%r822, %r815, 16, 8;
	cvt.u16.u32 	%rs7477, %r822;
	bfe.u32 	%r823, %r815, 24, 8;
	cvt.u16.u32 	%rs7478, %r823;
	ld.local.v2.b32 	{%r824, %r825}, [%rd31+8];
	bfe.u32 	%r826, %r824, 0, 8;
	cvt.u16.u32 	%rs7479, %r826;
	bfe.u32 	%r827, %r824, 8, 8;
	cvt.u16.u32 	%rs7480, %r827;
	bfe.u32 	%r828, %r824, 16, 8;
	cvt.u16.u32 	%rs7481, %r828;
	bfe.u32 	%r829, %r824, 24, 8;
	cvt.u16.u32 	%rs7482, %r829;
	bfe.u32 	%r830, %r825, 0, 8;
	cvt.u16.u32 	%rs7483, %r830;
	bfe.u32 	%r831, %r825, 8, 8;
	cvt.u16.u32 	%rs7484, %r831;
	bfe.u32 	%r832, %r825, 16, 8;
	cvt.u16.u32 	%rs7485, %r832;
	bfe.u32 	%r833, %r825, 24, 8;
	cvt.u16.u32 	%rs7486, %r833;
	ld.local.v2.b32 	{%r834, %r835}, [%rd31+16];
	bfe.u32 	%r836, %r834, 0, 8;
	cvt.u16.u32 	%rs7487, %r836;
	bfe.u32 	%r837, %r834, 8, 8;
	cvt.u16.u32 	%rs7488, %r837;
	bfe.u32 	%r838, %r834, 16, 8;
	cvt.u16.u32 	%rs7489, %r838;
	bfe.u32 	%r839, %r834, 24, 8;
	cvt.u16.u32 	%rs7490, %r839;
	bfe.u32 	%r840, %r835, 0, 8;
	cvt.u16.u32 	%rs7491, %r840;
	bfe.u32 	%r841, %r835, 8, 8;
	cvt.u16.u32 	%rs7492, %r841;
	bfe.u32 	%r842, %r835, 16, 8;
	cvt.u16.u32 	%rs7493, %r842;
	bfe.u32 	%r843, %r835, 24, 8;
	cvt.u16.u32 	%rs7494, %r843;
	ld.local.v2.b32 	{%r844, %r845}, [%rd31+24];
	bfe.u32 	%r846, %r844, 0, 8;
	cvt.u16.u32 	%rs7495, %r846;
	bfe.u32 	%r847, %r844, 8, 8;
	cvt.u16.u32 	%rs7496, %r847;
	bfe.u32 	%r848, %r844, 16, 8;
	cvt.u16.u32 	%rs7497, %r848;
	bfe.u32 	%r849, %r844, 24, 8;
	cvt.u16.u32 	%rs7498, %r849;
	bfe.u32 	%r850, %r845, 0, 8;
	cvt.u16.u32 	%rs7499, %r850;
	bfe.u32 	%r851, %r845, 8, 8;
	cvt.u16.u32 	%rs7500, %r851;
	bfe.u32 	%r852, %r845, 16, 8;
	cvt.u16.u32 	%rs7501, %r852;
	bfe.u32 	%r853, %r845, 24, 8;
	cvt.u16.u32 	%rs7502, %r853;
	ld.local.v2.b32 	{%r854, %r855}, [%rd31+32];
	bfe.u32 	%r856, %r854, 0, 8;
	cvt.u16.u32 	%rs7503, %r856;
	bfe.u32 	%r857, %r854, 8, 8;
	cvt.u16.u32 	%rs7504, %r857;
	bfe.u32 	%r858, %r854, 16, 8;
	cvt.u16.u32 	%rs7505, %r858;
	bfe.u32 	%r859, %r854, 24, 8;
	cvt.u16.u32 	%rs7506, %r859;
	bfe.u32 	%r860, %r855, 0, 8;
	cvt.u16.u32 	%rs7507, %r860;
	bfe.u32 	%r861, %r855, 8, 8;
	cvt.u16.u32 	%rs7508, %r861;
	bfe.u32 	%r862, %r855, 16, 8;
	cvt.u16.u32 	%rs7509, %r862;
	bfe.u32 	%r863, %r855, 24, 8;
	cvt.u16.u32 	%rs7510, %r863;
	ld.local.v2.b32 	{%r864, %r865}, [%rd31+40];
	bfe.u32 	%r866, %r864, 0, 8;
	cvt.u16.u32 	%rs7511, %r866;
	bfe.u32 	%r867, %r864, 8, 8;
	cvt.u16.u32 	%rs7512, %r867;
	bfe.u32 	%r868, %r864, 16, 8;
	cvt.u16.u32 	%rs7513, %r868;
	bfe.u32 	%r869, %r864, 24, 8;
	cvt.u16.u32 	%rs7514, %r869;
	bfe.u32 	%r870, %r865, 0, 8;
	cvt.u16.u32 	%rs7515, %r870;
	bfe.u32 	%r871, %r865, 8, 8;
	cvt.u16.u32 	%rs7516, %r871;
	bfe.u32 	%r872, %r865, 16, 8;
	cvt.u16.u32 	%rs7517, %r872;
	bfe.u32 	%r873, %r865, 24, 8;
	cvt.u16.u32 	%rs7518, %r873;
	ld.local.v2.u8 	{%rs7519, %rs7520}, [%rd31+48];
	bra.uni 	$L__BB6_843;
$L__BB6_794:
	and.b16  	%rs3788, %rs7472, 255;
	setp.eq.s16 	%p60, %rs3788, 0;
	mov.b32 	%r8441, 1;
	@%p60 bra 	$L__BB6_790;
	and.b16  	%rs3789, %rs7473, 255;
	setp.eq.s16 	%p61, %rs3789, 0;
	mov.b32 	%r8441, 2;
	@%p61 bra 	$L__BB6_790;
	and.b16  	%rs3790, %rs7474, 255;
	setp.eq.s16 	%p62, %rs3790, 0;
	mov.b32 	%r8441, 3;
	@%p62 bra 	$L__BB6_790;
	and.b16  	%rs3791, %rs7475, 255;
	setp.eq.s16 	%p63, %rs3791, 0;
	mov.b32 	%r8441, 4;
	@%p63 bra 	$L__BB6_790;
	and.b16  	%rs3792, %rs7476, 255;
	setp.eq.s16 	%p64, %rs3792, 0;
	mov.b32 	%r8441, 5;
	@%p64 bra 	$L__BB6_790;
	and.b16  	%rs3793, %rs7477, 255;
	setp.eq.s16 	%p65, %rs3793, 0;
	mov.b32 	%r8441, 6;
	@%p65 bra 	$L__BB6_790;
	and.b16  	%rs3794, %rs7478, 255;
	setp.eq.s16 	%p66, %rs3794, 0;
	mov.b32 	%r8441, 7;
	@%p66 bra 	$L__BB6_790;
	and.b16  	%rs3795, %rs7479, 255;
	setp.eq.s16 	%p67, %rs3795, 0;
	mov.b32 	%r8441, 8;
	@%p67 bra 	$L__BB6_790;
	and.b16  	%rs3796, %rs7480, 255;
	setp.eq.s16 	%p68, %rs3796, 0;
	mov.b32 	%r8441, 9;
	@%p68 bra 	$L__BB6_790;
	and.b16  	%rs3797, %rs7481, 255;
	setp.eq.s16 	%p69, %rs3797, 0;
	mov.b32 	%r8441, 10;
	@%p69 bra 	$L__BB6_790;
	and.b16  	%rs3798, %rs7482, 255;
	setp.eq.s16 	%p70, %rs3798, 0;
	mov.b32 	%r8441, 11;
	@%p70 bra 	$L__BB6_790;
	and.b16  	%rs3799, %rs7483, 255;
	setp.eq.s16 	%p71, %rs3799, 0;
	mov.b32 	%r8441, 12;
	@%p71 bra 	$L__BB6_790;
	and.b16  	%rs3800, %rs7484, 255;
	setp.eq.s16 	%p72, %rs3800, 0;
	mov.b32 	%r8441, 13;
	@%p72 bra 	$L__BB6_790;
	and.b16  	%rs3801, %rs7485, 255;
	setp.eq.s16 	%p73, %rs3801, 0;
	mov.b32 	%r8441, 14;
	@%p73 bra 	$L__BB6_790;
	and.b16  	%rs3802, %rs7486, 255;
	setp.eq.s16 	%p74, %rs3802, 0;
	mov.b32 	%r8441, 15;
	@%p74 bra 	$L__BB6_790;
	and.b16  	%rs3803, %rs7487, 255;
	setp.eq.s16 	%p75, %rs3803, 0;
	mov.b32 	%r8441, 16;
	@%p75 bra 	$L__BB6_790;
	and.b16  	%rs3804, %rs7488, 255;
	setp.eq.s16 	%p76, %rs3804, 0;
	mov.b32 	%r8441, 17;
	@%p76 bra 	$L__BB6_790;
	and.b16  	%rs3805, %rs7489, 255;
	setp.eq.s16 	%p77, %rs3805, 0;
	mov.b32 	%r8441, 18;
	@%p77 bra 	$L__BB6_790;
	and.b16  	%rs3806, %rs7490, 255;
	setp.eq.s16 	%p78, %rs3806, 0;
	mov.b32 	%r8441, 19;
	@%p78 bra 	$L__BB6_790;
	and.b16  	%rs3807, %rs7491, 255;
	setp.eq.s16 	%p79, %rs3807, 0;
	mov.b32 	%r8441, 20;
	@%p79 bra 	$L__BB6_790;
	and.b16  	%rs3808, %rs7492, 255;
	setp.eq.s16 	%p80, %rs3808, 0;
	mov.b32 	%r8441, 21;
	@%p80 bra 	$L__BB6_790;
	and.b16  	%rs3809, %rs7493, 255;
	setp.eq.s16 	%p81, %rs3809, 0;
	mov.b32 	%r8441, 22;
	@%p81 bra 	$L__BB6_790;
	and.b16  	%rs3810, %rs7494, 255;
	setp.eq.s16 	%p82, %rs3810, 0;
	mov.b32 	%r8441, 23;
	@%p82 bra 	$L__BB6_790;
	and.b16  	%rs3811, %rs7495, 255;
	setp.eq.s16 	%p83, %rs3811, 0;
	mov.b32 	%r8441, 24;
	@%p83 bra 	$L__BB6_790;
	and.b16  	%rs3812, %rs7496, 255;
	setp.eq.s16 	%p84, %rs3812, 0;
	mov.b32 	%r8441, 25;
	@%p84 bra 	$L__BB6_790;
	and.b16  	%rs3813, %rs7497, 255;
	setp.eq.s16 	%p85, %rs3813, 0;
	mov.b32 	%r8441, 26;
	@%p85 bra 	$L__BB6_790;
	and.b16  	%rs3814, %rs7498, 255;
	setp.eq.s16 	%p86, %rs3814, 0;
	mov.b32 	%r8441, 27;
	@%p86 bra 	$L__BB6_790;
	and.b16  	%rs3815, %rs7499, 255;
	setp.eq.s16 	%p87, %rs3815, 0;
	mov.b32 	%r8441, 28;
	@%p87 bra 	$L__BB6_790;
	and.b16  	%rs3816, %rs7500, 255;
	setp.eq.s16 	%p88, %rs3816, 0;
	mov.b32 	%r8441, 29;
	@%p88 bra 	$L__BB6_790;
	and.b16  	%rs3817, %rs7501, 255;
	setp.eq.s16 	%p89, %rs3817, 0;
	mov.b32 	%r8441, 30;
	@%p89 bra 	$L__BB6_790;
	and.b16  	%rs3818, %rs7502, 255;
	setp.eq.s16 	%p90, %rs3818, 0;
	mov.b32 	%r8441, 31;
	@%p90 bra 	$L__BB6_790;
	and.b16  	%rs3819, %rs7503, 255;
	setp.eq.s16 	%p91, %rs3819, 0;
	mov.b32 	%r8441, 32;
	@%p91 bra 	$L__BB6_790;
	and.b16  	%rs3820, %rs7504, 255;
	setp.eq.s16 	%p92, %rs3820, 0;
	mov.b32 	%r8441, 33;
	@%p92 bra 	$L__BB6_790;
	and.b16  	%rs3821, %rs7505, 255;
	setp.eq.s16 	%p93, %rs3821, 0;
	mov.b32 	%r8441, 34;
	@%p93 bra 	$L__BB6_790;
	and.b16  	%rs3822, %rs7506, 255;
	setp.eq.s16 	%p94, %rs3822, 0;
	mov.b32 	%r8441, 35;
	@%p94 bra 	$L__BB6_790;
	and.b16  	%rs3823, %rs7507, 255;
	setp.eq.s16 	%p95, %rs3823, 0;
	mov.b32 	%r8441, 36;
	@%p95 bra 	$L__BB6_790;
	and.b16  	%rs3824, %rs7508, 255;
	setp.eq.s16 	%p96, %rs3824, 0;
	mov.b32 	%r8441, 37;
	@%p96 bra 	$L__BB6_790;
	and.b16  	%rs3825, %rs7509, 255;
	setp.eq.s16 	%p97, %rs3825, 0;
	mov.b32 	%r8441, 38;
	@%p97 bra 	$L__BB6_790;
	and.b16  	%rs3826, %rs7510, 255;
	setp.eq.s16 	%p98, %rs3826, 0;
	mov.b32 	%r8441, 39;
	@%p98 bra 	$L__BB6_790;
	and.b16  	%rs3827, %rs7511, 255;
	setp.eq.s16 	%p99, %rs3827, 0;
	mov.b32 	%r8441, 40;
	@%p99 bra 	$L__BB6_790;
	and.b16  	%rs3828, %rs7512, 255;
	setp.eq.s16 	%p100, %rs3828, 0;
	mov.b32 	%r8441, 41;
	@%p100 bra 	$L__BB6_790;
	and.b16  	%rs3829, %rs7513, 255;
	setp.eq.s16 	%p101, %rs3829, 0;
	mov.b32 	%r8441, 42;
	@%p101 bra 	$L__BB6_790;
	and.b16  	%rs3830, %rs7514, 255;
	setp.eq.s16 	%p102, %rs3830, 0;
	mov.b32 	%r8441, 43;
	@%p102 bra 	$L__BB6_790;
	and.b16  	%rs3831, %rs7515, 255;
	setp.eq.s16 	%p103, %rs3831, 0;
	mov.b32 	%r8441, 44;
	@%p103 bra 	$L__BB6_790;
	and.b16  	%rs3832, %rs7516, 255;
	setp.eq.s16 	%p104, %rs3832, 0;
	mov.b32 	%r8441, 45;
	@%p104 bra 	$L__BB6_790;
	and.b16  	%rs3833, %rs7517, 255;
	setp.eq.s16 	%p105, %rs3833, 0;
	mov.b32 	%r8441, 46;
	@%p105 bra 	$L__BB6_790;
	and.b16  	%rs3834, %rs7518, 255;
	setp.eq.s16 	%p106, %rs3834, 0;
	mov.b32 	%r8441, 47;
	@%p106 bra 	$L__BB6_790;
	and.b16  	%rs3835, %rs7519, 255;
	setp.eq.s16 	%p107, %rs3835, 0;
	mov.b32 	%r8441, 48;
	@%p107 bra 	$L__BB6_790;
	and.b16  	%rs3836, %rs7520, 255;
	setp.eq.s16 	%p108, %rs3836, 0;
	mov.b32 	%r8441, 49;
	@%p108 bra 	$L__BB6_790;
$L__BB6_843:
	add.s32 	%r8392, %r8392, %r204;
	add.f64 	%fd132, %fd69, %fd132;
	add.s32 	%r8439, %r8439, 256;
	setp.lt.s32 	%p111, %r8439, %r200;
	@%p111 bra 	$L__BB6_789;
$L__BB6_844:
	// begin inline asm
	mov.u32 %r874, %laneid;
	// end inline asm
	cvt.u32.u16 	%r955, %rs7471;
	and.b32  	%r956, %r955, 255;
	and.b16  	%rs3838, %rs7472, 255;
	mul.wide.u16 	%r957, %rs3838, 256;
	or.b32  	%r958, %r957, %r956;
	cvt.u32.u16 	%r959, %rs7473;
	shl.b32 	%r960, %r959, 16;
	and.b32  	%r961, %r960, 16711680;
	or.b32  	%r962, %r958, %r961;
	cvt.u32.u16 	%r963, %rs7474;
	shl.b32 	%r964, %r963, 24;
	or.b32  	%r876, %r962, %r964;
	cvt.u32.u16 	%r965, %rs7475;
	and.b32  	%r966, %r965, 255;
	and.b16  	%rs3839, %rs7476, 255;
	mul.wide.u16 	%r967, %rs3839, 256;
	or.b32  	%r968, %r967, %r966;
	cvt.u32.u16 	%r969, %rs7477;
	shl.b32 	%r970, %r969, 16;
	and.b32  	%r971, %r970, 16711680;
	or.b32  	%r972, %r968, %r971;
	cvt.u32.u16 	%r973, %rs7478;
	shl.b32 	%r974, %r973, 24;
	or.b32  	%r881, %r972, %r974;
	cvt.u32.u16 	%r975, %rs7479;
	and.b32  	%r976, %r975, 255;
	and.b16  	%rs3840, %rs7480, 255;
	mul.wide.u16 	%r977, %rs3840, 256;
	or.b32  	%r978, %r977, %r976;
	cvt.u32.u16 	%r979, %rs7481;
	shl.b32 	%r980, %r979, 16;
	and.b32  	%r981, %r980, 16711680;
	or.b32  	%r982, %r978, %r981;
	cvt.u32.u16 	%r983, %rs7482;
	shl.b32 	%r984, %r983, 24;
	or.b32  	%r886, %r982, %r984;
	cvt.u32.u16 	%r985, %rs7483;
	and.b32  	%r986, %r985, 255;
	and.b16  	%rs3841, %rs7484, 255;
	mul.wide.u16 	%r987, %rs3841, 256;
	or.b32  	%r988, %r987, %r986;
	cvt.u32.u16 	%r989, %rs7485;
	shl.b32 	%r990, %r989, 16;
	and.b32  	%r991, %r990, 16711680;
	or.b32  	%r992, %r988, %r991;
	cvt.u32.u16 	%r993, %rs7486;
	shl.b32 	%r994, %r993, 24;
	or.b32  	%r891, %r992, %r994;
	cvt.u32.u16 	%r995, %rs7487;
	and.b32  	%r996, %r995, 255;
	and.b16  	%rs3842, %rs7488, 255;
	mul.wide.u16 	%r997, %rs3842, 256;
	or.b32  	%r998, %r997, %r996;
	cvt.u32.u16 	%r999, %rs7489;
	shl.b32 	%r1000, %r999, 16;
	and.b32  	%r1001, %r1000, 16711680;
	or.b32  	%r1002, %r998, %r1001;
	cvt.u32.u16 	%r1003, %rs7490;
	shl.b32 	%r1004, %r1003, 24;
	or.b32  	%r896, %r1002, %r1004;
	cvt.u32.u16 	%r1005, %rs7491;
	and.b32  	%r1006, %r1005, 255;
	and.b16  	%rs3843, %rs7492, 255;
	mul.wide.u16 	%r1007, %rs3843, 256;
	or.b32  	%r1008, %r1007, %r1006;
	cvt.u32.u16 	%r1009, %rs7493;
	shl.b32 	%r1010, %r1009, 16;
	and.b32  	%r1011, %r1010, 16711680;
	or.b32  	%r1012, %r1008, %r1011;
	cvt.u32.u16 	%r1013, %rs7494;
	shl.b32 	%r1014, %r1013, 24;
	or.b32  	%r901, %r1012, %r1014;
	cvt.u32.u16 	%r1015, %rs7495;
	and.b32  	%r1016, %r1015, 255;
	and.b16  	%rs3844, %rs7496, 255;
	mul.wide.u16 	%r1017, %rs3844, 256;
	or.b32  	%r1018, %r1017, %r1016;
	cvt.u32.u16 	%r1019, %rs7497;
	shl.b32 	%r1020, %r1019, 16;
	and.b32  	%r1021, %r1020, 16711680;
	or.b32  	%r1022, %r1018, %r1021;
	cvt.u32.u16 	%r1023, %rs7498;
	shl.b32 	%r1024, %r1023, 24;
	or.b32  	%r906, %r1022, %r1024;
	cvt.u32.u16 	%r1025, %rs7499;
	and.b32  	%r1026, %r1025, 255;
	and.b16  	%rs3845, %rs7500, 255;
	mul.wide.u16 	%r1027, %rs3845, 256;
	or.b32  	%r1028, %r1027, %r1026;
	cvt.u32.u16 	%r1029, %rs7501;
	shl.b32 	%r1030, %r1029, 16;
	and.b32  	%r1031, %r1030, 16711680;
	or.b32  	%r1032, %r1028, %r1031;
	cvt.u32.u16 	%r1033, %rs7502;
	shl.b32 	%r1034, %r1033, 24;
	or.b32  	%r911, %r1032, %r1034;
	cvt.u32.u16 	%r1035, %rs7503;
	and.b32  	%r1036, %r1035, 255;
	and.b16  	%rs3846, %rs7504, 255;
	mul.wide.u16 	%r1037, %rs3846, 256;
	or.b32  	%r1038, %r1037, %r1036;
	cvt.u32.u16 	%r1039, %rs7505;
	shl.b32 	%r1040, %r1039, 16;
	and.b32  	%r1041, %r1040, 16711680;
	or.b32  	%r1042, %r1038, %r1041;
	cvt.u32.u16 	%r1043, %rs7506;
	shl.b32 	%r1044, %r1043, 24;
	or.b32  	%r916, %r1042, %r1044;
	cvt.u32.u16 	%r1045, %rs7507;
	and.b32  	%r1046, %r1045, 255;
	and.b16  	%rs3847, %rs7508, 255;
	mul.wide.u16 	%r1047, %rs3847, 256;
	or.b32  	%r1048, %r1047, %r1046;
	cvt.u32.u16 	%r1049, %rs7509;
	shl.b32 	%r1050, %r1049, 16;
	and.b32  	%r1051, %r1050, 16711680;
	or.b32  	%r1052, %r1048, %r1051;
	cvt.u32.u16 	%r1053, %rs7510;
	shl.b32 	%r1054, %r1053, 24;
	or.b32  	%r921, %r1052, %r1054;
	cvt.u32.u16 	%r1055, %rs7511;
	and.b32  	%r1056, %r1055, 255;
	and.b16  	%rs3848, %rs7512, 255;
	mul.wide.u16 	%r1057, %rs3848, 256;
	or.b32  	%r1058, %r1057, %r1056;
	cvt.u32.u16 	%r1059, %rs7513;
	shl.b32 	%r1060, %r1059, 16;
	and.b32  	%r1061, %r1060, 16711680;
	or.b32  	%r1062, %r1058, %r1061;
	cvt.u32.u16 	%r1063, %rs7514;
	shl.b32 	%r1064, %r1063, 24;
	or.b32  	%r926, %r1062, %r1064;
	cvt.u32.u16 	%r1065, %rs7515;
	and.b32  	%r1066, %r1065, 255;
	and.b16  	%rs3849, %rs7516, 255;
	mul.wide.u16 	%r1067, %rs3849, 256;
	or.b32  	%r1068, %r1067, %r1066;
	cvt.u32.u16 	%r1069, %rs7517;
	shl.b32 	%r1070, %r1069, 16;
	and.b32  	%r1071, %r1070, 16711680;
	or.b32  	%r1072, %r1068, %r1071;
	cvt.u32.u16 	%r1073, %rs7518;
	shl.b32 	%r1074, %r1073, 24;
	or.b32  	%r931, %r1072, %r1074;
	cvt.u32.u16 	%r1075, %rs7519;
	and.b32  	%r1076, %r1075, 255;
	and.b16  	%rs3850, %rs7520, 255;
	mul.wide.u16 	%r1077, %rs3850, 256;
	or.b32  	%r936, %r1077, %r1076;
	mov.b32 	%r952, 1;
	mov.b32 	%r953, 31;
	mov.b32 	%r954, -1;
	// begin inline asm
	shfl.sync.down.b32 %r875, %r876, %r952, %r953, %r954;
	// end inline asm
	// begin inline asm
	shfl.sync.down.b32 %r880, %r881, %r952, %r953, %r954;
	// end inline asm
	// begin inline asm
	shfl.sync.down.b32 %r885, %r886, %r952, %r953, %r954;
	// end inline asm
	// begin inline asm
	shfl.sync.down.b32 %r890, %r891, %r952, %r953, %r954;
	// end inline asm
	// begin inline asm
	shfl.sync.down.b32 %r895, %r896, %r952, %r953, %r954;
	// end inline asm
	// begin inline asm
	shfl.sync.down.b32 %r900, %r901, %r952, %r953, %r954;
	// end inline asm
	// begin inline asm
	shfl.sync.down.b32 %r905, %r906, %r952, %r953, %r954;
	// end inline asm
	// begin inline asm
	shfl.sync.down.b32 %r910, %r911, %r952, %r953, %r954;
	// end inline asm
	// begin inline asm
	shfl.sync.down.b32 %r915, %r916, %r952, %r953, %r954;
	// end inline asm
	// begin inline asm
	shfl.sync.down.b32 %r920, %r921, %r952, %r953, %r954;
	// end inline asm
	// begin inline asm
	shfl.sync.down.b32 %r925, %r926, %r952, %r953, %r954;
	// end inline asm
	// begin inline asm
	shfl.sync.down.b32 %r930, %r931, %r952, %r953, %r954;
	// end inline asm
	// begin inline asm
	shfl.sync.down.b32 %r935, %r936, %r952, %r953, %r954;
	// end inline asm
	// begin inline asm
	shfl.sync.down.b32 %r940, %r8392, %r952, %r953, %r954;
	// end inline asm
	mov.b64 	%rd79, %fd132;
	mov.b64 	{%r946, %r951}, %rd79;
	// begin inline asm
	shfl.sync.down.b32 %r945, %r946, %r952, %r953, %r954;
	// end inline asm
	// begin inline asm
	shfl.sync.down.b32 %r950, %r951, %r952, %r953, %r954;
	// end inline asm
	setp.gt.s32 	%p112, %r874, 30;
	@%p112 bra 	$L__BB6_900;
	shr.u32 	%r1079, %r935, 8;
	cvt.u16.u32 	%rs3851, %r1079;
	cvt.u16.u32 	%rs3852, %r935;
	mov.b64 	%rd80, {%r945, %r950};
	mov.b64 	%fd74, %rd80;
	cvt.u16.u32 	%rs6609, %r875;
	add.u64 	%rd33, %SPL, 0;
	add.u64 	%rd34, %SPL, 64;
	and.b16  	%rs3853, %rs7471, 255;
	cvt.u32.u16 	%r1080, %rs7478;
	cvt.u32.u16 	%r1081, %rs7477;
	prmt.b32 	%r1082, %r1081, %r1080, 0x3340U;
	cvt.u32.u16 	%r1083, %rs7476;
	cvt.u32.u16 	%r1084, %rs7475;
	prmt.b32 	%r1085, %r1084, %r1083, 0x3340U;
	prmt.b32 	%r1086, %r1085, %r1082, 0x5410U;
	cvt.u32.u16 	%r1087, %rs7474;
	cvt.u32.u16 	%r1088, %rs7473;
	prmt.b32 	%r1089, %r1088, %r1087, 0x3340U;
	cvt.u32.u16 	%r1090, %rs7472;
	cvt.u32.u16 	%r1091, %rs7471;
	prmt.b32 	%r1092, %r1091, %r1090, 0x3340U;
	prmt.b32 	%r1093, %r1092, %r1089, 0x5410U;
	st.local.v2.b32 	[%rd33], {%r1093, %r1086};
	cvt.u32.u16 	%r1094, %rs7486;
	cvt.u32.u16 	%r1095, %rs7485;
	prmt.b32 	%r1096, %r1095, %r1094, 0x3340U;
	cvt.u32.u16 	%r1097, %rs7484;
	cvt.u32.u16 	%r1098, %rs7483;
	prmt.b32 	%r1099, %r1098, %r1097, 0x3340U;
	prmt.b32 	%r1100, %r1099, %r1096, 0x5410U;
	cvt.u32.u16 	%r1101, %rs7482;
	cvt.u32.u16 	%r1102, %rs7481;
	prmt.b32 	%r1103, %r1102, %r1101, 0x3340U;
	cvt.u32.u16 	%r1104, %rs7480;
	cvt.u32.u16 	%r1105, %rs7479;
	prmt.b32 	%r1106, %r1105, %r1104, 0x3340U;
	prmt.b32 	%r1107, %r1106, %r1103, 0x5410U;
	st.local.v2.b32 	[%rd33+8], {%r1107, %r1100};
	cvt.u32.u16 	%r1108, %rs7494;
	cvt.u32.u16 	%r1109, %rs7493;
	prmt.b32 	%r1110, %r1109, %r1108, 0x3340U;
	cvt.u32.u16 	%r1111, %rs7492;
	cvt.u32.u16 	%r1112, %rs7491;
	prmt.b32 	%r1113, %r1112, %r1111, 0x3340U;
	prmt.b32 	%r1114, %r1113, %r1110, 0x5410U;
	cvt.u32.u16 	%r1115, %rs7490;
	cvt.u32.u16 	%r1116, %rs7489;
	prmt.b32 	%r1117, %r1116, %r1115, 0x3340U;
	cvt.u32.u16 	%r1118, %rs7488;
	cvt.u32.u16 	%r1119, %rs7487;
	prmt.b32 	%r1120, %r1119, %r1118, 0x3340U;
	prmt.b32 	%r1121, %r1120, %r1117, 0x5410U;
	st.local.v2.b32 	[%rd33+16], {%r1121, %r1114};
	cvt.u32.u16 	%r1122, %rs7502;
	cvt.u32.u16 	%r1123, %rs7501;
	prmt.b32 	%r1124, %r1123, %r1122, 0x3340U;
	cvt.u32.u16 	%r1125, %rs7500;
	cvt.u32.u16 	%r1126, %rs7499;
	prmt.b32 	%r1127, %r1126, %r1125, 0x3340U;
	prmt.b32 	%r1128, %r1127, %r1124, 0x5410U;
	cvt.u32.u16 	%r1129, %rs7498;
	cvt.u32.u16 	%r1130, %rs7497;
	prmt.b32 	%r1131, %r1130, %r1129, 0x3340U;
	cvt.u32.u16 	%r1132, %rs7496;
	cvt.u32.u16 	%r1133, %rs7495;
	prmt.b32 	%r1134, %r1133, %r1132, 0x3340U;
	prmt.b32 	%r1135, %r1134, %r1131, 0x5410U;
	st.local.v2.b32 	[%rd33+24], {%r1135, %r1128};
	cvt.u32.u16 	%r1136, %rs7510;
	cvt.u32.u16 	%r1137, %rs7509;
	prmt.b32 	%r1138, %r1137, %r1136, 0x3340U;
	cvt.u32.u16 	%r1139, %rs7508;
	cvt.u32.u16 	%r1140, %rs7507;
	prmt.b32 	%r1141, %r1140, %r1139, 0x3340U;
	prmt.b32 	%r1142, %r1141, %r1138, 0x5410U;
	cvt.u32.u16 	%r1143, %rs7506;
	cvt.u32.u16 	%r1144, %rs7505;
	prmt.b32 	%r1145, %r1144, %r1143, 0x3340U;
	cvt.u32.u16 	%r1146, %rs7504;
	cvt.u32.u16 	%r1147, %rs7503;
	prmt.b32 	%r1148, %r1147, %r1146, 0x3340U;
	prmt.b32 	%r1149, %r1148, %r1145, 0x5410U;
	st.local.v2.b32 	[%rd33+32], {%r1149, %r1142};
	cvt.u32.u16 	%r1150, %rs7518;
	cvt.u32.u16 	%r1151, %rs7517;
	prmt.b32 	%r1152, %r1151, %r1150, 0x3340U;
	cvt.u32.u16 	%r1153, %rs7516;
	cvt.u32.u16 	%r1154, %rs7515;
	prmt.b32 	%r1155, %r1154, %r1153, 0x3340U;
	prmt.b32 	%r1156, %r1155, %r1152, 0x5410U;
	cvt.u32.u16 	%r1157, %rs7514;
	cvt.u32.u16 	%r1158, %rs7513;
	prmt.b32 	%r1159, %r1158, %r1157, 0x3340U;
	cvt.u32.u16 	%r1160, %rs7512;
	cvt.u32.u16 	%r1161, %rs7511;
	prmt.b32 	%r1162, %r1161, %r1160, 0x3340U;
	prmt.b32 	%r1163, %r1162, %r1159, 0x5410U;
	st.local.v2.b32 	[%rd33+40], {%r1163, %r1156};
	st.local.v2.u8 	[%rd33+48], {%rs7519, %rs7520};
	st.local.u32 	[%rd33+52], %r8392;
	st.local.f64 	[%rd33+56], %fd132;
	st.local.v2.b32 	[%rd34], {%r875, %r880};
	st.local.v2.b32 	[%rd34+8], {%r885, %r890};
	st.local.v2.b32 	[%rd34+16], {%r895, %r900};
	st.local.v2.b32 	[%rd34+24], {%r905, %r910};
	st.local.v2.b32 	[%rd34+32], {%r915, %r920};
	st.local.v2.b32 	[%rd34+40], {%r925, %r930};
	st.local.v2.u8 	[%rd34+48], {%rs3852, %rs3851};
	st.local.u32 	[%rd34+52], %r940;
	st.local.v2.u32 	[%rd34+56], {%r945, %r950};
	setp.ne.s16 	%p113, %rs3853, 0;
	mov.b32 	%r8445, 0;
	@%p113 bra 	$L__BB6_850;
$L__BB6_846:
	and.b16  	%rs3903, %rs6609, 255;
	setp.eq.s16 	%p163, %rs3903, 0;
	@%p163 bra 	$L__BB6_899;
	mov.b32 	%r8446, 0;
$L__BB6_848:
	add.s32 	%r1214, %r8446, %r8445;
	cvt.u64.u32 	%rd83, %r1214;
	add.s64 	%rd84, %rd33, %rd83;
	st.local.u8 	[%rd84], %rs6609;
	add.s32 	%r232, %r8446, 1;
	cvt.u64.u32 	%rd85, %r8446;
	add.s64 	%rd86, %rd34, %rd85;
	ld.local.u8 	%rs6609, [%rd86+1];
	setp.ne.s16 	%p164, %rs6609, 0;
	mov.u32 	%r8446, %r232;
	@%p164 bra 	$L__BB6_848;
	ld.local.u32 	%r8392, [%rd33+52];
	ld.local.f64 	%fd132, [%rd33+56];
	ld.local.v2.b32 	{%r1215, %r1216}, [%rd33];
	bfe.u32 	%r1217, %r1215, 0, 8;
	cvt.u16.u32 	%rs7471, %r1217;
	bfe.u32 	%r1218, %r1215, 8, 8;
	cvt.u16.u32 	%rs7472, %r1218;
	bfe.u32 	%r1219, %r1215, 16, 8;
	cvt.u16.u32 	%rs7473, %r1219;
	bfe.u32 	%r1220, %r1215, 24, 8;
	cvt.u16.u32 	%rs7474, %r1220;
	bfe.u32 	%r1221, %r1216, 0, 8;
	cvt.u16.u32 	%rs7475, %r1221;
	bfe.u32 	%r1222, %r1216, 8, 8;
	cvt.u16.u32 	%rs7476, %r1222;
	bfe.u32 	%r1223, %r1216, 16, 8;
	cvt.u16.u32 	%rs7477, %r1223;
	bfe.u32 	%r1224, %r1216, 24, 8;
	cvt.u16.u32 	%rs7478, %r1224;
	ld.local.v2.b32 	{%r1225, %r1226}, [%rd33+8];
	bfe.u32 	%r1227, %r1225, 0, 8;
	cvt.u16.u32 	%rs7479, %r1227;
	bfe.u32 	%r1228, %r1225, 8, 8;
	cvt.u16.u32 	%rs7480, %r1228;
	bfe.u32 	%r1229, %r1225, 16, 8;
	cvt.u16.u32 	%rs7481, %r1229;
	bfe.u32 	%r1230, %r1225, 24, 8;
	cvt.u16.u32 	%rs7482, %r1230;
	bfe.u32 	%r1231, %r1226, 0, 8;
	cvt.u16.u32 	%rs7483, %r1231;
	bfe.u32 	%r1232, %r1226, 8, 8;
	cvt.u16.u32 	%rs7484, %r1232;
	bfe.u32 	%r1233, %r1226, 16, 8;
	cvt.u16.u32 	%rs7485, %r1233;
	bfe.u32 	%r1234, %r1226, 24, 8;
	cvt.u16.u32 	%rs7486, %r1234;
	ld.local.v2.b32 	{%r1235, %r1236}, [%rd33+16];
	bfe.u32 	%r1237, %r1235, 0, 8;
	cvt.u16.u32 	%rs7487, %r1237;
	bfe.u32 	%r1238, %r1235, 8, 8;
	cvt.u16.u32 	%rs7488, %r1238;
	bfe.u32 	%r1239, %r1235, 16, 8;
	cvt.u16.u32 	%rs7489, %r1239;
	bfe.u32 	%r1240, %r1235, 24, 8;
	cvt.u16.u32 	%rs7490, %r1240;
	bfe.u32 	%r1241, %r1236, 0, 8;
	cvt.u16.u32 	%rs7491, %r1241;
	bfe.u32 	%r1242, %r1236, 8, 8;
	cvt.u16.u32 	%rs7492, %r1242;
	bfe.u32 	%r1243, %r1236, 16, 8;
	cvt.u16.u32 	%rs7493, %r1243;
	bfe.u32 	%r1244, %r1236, 24, 8;
	cvt.u16.u32 	%rs7494, %r1244;
	ld.local.v2.b32 	{%r1245, %r1246}, [%rd33+24];
	bfe.u32 	%r1247, %r1245, 0, 8;
	cvt.u16.u32 	%rs7495, %r1247;
	bfe.u32 	%r1248, %r1245, 8, 8;
	cvt.u16.u32 	%rs7496, %r1248;
	bfe.u32 	%r1249, %r1245, 16, 8;
	cvt.u16.u32 	%rs7497, %r1249;
	bfe.u32 	%r1250, %r1245, 24, 8;
	cvt.u16.u32 	%rs7498, %r1250;
	bfe.u32 	%r1251, %r1246, 0, 8;
	cvt.u16.u32 	%rs7499, %r1251;
	bfe.u32 	%r1252, %r1246, 8, 8;
	cvt.u16.u32 	%rs7500, %r1252;
	bfe.u32 	%r1253, %r1246, 16, 8;
	cvt.u16.u32 	%rs7501, %r1253;
	bfe.u32 	%r1254, %r1246, 24, 8;
	cvt.u16.u32 	%rs7502, %r1254;
	ld.local.v2.b32 	{%r1255, %r1256}, [%rd33+32];
	bfe.u32 	%r1257, %r1255, 0, 8;
	cvt.u16.u32 	%rs7503, %r1257;
	bfe.u32 	%r1258, %r1255, 8, 8;
	cvt.u16.u32 	%rs7504, %r1258;
	bfe.u32 	%r1259, %r1255, 16, 8;
	cvt.u16.u32 	%rs7505, %r1259;
	bfe.u32 	%r1260, %r1255, 24, 8;
	cvt.u16.u32 	%rs7506, %r1260;
	bfe.u32 	%r1261, %r1256, 0, 8;
	cvt.u16.u32 	%rs7507, %r1261;
	bfe.u32 	%r1262, %r1256, 8, 8;
	cvt.u16.u32 	%rs7508, %r1262;
	bfe.u32 	%r1263, %r1256, 16, 8;
	cvt.u16.u32 	%rs7509, %r1263;
	bfe.u32 	%r1264, %r1256, 24, 8;
	cvt.u16.u32 	%rs7510, %r1264;
	ld.local.v2.b32 	{%r1265, %r1266}, [%rd33+40];
	bfe.u32 	%r1267, %r1265, 0, 8;
	cvt.u16.u32 	%rs7511, %r1267;
	bfe.u32 	%r1268, %r1265, 8, 8;
	cvt.u16.u32 	%rs7512, %r1268;
	bfe.u32 	%r1269, %r1265, 16, 8;
	cvt.u16.u32 	%rs7513, %r1269;
	bfe.u32 	%r1270, %r1265, 24, 8;
	cvt.u16.u32 	%rs7514, %r1270;
	bfe.u32 	%r1271, %r1266, 0, 8;
	cvt.u16.u32 	%rs7515, %r1271;
	bfe.u32 	%r1272, %r1266, 8, 8;
	cvt.u16.u32 	%rs7516, %r1272;
	bfe.u32 	%r1273, %r1266, 16, 8;
	cvt.u16.u32 	%rs7517, %r1273;
	bfe.u32 	%r1274, %r1266, 24, 8;
	cvt.u16.u32 	%rs7518, %r1274;
	ld.local.v2.u8 	{%rs7519, %rs7520}, [%rd33+48];
	bra.uni 	$L__BB6_899;
$L__BB6_850:
	and.b16  	%rs3854, %rs7472, 255;
	setp.eq.s16 	%p114, %rs3854, 0;
	mov.b32 	%r8445, 1;
	@%p114 bra 	$L__BB6_846;
	and.b16  	%rs3855, %rs7473, 255;
	setp.eq.s16 	%p115, %rs3855, 0;
	mov.b32 	%r8445, 2;
	@%p115 bra 	$L__BB6_846;
	and.b16  	%rs3856, %rs7474, 255;
	setp.eq.s16 	%p116, %rs3856, 0;
	mov.b32 	%r8445, 3;
	@%p116 bra 	$L__BB6_846;
	and.b16  	%rs3857, %rs7475, 255;
	setp.eq.s16 	%p117, %rs3857, 0;
	mov.b32 	%r8445, 4;
	@%p117 bra 	$L__BB6_846;
	and.b16  	%rs3858, %rs7476, 255;
	setp.eq.s16 	%p118, %rs3858, 0;
	mov.b32 	%r8445, 5;
	@%p118 bra 	$L__BB6_846;
	and.b16  	%rs3859, %rs7477, 255;
	setp.eq.s16 	%p119, %rs3859, 0;
	mov.b32 	%r8445, 6;
	@%p119 bra 	$L__BB6_846;
	and.b16  	%rs3860, %rs7478, 255;
	setp.eq.s16 	%p120, %rs3860, 0;
	mov.b32 	%r8445, 7;
	@%p120 bra 	$L__BB6_846;
	and.b16  	%rs3861, %rs7479, 255;
	setp.eq.s16 	%p121, %rs3861, 0;
	mov.b32 	%r8445, 8;
	@%p121 bra 	$L__BB6_846;
	and.b16  	%rs3862, %rs7480, 255;
	setp.eq.s16 	%p122, %rs3862, 0;
	mov.b32 	%r8445, 9;
	@%p122 bra 	$L__BB6_846;
	and.b16  	%rs3863, %rs7481, 255;
	setp.eq.s16 	%p123, %rs3863, 0;
	mov.b32 	%r8445, 10;
	@%p123 bra 	$L__BB6_846;
	and.b16  	%rs3864, %rs7482, 255;
	setp.eq.s16 	%p124, %rs3864, 0;
	mov.b32 	%r8445, 11;
	@%p124 bra 	$L__BB6_846;
	and.b16  	%rs3865, %rs7483, 255;
	setp.eq.s16 	%p125, %rs3865, 0;
	mov.b32 	%r8445, 12;
	@%p125 bra 	$L__BB6_846;
	and.b16  	%rs3866, %rs7484, 255;
	setp.eq.s16 	%p126, %rs3866, 0;
	mov.b32 	%r8445, 13;
	@%p126 bra 	$L__BB6_846;
	and.b16  	%rs3867, %rs7485, 255;
	setp.eq.s16 	%p127, %rs3867, 0;
	mov.b32 	%r8445, 14;
	@%p127 bra 	$L__BB6_846;
	and.b16  	%rs3868, %rs7486, 255;
	setp.eq.s16 	%p128, %rs3868, 0;
	mov.b32 	%r8445, 15;
	@%p128 bra 	$L__BB6_846;
	and.b16  	%rs3869, %rs7487, 255;
	setp.eq.s16 	%p129, %rs3869, 0;
	mov.b32 	%r8445, 16;
	@%p129 bra 	$L__BB6_846;
	and.b16  	%rs3870, %rs7488, 255;
	setp.eq.s16 	%p130, %rs3870, 0;
	mov.b32 	%r8445, 17;
	@%p130 bra 	$L__BB6_846;
	and.b16  	%rs3871, %rs7489, 255;
	setp.eq.s16 	%p131, %rs3871, 0;
	mov.b32 	%r8445, 18;
	@%p131 bra 	$L__BB6_846;
	and.b16  	%rs3872, %rs7490, 255;
	setp.eq.s16 	%p132, %rs3872, 0;
	mov.b32 	%r8445, 19;
	@%p132 bra 	$L__BB6_846;
	and.b16  	%rs3873, %rs7491, 255;
	setp.eq.s16 	%p133, %rs3873, 0;
	mov.b32 	%r8445, 20;
	@%p133 bra 	$L__BB6_846;
	and.b16  	%rs3874, %rs7492, 255;
	setp.eq.s16 	%p134, %rs3874, 0;
	mov.b32 	%r8445, 21;
	@%p134 bra 	$L__BB6_846;
	and.b16  	%rs3875, %rs7493, 255;
	setp.eq.s16 	%p135, %rs3875, 0;
	mov.b32 	%r8445, 22;
	@%p135 bra 	$L__BB6_846;
	and.b16  	%rs3876, %rs7494, 255;
	setp.eq.s16 	%p136, %rs3876, 0;
	mov.b32 	%r8445, 23;
	@%p136 bra 	$L__BB6_846;
	and.b16  	%rs3877, %rs7495, 255;
	setp.eq.s16 	%p137, %rs3877, 0;
	mov.b32 	%r8445, 24;
	@%p137 bra 	$L__BB6_846;
	and.b16  	%rs3878, %rs7496, 255;
	setp.eq.s16 	%p138, %rs3878, 0;
	mov.b32 	%r8445, 25;
	@%p138 bra 	$L__BB6_846;
	and.b16  	%rs3879, %rs7497, 255;
	setp.eq.s16 	%p139, %rs3879, 0;
	mov.b32 	%r8445, 26;
	@%p139 bra 	$L__BB6_846;
	and.b16  	%rs3880, %rs7498, 255;
	setp.eq.s16 	%p140, %rs3880, 0;
	mov.b32 	%r8445, 27;
	@%p140 bra 	$L__BB6_846;
	and.b16  	%rs3881, %rs7499, 255;
	setp.eq.s16 	%p141, %rs3881, 0;
	mov.b32 	%r8445, 28;
	@%p141 bra 	$L__BB6_846;
	and.b16  	%rs3882, %rs7500, 255;
	setp.eq.s16 	%p142, %rs3882, 0;
	mov.b32 	%r8445, 29;
	@%p142 bra 	$L__BB6_846;
	and.b16  	%rs3883, %rs7501, 255;
	setp.eq.s16 	%p143, %rs3883, 0;
	mov.b32 	%r8445, 30;
	@%p143 bra 	$L__BB6_846;
	and.b16  	%rs3884, %rs7502, 255;
	setp.eq.s16 	%p144, %rs3884, 0;
	mov.b32 	%r8445, 31;
	@%p144 bra 	$L__BB6_846;
	and.b16  	%rs3885, %rs7503, 255;
	setp.eq.s16 	%p145, %rs3885, 0;
	mov.b32 	%r8445, 32;
	@%p145 bra 	$L__BB6_846;
	and.b16  	%rs3886, %rs7504, 255;
	setp.eq.s16 	%p146, %rs3886, 0;
	mov.b32 	%r8445, 33;
	@%p146 bra 	$L__BB6_846;
	and.b16  	%rs3887, %rs7505, 255;
	setp.eq.s16 	%p147, %rs3887, 0;
	mov.b32 	%r8445, 34;
	@%p147 bra 	$L__BB6_846;
	and.b16  	%rs3888, %rs7506, 255;
	setp.eq.s16 	%p148, %rs3888, 0;
	mov.b32 	%r8445, 35;
	@%p148 bra 	$L__BB6_846;
	and.b16  	%rs3889, %rs7507, 255;
	setp.eq.s16 	%p149, %rs3889, 0;
	mov.b32 	%r8445, 36;
	@%p149 bra 	$L__BB6_846;
	and.b16  	%rs3890, %rs7508, 255;
	setp.eq.s16 	%p150, %rs3890, 0;
	mov.b32 	%r8445, 37;
	@%p150 bra 	$L__BB6_846;
	and.b16  	%rs3891, %rs7509, 255;
	setp.eq.s16 	%p151, %rs3891, 0;
	mov.b32 	%r8445, 38;
	@%p151 bra 	$L__BB6_846;
	and.b16  	%rs3892, %rs7510, 255;
	setp.eq.s16 	%p152, %rs3892, 0;
	mov.b32 	%r8445, 39;
	@%p152 bra 	$L__BB6_846;
	and.b16  	%rs3893, %rs7511, 255;
	setp.eq.s16 	%p153, %rs3893, 0;
	mov.b32 	%r8445, 40;
	@%p153 bra 	$L__BB6_846;
	and.b16  	%rs3894, %rs7512, 255;
	setp.eq.s16 	%p154, %rs3894, 0;
	mov.b32 	%r8445, 41;
	@%p154 bra 	$L__BB6_846;
	and.b16  	%rs3895, %rs7513, 255;
	setp.eq.s16 	%p155, %rs3895, 0;
	mov.b32 	%r8445, 42;
	@%p155 bra 	$L__BB6_846;
	and.b16  	%rs3896, %rs7514, 255;
	setp.eq.s16 	%p156, %rs3896, 0;
	mov.b32 	%r8445, 43;
	@%p156 bra 	$L__BB6_846;
	and.b16  	%rs3897, %rs7515, 255;
	setp.eq.s16 	%p157, %rs3897, 0;
	mov.b32 	%r8445, 44;
	@%p157 bra 	$L__BB6_846;
	and.b16  	%rs3898, %rs7516, 255;
	setp.eq.s16 	%p158, %rs3898, 0;
	mov.b32 	%r8445, 45;
	@%p158 bra 	$L__BB6_846;
	and.b16  	%rs3899, %rs7517, 255;
	setp.eq.s16 	%p159, %rs3899, 0;
	mov.b32 	%r8445, 46;
	@%p159 bra 	$L__BB6_846;
	and.b16  	%rs3900, %rs7518, 255;
	setp.eq.s16 	%p160, %rs3900, 0;
	mov.b32 	%r8445, 47;
	@%p160 bra 	$L__BB6_846;
	and.b16  	%rs3901, %rs7519, 255;
	setp.eq.s16 	%p161, %rs3901, 0;
	mov.b32 	%r8445, 48;
	@%p161 bra 	$L__BB6_846;
	and.b16  	%rs3902, %rs7520, 255;
	setp.eq.s16 	%p162, %rs3902, 0;
	mov.b32 	%r8445, 49;
	@%p162 bra 	$L__BB6_846;
$L__BB6_899:
	add.s32 	%r8392, %r8392, %r940;
	add.f64 	%fd132, %fd132, %fd74;
$L__BB6_900:
	cvt.u32.u16 	%r1355, %rs7471;
	and.b32  	%r1356, %r1355, 255;
	and.b16  	%rs3904, %rs7472, 255;
	mul.wide.u16 	%r1357, %rs3904, 256;
	or.b32  	%r1358, %r1357, %r1356;
	cvt.u32.u16 	%r1359, %rs7473;
	shl.b32 	%r1360, %r1359, 16;
	and.b32  	%r1361, %r1360, 16711680;
	or.b32  	%r1362, %r1358, %r1361;
	cvt.u32.u16 	%r1363, %rs7474;
	shl.b32 	%r1364, %r1363, 24;
	or.b32  	%r1276, %r1362, %r1364;
	cvt.u32.u16 	%r1365, %rs7475;
	and.b32  	%r1366, %r1365, 255;
	and.b16  	%rs3905, %rs7476, 255;
	mul.wide.u16 	%r1367, %rs3905, 256;
	or.b32  	%r1368, %r1367, %r1366;
	cvt.u32.u16 	%r1369, %rs7477;
	shl.b32 	%r1370, %r1369, 16;
	and.b32  	%r1371, %r1370, 16711680;
	or.b32  	%r1372, %r1368, %r1371;
	cvt.u32.u16 	%r1373, %rs7478;
	shl.b32 	%r1374, %r1373, 24;
	or.b32  	%r1281, %r1372, %r1374;
	cvt.u32.u16 	%r1375, %rs7479;
	and.b32  	%r1376, %r1375, 255;
	and.b16  	%rs3906, %rs7480, 255;
	mul.wide.u16 	%r1377, %rs3906, 256;
	or.b32  	%r1378, %r1377, %r1376;
	cvt.u32.u16 	%r1379, %rs7481;
	shl.b32 	%r1380, %r1379, 16;
	and.b32  	%r1381, %r1380, 16711680;
	or.b32  	%r1382, %r1378, %r1381;
	cvt.u32.u16 	%r1383, %rs7482;
	shl.b32 	%r1384, %r1383, 24;
	or.b32  	%r1286, %r1382, %r1384;
	cvt.u32.u16 	%r1385, %rs7483;
	and.b32  	%r1386, %r1385, 255;
	and.b16  	%rs3907, %rs7484, 255;
	mul.wide.u16 	%r1387, %rs3907, 256;
	or.b32  	%r1388, %r1387, %r1386;
	cvt.u32.u16 	%r1389, %rs7485;
	shl.b32 	%r1390, %r1389, 16;
	and.b32  	%r1391, %r1390, 16711680;
	or.b32  	%r1392, %r1388, %r1391;
	cvt.u32.u16 	%r1393, %rs7486;
	shl.b32 	%r1394, %r1393, 24;
	or.b32  	%r1291, %r1392, %r1394;
	cvt.u32.u16 	%r1395, %rs7487;
	and.b32  	%r1396, %r1395, 255;
	and.b16  	%rs3908, %rs7488, 255;
	mul.wide.u16 	%r1397, %rs3908, 256;
	or.b32  	%r1398, %r1397, %r1396;
	cvt.u32.u16 	%r1399, %rs7489;
	shl.b32 	%r1400, %r1399, 16;
	and.b32  	%r1401, %r1400, 16711680;
	or.b32  	%r1402, %r1398, %r1401;
	cvt.u32.u16 	%r1403, %rs7490;
	shl.b32 	%r1404, %r1403, 24;
	or.b32  	%r1296, %r1402, %r1404;
	cvt.u32.u16 	%r1405, %rs7491;
	and.b32  	%r1406, %r1405, 255;
	and.b16  	%rs3909, %rs7492, 255;
	mul.wide.u16 	%r1407, %rs3909, 256;
	or.b32  	%r1408, %r1407, %r1406;
	cvt.u32.u16 	%r1409, %rs7493;
	shl.b32 	%r1410, %r1409, 16;
	and.b32  	%r1411, %r1410, 16711680;
	or.b32  	%r1412, %r1408, %r1411;
	cvt.u32.u16 	%r1413, %rs7494;
	shl.b32 	%r1414, %r1413, 24;
	or.b32  	%r1301, %r1412, %r1414;
	cvt.u32.u16 	%r1415, %rs7495;
	and.b32  	%r1416, %r1415, 255;
	and.b16  	%rs3910, %rs7496, 255;
	mul.wide.u16 	%r1417, %rs3910, 256;
	or.b32  	%r1418, %r1417, %r1416;
	cvt.u32.u16 	%r1419, %rs7497;
	shl.b32 	%r1420, %r1419, 16;
	and.b32  	%r1421, %r1420, 16711680;
	or.b32  	%r1422, %r1418, %r1421;
	cvt.u32.u16 	%r1423, %rs7498;
	shl.b32 	%r1424, %r1423, 24;
	or.b32  	%r1306, %r1422, %r1424;
	cvt.u32.u16 	%r1425, %rs7499;
	and.b32  	%r1426, %r1425, 255;
	and.b16  	%rs3911, %rs7500, 255;
	mul.wide.u16 	%r1427, %rs3911, 256;
	or.b32  	%r1428, %r1427, %r1426;
	cvt.u32.u16 	%r1429, %rs7501;
	shl.b32 	%r1430, %r1429, 16;
	and.b32  	%r1431, %r1430, 16711680;
	or.b32  	%r1432, %r1428, %r1431;
	cvt.u32.u16 	%r1433, %rs7502;
	shl.b32 	%r1434, %r1433, 24;
	or.b32  	%r1311, %r1432, %r1434;
	cvt.u32.u16 	%r1435, %rs7503;
	and.b32  	%r1436, %r1435, 255;
	and.b16  	%rs3912, %rs7504, 255;
	mul.wide.u16 	%r1437, %rs3912, 256;
	or.b32  	%r1438, %r1437, %r1436;
	cvt.u32.u16 	%r1439, %rs7505;
	shl.b32 	%r1440, %r1439, 16;
	and.b32  	%r1441, %r1440, 16711680;
	or.b32  	%r1442, %r1438, %r1441;
	cvt.u32.u16 	%r1443, %rs7506;
	shl.b32 	%r1444, %r1443, 24;
	or.b32  	%r1316, %r1442, %r1444;
	cvt.u32.u16 	%r1445, %rs7507;
	and.b32  	%r1446, %r1445, 255;
	and.b16  	%rs3913, %rs7508, 255;
	mul.wide.u16 	%r1447, %rs3913, 256;
	or.b32  	%r1448, %r1447, %r1446;
	cvt.u32.u16 	%r1449, %rs7509;
	shl.b32 	%r1450, %r1449, 16;
	and.b32  	%r1451, %r1450, 16711680;
	or.b32  	%r1452, %r1448, %r1451;
	cvt.u32.u16 	%r1453, %rs7510;
	shl.b32 	%r1454, %r1453, 24;
	or.b32  	%r1321, %r1452, %r1454;
	cvt.u32.u16 	%r1455, %rs7511;
	and.b32  	%r1456, %r1455, 255;
	and.b16  	%rs3914, %rs7512, 255;
	mul.wide.u16 	%r1457, %rs3914, 256;
	or.b32  	%r1458, %r1457, %r1456;
	cvt.u32.u16 	%r1459, %rs7513;
	shl.b32 	%r1460, %r1459, 16;
	and.b32  	%r1461, %r1460, 16711680;
	or.b32  	%r1462, %r1458, %r1461;
	cvt.u32.u16 	%r1463, %rs7514;
	shl.b32 	%r1464, %r1463, 24;
	or.b32  	%r1326, %r1462, %r1464;
	cvt.u32.u16 	%r1465, %rs7515;
	and.b32  	%r1466, %r1465, 255;
	and.b16  	%rs3915, %rs7516, 255;
	mul.wide.u16 	%r1467, %rs3915, 256;
	or.b32  	%r1468, %r1467, %r1466;
	cvt.u32.u16 	%r1469, %rs7517;
	shl.b32 	%r1470, %r1469, 16;
	and.b32  	%r1471, %r1470, 16711680;
	or.b32  	%r1472, %r1468, %r1471;
	cvt.u32.u16 	%r1473, %rs7518;
	shl.b32 	%r1474, %r1473, 24;
	or.b32  	%r1331, %r1472, %r1474;
	cvt.u32.u16 	%r1475, %rs7519;
	and.b32  	%r1476, %r1475, 255;
	and.b16  	%rs3916, %rs7520, 255;
	mul.wide.u16 	%r1477, %rs3916, 256;
	or.b32  	%r1336, %r1477, %r1476;
	mov.b32 	%r1352, 2;
	mov.b32 	%r1353, 31;
	mov.b32 	%r1354, -1;
	// begin inline asm
	shfl.sync.down.b32 %r1275, %r1276, %r1352, %r1353, %r1354;
	// end inline asm
	// begin inline asm
	shfl.sync.down.b32 %r1280, %r1281, %r1352, %r1353, %r1354;
	// end inline asm
	// begin inline asm
	shfl.sync.down.b32 %r1285, %r1286, %r1352, %r1353, %r1354;
	// end inline asm
	// begin inline asm
	shfl.sync.down.b32 %r1290, %r1291, %r1352, %r1353, %r1354;
	// end inline asm
	// begin inline asm
	shfl.sync.down.b32 %r1295, %r1296, %r1352, %r1353, %r1354;
	// end inline asm
	// begin inline asm
	shfl.sync.down.b32 %r1300, %r1301, %r1352, %r1353, %r1354;
	// end inline asm
	// begin inline asm
	shfl.sync.down.b32 %r1305, %r1306, %r1352, %r1353, %r1354;
	// end inline asm
	// begin inline asm
	shfl.sync.down.b32 %r1310, %r1311, %r1352, %r1353, %r1354;
	// end inline asm
	// begin inline asm
	shfl.sync.down.b32 %r1315, %r1316, %r1352, %r1353, %r1354;
	// end inline asm
	// begin inline asm
	shfl.sync.down.b32 %r1320, %r1321, %r1352, %r1353, %r1354;
	// end inline asm
	// begin inline asm
	shfl.sync.down.b32 %r1325, %r1326, %r1352, %r1353, %r1354;
	// end inline asm
	// begin inline asm
	shfl.sync.down.b32 %r1330, %r1331, %r1352, %r1353, %r1354;
	// end inline asm
	// begin inline asm
	shfl.sync.down.b32 %r1335, %r1336, %r1352, %r1353, %r1354;
	// end inline asm
	// begin inline asm
	shfl.sync.down.b32 %r1340, %r8392, %r1352, %r1353, %r1354;
	// end inline asm
	mov.b64 	%rd87, %fd132;
	mov.b64 	{%r1346, %r1351}, %rd87;
	// begin inline asm
	shfl.sync.down.b32 %r1345, %r1346, %r1352, %r1353, %r1354;
	// end inline asm
	// begin inline asm
	shfl.sync.down.b32 %r1350, %r1351, %r1352, %r1353, %r1354;
	// end inline asm
	setp.gt.s32 	%p165, %r874, 29;
	@%p165 bra 	$L__BB6_956;
	shr.u32 	%r1479, %r1335, 8;
	cvt.u16.u32 	%rs3917, %r1479;
	cvt.u16.u32 	%rs3918, %r1335;
	mov.b64 	%rd88, {%r1345, %r1350};
	mov.b64 	%fd79, %rd88;
	cvt.u16.u32 	%rs6710, %r1275;
	add.u64 	%rd35, %SPL, 0;
	add.u64 	%rd36, %SPL, 64;
	and.b16  	%rs3919, %rs7471, 255;
	cvt.u32.u16 	%r1480, %rs7478;
	cvt.u32.u16 	%r1481, %rs7477;
	prmt.b32 	%r1482, %r1481, %r1480, 0x3340U;
	cvt.u32.u16 	%r1483, %rs7476;
	cvt.u32.u16 	%r1484, %rs7475;
	prmt.b32 	%r1485, %r1484, %r1483, 0x3340U;
	prmt.b32 	%r1486, %r1485, %r1482, 0x5410U;
	cvt.u32.u16 	%r1487, %rs7474;
	cvt.u32.u16 	%r1488, %rs7473;
	prmt.b32 	%r1489, %r1488, %r1487, 0x3340U;
	cvt.u32.u16 	%r1490, %rs7472;
	cvt.u32.u16 	%r1491, %rs7471;
	prmt.b32 	%r1492, %r1491, %r1490, 0x3340U;
	prmt.b32 	%r1493, %r1492, %r1489, 0x5410U;
	st.local.v2.b32 	[%rd35], {%r1493, %r1486};
	cvt.u32.u16 	%r1494, %rs7486;
	cvt.u32.u16 	%r1495, %rs7485;
	prmt.b32 	%r1496, %r1495, %r1494, 0x3340U;
	cvt.u32.u16 	%r1497, %rs7484;
	cvt.u32.u16 	%r1498, %rs7483;
	prmt.b32 	%r1499, %r1498, %r1497, 0x3340U;
	prmt.b32 	%r1500, %r1499, %r1496, 0x5410U;
	cvt.u32.u16 	%r1501, %rs7482;
	cvt.u32.u16 	%r1502, %rs7481;
	prmt.b32 	%r1503, %r1502, %r1501, 0x3340U;
	cvt.u32.u16 	%r1504, %rs7480;
	cvt.u32.u16 	%r1505, %rs7479;
	prmt.b32 	%r1506, %r1505, %r1504, 0x3340U;
	prmt.b32 	%r1507, %r1506, %r1503, 0x5410U;
	st.local.v2.b32 	[%rd35+8], {%r1507, %r1500};
	cvt.u32.u16 	%r1508, %rs7494;
	cvt.u32.u16 	%r1509, %rs7493;
	prmt.b32 	%r1510, %r1509, %r1508, 0x3340U;
	cvt.u32.u16 	%r1511, %rs7492;
	cvt.u32.u16 	%r1512, %rs7491;
	prmt.b32 	%r1513, %r1512, %r1511, 0x3340U;
	prmt.b32 	%r1514, %r1513, %r1510, 0x5410U;
	cvt.u32.u16 	%r1515, %rs7490;
	cvt.u32.u16 	%r1516, %rs7489;
	prmt.b32 	%r1517, %r1516, %r1515, 0x3340U;
	cvt.u32.u16 	%r1518, %rs7488;
	cvt.u32.u16 	%r1519, %rs7487;
	prmt.b32 	%r1520, %r1519, %r1518, 0x3340U;
	prmt.b32 	%r1521, %r1520, %r1517, 0x5410U;
	st.local.v2.b32 	[%rd35+16], {%r1521, %r1514};
	cvt.u32.u16 	%r1522, %rs7502;
	cvt.u32.u16 	%r1523, %rs7501;
	prmt.b32 	%r1524, %r1523, %r1522, 0x3340U;
	cvt.u32.u16 	%r1525, %rs7500;
	cvt.u32.u16 	%r1526, %rs7499;
	prmt.b32 	%r1527, %r1526, %r1525, 0x3340U;
	prmt.b32 	%r1528, %r1527, %r1524, 0x5410U;
	cvt.u32.u16 	%r1529, %rs7498;
	cvt.u32.u16 	%r1530, %rs7497;
	prmt.b32 	%r1531, %r1530, %r1529, 0x3340U;
	cvt.u32.u16 	%r1532, %rs7496;
	cvt.u32.u16 	%r1533, %rs7495;
	prmt.b32 	%r1534, %r1533, %r1532, 0x3340U;
	prmt.b32 	%r1535, %r1534, %r1531, 0x5410U;
	st.local.v2.b32 	[%rd35+24], {%r1535, %r1528};
	cvt.u32.u16 	%r1536, %rs7510;
	cvt.u32.u16 	%r1537, %rs7509;
	prmt.b32 	%r1538, %r1537, %r1536, 0x3340U;
	cvt.u32.u16 	%r1539, %rs7508;
	cvt.u32.u16 	%r1540, %rs7507;
	prmt.b32 	%r1541, %r1540, %r1539, 0x3340U;
	prmt.b32 	%r1542, %r1541, %r1538, 0x5410U;
	cvt.u32.u16 	%r1543, %rs7506;
	cvt.u32.u16 	%r1544, %rs7505;
	prmt.b32 	%r1545, %r1544, %r1543, 0x3340U;
	cvt.u32.u16 	%r1546, %rs7504;
	cvt.u32.u16 	%r1547, %rs7503;
	prmt.b32 	%r1548, %r1547, %r1546, 0x3340U;
	prmt.b32 	%r1549, %r1548, %r1545, 0x5410U;
	st.local.v2.b32 	[%rd35+32], {%r1549, %r1542};
	cvt.u32.u16 	%r1550, %rs7518;
	cvt.u32.u16 	%r1551, %rs7517;
	prmt.b32 	%r1552, %r1551, %r1550, 0x3340U;
	cvt.u32.u16 	%r1553, %rs7516;
	cvt.u32.u16 	%r1554, %rs7515;
	prmt.b32 	%r1555, %r1554, %r1553, 0x3340U;
	prmt.b32 	%r1556, %r1555, %r1552, 0x5410U;
	cvt.u32.u16 	%r1557, %rs7514;
	cvt.u32.u16 	%r1558, %rs7513;
	prmt.b32 	%r1559, %r1558, %r1557, 0x3340U;
	cvt.u32.u16 	%r1560, %rs7512;
	cvt.u32.u16 	%r1561, %rs7511;
	prmt.b32 	%r1562, %r1561, %r1560, 0x3340U;
	prmt.b32 	%r1563, %r1562, %r1559, 0x5410U;
	st.local.v2.b32 	[%rd35+40], {%r1563, %r1556};
	st.local.v2.u8 	[%rd35+48], {%rs7519, %rs7520};
	st.local.u32 	[%rd35+52], %r8392;
	st.local.f64 	[%rd35+56], %fd132;
	st.local.v2.b32 	[%rd36], {%r1275, %r1280};
	st.local.v2.b32 	[%rd36+8], {%r1285, %r1290};
	st.local.v2.b32 	[%rd36+16], {%r1295, %r1300};
	st.local.v2.b32 	[%rd36+24], {%r1305, %r1310};
	st.local.v2.b32 	[%rd36+32], {%r1315, %r1320};
	st.local.v2.b32 	[%rd36+40], {%r1325, %r1330};
	st.local.v2.u8 	[%rd36+48], {%rs3918, %rs3917};
	st.local.u32 	[%rd36+52], %r1340;
	st.local.v2.u32 	[%rd36+56], {%r1345, %r1350};
	setp.ne.s16 	%p166, %rs3919, 0;
	mov.b32 	%r8449, 0;
	@%p166 bra 	$L__BB6_906;
$L__BB6_902:
	and.b16  	%rs3969, %rs6710, 255;
	setp.eq.s16 	%p216, %rs3969, 0;
	@%p216 bra 	$L__BB6_955;
	mov.b32 	%r8450, 0;
$L__BB6_904:
	add.s32 	%r1614, %r8450, %r8449;
	cvt.u64.u32 	%rd91, %r1614;
	add.s64 	%rd92, %rd35, %rd91;
	st.local.u8 	[%rd92], %rs6710;
	add.s32 	%r255, %r8450, 1;
	cvt.u64.u32 	%rd93, %r8450;
	add.s64 	%rd94, %rd36, %rd93;
	ld.local.u8 	%rs6710, [%rd94+1];
	setp.ne.s16 	%p217, %rs6710, 0;
	mov.u32 	%r8450, %r255;
	@%p217 bra 	$L__BB6_904;
	ld.local.u32 	%r8392, [%rd35+52];
	ld.local.f64 	%fd132, [%rd35+56];
	ld.local.v2.b32 	{%r1615, %r1616}, [%rd35];
	bfe.u32 	%r1617, %r1615, 0, 8;
	cvt.u16.u32 	%rs7471, %r1617;
	bfe.u32 	%r1618, %r1615, 8, 8;
	cvt.u16.u32 	%rs7472, %r1618;
	bfe.u32 	%r1619, %r1615, 16, 8;
	cvt.u16.u32 	%rs7473, %r1619;
	bfe.u32 	%r1620, %r1615, 24, 8;
	cvt.u16.u32 	%rs7474, %r1620;
	bfe.u32 	%r1621, %r1616, 0, 8;
	cvt.u16.u32 	%rs7475, %r1621;
	bfe.u32 	%r1622, %r1616, 8, 8;
	cvt.u16.u32 	%rs7476, %r1622;
	bfe.u32 	%r1623, %r1616, 16, 8;
	cvt.u16.u32 	%rs7477, %r1623;
	bfe.u32 	%r1624, %r1616, 24, 8;
	cvt.u16.u32 	%rs7478, %r1624;
	ld.local.v2.b32 	{%r1625, %r1626}, [%rd35+8];
	bfe.u32 	%r1627, %r1625, 0, 8;
	cvt.u16.u32 	%rs7479, %r1627;
	bfe.u32 	%r1628, %r1625, 8, 8;
	cvt.u16.u32 	%rs7480, %r1628;
	bfe.u32 	%r1629, %r1625, 16, 8;
	cvt.u16.u32 	%rs7481, %r1629;
	bfe.u32 	%r1630, %r1625, 24, 8;
	cvt.u16.u32 	%rs7482, %r1630;
	bfe.u32 	%r1631, %r1626, 0, 8;
	cvt.u16.u32 	%rs7483, %r1631;
	bfe.u32 	%r1632, %r1626, 8, 8;
	cvt.u16.u32 	%rs7484, %r1632;
	bfe.u32 	%r1633, %r1626, 16, 8;
	cvt.u16.u32 	%rs7485, %r1633;
	bfe.u32 	%r1634, %r1626, 24, 8;
	cvt.u16.u32 	%rs7486, %r1634;
	ld.local.v2.b32 	{%r1635, %r1636}, [%rd35+16];
	bfe.u32 	%r1637, %r1635, 0, 8;
	cvt.u16.u32 	%rs7487, %r1637;
	bfe.u32 	%r1638, %r1635, 8, 8;
	cvt.u16.u32 	%rs7488, %r1638;
	bfe.u32 	%r1639, %r1635, 16, 8;
	cvt.u16.u32 	%rs7489, %r1639;
	bfe.u32 	%r1640, %r1635, 24, 8;
	cvt.u16.u32 	%rs7490, %r1640;
	bfe.u32 	%r1641, %r1636, 0, 8;
	cvt.u16.u32 	%rs7491, %r1641;
	bfe.u32 	%r1642, %r1636, 8, 8;
	cvt.u16.u32 	%rs7492, %r1642;
	bfe.u32 	%r1643, %r1636, 16, 8;
	cvt.u16.u32 	%rs7493, %r1643;
	bfe.u32 	%r1644, %r1636, 24, 8;
	cvt.u16.u32 	%rs7494, %r1644;
	ld.local.v2.b32 	{%r1645, %r1646}, [%rd35+24];
	bfe.u32 	%r1647, %r1645, 0, 8;
	cvt.u16.u32 	%rs7495, %r1647;
	bfe.u32 	%r1648, %r1645, 8, 8;
	cvt.u16.u32 	%rs7496, %r1648;
	bfe.u32 	%r1649, %r1645, 16, 8;
	cvt.u16.u32 	%rs7497, %r1649;
	bfe.u32 	%r1650, %r1645, 24, 8;
	cvt.u16.u32 	%rs7498, %r1650;
	bfe.u32 	%r1651, %r1646, 0, 8;
	cvt.u16.u32 	%rs7499, %r1651;
	bfe.u32 	%r1652, %r1646, 8, 8;
	cvt.u16.u32 	%rs7500, %r1652;
	bfe.u32 	%r1653, %r1646, 16, 8;
	cvt.u16.u32 	%rs7501, %r1653;
	bfe.u32 	%r1654, %r1646, 24, 8;
	cvt.u16.u32 	%rs7502, %r1654;
	ld.local.v2.b32 	{%r1655, %r1656}, [%rd35+32];
	bfe.u32 	%r1657, %r1655, 0, 8;
	cvt.u16.u32 	%rs7503, %r1657;
	bfe.u32 	%r1658, %r1655, 8, 8;
	cvt.u16.u32 	%rs7504, %r1658;
	bfe.u32 	%r1659, %r1655, 16, 8;
	cvt.u16.u32 	%rs7505, %r1659;
	bfe.u32 	%r1660, %r1655, 24, 8;
	cvt.u16.u32 	%rs7506, %r1660;
	bfe.u32 	%r1661, %r1656, 0, 8;
	cvt.u16.u32 	%rs7507, %r1661;
	bfe.u32 	%r1662, %r1656, 8, 8;
	cvt.u16.u32 	%rs7508, %r1662;
	bfe.u32 	%r1663, %r1656, 16, 8;
	cvt.u16.u32 	%rs7509, %r1663;
	bfe.u32 	%r1664, %r1656, 24, 8;
	cvt.u16.u32 	%rs7510, %r1664;
	ld.local.v2.b32 	{%r1665, %r1666}, [%rd35+40];
	bfe.u32 	%r1667, %r1665, 0, 8;
	cvt.u16.u32 	%rs7511, %r1667;
	bfe.u32 	%r1668, %r1665, 8, 8;
	cvt.u16.u32 	%rs7512, %r1668;
	bfe.u32 	%r1669, %r1665, 16, 8;
	cvt.u16.u32 	%rs7513, %r1669;
	bfe.u32 	%r1670, %r1665, 24, 8;
	cvt.u16.u32 	%rs7514, %r1670;
	bfe.u32 	%r1671, %r1666, 0, 8;
	cvt.u16.u32 	%rs7515, %r1671;
	bfe.u32 	%r1672, %r1666, 8, 8;
	cvt.u16.u32 	%rs7516, %r1672;
	bfe.u32 	%r1673, %r1666, 16, 8;
	cvt.u16.u32 	%rs7517, %r1673;
	bfe.u32 	%r1674, %r1666, 24, 8;
	cvt.u16.u32 	%rs7518, %r1674;
	ld.local.v2.u8 	{%rs7519, %rs7520}, [%rd35+48];
	bra.uni 	$L__BB6_955;
$L__BB6_906:
	and.b16  	%rs3920, %rs7472, 255;
	setp.eq.s16 	%p167, %rs3920, 0;
	mov.b32 	%r8449, 1;
	@%p167 bra 	$L__BB6_902;
	and.b16  	%rs3921, %rs7473, 255;
	setp.eq.s16 	%p168, %rs3921, 0;
	mov.b32 	%r8449, 2;
	@%p168 bra 	$L__BB6_902;
	and.b16  	%rs3922, %rs7474, 255;
	setp.eq.s16 	%p169, %rs3922, 0;
	mov.b32 	%r8449, 3;
	@%p169 bra 	$L__BB6_902;
	and.b16  	%rs3923, %rs7475, 255;
	setp.eq.s16 	%p170, %rs3923, 0;
	mov.b32 	%r8449, 4;
	@%p170 bra 	$L__BB6_902;
	and.b16  	%rs3924, %rs7476, 255;
	setp.eq.s16 	%p171, %rs3924, 0;
	mov.b32 	%r8449, 5;
	@%p171 bra 	$L__BB6_902;
	and.b16  	%rs3925, %rs7477, 255;
	setp.eq.s16 	%p172, %rs3925, 0;
	mov.b32 	%r8449, 6;
	@%p172 bra 	$L__BB6_902;
	and.b16  	%rs3926, %rs7478, 255;
	setp.eq.s16 	%p173, %rs3926, 0;
	mov.b32 	%r8449, 7;
	@%p173 bra 	$L__BB6_902;
	and.b16  	%rs3927, %rs7479, 255;
	setp.eq.s16 	%p174, %rs3927, 0;
	mov.b32 	%r8449, 8;
	@%p174 bra 	$L__BB6_902;
	and.b16  	%rs3928, %rs7480, 255;
	setp.eq.s16 	%p175, %rs3928, 0;
	mov.b32 	%r8449, 9;
	@%p175 bra 	$L__BB6_902;
	and.b16  	%rs3929, %rs7481, 255;
	setp.eq.s16 	%p176, %rs3929, 0;
	mov.b32 	%r8449, 10;
	@%p176 bra 	$L__BB6_902;
	and.b16  	%rs3930, %rs7482, 255;
	setp.eq.s16 	%p177, %rs3930, 0;
	mov.b32 	%r8449, 11;
	@%p177 bra 	$L__BB6_902;
	and.b16  	%rs3931, %rs7483, 255;
	setp.eq.s16 	%p178, %rs3931, 0;
	mov.b32 	%r8449, 12;
	@%p178 bra 	$L__BB6_902;
	and.b16  	%rs3932, %rs7484, 255;
	setp.eq.s16 	%p179, %rs3932, 0;
	mov.b32 	%r8449, 13;
	@%p179 bra 	$L__BB6_902;
	and.b16  	%rs3933, %rs7485, 255;
	setp.eq.s16 	%p180, %rs3933, 0;
	mov.b32 	%r8449, 14;
	@%p180 bra 	$L__BB6_902;
	and.b16  	%rs3934, %rs7486, 255;
	setp.eq.s16 	%p181, %rs3934, 0;
	mov.b32 	%r8449, 15;
	@%p181 bra 	$L__BB6_902;
	and.b16  	%rs3935, %rs7487, 255;
	setp.eq.s16 	%p182, %rs3935, 0;
	mov.b32 	%r8449, 16;
	@%p182 bra 	$L__BB6_902;
	and.b16  	%rs3936, %rs7488, 255;
	setp.eq.s16 	%p183, %rs3936, 0;
	mov.b32 	%r8449, 17;
	@%p183 bra 	$L__BB6_902;
	and.b16  	%rs3937, %rs7489, 255;
	setp.eq.s16 	%p184, %rs3937, 0;
	mov.b32 	%r8449, 18;
	@%p184 bra 	$L__BB6_902;
	and.b16  	%rs3938, %rs7490, 255;
	setp.eq.s16 	%p185, %rs3938, 0;
	mov.b32 	%r8449, 19;
	@%p185 bra 	$L__BB6_902;
	and.b16  	%rs3939, %rs7491, 255;
	setp.eq.s16 	%p186, %rs3939, 0;
	mov.b32 	%r8449, 20;
	@%p186 bra 	$L__BB6_902;
	and.b16  	%rs3940, %rs7492, 255;
	setp.eq.s16 	%p187, %rs3940, 0;
	mov.b32 	%r8449, 21;
	@%p187 bra 	$L__BB6_902;
	and.b16  	%rs3941, %rs7493, 255;
	setp.eq.s16 	%p188, %rs3941, 0;
	mov.b32 	%r8449, 22;
	@%p188 bra 	$L__BB6_902;
	and.b16  	%rs3942, %rs7494, 255;
	setp.eq.s16 	%p189, %rs3942, 0;
	mov.b32 	%r8449, 23;
	@%p189 bra 	$L__BB6_902;
	and.b16  	%rs3943, %rs7495, 255;
	setp.eq.s16 	%p190, %rs3943, 0;
	mov.b32 	%r8449, 24;
	@%p190 bra 	$L__BB6_902;
	and.b16  	%rs3944, %rs7496, 255;
	setp.eq.s16 	%p191, %rs3944, 0;
	mov.b32 	%r8449, 25;
	@%p191 bra 	$L__BB6_902;
	and.b16  	%rs3945, %rs7497, 255;
	setp.eq.s16 	%p192, %rs3945, 0;
	mov.b32 	%r8449, 26;
	@%p192 bra 	$L__BB6_902;
	and.b16  	%rs3946, %rs7498, 255;
	setp.eq.s16 	%p193, %rs3946, 0;
	mov.b32 	%r8449, 27;
	@%p193 bra 	$L__BB6_902;
	and.b16  	%rs3947, %rs7499, 255;
	setp.eq.s16 	%p194, %rs3947, 0;
	mov.b32 	%r8449, 28;
	@%p194 bra 	$L__BB6_902;
	and.b16  	%rs3948, %rs7500, 255;
	setp.eq.s16 	%p195, %rs3948, 0;
	mov.b32 	%r8449, 29;
	@%p195 bra 	$L__BB6_902;
	and.b16  	%rs3949, %rs7501, 255;
	setp.eq.s16 	%p196, %rs3949, 0;
	mov.b32 	%r8449, 30;
	@%p196 bra 	$L__BB6_902;
	and.b16  	%rs3950, %rs7502, 255;
	setp.eq.s16 	%p197, %rs3950, 0;
	mov.b32 	%r8449, 31;
	@%p197 bra 	$L__BB6_902;
	and.b16  	%rs3951, %rs7503, 255;
	setp.eq.s16 	%p198, %rs3951, 0;
	mov.b32 	%r8449, 32;
	@%p198 bra 	$L__BB6_902;
	and.b16  	%rs3952, %rs7504, 255;
	setp.eq.s16 	%p199, %rs3952, 0;
	mov.b32 	%r8449, 33;
	@%p199 bra 	$L__BB6_902;
	and.b16  	%rs3953, %rs7505, 255;
	setp.eq.s16 	%p200, %rs3953, 0;
	mov.b32 	%r8449, 34;
	@%p200 bra 	$L__BB6_902;
	and.b16  	%rs3954, %rs7506, 255;
	setp.eq.s16 	%p201, %rs3954, 0;
	mov.b32 	%r8449, 35;
	@%p201 bra 	$L__BB6_902;
	and.b16  	%rs3955, %rs7507, 255;
	setp.eq.s16 	%p202, %rs3955, 0;
	mov.b32 	%r8449, 36;
	@%p202 bra 	$L__BB6_902;
	and.b16  	%rs3956, %rs7508, 255;
	setp.eq.s16 	%p203, %rs3956, 0;
	mov.b32 	%r8449, 37;
	@%p203 bra 	$L__BB6_902;
	and.b16  	%rs3957, %rs7509, 255;
	setp.eq.s16 	%p204, %rs3957, 0;
	mov.b32 	%r8449, 38;
	@%p204 bra 	$L__BB6_902;
	and.b16  	%rs3958, %rs7510, 255;
	setp.eq.s16 	%p205, %rs3958, 0;
	mov.b32 	%r8449, 39;
	@%p205 bra 	$L__BB6_902;
	and.b16  	%rs3959, %rs7511, 255;
	setp.eq.s16 	%p206, %rs3959, 0;
	mov.b32 	%r8449, 40;
	@%p206 bra 	$L__BB6_902;
	and.b16  	%rs3960, %rs7512, 255;
	setp.eq.s16 	%p207, %rs3960, 0;
	mov.b32 	%r8449, 41;
	@%p207 bra 	$L__BB6_902;
	and.b16  	%rs3961, %rs7513, 255;
	setp.eq.s16 	%p208, %rs3961, 0;
	mov.b32 	%r8449, 42;
	@%p208 bra 	$L__BB6_902;
	and.b16  	%rs3962, %rs7514, 255;
	setp.eq.s16 	%p209, %rs3962, 0;
	mov.b32 	%r8449, 43;
	@%p209 bra 	$L__BB6_902;
	and.b16  	%rs3963, %rs7515, 255;
	setp.eq.s16 	%p210, %rs3963, 0;
	mov.b32 	%r8449, 44;
	@%p210 bra 	$L__BB6_902;
	and.b16  	%rs3964, %rs7516, 255;
	setp.eq.s16 	%p211, %rs3964, 0;
	mov.b32 	%r8449, 45;
	@%p211 bra 	$L__BB6_902;
	and.b16  	%rs3965, %rs7517, 255;
	setp.eq.s16 	%p212, %rs3965, 0;
	mov.b32 	%r8449, 46;
	@%p212 bra 	$L__BB6_902;
	and.b16  	%rs3966, %rs7518, 255;
	setp.eq.s16 	%p213, %rs3966, 0;
	mov.b32 	%r8449, 47;
	@%p213 bra 	$L__BB6_902;
	and.b16  	%rs3967, %rs7519, 255;
	setp.eq.s16 	%p214, %rs3967, 0;
	mov.b32 	%r8449, 48;
	@%p214 bra 	$L__BB6_902;
	and.b16  	%rs3968, %rs7520, 255;
	setp.eq.s16 	%p215, %rs3968, 0;
	mov.b32 	%r8449, 49;
	@%p215 bra 	$L__BB6_902;
$L__BB6_955:
	add.s32 	%r8392, %r8392, %r1340;
	add.f64 	%fd132, %fd132, %fd79;
$L__BB6_956:
	cvt.u32.u16 	%r1755, %rs7471;
	and.b32  	%r1756, %r1755, 255;
	and.b16  	%rs3970, %rs7472, 255;
	mul.wide.u16 	%r1757, %rs3970, 256;
	or.b32  	%r1758, %r1757, %r1756;
	cvt.u32.u16 	%r1759, %rs7473;
	shl.b32 	%r1760, %r1759, 16;
	and.b32  	%r1761, %r1760, 16711680;
	or.b32  	%r1762, %r1758, %r1761;
	cvt.u32.u16 	%r1763, %rs7474;
	shl.b32 	%r1764, %r1763, 24;
	or.b32  	%r1676, %r1762, %r1764;
	cvt.u32.u16 	%r1765, %rs7475;
	and.b32  	%r1766, %r1765, 255;
	and.b16  	%rs3971, %rs7476, 255;
	mul.wide.u16 	%r1767, %rs3971, 256;
	or.b32  	%r1768, %r1767, %r1766;
	cvt.u32.u16 	%r1769, %rs7477;
	shl.b32 	%r1770, %r1769, 16;
	and.b32  	%r1771, %r1770, 16711680;
	or.b32  	%r1772, %r1768, %r1771;
	cvt.u32.u16 	%r1773, %rs7478;
	shl.b32 	%r1774, %r1773, 24;
	or.b32  	%r1681, %r1772, %r1774;
	cvt.u32.u16 	%r1775, %rs7479;
	and.b32  	%r1776, %r1775, 255;
	and.b16  	%rs3972, %rs7480, 255;
	mul.wide.u16 	%r1777, %rs3972, 256;
	or.b32  	%r1778, %r1777, %r1776;
	cvt.u32.u16 	%r1779, %rs7481;
	shl.b32 	%r1780, %r1779, 16;
	and.b32  	%r1781, %r1780, 16711680;
	or.b32  	%r1782, %r1778, %r1781;
	cvt.u32.u16 	%r1783, %rs7482;
	shl.b32 	%r1784, %r1783, 24;
	or.b32  	%r1686, %r1782, %r1784;
	cvt.u32.u16 	%r1785, %rs7483;
	and.b32  	%r1786, %r1785, 255;
	and.b16  	%rs3973, %rs7484, 255;
	mul.wide.u16 	%r1787, %rs3973, 256;
	or.b32  	%r1788, %r1787, %r1786;
	cvt.u32.u16 	%r1789, %rs7485;
	shl.b32 	%r1790, %r1789, 16;
	and.b32  	%r1791, %r1790, 16711680;
	or.b32  	%r1792, %r1788, %r1791;
	cvt.u32.u16 	%r1793, %rs7486;
	shl.b32 	%r1794, %r1793, 24;
	or.b32  	%r1691, %r1792, %r1794;
	cvt.u32.u16 	%r1795, %rs7487;
	and.b32  	%r1796, %r1795, 255;
	and.b16  	%rs3974, %rs7488, 255;
	mul.wide.u16 	%r1797, %rs3974, 256;
	or.b32  	%r1798, %r1797, %r1796;
	cvt.u32.u16 	%r1799, %rs7489;
	shl.b32 	%r1800, %r1799, 16;
	and.b32  	%r1801, %r1800, 16711680;
	or.b32  	%r1802, %r1798, %r1801;
	cvt.u32.u16 	%r1803, %rs7490;
	shl.b32 	%r1804, %r1803, 24;
	or.b32  	%r1696, %r1802, %r1804;
	cvt.u32.u16 	%r1805, %rs7491;
	and.b32  	%r1806, %r1805, 255;
	and.b16  	%rs3975, %rs7492, 255;
	mul.wide.u16 	%r1807, %rs3975, 256;
	or.b32  	%r1808, %r1807, %r1806;
	cvt.u32.u16 	%r1809, %rs7493;
	shl.b32 	%r1810, %r1809, 16;
	and.b32  	%r1811, %r1810, 16711680;
	or.b32  	%r1812, %r1808, %r1811;
	cvt.u32.u16 	%r1813, %rs7494;
	shl.b32 	%r1814, %r1813, 24;
	or.b32  	%r1701, %r1812, %r1814;
	cvt.u32.u16 	%r1815, %rs7495;
	and.b32  	%r1816, %r1815, 255;
	and.b16  	%rs3976, %rs7496, 255;
	mul.wide.u16 	%r1817, %rs3976, 256;
	or.b32  	%r1818, %r1817, %r1816;
	cvt.u32.u16 	%r1819, %rs7497;
	shl.b32 	%r1820, %r1819, 16;
	and.b32  	%r1821, %r1820, 16711680;
	or.b32  	%r1822, %r1818, %r1821;
	cvt.u32.u16 	%r1823, %rs7498;
	shl.b32 	%r1824, %r1823, 24;
	or.b32  	%r1706, %r1822, %r1824;
	cvt.u32.u16 	%r1825, %rs7499;
	and.b32  	%r1826, %r1825, 255;
	and.b16  	%rs3977, %rs7500, 255;
	mul.wide.u16 	%r1827, %rs3977, 256;
	or.b32  	%r1828, %r1827, %r1826;
	cvt.u32.u16 	%r1829, %rs7501;
	shl.b32 	%r1830, %r1829, 16;
	and.b32  	%r1831, %r1830, 16711680;
	or.b32  	%r1832, %r1828, %r1831;
	cvt.u32.u16 	%r1833, %rs7502;
	shl.b32 	%r1834, %r1833, 24;
	or.b32  	%r1711, %r1832, %r1834;
	cvt.u32.u16 	%r1835, %rs7503;
	and.b32  	%r1836, %r1835, 255;
	and.b16  	%rs3978, %rs7504, 255;
	mul.wide.u16 	%r1837, %rs3978, 256;
	or.b32  	%r1838, %r1837, %r1836;
	cvt.u32.u16 	%r1839, %rs7505;
	shl.b32 	%r1840, %r1839, 16;
	and.b32  	%r1841, %r1840, 16711680;
	or.b32  	%r1842, %r1838, %r1841;
	cvt.u32.u16 	%r1843, %rs7506;
	shl.b32 	%r1844, %r1843, 24;
	or.b32  	%r1716, %r1842, %r1844;
	cvt.u32.u16 	%r1845, %rs7507;
	and.b32  	%r1846, %r1845, 255;
	and.b16  	%rs3979, %rs7508, 255;
	mul.wide.u16 	%r1847, %rs3979, 256;
	or.b32  	%r1848, %r1847, %r1846;
	cvt.u32.u16 	%r1849, %rs7509;
	shl.b32 	%r1850, %r1849, 16;
	and.b32  	%r1851, %r1850, 16711680;
	or.b32  	%r1852, %r1848, %r1851;
	cvt.u32.u16 	%r1853, %rs7510;
	shl.b32 	%r1854, %r1853, 24;
	or.b32  	%r1721, %r1852, %r1854;
	cvt.u32.u16 	%r1855, %rs7511;
	and.b32  	%r1856, %r1855, 255;
	and.b16  	%rs3980, %rs7512, 255;
	mul.wide.u16 	%r1857, %rs3980, 256;
	or.b32  	%r1858, %r1857, %r1856;
	cvt.u32.u16 	%r1859, %rs7513;
	shl.b32 	%r1860, %r1859, 16;
	and.b32  	%r1861, %r1860, 16711680;
	or.b32  	%r1862, %r1858, %r1861;
	cvt.u32.u16 	%r1863, %rs7514;
	shl.b32 	%r1864, %r1863, 24;
	or.b32  	%r1726, %r1862, %r1864;
	cvt.u32.u16 	%r1865, %rs7515;
	and.b32  	%r1866, %r1865, 255;
	and.b16  	%rs3981, %rs7516, 255;
	mul.wide.u16 	%r1867, %rs3981, 256;
	or.b32  	%r1868, %r1867, %r1866;
	cvt.u32.u16 	%r1869, %rs7517;
	shl.b32 	%r1870, %r1869, 16;
	and.b32  	%r1871, %r1870, 16711680;
	or.b32  	%r1872, %r1868, %r1871;
	cvt.u32.u16 	%r1873, %rs7518;
	shl.b32 	%r1874, %r1873, 24;
	or.b32  	%r1731, %r1872, %r1874;
	cvt.u32.u16 	%r1875, %rs7519;
	and.b32  	%r1876, %r1875, 255;
	and.b16  	%rs3982, %rs7520, 255;
	mul.wide.u16 	%r1877, %rs3982, 256;
	or.b32  	%r1736, %r1877, %r1876;
	mov.b32 	%r1752, 4;
	mov.b32 	%r1753, 31;
	mov.b32 	%r1754, -1;
	// begin inline asm
	shfl.sync.down.b32 %r1675, %r1676, %r1752, %r1753, %r1754;
	// end inline asm
	// begin inline asm
	shfl.sync.down.b32 %r1680, %r1681, %r1752, %r1753, %r1754;
	// end inline asm
	// begin inline asm
	shfl.sync.down.b32 %r1685, %r1686, %r1752, %r1753, %r1754;
	// end inline asm
	// begin inline asm
	shfl.sync.down.b32 %r1690, %r1691, %r1752, %r1753, %r1754;
	// end inline asm
	// begin inline asm
	shfl.sync.down.b32 %r1695, %r1696, %r1752, %r1753, %r1754;
	// end inline asm
	// begin inline asm
	shfl.sync.down.b32 %r1700, %r1701, %r1752, %r1753, %r1754;
	// end inline asm
	// begin inline asm
	shfl.sync.down.b32 %r1705, %r1706, %r1752, %r1753, %r1754;
	// end inline asm
	// begin inline asm
	shfl.sync.down.b32 %r1710, %r1711, %r1752, %r1753, %r1754;
	// end inline asm
	// begin inline asm
	shfl.sync.down.b32 %r1715, %r1716, %r1752, %r1753, %r1754;
	// end inline asm
	// begin inline asm
	shfl.sync.down.b32 %r1720, %r1721, %r1752, %r1753, %r1754;
	// end inline asm
	// begin inline asm
	shfl.sync.down.b32 %r1725, %r1726, %r1752, %r1753, %r1754;
	// end inline asm
	// begin inline asm
	shfl.sync.down.b32 %r1730, %r1731, %r1752, %r1753, %r1754;
	// end inline asm
	// begin inline asm
	shfl.sync.down.b32 %r1735, %r1736, %r1752, %r1753, %r1754;
	// end inline asm
	// begin inline asm
	shfl.sync.down.b32 %r1740, %r8392, %r1752, %r1753, %r1754;
	// end inline asm
	mov.b64 	%rd95, %fd132;
	mov.b64 	{%r1746, %r1751}, %rd95;
	// begin inline asm
	shfl.sync.down.b32 %r1745, %r1746, %r1752, %r1753, %r1754;
	// end inline asm
	// begin inline asm
	shfl.sync.down.b32 %r1750, %r1751, %r1752, %r1753, %r1754;
	// end inline asm
	setp.gt.s32 	%p218, %r874, 27;
	@%p218 bra 	$L__BB6_1012;
	shr.u32 	%r1879, %r1735, 8;
	cvt.u16.u32 	%rs3983, %r1879;
	cvt.u16.u32 	%rs3984, %r1735;
	mov.b64 	%rd96, {%r1745, %r1750};
	mov.b64 	%fd84, %rd96;
	cvt.u16.u32 	%rs6811, %r1675;
	add.u64 	%rd37, %SPL, 0;
	add.u64 	%rd38, %SPL, 64;
	and.b16  	%rs3985, %rs7471, 255;
	cvt.u32.u16 	%r1880, %rs7478;
	cvt.u32.u16 	%r1881, %rs7477;
	prmt.b32 	%r1882, %r1881, %r1880, 0x3340U;
	cvt.u32.u16 	%r1883, %rs7476;
	cvt.u32.u16 	%r1884, %rs7475;
	prmt.b32 	%r1885, %r1884, %r1883, 0x3340U;
	prmt.b32 	%r1886, %r1885, %r1882, 0x5410U;
	cvt.u32.u16 	%r1887, %rs7474;
	cvt.u32.u16 	%r1888, %rs7473;
	prmt.b32 	%r1889, %r1888, %r1887, 0x3340U;
	cvt.u32.u16 	%r1890, %rs7472;
	cvt.u32.u16 	%r1891, %rs7471;
	prmt.b32 	%r1892, %r1891, %r1890, 0x3340U;
	prmt.b32 	%r1893, %r1892, %r1889, 0x5410U;
	st.local.v2.b32 	[%rd37], {%r1893, %r1886};
	cvt.u32.u16 	%r1894, %rs7486;
	cvt.u32.u16 	%r1895, %rs7485;
	prmt.b32 	%r1896, %r1895, %r1894, 0x3340U;
	cvt.u32.u16 	%r1897, %rs7484;
	cvt.u32.u16 	%r1898, %rs7483;
	prmt.b32 	%r1899, %r1898, %r1897, 0x3340U;
	prmt.b32 	%r1900, %r1899, %r1896, 0x5410U;
	cvt.u32.u16 	%r1901, %rs7482;
	cvt.u32.u16 	%r1902, %rs7481;
	prmt.b32 	%r1903, %r1902, %r1901, 0x3340U;
	cvt.u32.u16 	%r1904, %rs7480;
	cvt.u32.u16 	%r1905, %rs7479;
	prmt.b32 	%r1906, %r1905, %r1904, 0x3340U;
	prmt.b32 	%r1907, %r1906, %r1903, 0x5410U;
	st.local.v2.b32 	[%rd37+8], {%r1907, %r1900};
	cvt.u32.u16 	%r1908, %rs7494;
	cvt.u32.u16 	%r1909, %rs7493;
	prmt.b32 	%r1910, %r1909, %r1908, 0x3340U;
	cvt.u32.u16 	%r1911, %rs7492;
	cvt.u32.u16 	%r1912, %rs7491;
	prmt.b32 	%r1913, %r1912, %r1911, 0x3340U;
	prmt.b32 	%r1914, %r1913, %r1910, 0x5410U;
	cvt.u32.u16 	%r1915, %rs7490;
	cvt.u32.u16 	%r1916, %rs7489;
	prmt.b32 	%r1917, %r1916, %r1915, 0x3340U;
	cvt.u32.u16 	%r1918, %rs7488;
	cvt.u32.u16 	%r1919, %rs7487;
	prmt.b32 	%r1920, %r1919, %r1918, 0x3340U;
	prmt.b32 	%r1921, %r1920, %r1917, 0x5410U;
	st.local.v2.b32 	[%rd37+16], {%r1921, %r1914};
	cvt.u32.u16 	%r1922, %rs7502;
	cvt.u32.u16 	%r1923, %rs7501;
	prmt.b32 	%r1924, %r1923, %r1922, 0x3340U;
	cvt.u32.u16 	%r1925, %rs7500;
	cvt.u32.u16 	%r1926, %rs7499;
	prmt.b32 	%r1927, %r1926, %r1925, 0x3340U;
	prmt.b32 	%r1928, %r1927, %r1924, 0x5410U;
	cvt.u32.u16 	%r1929, %rs7498;
	cvt.u32.u16 	%r1930, %rs7497;
	prmt.b32 	%r1931, %r1930, %r1929, 0x3340U;
	cvt.u32.u16 	%r1932, %rs7496;
	cvt.u32.u16 	%r1933, %rs7495;
	prmt.b32 	%r1934, %r1933, %r1932, 0x3340U;
	prmt.b32 	%r1935, %r1934, %r1931, 0x5410U;
	st.local.v2.b32 	[%rd37+24], {%r1935, %r1928};
	cvt.u32.u16 	%r1936, %rs7510;
	cvt.u32.u16 	%r1937, %rs7509;
	prmt.b32 	%r1938, %r1937, %r1936, 0x3340U;
	cvt.u32.u16 	%r1939, %rs7508;
	cvt.u32.u16 	%r1940, %rs7507;
	prmt.b32 	%r1941, %r1940, %r1939, 0x3340U;
	prmt.b32 	%r1942, %r1941, %r1938, 0x5410U;
	cvt.u32.u16 	%r1943, %rs7506;
	cvt.u32.u16 	%r1944, %rs7505;
	prmt.b32 	%r1945, %r1944, %r1943, 0x3340U;
	cvt.u32.u16 	%r1946, %rs7504;
	cvt.u32.u16 	%r1947, %rs7503;
	prmt.b32 	%r1948, %r1947, %r1946, 0x3340U;
	prmt.b32 	%r1949, %r1948, %r1945, 0x5410U;
	st.local.v2.b32 	[%rd37+32], {%r1949, %r1942};
	cvt.u32.u16 	%r1950, %rs7518;
	cvt.u32.u16 	%r1951, %rs7517;
	prmt.b32 	%r1952, %r1951, %r1950, 0x3340U;
	cvt.u32.u16 	%r1953, %rs7516;
	cvt.u32.u16 	%r1954, %rs7515;
	prmt.b32 	%r1955, %r1954, %r1953, 0x3340U;
	prmt.b32 	%r1956, %r1955, %r1952, 0x5410U;
	cvt.u32.u16 	%r1957, %rs7514;
	cvt.u32.u16 	%r1958, %rs7513;
	prmt.b32 	%r1959, %r1958, %r1957, 0x3340U;
	cvt.u32.u16 	%r1960, %rs7512;
	cvt.u32.u16 	%r1961, %rs7511;
	prmt.b32 	%r1962, %r1961, %r1960, 0x3340U;
	prmt.b32 	%r1963, %r1962, %r1959, 0x5410U;
	st.local.v2.b32 	[%rd37+40], {%r1963, %r1956};
	st.local.v2.u8 	[%rd37+48], {%rs7519, %rs7520};
	st.local.u32 	[%rd37+52], %r8392;
	st.local.f64 	[%rd37+56], %fd132;
	st.local.v2.b32 	[%rd38], {%r1675, %r1680};
	st.local.v2.b32 	[%rd38+8], {%r1685, %r1690};
	st.local.v2.b32 	[%rd38+16], {%r1695, %r1700};
	st.local.v2.b32 	[%rd38+24], {%r1705, %r1710};
	st.local.v2.b32 	[%rd38+32], {%r1715, %r1720};
	st.local.v2.b32 	[%rd38+40], {%r1725, %r1730};
	st.local.v2.u8 	[%rd38+48], {%rs3984, %rs3983};
	st.local.u32 	[%rd38+52], %r1740;
	st.local.v2.u32 	[%rd38+56], {%r1745, %r1750};
	setp.ne.s16 	%p219, %rs3985, 0;
	mov.b32 	%r8453, 0;
	@%p219 bra 	$L__BB6_962;
$L__BB6_958:
	and.b16  	%rs4035, %rs6811, 255;
	setp.eq.s16 	%p269, %rs4035, 0;
	@%p269 bra 	$L__BB6_1011;
	mov.b32 	%r8454, 0;
$L__BB6_960:
	add.s32 	%r2014, %r8454, %r8453;
	cvt.u64.u32 	%rd99, %r2014;
	add.s64 	%rd100, %rd37, %rd99;
	st.local.u8 	[%rd100], %rs6811;
	add.s32 	%r278, %r8454, 1;
	cvt.u64.u32 	%rd101, %r8454;
	add.s64 	%rd102, %rd38, %rd101;
	ld.local.u8 	%rs6811, [%rd102+1];
	setp.ne.s16 	%p270, %rs6811, 0;
	mov.u32 	%r8454, %r278;
	@%p270 bra 	$L__BB6_960;
	ld.local.u32 	%r8392, [%rd37+52];
	ld.local.f64 	%fd132, [%rd37+56];
	ld.local.v2.b32 	{%r2015, %r2016}, [%rd37];
	bfe.u32 	%r2017, %r2015, 0, 8;
	cvt.u16.u32 	%rs7471, %r2017;
	bfe.u32 	%r2018, %r2015, 8, 8;
	cvt.u16.u32 	%rs7472, %r2018;
	bfe.u32 	%r2019, %r2015, 16, 8;
	cvt.u16.u32 	%rs7473, %r2019;
	bfe.u32 	%r2020, %r2015, 24, 8;
	cvt.u16.u32 	%rs7474, %r2020;
	bfe.u32 	%r2021, %r2016, 0, 8;
	cvt.u16.u32 	%rs7475, %r2021;
	bfe.u32 	%r2022, %r2016, 8, 8;
	cvt.u16.u32 	%rs7476, %r2022;
	bfe.u32 	%r2023, %r2016, 16, 8;
	cvt.u16.u32 	%rs7477, %r2023;
	bfe.u32 	%r2024, %r2016, 24, 8;
	cvt.u16.u32 	%rs7478, %r2024;
	ld.local.v2.b32 	{%r2025, %r2026}, [%rd37+8];
	bfe.u32 	%r2027, %r2025, 0, 8;
	cvt.u16.u32 	%rs7479, %r2027;
	bfe.u32 	%r2028, %r2025, 8, 8;
	cvt.u16.u32 	%rs7480, %r2028;
	bfe.u32 	%r2029, %r2025, 16, 8;
	cvt.u16.u32 	%rs7481, %r2029;
	bfe.u32 	%r2030, %r2025, 24, 8;
	cvt.u16.u32 	%rs7482, %r2030;
	bfe.u32 	%r2031, %r2026, 0, 8;
	cvt.u16.u32 	%rs7483, %r2031;
	bfe.u32 	%r2032, %r2026, 8, 8;
	cvt.u16.u32 	%rs7484, %r2032;
	bfe.u32 	%r2033, %r2026, 16, 8;
	cvt.u16.u32 	%rs7485, %r2033;
	bfe.u32 	%r2034, %r2026, 24, 8;
	cvt.u16.u32 	%rs7486, %r2034;
	ld.local.v2.b32 	{%r2035, %r2036}, [%rd37+16];
	bfe.u32 	%r2037, %r2035, 0, 8;
	cvt.u16.u32 	%rs7487, %r2037;
	bfe.u32 	%r2038, %r2035, 8, 8;
	cvt.u16.u32 	%rs7488, %r2038;
	bfe.u32 	%r2039, %r2035, 16, 8;
	cvt.u16.u32 	%rs7489, %r2039;
	bfe.u32 	%r2040, %r2035, 24, 8;
	cvt.u16.u32 	%rs7490, %r2040;
	bfe.u32 	%r2041, %r2036, 0, 8;
	cvt.u16.u32 	%rs7491, %r2041;
	bfe.u32 	%r2042, %r2036, 8, 8;
	cvt.u16.u32 	%rs7492, %r2042;
	bfe.u32 	%r2043, %r2036, 16, 8;
	cvt.u16.u32 	%rs7493, %r2043;
	bfe.u32 	%r2044, %r2036, 24, 8;
	cvt.u16.u32 	%rs7494, %r2044;
	ld.local.v2.b32 	{%r2045, %r2046}, [%rd37+24];
	bfe.u32 	%r2047, %r2045, 0, 8;
	cvt.u16.u32 	%rs7495, %r2047;
	bfe.u32 	%r2048, %r2045, 8, 8;
	cvt.u16.u32 	%rs7496, %r2048;
	bfe.u32 	%r2049, %r2045, 16, 8;
	cvt.u16.u32 	%rs7497, %r2049;
	bfe.u32 	%r2050, %r2045, 24, 8;
	cvt.u16.u32 	%rs7498, %r2050;
	bfe.u32 	%r2051, %r2046, 0, 8;
	cvt.u16.u32 	%rs7499, %r2051;
	bfe.u32 	%r2052, %r2046, 8, 8;
	cvt.u16.u32 	%rs7500, %r2052;
	bfe.u32 	%r2053, %r2046, 16, 8;
	cvt.u16.u32 	%rs7501, %r2053;
	bfe.u32 	%r2054, %r2046, 24, 8;
	cvt.u16.u32 	%rs7502, %r2054;
	ld.local.v2.b32 	{%r2055, %r2056}, [%rd37+32];
	bfe.u32 	%r2057, %r2055, 0, 8;
	cvt.u16.u32 	%rs7503, %r2057;
	bfe.u32 	%r2058, %r2055, 8, 8;
	cvt.u16.u32 	%rs7504, %r2058;
	bfe.u32 	%r2059, %r2055, 16, 8;
	cvt.u16.u32 	%rs7505, %r2059;
	bfe.u32 	%r2060, %r2055, 24, 8;
	cvt.u16.u32 	%rs7506, %r2060;
	bfe.u32 	%r2061, %r2056, 0, 8;
	cvt.u16.u32 	%rs7507, %r2061;
	bfe.u32 	%r2062, %r2056, 8, 8;
	cvt.u16.u32 	%rs7508, %r2062;
	bfe.u32 	%r2063, %r2056, 16, 8;
	cvt.u16.u32 	%rs7509, %r2063;
	bfe.u32 	%r2064, %r2056, 24, 8;
	cvt.u16.u32 	%rs7510, %r2064;
	ld.local.v2.b32 	{%r2065, %r2066}, [%rd37+40];
	bfe.u32 	%r2067, %r2065, 0, 8;
	cvt.u16.u32 	%rs7511, %r2067;
	bfe.u32 	%r2068, %r2065, 8, 8;
	cvt.u16.u32 	%rs7512, %r2068;
	bfe.u32 	%r2069, %r2065, 16, 8;
	cvt.u16.u32 	%rs7513, %r2069;
	bfe.u32 	%r2070, %r2065, 24, 8;
	cvt.u16.u32 	%rs7514, %r2070;
	bfe.u32 	%r2071, %r2066, 0, 8;
	cvt.u16.u32 	%rs7515, %r2071;
	bfe.u32 	%r2072, %r2066, 8, 8;
	cvt.u16.u32 	%rs7516, %r2072;
	bfe.u32 	%r2073, %r2066, 16, 8;
	cvt.u16.u32 	%rs7517, %r2073;
	bfe.u32 	%r2074, %r2066, 24, 8;
	cvt.u16.u32 	%rs7518, %r2074;
	ld.local.v2.u8 	{%rs7519, %rs7520}, [%rd37+48];
	bra.uni 	$L__BB6_1011;
$L__BB6_962:
	and.b16  	%rs3986, %rs7472, 255;
	setp.eq.s16 	%p220, %rs3986, 0;
	mov.b32 	%r8453, 1;
	@%p220 bra 	$L__BB6_958;
	and.b16  	%rs3987, %rs7473, 255;
	setp.eq.s16 	%p221, %rs3987, 0;
	mov.b32 	%r8453, 2;
	@%p221 bra 	$L__BB6_958;
	and.b16  	%rs3988, %rs7474, 255;
	setp.eq.s16 	%p222, %rs3988, 0;
	mov.b32 	%r8453, 3;
	@%p222 bra 	$L__BB6_958;
	and.b16  	%rs3989, %rs7475, 255;
	setp.eq.s16 	%p223, %rs3989, 0;
	mov.b32 	%r8453, 4;
	@%p223 bra 	$L__BB6_958;
	and.b16  	%rs3990, %rs7476, 255;
	setp.eq.s16 	%p224, %rs3990, 0;
	mov.b32 	%r8453, 5;
	@%p224 bra 	$L__BB6_958;
	and.b16  	%rs3991, %rs7477, 255;
	setp.eq.s16 	%p225, %rs3991, 0;
	mov.b32 	%r8453, 6;
	@%p225 bra 	$L__BB6_958;
	and.b16  	%rs3992, %rs7478, 255;
	setp.eq.s16 	%p226, %rs3992, 0;
	mov.b32 	%r8453, 7;
	@%p226 bra 	$L__BB6_958;
	and.b16  	%rs3993, %rs7479, 255;
	setp.eq.s16 	%p227, %rs3993, 0;
	mov.b32 	%r8453, 8;
	@%p227 bra 	$L__BB6_958;
	and.b16  	%rs3994, %rs7480, 255;
	setp.eq.s16 	%p228, %rs3994, 0;
	mov.b32 	%r8453, 9;
	@%p228 bra 	$L__BB6_958;
	and.b16  	%rs3995, %rs7481, 255;
	setp.eq.s16 	%p229, %rs3995, 0;
	mov.b32 	%r8453, 10;
	@%p229 bra 	$L__BB6_958;
	and.b16  	%rs3996, %rs7482, 255;
	setp.eq.s16 	%p230, %rs3996, 0;
	mov.b32 	%r8453, 11;
	@%p230 bra 	$L__BB6_958;
	and.b16  	%rs3997, %rs7483, 255;
	setp.eq.s16 	%p231, %rs3997, 0;
	mov.b32 	%r8453, 12;
	@%p231 bra 	$L__BB6_958;
	and.b16  	%rs3998, %rs7484, 255;
	setp.eq.s16 	%p232, %rs3998, 0;
	mov.b32 	%r8453, 13;
	@%p232 bra 	$L__BB6_958;
	and.b16  	%rs3999, %rs7485, 255;
	setp.eq.s16 	%p233, %rs3999, 0;
	mov.b32 	%r8453, 14;
	@%p233 bra 	$L__BB6_958;
	and.b16  	%rs4000, %rs7486, 255;
	setp.eq.s16 	%p234, %rs4000, 0;
	mov.b32 	%r8453, 15;
	@%p234 bra 	$L__BB6_958;
	and.b16  	%rs4001, %rs7487, 255;
	setp.eq.s16 	%p235, %rs4001, 0;
	mov.b32 	%r8453, 16;
	@%p235 bra 	$L__BB6_958;
	and.b16  	%rs4002, %rs7488, 255;
	setp.eq.s16 	%p236, %rs4002, 0;
	mov.b32 	%r8453, 17;
	@%p236 bra 	$L__BB6_958;
	and.b16  	%rs4003, %rs7489, 255;
	setp.eq.s16 	%p237, %rs4003, 0;
	mov.b32 	%r8453, 18;
	@%p237 bra 	$L__BB6_958;
	and.b16  	%rs4004, %rs7490, 255;
	setp.eq.s16 	%p238, %rs4004, 0;
	mov.b32 	%r8453, 19;
	@%p238 bra 	$L__BB6_958;
	and.b16  	%rs4005, %rs7491, 255;
	setp.eq.s16 	%p239, %rs4005, 0;
	mov.b32 	%r8453, 20;
	@%p239 bra 	$L__BB6_958;
	and.b16  	%rs4006, %rs7492, 255;
	setp.eq.s16 	%p240, %rs4006, 0;
	mov.b32 	%r8453, 21;
	@%p240 bra 	$L__BB6_958;
	and.b16  	%rs4007, %rs7493, 255;
	setp.eq.s16 	%p241, %rs4007, 0;
	mov.b32 	%r8453, 22;
	@%p241 bra 	$L__BB6_958;
	and.b16  	%rs4008, %rs7494, 255;
	setp.eq.s16 	%p242, %rs4008, 0;
	mov.b32 	%r8453, 23;
	@%p242 bra 	$L__BB6_958;
	and.b16  	%rs4009, %rs7495, 255;
	setp.eq.s16 	%p243, %rs4009, 0;
	mov.b32 	%r8453, 24;
	@%p243 bra 	$L__BB6_958;
	and.b16  	%rs4010, %rs7496, 255;
	setp.eq.s16 	%p244, %rs4010, 0;
	mov.b32 	%r8453, 25;
	@%p244 bra 	$L__BB6_958;
	and.b16  	%rs4011, %rs7497, 255;
	setp.eq.s16 	%p245, %rs4011, 0;
	mov.b32 	%r8453, 26;
	@%p245 bra 	$L__BB6_958;
	and.b16  	%rs4012, %rs7498, 255;
	setp.eq.s16 	%p246, %rs4012, 0;
	mov.b32 	%r8453, 27;
	@%p246 bra 	$L__BB6_958;
	and.b16  	%rs4013, %rs7499, 255;
	setp.eq.s16 	%p247, %rs4013, 0;
	mov.b32 	%r8453, 28;
	@%p247 bra 	$L__BB6_958;
	and.b16  	%rs4014, %rs7500, 255;
	setp.eq.s16 	%p248, %rs4014, 0;
	mov.b32 	%r8453, 29;
	@%p248 bra 	$L__BB6_958;
	and.b16  	%rs4015, %rs7501, 255;
	setp.eq.s16 	%p249, %rs4015, 0;
	mov.b32 	%r8453, 30;
	@%p249 bra 	$L__BB6_958;
	and.b16  	%rs4016, %rs7502, 255;
	setp.eq.s16 	%p250, %rs4016, 0;
	mov.b32 	%r8453, 31;
	@%p250 bra 	$L__BB6_958;
	and.b16  	%rs4017, %rs7503, 255;
	setp.eq.s16 	%p251, %rs4017, 0;
	mov.b32 	%r8453, 32;
	@%p251 bra 	$L__BB6_958;
	and.b16  	%rs4018, %rs7504, 255;
	setp.eq.s16 	%p252, %rs4018, 0;
	mov.b32 	%r8453, 33;
	@%p252 bra 	$L__BB6_958;
	and.b16  	%rs4019, %rs7505, 255;
	setp.eq.s16 	%p253, %rs4019, 0;
	mov.b32 	%r8453, 34;
	@%p253 bra 	$L__BB6_958;
	and.b16  	%rs4020, %rs7506, 255;
	setp.eq.s16 	%p254, %rs4020, 0;
	mov.b32 	%r8453, 35;
	@%p254 bra 	$L__BB6_958;
	and.b16  	%rs4021, %rs7507, 255;
	setp.eq.s16 	%p255, %rs4021, 0;
	mov.b32 	%r8453, 36;
	@%p255 bra 	$L__BB6_958;
	and.b16  	%rs4022, %rs7508, 255;
	setp.eq.s16 	%p256, %rs4022, 0;
	mov.b32 	%r8453, 37;
	@%p256 bra 	$L__BB6_958;
	and.b16  	%rs4023, %rs7509, 255;
	setp.eq.s16 	%p257, %rs4023, 0;
	mov.b32 	%r8453, 38;
	@%p257 bra 	$L__BB6_958;
	and.b16  	%rs4024, %rs7510, 255;
	setp.eq.s16 	%p258, %rs4024, 0;
	mov.b32 	%r8453, 39;
	@%p258 bra 	$L__BB6_958;
	and.b16  	%rs4025, %rs7511, 255;
	setp.eq.s16 	%p259, %rs4025, 0;
	mov.b32 	%r8453, 40;
	@%p259 bra 	$L__BB6_958;
	and.b16  	%rs4026, %rs7512, 255;
	setp.eq.s16 	%p260, %rs4026, 0;
	mov.b32 	%r8453, 41;
	@%p260 bra 	$L__BB6_958;
	and.b16  	%rs4027, %rs7513, 255;
	setp.eq.s16 	%p261, %rs4027, 0;
	mov.b32 	%r8453, 42;
	@%p261 bra 	$L__BB6_958;
	and.b16  	%rs4028, %rs7514, 255;
	setp.eq.s16 	%p262, %rs4028, 0;
	mov.b32 	%r8453, 43;
	@%p262 bra 	$L__BB6_958;
	and.b16  	%rs4029, %rs7515, 255;
	setp.eq.s16 	%p263, %rs4029, 0;
	mov.b32 	%r8453, 44;
	@%p263 bra 	$L__BB6_958;
	and.b16  	%rs4030, %rs7516, 255;
	setp.eq.s16 	%p264, %rs4030, 0;
	mov.b32 	%r8453, 45;
	@%p264 bra 	$L__BB6_958;
	and.b16  	%rs4031, %rs7517, 255;
	setp.eq.s16 	%p265, %rs4031, 0;
	mov.b32 	%r8453, 46;
	@%p265 bra 	$L__BB6_958;
	and.b16  	%rs4032, %rs7518, 255;
	setp.eq.s16 	%p266, %rs4032, 0;
	mov.b32 	%r8453, 47;
	@%p266 bra 	$L__BB6_958;
	and.b16  	%rs4033, %rs7519, 255;
	setp.eq.s16 	%p267, %rs4033, 0;
	mov.b32 	%r8453, 48;
	@%p267 bra 	$L__BB6_958;
	and.b16  	%rs4034, %rs7520, 255;
	setp.eq.s16 	%p268, %rs4034, 0;
	mov.b32 	%r8453, 49;
	@%p268 bra 	$L__BB6_958;
$L__BB6_1011:
	add.s32 	%r8392, %r8392, %r1740;
	add.f64 	%fd132, %fd132, %fd84;
$L__BB6_1012:
	cvt.u32.u16 	%r2155, %rs7471;
	and.b32  	%r2156, %r2155, 255;
	and.b16  	%rs4036, %rs7472, 255;
	mul.wide.u16 	%r2157, %rs4036, 256;
	or.b32  	%r2158, %r2157, %r2156;
	cvt.u32.u16 	%r2159, %rs7473;
	shl.b32 	%r2160, %r2159, 16;
	and.b32  	%r2161, %r2160, 16711680;
	or.b32  	%r2162, %r2158, %r2161;
	cvt.u32.u16 	%r2163, %rs7474;
	shl.b32 	%r2164, %r2163, 24;
	or.b32  	%r2076, %r2162, %r2164;
	cvt.u32.u16 	%r2165, %rs7475;
	and.b32  	%r2166, %r2165, 255;
	and.b16  	%rs4037, %rs7476, 255;
	mul.wide.u16 	%r2167, %rs4037, 256;
	or.b32  	%r2168, %r2167, %r2166;
	cvt.u32.u16 	%r2169, %rs7477;
	shl.b32 	%r2170, %r2169, 16;
	and.b32  	%r2171, %r2170, 16711680;
	or.b32  	%r2172, %r2168, %r2171;
	cvt.u32.u16 	%r2173, %rs7478;
	shl.b32 	%r2174, %r2173, 24;
	or.b32  	%r2081, %r2172, %r2174;
	cvt.u32.u16 	%r2175, %rs7479;
	and.b32  	%r2176, %r2175, 255;
	and.b16  	%rs4038, %rs7480, 255;
	mul.wide.u16 	%r2177, %rs4038, 256;
	or.b32  	%r2178, %r2177, %r2176;
	cvt.u32.u16 	%r2179, %rs7481;
	shl.b32 	%r2180, %r2179, 16;
	and.b32  	%r2181, %r2180, 16711680;
	or.b32  	%r2182, %r2178, %r2181;
	cvt.u32.u16 	%r2183, %rs7482;
	shl.b32 	%r2184, %r2183, 24;
	or.b32  	%r2086, %r2182, %r2184;
	cvt.u32.u16 	%r2185, %rs7483;
	and.b32  	%r2186, %r2185, 255;
	and.b16  	%rs4039, %rs7484, 255;
	mul.wide.u16 	%r2187, %rs4039, 256;
	or.b32  	%r2188, %r2187, %r2186;
	cvt.u32.u16 	%r2189, %rs7485;
	shl.b32 	%r2190, %r2189, 16;
	and.b32  	%r2191, %r2190, 16711680;
	or.b32  	%r2192, %r2188, %r2191;
	cvt.u32.u16 	%r2193, %rs7486;
	shl.b32 	%r2194, %r2193, 24;
	or.b32  	%r2091, %r2192, %r2194;
	cvt.u32.u16 	%r2195, %rs7487;
	and.b32  	%r2196, %r2195, 255;
	and.b16  	%rs4040, %rs7488, 255;
	mul.wide.u16 	%r2197, %rs4040, 256;
	or.b32  	%r2198, %r2197, %r2196;
	cvt.u32.u16 	%r2199, %rs7489;
	shl.b32 	%r2200, %r2199, 16;
	and.b32  	%r2201, %r2200, 16711680;
	or.b32  	%r2202, %r2198, %r2201;
	cvt.u32.u16 	%r2203, %rs7490;
	shl.b32 	%r2204, %r2203, 24;
	or.b32  	%r2096, %r2202, %r2204;
	cvt.u32.u16 	%r2205, %rs7491;
	and.b32  	%r2206, %r2205, 255;
	and.b16  	%rs4041, %rs7492, 255;
	mul.wide.u16 	%r2207, %rs4041, 256;
	or.b32  	%r2208, %r2207, %r2206;
	cvt.u32.u16 	%r2209, %rs7493;
	shl.b32 	%r2210, %r2209, 16;
	and.b32  	%r2211, %r2210, 16711680;
	or.b32  	%r2212, %r2208, %r2211;
	cvt.u32.u16 	%r2213, %rs7494;
	shl.b32 	%r2214, %r2213, 24;
	or.b32  	%r2101, %r2212, %r2214;
	cvt.u32.u16 	%r2215, %rs7495;
	and.b32  	%r2216, %r2215, 255;
	and.b16  	%rs4042, %rs7496, 255;
	mul.wide.u16 	%r2217, %rs4042, 256;
	or.b32  	%r2218, %r2217, %r2216;
	cvt.u32.u16 	%r2219, %rs7497;
	shl.b32 	%r2220, %r2219, 16;
	and.b32  	%r2221, %r2220, 16711680;
	or.b32  	%r2222, %r2218, %r2221;
	cvt.u32.u16 	%r2223, %rs7498;
	shl.b32 	%r2224, %r2223, 24;
	or.b32  	%r2106, %r2222, %r2224;
	cvt.u32.u16 	%r2225, %rs7499;
	and.b32  	%r2226, %r2225, 255;
	and.b16  	%rs4043, %rs7500, 255;
	mul.wide.u16 	%r2227, %rs4043, 256;
	or.b32  	%r2228, %r2227, %r2226;
	cvt.u32.u16 	%r2229, %rs7501;
	shl.b32 	%r2230, %r2229, 16;
	and.b32  	%r2231, %r2230, 16711680;
	or.b32  	%r2232, %r2228, %r2231;
	cvt.u32.u16 	%r2233, %rs7502;
	shl.b32 	%r2234, %r2233, 24;
	or.b32  	%r2111, %r2232, %r2234;
	cvt.u32.u16 	%r2235, %rs7503;
	and.b32  	%r2236, %r2235, 255;
	and.b16  	%rs4044, %rs7504, 255;
	mul.wide.u16 	%r2237, %rs4044, 256;
	or.b32  	%r2238, %r2237, %r2236;
	cvt.u32.u16 	%r2239, %rs7505;
	shl.b32 	%r2240, %r2239, 16;
	and.b32  	%r2241, %r2240, 16711680;
	or.b32  	%r2242, %r2238, %r2241;
	cvt.u32.u16 	%r2243, %rs7506;
	shl.b32 	%r2244, %r2243, 24;
	or.b32  	%r2116, %r2242, %r2244;
	cvt.u32.u16 	%r2245, %rs7507;
	and.b32  	%r2246, %r2245, 255;
	and.b16  	%rs4045, %rs7508, 255;
	mul.wide.u16 	%r2247, %rs4045, 256;
	or.b32  	%r2248, %r2247, %r2246;
	cvt.u32.u16 	%r2249, %rs7509;
	shl.b32 	%r2250, %r2249, 16;
	and.b32  	%r2251, %r2250, 16711680;
	or.b32  	%r2252, %r2248, %r2251;
	cvt.u32.u16 	%r2253, %rs7510;
	shl.b32 	%r2254, %r2253, 24;
	or.b32  	%r2121, %r2252, %r2254;
	cvt.u32.u16 	%r2255, %rs7511;
	and.b32  	%r2256, %r2255, 255;
	and.b16  	%rs4046, %rs7512, 255;
	mul.wide.u16 	%r2257, %rs4046, 256;
	or.b32  	%r2258, %r2257, %r2256;
	cvt.u32.u16 	%r2259, %rs7513;
	shl.b32 	%r2260, %r2259, 16;
	and.b32  	%r2261, %r2260, 16711680;
	or.b32  	%r2262, %r2258, %r2261;
	cvt.u32.u16 	%r2263, %rs7514;
	shl.b32 	%r2264, %r2263, 24;
	or.b32  	%r2126, %r2262, %r2264;
	cvt.u32.u16 	%r2265, %rs7515;
	and.b32  	%r2266, %r2265, 255;
	and.b16  	%rs4047, %rs7516, 255;
	mul.wide.u16 	%r2267, %rs4047, 256;
	or.b32  	%r2268, %r2267, %r2266;
	cvt.u32.u16 	%r2269, %rs7517;
	shl.b32 	%r2270, %r2269, 16;
	and.b32  	%r2271, %r2270, 16711680;
	or.b32  	%r2272, %r2268, %r2271;
	cvt.u32.u16 	%r2273, %rs7518;
	shl.b32 	%r2274, %r2273, 24;
	or.b32  	%r2131, %r2272, %r2274;
	cvt.u32.u16 	%r2275, %rs7519;
	and.b32  	%r2276, %r2275, 255;
	and.b16  	%rs4048, %rs7520, 255;
	mul.wide.u16 	%r2277, %rs4048, 256;
	or.b32  	%r2136, %r2277, %r2276;
	mov.b32 	%r2152, 8;
	mov.b32 	%r2153, 31;
	mov.b32 	%r2154, -1;
	// begin inline asm
	shfl.sync.down.b32 %r2075, %r2076, %r2152, %r2153, %r2154;
	// end inline asm
	// begin inline asm
	shfl.sync.down.b32 %r2080, %r2081, %r2152, %r2153, %r2154;
	// end inline asm
	// begin inline asm
	shfl.sync.down.b32 %r2085, %r2086, %r2152, %r2153, %r2154;
	// end inline asm
	// begin inline asm
	shfl.sync.down.b32 %r2090, %r2091, %r2152, %r2153, %r2154;
	// end inline asm
	// begin inline asm
	shfl.sync.down.b32 %r2095, %r2096, %r2152, %r2153, %r2154;
	// end inline asm
	// begin inline asm
	shfl.sync.down.b32 %r2100, %r2101, %r2152, %r2153, %r2154;
	// end inline asm
	// begin inline asm
	shfl.sync.down.b32 %r2105, %r2106, %r2152, %r2153, %r2154;
	// end inline asm
	// begin inline asm
	shfl.sync.down.b32 %r2110, %r2111, %r2152, %r2153, %r2154;
	// end inline asm
	// begin inline asm
	shfl.sync.down.b32 %r2115, %r2116, %r2152, %r2153, %r2154;
	// end inline asm
	// begin inline asm
	shfl.sync.down.b32 %r2120, %r2121, %r2152, %r2153, %r2154;
	// end inline asm
	// begin inline asm
	shfl.sync.down.b32 %r2125, %r2126, %r2152, %r2153, %r2154;
	// end inline asm
	// begin inline asm
	shfl.sync.down.b32 %r2130, %r2131, %r2152, %r2153, %r2154;
	// end inline asm
	// begin inline asm
	shfl.sync.down.b32 %r2135, %r2136, %r2152, %r2153, %r2154;
	// end inline asm
	// begin inline asm
	shfl.sync.down.b32 %r2140, %r8392, %r2152, %r2153, %r2154;
	// end inline asm
	mov.b64 	%rd103, %fd132;
	mov.b64 	{%r2146, %r2151}, %rd103;
	// begin inline asm
	shfl.sync.down.b32 %r2145, %r2146, %r2152, %r2153, %r2154;
	// end inline asm
	// begin inline asm
	shfl.sync.down.b32 %r2150, %r2151, %r2152, %r2153, %r2154;
	// end inline asm
	setp.gt.s32 	%p271, %r874, 23;
	@%p271 bra 	$L__BB6_1068;
	shr.u32 	%r2279, %r2135, 8;
	cvt.u16.u32 	%rs4049, %r2279;
	cvt.u16.u32 	%rs4050, %r2135;
	mov.b64 	%rd104, {%r2145, %r2150};
	mov.b64 	%fd89, %rd104;
	cvt.u16.u32 	%rs6912, %r2075;
	add.u64 	%rd39, %SPL, 0;
	add.u64 	%rd40, %SPL, 64;
	and.b16  	%rs4051, %rs7471, 255;
	cvt.u32.u16 	%r2280, %rs7478;
	cvt.u32.u16 	%r2281, %rs7477;
	prmt.b32 	%r2282, %r2281, %r2280, 0x3340U;
	cvt.u32.u16 	%r2283, %rs7476;
	cvt.u32.u16 	%r2284, %rs7475;
	prmt.b32 	%r2285, %r2284, %r2283, 0x3340U;
	prmt.b32 	%r2286, %r2285, %r2282, 0x5410U;
	cvt.u32.u16 	%r2287, %rs7474;
	cvt.u32.u16 	%r2288, %rs7473;
	prmt.b32 	%r2289, %r2288, %r2287, 0x3340U;
	cvt.u32.u16 	%r2290, %rs7472;
	cvt.u32.u16 	%r2291, %rs7471;
	prmt.b32 	%r2292, %r2291, %r2290, 0x3340U;
	prmt.b32 	%r2293, %r2292, %r2289, 0x5410U;
	st.local.v2.b32 	[%rd39], {%r2293, %r2286};
	cvt.u32.u16 	%r2294, %rs7486;
	cvt.u32.u16 	%r2295, %rs7485;
	prmt.b32 	%r2296, %r2295, %r2294, 0x3340U;
	cvt.u32.u16 	%r2297, %rs7484;
	cvt.u32.u16 	%r2298, %rs7483;
	prmt.b32 	%r2299, %r2298, %r2297, 0x3340U;
	prmt.b32 	%r2300, %r2299, %r2296, 0x5410U;
	cvt.u32.u16 	%r2301, %rs7482;
	cvt.u32.u16 	%r2302, %rs7481;
	prmt.b32 	%r2303, %r2302, %r2301, 0x3340U;
	cvt.u32.u16 	%r2304, %rs7480;
	cvt.u32.u16 	%r2305, %rs7479;
	prmt.b32 	%r2306, %r2305, %r2304, 0x3340U;
	prmt.b32 	%r2307, %r2306, %r2303, 0x5410U;
	st.local.v2.b32 	[%rd39+8], {%r2307, %r2300};
	cvt.u32.u16 	%r2308, %rs7494;
	cvt.u32.u16 	%r2309, %rs7493;
	prmt.b32 	%r2310, %r2309, %r2308, 0x3340U;
	cvt.u32.u16 	%r2311, %rs7492;
	cvt.u32.u16 	%r2312, %rs7491;
	prmt.b32 	%r2313, %r2312, %r2311, 0x3340U;
	prmt.b32 	%r2314, %r2313, %r2310, 0x5410U;
	cvt.u32.u16 	%r2315, %rs7490;
	cvt.u32.u16 	%r2316, %rs7489;
	prmt.b32 	%r2317, %r2316, %r2315, 0x3340U;
	cvt.u32.u16 	%r2318, %rs7488;
	cvt.u32.u16 	%r2319, %rs7487;
	prmt.b32 	%r2320, %r2319, %r2318, 0x3340U;
	prmt.b32 	%r2321, %r2320, %r2317, 0x5410U;
	st.local.v2.b32 	[%rd39+16], {%r2321, %r2314};
	cvt.u32.u16 	%r2322, %rs7502;
	cvt.u32.u16 	%r2323, %rs7501;
	prmt.b32 	%r2324, %r2323, %r2322, 0x3340U;
	cvt.u32.u16 	%r2325, %rs7500;
	cvt.u32.u16 	%r2326, %rs7499;
	prmt.b32 	%r2327, %r2326, %r2325, 0x3340U;
	prmt.b32 	%r2328, %r2327, %r2324, 0x5410U;
	cvt.u32.u16 	%r2329, %rs7498;
	cvt.u32.u16 	%r2330, %rs7497;
	prmt.b32 	%r2331, %r2330, %r2329, 0x3340U;
	cvt.u32.u16 	%r2332, %rs7496;
	cvt.u32.u16 	%r2333, %rs7495;
	prmt.b32 	%r2334, %r2333, %r2332, 0x3340U;
	prmt.b32 	%r2335, %r2334, %r2331, 0x5410U;
	st.local.v2.b32 	[%rd39+24], {%r2335, %r2328};
	cvt.u32.u16 	%r2336, %rs7510;
	cvt.u32.u16 	%r2337, %rs7509;
	prmt.b32 	%r2338, %r2337, %r2336, 0x3340U;
	cvt.u32.u16 	%r2339, %rs7508;
	cvt.u32.u16 	%r2340, %rs7507;
	prmt.b32 	%r2341, %r2340, %r2339, 0x3340U;
	prmt.b32 	%r2342, %r2341, %r2338, 0x5410U;
	cvt.u32.u16 	%r2343, %rs7506;
	cvt.u32.u16 	%r2344, %rs7505;
	prmt.b32 	%r2345, %r2344, %r2343, 0x3340U;
	cvt.u32.u16 	%r2346, %rs7504;
	cvt.u32.u16 	%r2347, %rs7503;
	prmt.b32 	%r2348, %r2347, %r2346, 0x3340U;
	prmt.b32 	%r2349, %r2348, %r2345, 0x5410U;
	st.local.v2.b32 	[%rd39+32], {%r2349, %r2342};
	cvt.u32.u16 	%r2350, %rs7518;
	cvt.u32.u16 	%r2351, %rs7517;
	prmt.b32 	%r2352, %r2351, %r2350, 0x3340U;
	cvt.u32.u16 	%r2353, %rs7516;
	cvt.u32.u16 	%r2354, %rs7515;
	prmt.b32 	%r2355, %r2354, %r2353, 0x3340U;
	prmt.b32 	%r2356, %r2355, %r2352, 0x5410U;
	cvt.u32.u16 	%r2357, %rs7514;
	cvt.u32.u16 	%r2358, %rs7513;
	prmt.b32 	%r2359, %r2358, %r2357, 0x3340U;
	cvt.u32.u16 	%r2360, %rs7512;
	cvt.u32.u16 	%r2361, %rs7511;
	prmt.b32 	%r2362, %r2361, %r2360, 0x3340U;
	prmt.b32 	%r2363, %r2362, %r2359, 0x5410U;
	st.local.v2.b32 	[%rd39+40], {%r2363, %r2356};
	st.local.v2.u8 	[%rd39+48], {%rs7519, %rs7520};
	st.local.u32 	[%rd39+52], %r8392;
	st.local.f64 	[%rd39+56], %fd132;
	st.local.v2.b32 	[%rd40], {%r2075, %r2080};
	st.local.v2.b32 	[%rd40+8], {%r2085, %r2090};
	st.local.v2.b32 	[%rd40+16], {%r2095, %r2100};
	st.local.v2.b32 	[%rd40+24], {%r2105, %r2110};
	st.local.v2.b32 	[%rd40+32], {%r2115, %r2120};
	st.local.v2.b32 	[%rd40+40], {%r2125, %r2130};
	st.local.v2.u8 	[%rd40+48], {%rs4050, %rs4049};
	st.local.u32 	[%rd40+52], %r2140;
	st.local.v2.u32 	[%rd40+56], {%r2145, %r2150};
	setp.ne.s16 	%p272, %rs4051, 0;
	mov.b32 	%r8457, 0;
	@%p272 bra 	$L__BB6_1018;
$L__BB6_1014:
	and.b16  	%rs4101, %rs6912, 255;
	setp.eq.s16 	%p322, %rs4101, 0;
	@%p322 bra 	$L__BB6_1067;
	mov.b32 	%r8458, 0;
$L__BB6_1016:
	add.s32 	%r2414, %r8458, %r8457;
	cvt.u64.u32 	%rd107, %r2414;
	add.s64 	%rd108, %rd39, %rd107;
	st.local.u8 	[%rd108], %rs6912;
	add.s32 	%r301, %r8458, 1;
	cvt.u64.u32 	%rd109, %r8458;
	add.s64 	%rd110, %rd40, %rd109;
	ld.local.u8 	%rs6912, [%rd110+1];
	setp.ne.s16 	%p323, %rs6912, 0;
	mov.u32 	%r8458, %r301;
	@%p323 bra 	$L__BB6_1016;
	ld.local.u32 	%r8392, [%rd39+52];
	ld.local.f64 	%fd132, [%rd39+56];
	ld.local.v2.b32 	{%r2415, %r2416}, [%rd39];
	bfe.u32 	%r2417, %r2415, 0, 8;
	cvt.u16.u32 	%rs7471, %r2417;
	bfe.u32 	%r2418, %r2415, 8, 8;
	cvt.u16.u32 	%rs7472, %r2418;
	bfe.u32 	%r2419, %r2415, 16, 8;
	cvt.u16.u32 	%rs7473, %r2419;
	bfe.u32 	%r2420, %r2415, 24, 8;
	cvt.u16.u32 	%rs7474, %r2420;
	bfe.u32 	%r2421, %r2416, 0, 8;
	cvt.u16.u32 	%rs7475, %r2421;
	bfe.u32 	%r2422, %r2416, 8, 8;
	cvt.u16.u32 	%rs7476, %r2422;
	bfe.u32 	%r2423, %r2416, 16, 8;
	cvt.u16.u32 	%rs7477, %r2423;
	bfe.u32 	%r2424, %r2416, 24, 8;
	cvt.u16.u32 	%rs7478, %r2424;
	ld.local.v2.b32 	{%r2425, %r2426}, [%rd39+8];
	bfe.u32 	%r2427, %r2425, 0, 8;
	cvt.u16.u32 	%rs7479, %r2427;
	bfe.u32 	%r2428, %r2425, 8, 8;
	cvt.u16.u32 	%rs7480, %r2428;
	bfe.u32 	%r2429, %r2425, 16, 8;
	cvt.u16.u32 	%rs7481, %r2429;
	bfe.u32 	%r2430, %r2425, 24, 8;
	cvt.u16.u32 	%rs7482, %r2430;
	bfe.u32 	%r2431, %r2426, 0, 8;
	cvt.u16.u32 	%rs7483, %r2431;
	bfe.u32 	%r2432, %r2426, 8, 8;
	cvt.u16.u32 	%rs7484, %r2432;
	bfe.u32 	%r2433, %r2426, 16, 8;
	cvt.u16.u32 	%rs7485, %r2433;
	bfe.u32 	%r2434, %r2426, 24, 8;
	cvt.u16.u32 	%rs7486, %r2434;
	ld.local.v2.b32 	{%r2435, %r2436}, [%rd39+16];
	bfe.u32 	%r2437, %r2435, 0, 8;
	cvt.u16.u32 	%rs7487, %r2437;
	bfe.u32 	%r2438, %r2435, 8, 8;
	cvt.u16.u32 	%rs7488, %r2438;
	bfe.u32 	%r2439, %r2435, 16, 8;
	cvt.u16.u32 	%rs7489, %r2439;
	bfe.u32 	%r2440, %r2435, 24, 8;
	cvt.u16.u32 	%rs7490, %r2440;
	bfe.u32 	%r2441, %r2436, 0, 8;
	cvt.u16.u32 	%rs7491, %r2441;
	bfe.u32 	%r2442, %r2436, 8, 8;
	cvt.u16.u32 	%rs7492, %r2442;
	bfe.u32 	%r2443, %r2436, 16, 8;
	cvt.u16.u32 	%rs7493, %r2443;
	bfe.u32 	%r2444, %r2436, 24, 8;
	cvt.u16.u32 	%rs7494, %r2444;
	ld.local.v2.b32 	{%r2445, %r2446}, [%rd39+24];
	bfe.u32 	%r2447, %r2445, 0, 8;
	cvt.u16.u32 	%rs7495, %r2447;
	bfe.u32 	%r2448, %r2445, 8, 8;
	cvt.u16.u32 	%rs7496, %r2448;
	bfe.u32 	%r2449, %r2445, 16, 8;
	cvt.u16.u32 	%rs7497, %r2449;
	bfe.u32 	%r2450, %r2445, 24, 8;
	cvt.u16.u32 	%rs7498, %r2450;
	bfe.u32 	%r2451, %r2446, 0, 8;
	cvt.u16.u32 	%rs7499, %r2451;
	bfe.u32 	%r2452, %r2446, 8, 8;
	cvt.u16.u32 	%rs7500, %r2452;
	bfe.u32 	%r2453, %r2446, 16, 8;
	cvt.u16.u32 	%rs7501, %r2453;
	bfe.u32 	%r2454, %r2446, 24, 8;
	cvt.u16.u32 	%rs7502, %r2454;
	ld.local.v2.b32 	{%r2455, %r2456}, [%rd39+32];
	bfe.u32 	%r2457, %r2455, 0, 8;
	cvt.u16.u32 	%rs7503, %r2457;
	bfe.u32 	%r2458, %r2455, 8, 8;
	cvt.u16.u32 	%rs7504, %r2458;
	bfe.u32 	%r2459, %r2455, 16, 8;
	cvt.u16.u32 	%rs7505, %r2459;
	bfe.u32 	%r2460, %r2455, 24, 8;
	cvt.u16.u32 	%rs7506, %r2460;
	bfe.u32 	%r2461, %r2456, 0, 8;
	cvt.u16.u32 	%rs7507, %r2461;
	bfe.u32 	%r2462, %r2456, 8, 8;
	cvt.u16.u32 	%rs7508, %r2462;
	bfe.u32 	%r2463, %r2456, 16, 8;
	cvt.u16.u32 	%rs7509, %r2463;
	bfe.u32 	%r2464, %r2456, 24, 8;
	cvt.u16.u32 	%rs7510, %r2464;
	ld.local.v2.b32 	{%r2465, %r2466}, [%rd39+40];
	bfe.u32 	%r2467, %r2465, 0, 8;
	cvt.u16.u32 	%rs7511, %r2467;
	bfe.u32 	%r2468, %r2465, 8, 8;
	cvt.u16.u32 	%rs7512, %r2468;
	bfe.u32 	%r2469, %r2465, 16, 8;
	cvt.u16.u32 	%rs7513, %r2469;
	bfe.u32 	%r2470, %r2465, 24, 8;
	cvt.u16.u32 	%rs7514, %r2470;
	bfe.u32 	%r2471, %r2466, 0, 8;
	cvt.u16.u32 	%rs7515, %r2471;
	bfe.u32 	%r2472, %r2466, 8, 8;
	cvt.u16.u32 	%rs7516, %r2472;
	bfe.u32 	%r2473, %r2466, 16, 8;
	cvt.u16.u32 	%rs7517, %r2473;
	bfe.u32 	%r2474, %r2466, 24, 8;
	cvt.u16.u32 	%rs7518, %r2474;
	ld.local.v2.u8 	{%rs7519, %rs7520}, [%rd39+48];
	bra.uni 	$L__BB6_1067;
$L__BB6_1018:
	and.b16  	%rs4052, %rs7472, 255;
	setp.eq.s16 	%p273, %rs4052, 0;
	mov.b32 	%r8457, 1;
	@%p273 bra 	$L__BB6_1014;
	and.b16  	%rs4053, %rs7473, 255;
	setp.eq.s16 	%p274, %rs4053, 0;
	mov.b32 	%r8457, 2;
	@%p274 bra 	$L__BB6_1014;
	and.b16  	%rs4054, %rs7474, 255;
	setp.eq.s16 	%p275, %rs4054, 0;
	mov.b32 	%r8457, 3;
	@%p275 bra 	$L__BB6_1014;
	and.b16  	%rs4055, %rs7475, 255;
	setp.eq.s16 	%p276, %rs4055, 0;
	mov.b32 	%r8457, 4;
	@%p276 bra 	$L__BB6_1014;
	and.b16  	%rs4056, %rs7476, 255;
	setp.eq.s16 	%p277, %rs4056, 0;
	mov.b32 	%r8457, 5;
	@%p277 bra 	$L__BB6_1014;
	and.b16  	%rs4057, %rs7477, 255;
	setp.eq.s16 	%p278, %rs4057, 0;
	mov.b32 	%r8457, 6;
	@%p278 bra 	$L__BB6_1014;
	and.b16  	%rs4058, %rs7478, 255;
	setp.eq.s16 	%p279, %rs4058, 0;
	mov.b32 	%r8457, 7;
	@%p279 bra 	$L__BB6_1014;
	and.b16  	%rs4059, %rs7479, 255;
	setp.eq.s16 	%p280, %rs4059, 0;
	mov.b32 	%r8457, 8;
	@%p280 bra 	$L__BB6_1014;
	and.b16  	%rs4060, %rs7480, 255;
	setp.eq.s16 	%p281, %rs4060, 0;
	mov.b32 	%r8457, 9;
	@%p281 bra 	$L__BB6_1014;
	and.b16  	%rs4061, %rs7481, 255;
	setp.eq.s16 	%p282, %rs4061, 0;
	mov.b32 	%r8457, 10;
	@%p282 bra 	$L__BB6_1014;
	and.b16  	%rs4062, %rs7482, 255;
	setp.eq.s16 	%p283, %rs4062, 0;
	mov.b32 	%r8457, 11;
	@%p283 bra 	$L__BB6_1014;
	and.b16  	%rs4063, %rs7483, 255;
	setp.eq.s16 	%p284, %rs4063, 0;
	mov.b32 	%r8457, 12;
	@%p284 bra 	$L__BB6_1014;
	and.b16  	%rs4064, %rs7484, 255;
	setp.eq.s16 	%p285, %rs4064, 0;
	mov.b32 	%r8457, 13;
	@%p285 bra 	$L__BB6_1014;
	and.b16  	%rs4065, %rs7485, 255;
	setp.eq.s16 	%p286, %rs4065, 0;
	mov.b32 	%r8457, 14;
	@%p286 bra 	$L__BB6_1014;
	and.b16  	%rs4066, %rs7486, 255;
	setp.eq.s16 	%p287, %rs4066, 0;
	mov.b32 	%r8457, 15;
	@%p287 bra 	$L__BB6_1014;
	and.b16  	%rs4067, %rs7487, 255;
	setp.eq.s16 	%p288, %rs4067, 0;
	mov.b32 	%r8457, 16;
	@%p288 bra 	$L__BB6_1014;
	and.b16  	%rs4068, %rs7488, 255;
	setp.eq.s16 	%p289, %rs4068, 0;
	mov.b32 	%r8457, 17;
	@%p289 bra 	$L__BB6_1014;
	and.b16  	%rs4069, %rs7489, 255;
	setp.eq.s16 	%p290, %rs4069, 0;
	mov.b32 	%r8457, 18;
	@%p290 bra 	$L__BB6_1014;
	and.b16  	%rs4070, %rs7490, 255;
	setp.eq.s16 	%p291, %rs4070, 0;
	mov.b32 	%r8457, 19;
	@%p291 bra 	$L__BB6_1014;
	and.b16  	%rs4071, %rs7491, 255;
	setp.eq.s16 	%p292, %rs4071, 0;
	mov.b32 	%r8457, 20;
	@%p292 bra 	$L__BB6_1014;
	and.b16  	%rs4072, %rs7492, 255;
	setp.eq.s16 	%p293, %rs4072, 0;
	mov.b32 	%r8457, 21;
	@%p293 bra 	$L__BB6_1014;
	and.b16  	%rs4073, %rs7493, 255;
	setp.eq.s16 	%p294, %rs4073, 0;
	mov.b32 	%r8457, 22;
	@%p294 bra 	$L__BB6_1014;
	and.b16  	%rs4074, %rs7494, 255;
	setp.eq.s16 	%p295, %rs4074, 0;
	mov.b32 	%r8457, 23;
	@%p295 bra 	$L__BB6_1014;
	and.b16  	%rs4075, %rs7495, 255;
	setp.eq.s16 	%p296, %rs4075, 0;
	mov.b32 	%r8457, 24;
	@%p296 bra 	$L__BB6_1014;
	and.b16  	%rs4076, %rs7496, 255;
	setp.eq.s16 	%p297, %rs4076, 0;
	mov.b32 	%r8457, 25;
	@%p297 bra 	$L__BB6_1014;
	and.b16  	%rs4077, %rs7497, 255;
	setp.eq.s16 	%p298, %rs4077, 0;
	mov.b32 	%r8457, 26;
	@%p298 bra 	$L__BB6_1014;
	and.b16  	%rs4078, %rs7498, 255;
	setp.eq.s16 	%p299, %rs4078, 0;
	mov.b32 	%r8457, 27;
	@%p299 bra 	$L__BB6_1014;
	and.b16  	%rs4079, %rs7499, 255;
	setp.eq.s16 	%p300, %rs4079, 0;
	mov.b32 	%r8457, 28;
	@%p300 bra 	$L__BB6_1014;
	and.b16  	%rs4080, %rs7500, 255;
	setp.eq.s16 	%p301, %rs4080, 0;
	mov.b32 	%r8457, 29;
	@%p301 bra 	$L__BB6_1014;
	and.b16  	%rs4081, %rs7501, 255;
	setp.eq.s16 	%p302, %rs4081, 0;
	mov.b32 	%r8457, 30;
	@%p302 bra 	$L__BB6_1014;
	and.b16  	%rs4082, %rs7502, 255;
	setp.eq.s16 	%p303, %rs4082, 0;
	mov.b32 	%r8457, 31;
	@%p303 bra 	$L__BB6_1014;
	and.b16  	%rs4083, %rs7503, 255;
	setp.eq.s16 	%p304, %rs4083, 0;
	mov.b32 	%r8457, 32;
	@%p304 bra 	$L__BB6_1014;
	and.b16  	%rs4084, %rs7504, 255;
	setp.eq.s16 	%p305, %rs4084, 0;
	mov.b32 	%r8457, 33;
	@%p305 bra 	$L__BB6_1014;
	and.b16  	%rs4085, %rs7505, 255;
	setp.eq.s16 	%p306, %rs4085, 0;
	mov.b32 	%r8457, 34;
	@%p306 bra 	$L__BB6_1014;
	and.b16  	%rs4086, %rs7506, 255;
	setp.eq.s16 	%p307, %rs4086, 0;
	mov.b32 	%r8457, 35;
	@%p307 bra 	$L__BB6_1014;
	and.b16  	%rs4087, %rs7507, 255;
	setp.eq.s16 	%p308, %rs4087, 0;
	mov.b32 	%r8457, 36;
	@%p308 bra 	$L__BB6_1014;
	and.b16  	%rs4088, %rs7508, 255;
	setp.eq.s16 	%p309, %rs4088, 0;
	mov.b32 	%r8457, 37;
	@%p309 bra 	$L__BB6_1014;
	and.b16  	%rs4089, %rs7509, 255;
	setp.eq.s16 	%p310, %rs4089, 0;
	mov.b32 	%r8457, 38;
	@%p310 bra 	$L__BB6_1014;
	and.b16  	%rs4090, %rs7510, 255;
	setp.eq.s16 	%p311, %rs4090, 0;
	mov.b32 	%r8457, 39;
	@%p311 bra 	$L__BB6_1014;
	and.b16  	%rs4091, %rs7511, 255;
	setp.eq.s16 	%p312, %rs4091, 0;
	mov.b32 	%r8457, 40;
	@%p312 bra 	$L__BB6_1014;
	and.b16  	%rs4092, %rs7512, 255;
	setp.eq.s16 	%p313, %rs4092, 0;
	mov.b32 	%r8457, 41;
	@%p313 bra 	$L__BB6_1014;
	and.b16  	%rs4093, %rs7513, 255;
	setp.eq.s16 	%p314, %rs4093, 0;
	mov.b32 	%r8457, 42;
	@%p314 bra 	$L__BB6_1014;
	and.b16  	%rs4094, %rs7514, 255;
	setp.eq.s16 	%p315, %rs4094, 0;
	mov.b32 	%r8457, 43;
	@%p315 bra 	$L__BB6_1014;
	and.b16  	%rs4095, %rs7515, 255;
	setp.eq.s16 	%p316, %rs4095, 0;
	mov.b32 	%r8457, 44;
	@%p316 bra 	$L__BB6_1014;
	and.b16  	%rs4096, %rs7516, 255;
	setp.eq.s16 	%p317, %rs4096, 0;
	mov.b32 	%r8457, 45;
	@%p317 bra 	$L__BB6_1014;
	and.b16  	%rs4097, %rs7517, 255;
	setp.eq.s16 	%p318, %rs4097, 0;
	mov.b32 	%r8457, 46;
	@%p318 bra 	$L__BB6_1014;
	and.b16  	%rs4098, %rs7518, 255;
	setp.eq.s16 	%p319, %rs4098, 0;
	mov.b32 	%r8457, 47;
	@%p319 bra 	$L__BB6_1014;
	and.b16  	%rs4099, %rs7519, 255;
	setp.eq.s16 	%p320, %rs4099, 0;
	mov.b32 	%r8457, 48;
	@%p320 bra 	$L__BB6_1014;
	and.b16  	%rs4100, %rs7520, 255;
	setp.eq.s16 	%p321, %rs4100, 0;
	mov.b32 	%r8457, 49;
	@%p321 bra 	$L__BB6_1014;
$L__BB6_1067:
	add.s32 	%r8392, %r8392, %r2140;
	add.f64 	%fd132, %fd132, %fd89;
$L__BB6_1068:
	cvt.u32.u16 	%r2555, %rs7471;
	and.b32  	%r2556, %r2555, 255;
	and.b16  	%rs4102, %rs7472, 255;
	mul.wide.u16 	%r2557, %rs4102, 256;
	or.b32  	%r2558, %r2557, %r2556;
	cvt.u32.u16 	%r2559, %rs7473;
	shl.b32 	%r2560, %r2559, 16;
	and.b32  	%r2561, %r2560, 16711680;
	or.b32  	%r2562, %r2558, %r2561;
	cvt.u32.u16 	%r2563, %rs7474;
	shl.b32 	%r2564, %r2563, 24;
	or.b32  	%r2476, %r2562, %r2564;
	cvt.u32.u16 	%r2565, %rs7475;
	and.b32  	%r2566, %r2565, 255;
	and.b16  	%rs4103, %rs7476, 255;
	mul.wide.u16 	%r2567, %rs4103, 256;
	or.b32  	%r2568, %r2567, %r2566;
	cvt.u32.u16 	%r2569, %rs7477;
	shl.b32 	%r2570, %r2569, 16;
	and.b32  	%r2571, %r2570, 16711680;
	or.b32  	%r2572, %r2568, %r2571;
	cvt.u32.u16 	%r2573, %rs7478;
	shl.b32 	%r2574, %r2573, 24;
	or.b32  	%r2481, %r2572, %r2574;
	cvt.u32.u16 	%r2575, %rs7479;
	and.b32  	%r2576, %r2575, 255;
	and.b16  	%rs4104, %rs7480, 255;
	mul.wide.u16 	%r2577, %rs4104, 256;
	or.b32  	%r2578, %r2577, %r2576;
	cvt.u32.u16 	%r2579, %rs7481;
	shl.b32 	%r2580, %r2579, 16;
	and.b32  	%r2581, %r2580, 16711680;
	or.b32  	%r2582, %r2578, %r2581;
	cvt.u32.u16 	%r2583, %rs7482;
	shl.b32 	%r2584, %r2583, 24;
	or.b32  	%r2486, %r2582, %r2584;
	cvt.u32.u16 	%r2585, %rs7483;
	and.b32  	%r2586, %r2585, 255;
	and.b16  	%rs4105, %rs7484, 255;
	mul.wide.u16 	%r2587, %rs4105, 256;
	or.b32  	%r2588, %r2587, %r2586;
	cvt.u32.u16 	%r2589, %rs7485;
	shl.b32 	%r2590, %r2589, 16;
	and.b32  	%r2591, %r2590, 16711680;
	or.b32  	%r2592, %r2588, %r2591;
	cvt.u32.u16 	%r2593, %rs7486;
	shl.b32 	%r2594, %r2593, 24;
	or.b32  	%r2491, %r2592, %r2594;
	cvt.u32.u16 	%r2595, %rs7487;
	and.b32  	%r2596, %r2595, 255;
	and.b16  	%rs4106, %rs7488, 255;
	mul.wide.u16 	%r2597, %rs4106, 256;
	or.b32  	%r2598, %r2597, %r2596;
	cvt.u32.u16 	%r2599, %rs7489;
	shl.b32 	%r2600, %r2599, 16;
	and.b32  	%r2601, %r2600, 16711680;
	or.b32  	%r2602, %r2598, %r2601;
	cvt.u32.u16 	%r2603, %rs7490;
	shl.b32 	%r2604, %r2603, 24;
	or.b32  	%r2496, %r2602, %r2604;
	cvt.u32.u16 	%r2605, %rs7491;
	and.b32  	%r2606, %r2605, 255;
	and.b16  	%rs4107, %rs7492, 255;
	mul.wide.u16 	%r2607, %rs4107, 256;
	or.b32  	%r2608, %r2607, %r2606;
	cvt.u32.u16 	%r2609, %rs7493;
	shl.b32 	%r2610, %r2609, 16;
	and.b32  	%r2611, %r2610, 16711680;
	or.b32  	%r2612, %r2608, %r2611;
	cvt.u32.u16 	%r2613, %rs7494;
	shl.b32 	%r2614, %r2613, 24;
	or.b32  	%r2501, %r2612, %r2614;
	cvt.u32.u16 	%r2615, %rs7495;
	and.b32  	%r2616, %r2615, 255;
	and.b16  	%rs4108, %rs7496, 255;
	mul.wide.u16 	%r2617, %rs4108, 256;
	or.b32  	%r2618, %r2617, %r2616;
	cvt.u32.u16 	%r2619, %rs7497;
	shl.b32 	%r2620, %r2619, 16;
	and.b32  	%r2621, %r2620, 16711680;
	or.b32  	%r2622, %r2618, %r2621;
	cvt.u32.u16 	%r2623, %rs7498;
	shl.b32 	%r2624, %r2623, 24;
	or.b32  	%r2506, %r2622, %r2624;
	cvt.u32.u16 	%r2625, %rs7499;
	and.b32  	%r2626, %r2625, 255;
	and.b16  	%rs4109, %rs7500, 255;
	mul.wide.u16 	%r2627, %rs4109, 256;
	or.b32  	%r2628, %r2627, %r2626;
	cvt.u32.u16 	%r2629, %rs7501;
	shl.b32 	%r2630, %r2629, 16;
	and.b32  	%r2631, %r2630, 16711680;
	or.b32  	%r2632, %r2628, %r2631;
	cvt.u32.u16 	%r2633, %rs7502;
	shl.b32 	%r2634, %r2633, 24;
	or.b32  	%r2511, %r2632, %r2634;
	cvt.u32.u16 	%r2635, %rs7503;
	and.b32  	%r2636, %r2635, 255;
	and.b16  	%rs4110, %rs7504, 255;
	mul.wide.u16 	%r2637, %rs4110, 256;
	or.b32  	%r2638, %r2637, %r2636;
	cvt.u32.u16 	%r2639, %rs7505;
	shl.b32 	%r2640, %r2639, 16;
	and.b32  	%r2641, %r2640, 16711680;
	or.b32  	%r2642, %r2638, %r2641;
	cvt.u32.u16 	%r2643, %rs7506;
	shl.b32 	%r2644, %r2643, 24;
	or.b32  	%r2516, %r2642, %r2644;
	cvt.u32.u16 	%r2645, %rs7507;
	and.b32  	%r2646, %r2645, 255;
	and.b16  	%rs4111, %rs7508, 255;
	mul.wide.u16 	%r2647, %rs4111, 256;
	or.b32  	%r2648, %r2647, %r2646;
	cvt.u32.u16 	%r2649, %rs7509;
	shl.b32 	%r2650, %r2649, 16;
	and.b32  	%r2651, %r2650, 16711680;
	or.b32  	%r2652, %r2648, %r2651;
	cvt.u32.u16 	%r2653, %rs7510;
	shl.b32 	%r2654, %r2653, 24;
	or.b32  	%r2521, %r2652, %r2654;
	cvt.u32.u16 	%r2655, %rs7511;
	and.b32  	%r2656, %r2655, 255;
	and.b16  	%rs4112, %rs7512, 255;
	mul.wide.u16 	%r2657, %rs4112, 256;
	or.b32  	%r2658, %r2657, %r2656;
	cvt.u32.u16 	%r2659, %rs7513;
	shl.b32 	%r2660, %r2659, 16;
	and.b32  	%r2661, %r2660, 16711680;
	or.b32  	%r2662, %r2658, %r2661;
	cvt.u32.u16 	%r2663, %rs7514;
	shl.b32 	%r2664, %r2663, 24;
	or.b32  	%r2526, %r2662, %r2664;
	cvt.u32.u16 	%r2665, %rs7515;
	and.b32  	%r2666, %r2665, 255;
	and.b16  	%rs4113, %rs7516, 255;
	mul.wide.u16 	%r2667, %rs4113, 256;
	or.b32  	%r2668, %r2667, %r2666;
	cvt.u32.u16 	%r2669, %rs7517;
	shl.b32 	%r2670, %r2669, 16;
	and.b32  	%r2671, %r2670, 16711680;
	or.b32  	%r2672, %r2668, %r2671;
	cvt.u32.u16 	%r2673, %rs7518;
	shl.b32 	%r2674, %r2673, 24;
	or.b32  	%r2531, %r2672, %r2674;
	cvt.u32.u16 	%r2675, %rs7519;
	and.b32  	%r2676, %r2675, 255;
	and.b16  	%rs4114, %rs7520, 255;
	mul.wide.u16 	%r2677, %rs4114, 256;
	or.b32  	%r2536, %r2677, %r2676;
	mov.b32 	%r2552, 16;
	mov.b32 	%r2553, 31;
	mov.b32 	%r2554, -1;
	// begin inline asm
	shfl.sync.down.b32 %r2475, %r2476, %r2552, %r2553, %r2554;
	// end inline asm
	// begin inline asm
	shfl.sync.down.b32 %r2480, %r2481, %r2552, %r2553, %r2554;
	// end inline asm
	// begin inline asm
	shfl.sync.down.b32 %r2485, %r2486, %r2552, %r2553, %r2554;
	// end inline asm
	// begin inline asm
	shfl.sync.down.b32 %r2490, %r2491, %r2552, %r2553, %r2554;
	// end inline asm
	// begin inline asm
	shfl.sync.down.b32 %r2495, %r2496, %r2552, %r2553, %r2554;
	// end inline asm
	// begin inline asm
	shfl.sync.down.b32 %r2500, %r2501, %r2552, %r2553, %r2554;
	// end inline asm
	// begin inline asm
	shfl.sync.down.b32 %r2505, %r2506, %r2552, %r2553, %r2554;
	// end inline asm
	// begin inline asm
	shfl.sync.down.b32 %r2510, %r2511, %r2552, %r2553, %r2554;
	// end inline asm
	// begin inline asm
	shfl.sync.down.b32 %r2515, %r2516, %r2552, %r2553, %r2554;
	// end inline asm
	// begin inline asm
	shfl.sync.down.b32 %r2520, %r2521, %r2552, %r2553, %r2554;
	// end inline asm
	// begin inline asm
	shfl.sync.down.b32 %r2525, %r2526, %r2552, %r2553, %r2554;
	// end inline asm
	// begin inline asm
	shfl.sync.down.b32 %r2530, %r2531, %r2552, %r2553, %r2554;
	// end inline asm
	// begin inline asm
	shfl.sync.down.b32 %r2535, %r2536, %r2552, %r2553, %r2554;
	// end inline asm
	// begin inline asm
	shfl.sync.down.b32 %r2540, %r8392, %r2552, %r2553, %r2554;
	// end inline asm
	mov.b64 	%rd111, %fd132;
	mov.b64 	{%r2546, %r2551}, %rd111;
	// begin inline asm
	shfl.sync.down.b32 %r2545, %r2546, %r2552, %r2553, %r2554;
	// end inline asm
	// begin inline asm
	shfl.sync.down.b32 %r2550, %r2551, %r2552, %r2553, %r2554;
	// end inline asm
	setp.gt.s32 	%p324, %r874, 15;
	@%p324 bra 	$L__BB6_1125;
	shr.u32 	%r2679, %r2535, 8;
	cvt.u16.u32 	%rs4115, %r2679;
	cvt.u16.u32 	%rs4116, %r2535;
	mov.b64 	%rd112, {%r2545, %r2550};
	mov.b64 	%fd94, %rd112;
	cvt.u16.u32 	%rs7013, %r2475;
	add.u64 	%rd41, %SPL, 0;
	add.u64 	%rd42, %SPL, 64;
	and.b16  	%rs4117, %rs7471, 255;
	cvt.u32.u16 	%r2680, %rs7478;
	cvt.u32.u16 	%r2681, %rs7477;
	prmt.b32 	%r2682, %r2681, %r2680, 0x3340U;
	cvt.u32.u16 	%r2683, %rs7476;
	cvt.u32.u16 	%r2684, %rs7475;
	prmt.b32 	%r2685, %r2684, %r2683, 0x3340U;
	prmt.b32 	%r2686, %r2685, %r2682, 0x5410U;
	cvt.u32.u16 	%r2687, %rs7474;
	cvt.u32.u16 	%r2688, %rs7473;
	prmt.b32 	%r2689, %r2688, %r2687, 0x3340U;
	cvt.u32.u16 	%r2690, %rs7472;
	cvt.u32.u16 	%r2691, %rs7471;
	prmt.b32 	%r2692, %r2691, %r2690, 0x3340U;
	prmt.b32 	%r2693, %r2692, %r2689, 0x5410U;
	st.local.v2.b32 	[%rd41], {%r2693, %r2686};
	cvt.u32.u16 	%r2694, %rs7486;
	cvt.u32.u16 	%r2695, %rs7485;
	prmt.b32 	%r2696, %r2695, %r2694, 0x3340U;
	cvt.u32.u16 	%r2697, %rs7484;
	cvt.u32.u16 	%r2698, %rs7483;
	prmt.b32 	%r2699, %r2698, %r2697, 0x3340U;
	prmt.b32 	%r2700, %r2699, %r2696, 0x5410U;
	cvt.u32.u16 	%r2701, %rs7482;
	cvt.u32.u16 	%r2702, %rs7481;
	prmt.b32 	%r2703, %r2702, %r2701, 0x3340U;
	cvt.u32.u16 	%r2704, %rs7480;
	cvt.u32.u16 	%r2705, %rs7479;
	prmt.b32 	%r2706, %r2705, %r2704, 0x3340U;
	prmt.b32 	%r2707, %r2706, %r2703, 0x5410U;
	st.local.v2.b32 	[%rd41+8], {%r2707, %r2700};
	cvt.u32.u16 	%r2708, %rs7494;
	cvt.u32.u16 	%r2709, %rs7493;
	prmt.b32 	%r2710, %r2709, %r2708, 0x3340U;
	cvt.u32.u16 	%r2711, %rs7492;
	cvt.u32.u16 	%r2712, %rs7491;
	prmt.b32 	%r2713, %r2712, %r2711, 0x3340U;
	prmt.b32 	%r2714, %r2713, %r2710, 0x5410U;
	cvt.u32.u16 	%r2715, %rs7490;
	cvt.u32.u16 	%r2716, %rs7489;
	prmt.b32 	%r2717, %r2716, %r2715, 0x3340U;
	cvt.u32.u16 	%r2718, %rs7488;
	cvt.u32.u16 	%r2719, %rs7487;
	prmt.b32 	%r2720, %r2719, %r2718, 0x3340U;
	prmt.b32 	%r2721, %r2720, %r2717, 0x5410U;
	st.local.v2.b32 	[%rd41+16], {%r2721, %r2714};
	cvt.u32.u16 	%r2722, %rs7502;
	cvt.u32.u16 	%r2723, %rs7501;
	prmt.b32 	%r2724, %r2723, %r2722, 0x3340U;
	cvt.u32.u16 	%r2725, %rs7500;
	cvt.u32.u16 	%r2726, %rs7499;
	prmt.b32 	%r2727, %r2726, %r2725, 0x3340U;
	prmt.b32 	%r2728, %r2727, %r2724, 0x5410U;
	cvt.u32.u16 	%r2729, %rs7498;
	cvt.u32.u16 	%r2730, %rs7497;
	prmt.b32 	%r2731, %r2730, %r2729, 0x3340U;
	cvt.u32.u16 	%r2732, %rs7496;
	cvt.u32.u16 	%r2733, %rs7495;
	prmt.b32 	%r2734, %r2733, %r2732, 0x3340U;
	prmt.b32 	%r2735, %r2734, %r2731, 0x5410U;
	st.local.v2.b32 	[%rd41+24], {%r2735, %r2728};
	cvt.u32.u16 	%r2736, %rs7510;
	cvt.u32.u16 	%r2737, %rs7509;
	prmt.b32 	%r2738, %r2737, %r2736, 0x3340U;
	cvt.u32.u16 	%r2739, %rs7508;
	cvt.u32.u16 	%r2740, %rs7507;
	prmt.b32 	%r2741, %r2740, %r2739, 0x3340U;
	prmt.b32 	%r2742, %r2741, %r2738, 0x5410U;
	cvt.u32.u16 	%r2743, %rs7506;
	cvt.u32.u16 	%r2744, %rs7505;
	prmt.b32 	%r2745, %r2744, %r2743, 0x3340U;
	cvt.u32.u16 	%r2746, %rs7504;
	cvt.u32.u16 	%r2747, %rs7503;
	prmt.b32 	%r2748, %r2747, %r2746, 0x3340U;
	prmt.b32 	%r2749, %r2748, %r2745, 0x5410U;
	st.local.v2.b32 	[%rd41+32], {%r2749, %r2742};
	cvt.u32.u16 	%r2750, %rs7518;
	cvt.u32.u16 	%r2751, %rs7517;
	prmt.b32 	%r2752, %r2751, %r2750, 0x3340U;
	cvt.u32.u16 	%r2753, %rs7516;
	cvt.u32.u16 	%r2754, %rs7515;
	prmt.b32 	%r2755, %r2754, %r2753, 0x3340U;
	prmt.b32 	%r2756, %r2755, %r2752, 0x5410U;
	cvt.u32.u16 	%r2757, %rs7514;
	cvt.u32.u16 	%r2758, %rs7513;
	prmt.b32 	%r2759, %r2758, %r2757, 0x3340U;
	cvt.u32.u16 	%r2760, %rs7512;
	cvt.u32.u16 	%r2761, %rs7511;
	prmt.b32 	%r2762, %r2761, %r2760, 0x3340U;
	prmt.b32 	%r2763, %r2762, %r2759, 0x5410U;
	st.local.v2.b32 	[%rd41+40], {%r2763, %r2756};
	st.local.v2.u8 	[%rd41+48], {%rs7519, %rs7520};
	st.local.u32 	[%rd41+52], %r8392;
	st.local.f64 	[%rd41+56], %fd132;
	st.local.v2.b32 	[%rd42], {%r2475, %r2480};
	st.local.v2.b32 	[%rd42+8], {%r2485, %r2490};
	st.local.v2.b32 	[%rd42+16], {%r2495, %r2500};
	st.local.v2.b32 	[%rd42+24], {%r2505, %r2510};
	st.local.v2.b32 	[%rd42+32], {%r2515, %r2520};
	st.local.v2.b32 	[%rd42+40], {%r2525, %r2530};
	st.local.v2.u8 	[%rd42+48], {%rs4116, %rs4115};
	st.local.u32 	[%rd42+52], %r2540;
	st.local.v2.u32 	[%rd42+56], {%r2545, %r2550};
	setp.ne.s16 	%p325, %rs4117, 0;
	mov.b32 	%r8461, 0;
	@%p325 bra 	$L__BB6_1074;
$L__BB6_1070:
	and.b16  	%rs4167, %rs7013, 255;
	setp.eq.s16 	%p375, %rs4167, 0;
	@%p375 bra 	$L__BB6_1123;
	mov.b32 	%r8462, 0;
$L__BB6_1072:
	add.s32 	%r2814, %r8462, %r8461;
	cvt.u64.u32 	%rd115, %r2814;
	add.s64 	%rd116, %rd41, %rd115;
	st.local.u8 	[%rd116], %rs7013;
	add.s32 	%r324, %r8462, 1;
	cvt.u64.u32 	%rd117, %r8462;
	add.s64 	%rd118, %rd42, %rd117;
	ld.local.u8 	%rs7013, [%rd118+1];
	setp.ne.s16 	%p376, %rs7013, 0;
	mov.u32 	%r8462, %r324;
	@%p376 bra 	$L__BB6_1072;
	ld.local.u32 	%r8392, [%rd41+52];
	ld.local.f64 	%fd132, [%rd41+56];
	ld.local.v2.b32 	{%r2815, %r2816}, [%rd41];
	bfe.u32 	%r2817, %r2815, 0, 8;
	cvt.u16.u32 	%rs7471, %r2817;
	bfe.u32 	%r2818, %r2815, 8, 8;
	cvt.u16.u32 	%rs7472, %r2818;
	bfe.u32 	%r2819, %r2815, 16, 8;
	cvt.u16.u32 	%rs7473, %r2819;
	bfe.u32 	%r2820, %r2815, 24, 8;
	cvt.u16.u32 	%rs7474, %r2820;
	bfe.u32 	%r2821, %r2816, 0, 8;
	cvt.u16.u32 	%rs7475, %r2821;
	bfe.u32 	%r2822, %r2816, 8, 8;
	cvt.u16.u32 	%rs7476, %r2822;
	bfe.u32 	%r2823, %r2816, 16, 8;
	cvt.u16.u32 	%rs7477, %r2823;
	bfe.u32 	%r2824, %r2816, 24, 8;
	cvt.u16.u32 	%rs7478, %r2824;
	ld.local.v2.b32 	{%r2825, %r2826}, [%rd41+8];
	bfe.u32 	%r2827, %r2825, 0, 8;
	cvt.u16.u32 	%rs7479, %r2827;
	bfe.u32 	%r2828, %r2825, 8, 8;
	cvt.u16.u32 	%rs7480, %r2828;
	bfe.u32 	%r2829, %r2825, 16, 8;
	cvt.u16.u32 	%rs7481, %r2829;
	bfe.u32 	%r2830, %r2825, 24, 8;
	cvt.u16.u32 	%rs7482, %r2830;
	bfe.u32 	%r2831, %r2826, 0, 8;
	cvt.u16.u32 	%rs7483, %r2831;
	bfe.u32 	%r2832, %r2826, 8, 8;
	cvt.u16.u32 	%rs7484, %r2832;
	bfe.u32 	%r2833, %r2826, 16, 8;
	cvt.u16.u32 	%rs7485, %r2833;
	bfe.u32 	%r2834, %r2826, 24, 8;
	cvt.u16.u32 	%rs7486, %r2834;
	ld.local.v2.b32 	{%r2835, %r2836}, [%rd41+16];
	bfe.u32 	%r2837, %r2835, 0, 8;
	cvt.u16.u32 	%rs7487, %r2837;
	bfe.u32 	%r2838, %r2835, 8, 8;
	cvt.u16.u32 	%rs7488, %r2838;
	bfe.u32 	%r2839, %r2835, 16, 8;
	cvt.u16.u32 	%rs7489, %r2839;
	bfe.u32 	%r2840, %r2835, 24, 8;
	cvt.u16.u32 	%rs7490, %r2840;
	bfe.u32 	%r2841, %r2836, 0, 8;
	cvt.u16.u32 	%rs7491, %r2841;
	bfe.u32 	%r2842, %r2836, 8, 8;
	cvt.u16.u32 	%rs7492, %r2842;
	bfe.u32 	%r2843, %r2836, 16, 8;
	cvt.u16.u32 	%rs7493, %r2843;
	bfe.u32 	%r2844, %r2836, 24, 8;
	cvt.u16.u32 	%rs7494, %r2844;
	ld.local.v2.b32 	{%r2845, %r2846}, [%rd41+24];
	bfe.u32 	%r2847, %r2845, 0, 8;
	cvt.u16.u32 	%rs7495, %r2847;
	bfe.u32 	%r2848, %r2845, 8, 8;
	cvt.u16.u32 	%rs7496, %r2848;
	bfe.u32 	%r2849, %r2845, 16, 8;
	cvt.u16.u32 	%rs7497, %r2849;
	bfe.u32 	%r2850, %r2845, 24, 8;
	cvt.u16.u32 	%rs7498, %r2850;
	bfe.u32 	%r2851, %r2846, 0, 8;
	cvt.u16.u32 	%rs7499, %r2851;
	bfe.u32 	%r2852, %r2846, 8, 8;
	cvt.u16.u32 	%rs7500, %r2852;
	bfe.u32 	%r2853, %r2846, 16, 8;
	cvt.u16.u32 	%rs7501, %r2853;
	bfe.u32 	%r2854, %r2846, 24, 8;
	cvt.u16.u32 	%rs7502, %r2854;
	ld.local.v2.b32 	{%r2855, %r2856}, [%rd41+32];
	bfe.u32 	%r2857, %r2855, 0, 8;
	cvt.u16.u32 	%rs7503, %r2857;
	bfe.u32 	%r2858, %r2855, 8, 8;
	cvt.u16.u32 	%rs7504, %r2858;
	bfe.u32 	%r2859, %r2855, 16, 8;
	cvt.u16.u32 	%rs7505, %r2859;
	bfe.u32 	%r2860, %r2855, 24, 8;
	cvt.u16.u32 	%rs7506, %r2860;
	bfe.u32 	%r2861, %r2856, 0, 8;
	cvt.u16.u32 	%rs7507, %r2861;
	bfe.u32 	%r2862, %r2856, 8, 8;
	cvt.u16.u32 	%rs7508, %r2862;
	bfe.u32 	%r2863, %r2856, 16, 8;
	cvt.u16.u32 	%rs7509, %r2863;
	bfe.u32 	%r2864, %r2856, 24, 8;
	cvt.u16.u32 	%rs7510, %r2864;
	ld.local.v2.b32 	{%r2865, %r2866}, [%rd41+40];
	bfe.u32 	%r2867, %r2865, 0, 8;
	cvt.u16.u32 	%rs7511, %r2867;
	bfe.u32 	%r2868, %r2865, 8, 8;
	cvt.u16.u32 	%rs7512, %r2868;
	bfe.u32 	%r2869, %r2865, 16, 8;
	cvt.u16.u32 	%rs7513, %r2869;
	bfe.u32 	%r2870, %r2865, 24, 8;
	cvt.u16.u32 	%rs7514, %r2870;
	bfe.u32 	%r2871, %r2866, 0, 8;
	cvt.u16.u32 	%rs7515, %r2871;
	bfe.u32 	%r2872, %r2866, 8, 8;
	cvt.u16.u32 	%rs7516, %r2872;
	bfe.u32 	%r2873, %r2866, 16, 8;
	cvt.u16.u32 	%rs7517, %r2873;
	bfe.u32 	%r2874, %r2866, 24, 8;
	cvt.u16.u32 	%rs7518, %r2874;
	ld.local.v2.u8 	{%rs7519, %rs7520}, [%rd41+48];
	bra.uni 	$L__BB6_1123;
$L__BB6_1074:
	and.b16  	%rs4118, %rs7472, 255;
	setp.eq.s16 	%p326, %rs4118, 0;
	mov.b32 	%r8461, 1;
	@%p326 bra 	$L__BB6_1070;
	and.b16  	%rs4119, %rs7473, 255;
	setp.eq.s16 	%p327, %rs4119, 0;
	mov.b32 	%r8461, 2;
	@%p327 bra 	$L__BB6_1070;
	and.b16  	%rs4120, %rs7474, 255;
	setp.eq.s16 	%p328, %rs4120, 0;
	mov.b32 	%r8461, 3;
	@%p328 bra 	$L__BB6_1070;
	and.b16  	%rs4121, %rs7475, 255;
	setp.eq.s16 	%p329, %rs4121, 0;
	mov.b32 	%r8461, 4;
	@%p329 bra 	$L__BB6_1070;
	and.b16  	%rs4122, %rs7476, 255;
	setp.eq.s16 	%p330, %rs4122, 0;
	mov.b32 	%r8461, 5;
	@%p330 bra 	$L__BB6_1070;
	and.b16  	%rs4123, %rs7477, 255;
	setp.eq.s16 	%p331, %rs4123, 0;
	mov.b32 	%r8461, 6;
	@%p331 bra 	$L__BB6_1070;
	and.b16  	%rs4124, %rs7478, 255;
	setp.eq.s16 	%p332, %rs4124, 0;
	mov.b32 	%r8461, 7;
	@%p332 bra 	$L__BB6_1070;
	and.b16  	%rs4125, %rs7479, 255;
	setp.eq.s16 	%p333, %rs4125, 0;
	mov.b32 	%r8461, 8;
	@%p333 bra 	$L__BB6_1070;
	and.b16  	%rs4126, %rs7480, 255;
	setp.eq.s16 	%p334, %rs4126, 0;
	mov.b32 	%r8461, 9;
	@%p334 bra 	$L__BB6_1070;
	and.b16  	%rs4127, %rs7481, 255;
	setp.eq.s16 	%p335, %rs4127, 0;
	mov.b32 	%r8461, 10;
	@%p335 bra 	$L__BB6_1070;
	and.b16  	%rs4128, %rs7482, 255;
	setp.eq.s16 	%p336, %rs4128, 0;
	mov.b32 	%r8461, 11;
	@%p336 bra 	$L__BB6_1070;
	and.b16  	%rs4129, %rs7483, 255;
	setp.eq.s16 	%p337, %rs4129, 0;
	mov.b32 	%r8461, 12;
	@%p337 bra 	$L__BB6_1070;
	and.b16  	%rs4130, %rs7484, 255;
	setp.eq.s16 	%p338, %rs4130, 0;
	mov.b32 	%r8461, 13;
	@%p338 bra 	$L__BB6_1070;
	and.b16  	%rs4131, %rs7485, 255;
	setp.eq.s16 	%p339, %rs4131, 0;
	mov.b32 	%r8461, 14;
	@%p339 bra 	$L__BB6_1070;
	and.b16  	%rs4132, %rs7486, 255;
	setp.eq.s16 	%p340, %rs4132, 0;
	mov.b32 	%r8461, 15;
	@%p340 bra 	$L__BB6_1070;
	and.b16  	%rs4133, %rs7487, 255;
	setp.eq.s16 	%p341, %rs4133, 0;
	mov.b32 	%r8461, 16;
	@%p341 bra 	$L__BB6_1070;
	and.b16  	%rs4134, %rs7488, 255;
	setp.eq.s16 	%p342, %rs4134, 0;
	mov.b32 	%r8461, 17;
	@%p342 bra 	$L__BB6_1070;
	and.b16  	%rs4135, %rs7489, 255;
	setp.eq.s16 	%p343, %rs4135, 0;
	mov.b32 	%r8461, 18;
	@%p343 bra 	$L__BB6_1070;
	and.b16  	%rs4136, %rs7490, 255;
	setp.eq.s16 	%p344, %rs4136, 0;
	mov.b32 	%r8461, 19;
	@%p344 bra 	$L__BB6_1070;
	and.b16  	%rs4137, %rs7491, 255;
	setp.eq.s16 	%p345, %rs4137, 0;
	mov.b32 	%r8461, 20;
	@%p345 bra 	$L__BB6_1070;
	and.b16  	%rs4138, %rs7492, 255;
	setp.eq.s16 	%p346, %rs4138, 0;
	mov.b32 	%r8461, 21;
	@%p346 bra 	$L__BB6_1070;
	and.b16  	%rs4139, %rs7493, 255;
	setp.eq.s16 	%p347, %rs4139, 0;
	mov.b32 	%r8461, 22;
	@%p347 bra 	$L__BB6_1070;
	and.b16  	%rs4140, %rs7494, 255;
	setp.eq.s16 	%p348, %rs4140, 0;
	mov.b32 	%r8461, 23;
	@%p348 bra 	$L__BB6_1070;
	and.b16  	%rs4141, %rs7495, 255;
	setp.eq.s16 	%p349, %rs4141, 0;
	mov.b32 	%r8461, 24;
	@%p349 bra 	$L__BB6_1070;
	and.b16  	%rs4142, %rs7496, 255;
	setp.eq.s16 	%p350, %rs4142, 0;
	mov.b32 	%r8461, 25;
	@%p350 bra 	$L__BB6_1070;
	and.b16  	%rs4143, %rs7497, 255;
	setp.eq.s16 	%p351, %rs4143, 0;
	mov.b32 	%r8461, 26;
	@%p351 bra 	$L__BB6_1070;
	and.b16  	%rs4144, %rs7498, 255;
	setp.eq.s16 	%p352, %rs4144, 0;
	mov.b32 	%r8461, 27;
	@%p352 bra 	$L__BB6_1070;
	and.b16  	%rs4145, %rs7499, 255;
	setp.eq.s16 	%p353, %rs4145, 0;
	mov.b32 	%r8461, 28;
	@%p353 bra 	$L__BB6_1070;
	and.b16  	%rs4146, %rs7500, 255;
	setp.eq.s16 	%p354, %rs4146, 0;
	mov.b32 	%r8461, 29;
	@%p354 bra 	$L__BB6_1070;
	and.b16  	%rs4147, %rs7501, 255;
	setp.eq.s16 	%p355, %rs4147, 0;
	mov.b32 	%r8461, 30;
	@%p355 bra 	$L__BB6_1070;
	and.b16  	%rs4148, %rs7502, 255;
	setp.eq.s16 	%p356, %rs4148, 0;
	mov.b32 	%r8461, 31;
	@%p356 bra 	$L__BB6_1070;
	and.b16  	%rs4149, %rs7503, 255;
	setp.eq.s16 	%p357, %rs4149, 0;
	mov.b32 	%r8461, 32;
	@%p357 bra 	$L__BB6_1070;
	and.b16  	%rs4150, %rs7504, 255;
	setp.eq.s16 	%p358, %rs4150, 0;
	mov.b32 	%r8461, 33;
	@%p358 bra 	$L__BB6_1070;
	and.b16  	%rs4151, %rs7505, 255;
	setp.eq.s16 	%p359, %rs4151, 0;
	mov.b32 	%r8461, 34;
	@%p359 bra 	$L__BB6_1070;
	and.b16  	%rs4152, %rs7506, 255;
	setp.eq.s16 	%p360, %rs4152, 0;
	mov.b32 	%r8461, 35;
	@%p360 bra 	$L__BB6_1070;
	and.b16  	%rs4153, %rs7507, 255;
	setp.eq.s16 	%p361, %rs4153, 0;
	mov.b32 	%r8461, 36;
	@%p361 bra 	$L__BB6_1070;
	and.b16  	%rs4154, %rs7508, 255;
	setp.eq.s16 	%p362, %rs4154, 0;
	mov.b32 	%r8461, 37;
	@%p362 bra 	$L__BB6_1070;
	and.b16  	%rs4155, %rs7509, 255;
	setp.eq.s16 	%p363, %rs4155, 0;
	mov.b32 	%r8461, 38;
	@%p363 bra 	$L__BB6_1070;
	and.b16  	%rs4156, %rs7510, 255;
	setp.eq.s16 	%p364, %rs4156, 0;
	mov.b32 	%r8461, 39;
	@%p364 bra 	$L__BB6_1070;
	and.b16  	%rs4157, %rs7511, 255;
	setp.eq.s16 	%p365, %rs4157, 0;
	mov.b32 	%r8461, 40;
	@%p365 bra 	$L__BB6_1070;
	and.b16  	%rs4158, %rs7512, 255;
	setp.eq.s16 	%p366, %rs4158, 0;
	mov.b32 	%r8461, 41;
	@%p366 bra 	$L__BB6_1070;
	and.b16  	%rs4159, %rs7513, 255;
	setp.eq.s16 	%p367, %rs4159, 0;
	mov.b32 	%r8461, 42;
	@%p367 bra 	$L__BB6_1070;
	and.b16  	%rs4160, %rs7514, 255;
	setp.eq.s16 	%p368, %rs4160, 0;
	mov.b32 	%r8461, 43;
	@%p368 bra 	$L__BB6_1070;
	and.b16  	%rs4161, %rs7515, 255;
	setp.eq.s16 	%p369, %rs4161, 0;
	mov.b32 	%r8461, 44;
	@%p369 bra 	$L__BB6_1070;
	and.b16  	%rs4162, %rs7516, 255;
	setp.eq.s16 	%p370, %rs4162, 0;
	mov.b32 	%r8461, 45;
	@%p370 bra 	$L__BB6_1070;
	and.b16  	%rs4163, %rs7517, 255;
	setp.eq.s16 	%p371, %rs4163, 0;
	mov.b32 	%r8461, 46;
	@%p371 bra 	$L__BB6_1070;
	and.b16  	%rs4164, %rs7518, 255;
	setp.eq.s16 	%p372, %rs4164, 0;
	mov.b32 	%r8461, 47;
	@%p372 bra 	$L__BB6_1070;
	and.b16  	%rs4165, %rs7519, 255;
	setp.eq.s16 	%p373, %rs4165, 0;
	mov.b32 	%r8461, 48;
	@%p373 bra 	$L__BB6_1070;
	and.b16  	%rs4166, %rs7520, 255;
	setp.eq.s16 	%p374, %rs4166, 0;
	mov.b32 	%r8461, 49;
	@%p374 bra 	$L__BB6_1070;
$L__BB6_1123:
	add.s32 	%r8392, %r8392, %r2540;
	add.f64 	%fd132, %fd132, %fd94;
	setp.ne.s32 	%p377, %r874, 0;
	@%p377 bra 	$L__BB6_1125;
	mov.u32 	%r2875, %tid.x;
	shl.b32 	%r2876, %r2875, 1;
	and.b32  	%r2877, %r2876, 1984;
	mov.u32 	%r2878, _ZZN3cub18CUB_300001_SM_10006detail6reduce18DeviceReduceKernelINS2_10policy_hubI4Studj8sum_funcE10Policy1000EN6thrust24THRUST_300001_SM_1000_NS6detail15normal_iteratorINSA_10device_ptrIS5_EEEEjS6_S5_N4cuda3std3__410__identityEEEvT0_PT3_T1_NS0_13GridEvenShareISN_EET2_T4_E12temp_storage;
	add.s32 	%r2879, %r2878, %r2877;
	cvt.u32.u16 	%r2880, %rs7478;
	cvt.u32.u16 	%r2881, %rs7477;
	prmt.b32 	%r2882, %r2881, %r2880, 0x3340U;
	cvt.u32.u16 	%r2883, %rs7476;
	cvt.u32.u16 	%r2884, %rs7475;
	prmt.b32 	%r2885, %r2884, %r2883, 0x3340U;
	prmt.b32 	%r2886, %r2885, %r2882, 0x5410U;
	cvt.u32.u16 	%r2887, %rs7474;
	cvt.u32.u16 	%r2888, %rs7473;
	prmt.b32 	%r2889, %r2888, %r2887, 0x3340U;
	cvt.u32.u16 	%r2890, %rs7472;
	cvt.u32.u16 	%r2891, %rs7471;
	prmt.b32 	%r2892, %r2891, %r2890, 0x3340U;
	prmt.b32 	%r2893, %r2892, %r2889, 0x5410U;
	st.shared.v2.b32 	[%r2879+8], {%r2893, %r2886};
	cvt.u32.u16 	%r2894, %rs7486;
	cvt.u32.u16 	%r2895, %rs7485;
	prmt.b32 	%r2896, %r2895, %r2894, 0x3340U;
	cvt.u32.u16 	%r2897, %rs7484;
	cvt.u32.u16 	%r2898, %rs7483;
	prmt.b32 	%r2899, %r2898, %r2897, 0x3340U;
	prmt.b32 	%r2900, %r2899, %r2896, 0x5410U;
	cvt.u32.u16 	%r2901, %rs7482;
	cvt.u32.u16 	%r2902, %rs7481;
	prmt.b32 	%r2903, %r2902, %r2901, 0x3340U;
	cvt.u32.u16 	%r2904, %rs7480;
	cvt.u32.u16 	%r2905, %rs7479;
	prmt.b32 	%r2906, %r2905, %r2904, 0x3340U;
	prmt.b32 	%r2907, %r2906, %r2903, 0x5410U;
	st.shared.v2.b32 	[%r2879+16], {%r2907, %r2900};
	cvt.u32.u16 	%r2908, %rs7494;
	cvt.u32.u16 	%r2909, %rs7493;
	prmt.b32 	%r2910, %r2909, %r2908, 0x3340U;
	cvt.u32.u16 	%r2911, %rs7492;
	cvt.u32.u16 	%r2912, %rs7491;
	prmt.b32 	%r2913, %r2912, %r2911, 0x3340U;
	prmt.b32 	%r2914, %r2913, %r2910, 0x5410U;
	cvt.u32.u16 	%r2915, %rs7490;
	cvt.u32.u16 	%r2916, %rs7489;
	prmt.b32 	%r2917, %r2916, %r2915, 0x3340U;
	cvt.u32.u16 	%r2918, %rs7488;
	cvt.u32.u16 	%r2919, %rs7487;
	prmt.b32 	%r2920, %r2919, %r2918, 0x3340U;
	prmt.b32 	%r2921, %r2920, %r2917, 0x5410U;
	st.shared.v2.b32 	[%r2879+24], {%r2921, %r2914};
	cvt.u32.u16 	%r2922, %rs7502;
	cvt.u32.u16 	%r2923, %rs7501;
	prmt.b32 	%r2924, %r2923, %r2922, 0x3340U;
	cvt.u32.u16 	%r2925, %rs7500;
	cvt.u32.u16 	%r2926, %rs7499;
	prmt.b32 	%r2927, %r2926, %r2925, 0x3340U;
	prmt.b32 	%r2928, %r2927, %r2924, 0x5410U;
	cvt.u32.u16 	%r2929, %rs7498;
	cvt.u32.u16 	%r2930, %rs7497;
	prmt.b32 	%r2931, %r2930, %r2929, 0x3340U;
	cvt.u32.u16 	%r2932, %rs7496;
	cvt.u32.u16 	%r2933, %rs7495;
	prmt.b32 	%r2934, %r2933, %r2932, 0x3340U;
	prmt.b32 	%r2935, %r2934, %r2931, 0x5410U;
	st.shared.v2.b32 	[%r2879+32], {%r2935, %r2928};
	cvt.u32.u16 	%r2936, %rs7510;
	cvt.u32.u16 	%r2937, %rs7509;
	prmt.b32 	%r2938, %r2937, %r2936, 0x3340U;
	cvt.u32.u16 	%r2939, %rs7508;
	cvt.u32.u16 	%r2940, %rs7507;
	prmt.b32 	%r2941, %r2940, %r2939, 0x3340U;
	prmt.b32 	%r2942, %r2941, %r2938, 0x5410U;
	cvt.u32.u16 	%r2943, %rs7506;
	cvt.u32.u16 	%r2944, %rs7505;
	prmt.b32 	%r2945, %r2944, %r2943, 0x3340U;
	cvt.u32.u16 	%r2946, %rs7504;
	cvt.u32.u16 	%r2947, %rs7503;
	prmt.b32 	%r2948, %r2947, %r2946, 0x3340U;
	prmt.b32 	%r2949, %r2948, %r2945, 0x5410U;
	st.shared.v2.b32 	[%r2879+40], {%r2949, %r2942};
	cvt.u32.u16 	%r2950, %rs7518;
	cvt.u32.u16 	%r2951, %rs7517;
	prmt.b32 	%r2952, %r2951, %r2950, 0x3340U;
	cvt.u32.u16 	%r2953, %rs7516;
	cvt.u32.u16 	%r2954, %rs7515;
	prmt.b32 	%r2955, %r2954, %r2953, 0x3340U;
	prmt.b32 	%r2956, %r2955, %r2952, 0x5410U;
	cvt.u32.u16 	%r2957, %rs7514;
	cvt.u32.u16 	%r2958, %rs7513;
	prmt.b32 	%r2959, %r2958, %r2957, 0x3340U;
	cvt.u32.u16 	%r2960, %rs7512;
	cvt.u32.u16 	%r2961, %rs7511;
	prmt.b32 	%r2962, %r2961, %r2960, 0x3340U;
	prmt.b32 	%r2963, %r2962, %r2959, 0x5410U;
	st.shared.v2.b32 	[%r2879+48], {%r2963, %r2956};
	st.shared.v2.u8 	[%r2879+56], {%rs7519, %rs7520};
	st.shared.u32 	[%r2879+60], %r8392;
	st.shared.f64 	[%r2879+64], %fd132;
$L__BB6_1125:
	bar.sync 	0;
	mov.u32 	%r2964, %tid.x;
	setp.ne.s32 	%p378, %r2964, 0;
	@%p378 bra 	$L__BB6_1505;
	ld.shared.v2.b32 	{%r2966, %r2967}, [_ZZN3cub18CUB_300001_SM_10006detail6reduce18DeviceReduceKernelINS2_10policy_hubI4Studj8sum_funcE10Policy1000EN6thrust24THRUST_300001_SM_1000_NS6detail15normal_iteratorINSA_10device_ptrIS5_EEEEjS6_S5_N4cuda3std3__410__identityEEEvT0_PT3_T1_NS0_13GridEvenShareISN_EET2_T4_E12temp_storage+72];
	bfe.u32 	%r2968, %r2966, 0, 8;
	cvt.u16.u32 	%rs7114, %r2968;
	ld.shared.v2.b32 	{%r2969, %r2970}, [_ZZN3cub18CUB_300001_SM_10006detail6reduce18DeviceReduceKernelINS2_10policy_hubI4Studj8sum_funcE10Policy1000EN6thrust24THRUST_300001_SM_1000_NS6detail15normal_iteratorINSA_10device_ptrIS5_EEEEjS6_S5_N4cuda3std3__410__identityEEEvT0_PT3_T1_NS0_13GridEvenShareISN_EET2_T4_E12temp_storage+80];
	ld.shared.v2.b32 	{%r2971, %r2972}, [_ZZN3cub18CUB_300001_SM_10006detail6reduce18DeviceReduceKernelINS2_10policy_hubI4Studj8sum_funcE10Policy1000EN6thrust24THRUST_300001_SM_1000_NS6detail15normal_iteratorINSA_10device_ptrIS5_EEEEjS6_S5_N4cuda3std3__410__identityEEEvT0_PT3_T1_NS0_13GridEvenShareISN_EET2_T4_E12temp_storage+88];
	ld.shared.v2.b32 	{%r2973, %r2974}, [_ZZN3cub18CUB_300001_SM_10006detail6reduce18DeviceReduceKernelINS2_10policy_hubI4Studj8sum_funcE10Policy1000EN6thrust24THRUST_300001_SM_1000_NS6detail15normal_iteratorINSA_10device_ptrIS5_EEEEjS6_S5_N4cuda3std3__410__identityEEEvT0_PT3_T1_NS0_13GridEvenShareISN_EET2_T4_E12temp_storage+96];
	ld.shared.v2.b32 	{%r2975, %r2976}, [_ZZN3cub18CUB_300001_SM_10006detail6reduce18DeviceReduceKernelINS2_10policy_hubI4Studj8sum_funcE10Policy1000EN6thrust24THRUST_300001_SM_1000_NS6detail15normal_iteratorINSA_10device_ptrIS5_EEEEjS6_S5_N4cuda3std3__410__identityEEEvT0_PT3_T1_NS0_13GridEvenShareISN_EET2_T4_E12temp_storage+104];
	ld.shared.v2.b32 	{%r2977, %r2978}, [_ZZN3cub18CUB_300001_SM_10006detail6reduce18DeviceReduceKernelINS2_10policy_hubI4Studj8sum_funcE10Policy1000EN6thrust24THRUST_300001_SM_1000_NS6detail15normal_iteratorINSA_10device_ptrIS5_EEEEjS6_S5_N4cuda3std3__410__identityEEEvT0_PT3_T1_NS0_13GridEvenShareISN_EET2_T4_E12temp_storage+112];
	ld.shared.v2.u8 	{%rs4168, %rs4169}, [_ZZN3cub18CUB_300001_SM_10006detail6reduce18DeviceReduceKernelINS2_10policy_hubI4Studj8sum_funcE10Policy1000EN6thrust24THRUST_300001_SM_1000_NS6detail15normal_iteratorINSA_10device_ptrIS5_EEEEjS6_S5_N4cuda3std3__410__identityEEEvT0_PT3_T1_NS0_13GridEvenShareISN_EET2_T4_E12temp_storage+120];
	ld.shared.u32 	%r329, [_ZZN3cub18CUB_300001_SM_10006detail6reduce18DeviceReduceKernelINS2_10policy_hubI4Studj8sum_funcE10Policy1000EN6thrust24THRUST_300001_SM_1000_NS6detail15normal_iteratorINSA_10device_ptrIS5_EEEEjS6_S5_N4cuda3std3__410__identityEEEvT0_PT3_T1_NS0_13GridEvenShareISN_EET2_T4_E12temp_storage+124];
	ld.shared.f64 	%fd99, [_ZZN3cub18CUB_300001_SM_10006detail6reduce18DeviceReduceKernelINS2_10policy_hubI4Studj8sum_funcE10Policy1000EN6thrust24THRUST_300001_SM_1000_NS6detail15normal_iteratorINSA_10device_ptrIS5_EEEEjS6_S5_N4cuda3std3__410__identityEEEvT0_PT3_T1_NS0_13GridEvenShareISN_EET2_T4_E12temp_storage+128];
	add.u64 	%rd43, %SPL, 0;
	add.u64 	%rd44, %SPL, 64;
	and.b16  	%rs4170, %rs7471, 255;
	cvt.u32.u16 	%r2979, %rs7478;
	cvt.u32.u16 	%r2980, %rs7477;
	prmt.b32 	%r2981, %r2980, %r2979, 0x3340U;
	cvt.u32.u16 	%r2982, %rs7476;
	cvt.u32.u16 	%r2983, %rs7475;
	prmt.b32 	%r2984, %r2983, %r2982, 0x3340U;
	prmt.b32 	%r2985, %r2984, %r2981, 0x5410U;
	cvt.u32.u16 	%r2986, %rs7474;
	cvt.u32.u16 	%r2987, %rs7473;
	prmt.b32 	%r2988, %r2987, %r2986, 0x3340U;
	cvt.u32.u16 	%r2989, %rs7472;
	cvt.u32.u16 	%r2990, %rs7471;
	prmt.b32 	%r2991, %r2990, %r2989, 0x3340U;
	prmt.b32 	%r2992, %r2991, %r2988, 0x5410U;
	st.local.v2.b32 	[%rd43], {%r2992, %r2985};
	cvt.u32.u16 	%r2993, %rs7486;
	cvt.u32.u16 	%r2994, %rs7485;
	prmt.b32 	%r2995, %r2994, %r2993, 0x3340U;
	cvt.u32.u16 	%r2996, %rs7484;
	cvt.u32.u16 	%r2997, %rs7483;
	prmt.b32 	%r2998, %r2997, %r2996, 0x3340U;
	prmt.b32 	%r2999, %r2998, %r2995, 0x5410U;
	cvt.u32.u16 	%r3000, %rs7482;
	cvt.u32.u16 	%r3001, %rs7481;
	prmt.b32 	%r3002, %r3001, %r3000, 0x3340U;
	cvt.u32.u16 	%r3003, %rs7480;
	cvt.u32.u16 	%r3004, %rs7479;
	prmt.b32 	%r3005, %r3004, %r3003, 0x3340U;
	prmt.b32 	%r3006, %r3005, %r3002, 0x5410U;
	st.local.v2.b32 	[%rd43+8], {%r3006, %r2999};
	cvt.u32.u16 	%r3007, %rs7494;
	cvt.u32.u16 	%r3008, %rs7493;
	prmt.b32 	%r3009, %r3008, %r3007, 0x3340U;
	cvt.u32.u16 	%r3010, %rs7492;
	cvt.u32.u16 	%r3011, %rs7491;
	prmt.b32 	%r3012, %r3011, %r3010, 0x3340U;
	prmt.b32 	%r3013, %r3012, %r3009, 0x5410U;
	cvt.u32.u16 	%r3014, %rs7490;
	cvt.u32.u16 	%r3015, %rs7489;
	prmt.b32 	%r3016, %r3015, %r3014, 0x3340U;
	cvt.u32.u16 	%r3017, %rs7488;
	cvt.u32.u16 	%r3018, %rs7487;
	prmt.b32 	%r3019, %r3018, %r3017, 0x3340U;
	prmt.b32 	%r3020, %r3019, %r3016, 0x5410U;
	st.local.v2.b32 	[%rd43+16], {%r3020, %r3013};
	cvt.u32.u16 	%r3021, %rs7502;
	cvt.u32.u16 	%r3022, %rs7501;
	prmt.b32 	%r3023, %r3022, %r3021, 0x3340U;
	cvt.u32.u16 	%r3024, %rs7500;
	cvt.u32.u16 	%r3025, %rs7499;
	prmt.b32 	%r3026, %r3025, %r3024, 0x3340U;
	prmt.b32 	%r3027, %r3026, %r3023, 0x5410U;
	cvt.u32.u16 	%r3028, %rs7498;
	cvt.u32.u16 	%r3029, %rs7497;
	prmt.b32 	%r3030, %r3029, %r3028, 0x3340U;
	cvt.u32.u16 	%r3031, %rs7496;
	cvt.u32.u16 	%r3032, %rs7495;
	prmt.b32 	%r3033, %r3032, %r3031, 0x3340U;
	prmt.b32 	%r3034, %r3033, %r3030, 0x5410U;
	st.local.v2.b32 	[%rd43+24], {%r3034, %r3027};
	cvt.u32.u16 	%r3035, %rs7510;
	cvt.u32.u16 	%r3036, %rs7509;
	prmt.b32 	%r3037, %r3036, %r3035, 0x3340U;
	cvt.u32.u16 	%r3038, %rs7508;
	cvt.u32.u16 	%r3039, %rs7507;
	prmt.b32 	%r3040, %r3039, %r3038, 0x3340U;
	prmt.b32 	%r3041, %r3040, %r3037, 0x5410U;
	cvt.u32.u16 	%r3042, %rs7506;
	cvt.u32.u16 	%r3043, %rs7505;
	prmt.b32 	%r3044, %r3043, %r3042, 0x3340U;
	cvt.u32.u16 	%r3045, %rs7504;
	cvt.u32.u16 	%r3046, %rs7503;
	prmt.b32 	%r3047, %r3046, %r3045, 0x3340U;
	prmt.b32 	%r3048, %r3047, %r3044, 0x5410U;
	st.local.v2.b32 	[%rd43+32], {%r3048, %r3041};
	cvt.u32.u16 	%r3049, %rs7518;
	cvt.u32.u16 	%r3050, %rs7517;
	prmt.b32 	%r3051, %r3050, %r3049, 0x3340U;
	cvt.u32.u16 	%r3052, %rs7516;
	cvt.u32.u16 	%r3053, %rs7515;
	prmt.b32 	%r3054, %r3053, %r3052, 0x3340U;
	prmt.b32 	%r3055, %r3054, %r3051, 0x5410U;
	cvt.u32.u16 	%r3056, %rs7514;
	cvt.u32.u16 	%r3057, %rs7513;
	prmt.b32 	%r3058, %r3057, %r3056, 0x3340U;
	cvt.u32.u16 	%r3059, %rs7512;
	cvt.u32.u16 	%r3060, %rs7511;
	prmt.b32 	%r3061, %r3060, %r3059, 0x3340U;
	prmt.b32 	%r3062, %r3061, %r3058, 0x5410U;
	st.local.v2.b32 	[%rd43+40], {%r3062, %r3055};
	st.local.v2.u8 	[%rd43+48], {%rs7519, %rs7520};
	st.local.u32 	[%rd43+52], %r8392;
	st.local.f64 	[%rd43+56], %fd132;
	st.local.v2.b32 	[%rd44], {%r2966, %r2967};
	st.local.v2.b32 	[%rd44+8], {%r2969, %r2970};
	st.local.v2.b32 	[%rd44+16], {%r2971, %r2972};
	st.local.v2.b32 	[%rd44+24], {%r2973, %r2974};
	st.local.v2.b32 	[%rd44+32], {%r2975, %r2976};
	st.local.v2.b32 	[%rd44+40], {%r2977, %r2978};
	st.local.v2.u8 	[%rd44+48], {%rs4168, %rs4169};
	st.local.u32 	[%rd44+52], %r329;
	st.local.f64 	[%rd44+56], %fd99;
	setp.ne.s16 	%p379, %rs4170, 0;
	mov.b32 	%r8465, 0;
	@%p379 bra 	$L__BB6_1131;
$L__BB6_1127:
	and.b16  	%rs4220, %rs7114, 255;
	setp.eq.s16 	%p429, %rs4220, 0;
	@%p429 bra 	$L__BB6_1180;
	mov.b32 	%r8466, 0;
$L__BB6_1129:
	add.s32 	%r3113, %r8466, %r8465;
	cvt.u64.u32 	%rd121, %r3113;
	add.s64 	%rd122, %rd43, %rd121;
	st.local.u8 	[%rd122], %rs7114;
	add.s32 	%r332, %r8466, 1;
	cvt.u64.u32 	%rd123, %r8466;
	add.s64 	%rd124, %rd44, %rd123;
	ld.local.u8 	%rs7114, [%rd124+1];
	setp.ne.s16 	%p430, %rs7114, 0;
	mov.u32 	%r8466, %r332;
	@%p430 bra 	$L__BB6_1129;
	ld.local.u32 	%r8392, [%rd43+52];
	ld.local.f64 	%fd132, [%rd43+56];
	ld.local.v2.b32 	{%r3114, %r3115}, [%rd43];
	bfe.u32 	%r3116, %r3114, 0, 8;
	cvt.u16.u32 	%rs7471, %r3116;
	bfe.u32 	%r3117, %r3114, 8, 8;
	cvt.u16.u32 	%rs7472, %r3117;
	bfe.u32 	%r3118, %r3114, 16, 8;
	cvt.u16.u32 	%rs7473, %r3118;
	bfe.u32 	%r3119, %r3114, 24, 8;
	cvt.u16.u32 	%rs7474, %r3119;
	bfe.u32 	%r3120, %r3115, 0, 8;
	cvt.u16.u32 	%rs7475, %r3120;
	bfe.u32 	%r3121, %r3115, 8, 8;
	cvt.u16.u32 	%rs7476, %r3121;
	bfe.u32 	%r3122, %r3115, 16, 8;
	cvt.u16.u32 	%rs7477, %r3122;
	bfe.u32 	%r3123, %r3115, 24, 8;
	cvt.u16.u32 	%rs7478, %r3123;
	ld.local.v2.b32 	{%r3124, %r3125}, [%rd43+8];
	bfe.u32 	%r3126, %r3124, 0, 8;
	cvt.u16.u32 	%rs7479, %r3126;
	bfe.u32 	%r3127, %r3124, 8, 8;
	cvt.u16.u32 	%rs7480, %r3127;
	bfe.u32 	%r3128, %r3124, 16, 8;
	cvt.u16.u32 	%rs7481, %r3128;
	bfe.u32 	%r3129, %r3124, 24, 8;
	cvt.u16.u32 	%rs7482, %r3129;
	bfe.u32 	%r3130, %r3125, 0, 8;
	cvt.u16.u32 	%rs7483, %r3130;
	bfe.u32 	%r3131, %r3125, 8, 8;
	cvt.u16.u32 	%rs7484, %r3131;
	bfe.u32 	%r3132, %r3125, 16, 8;
	cvt.u16.u32 	%rs7485, %r3132;
	bfe.u32 	%r3133, %r3125, 24, 8;
	cvt.u16.u32 	%rs7486, %r3133;
	ld.local.v2.b32 	{%r3134, %r3135}, [%rd43+16];
	bfe.u32 	%r3136, %r3134, 0, 8;
	cvt.u16.u32 	%rs7487, %r3136;
	bfe.u32 	%r3137, %r3134, 8, 8;
	cvt.u16.u32 	%rs7488, %r3137;
	bfe.u32 	%r3138, %r3134, 16, 8;
	cvt.u16.u32 	%rs7489, %r3138;
	bfe.u32 	%r3139, %r3134, 24, 8;
	cvt.u16.u32 	%rs7490, %r3139;
	bfe.u32 	%r3140, %r3135, 0, 8;
	cvt.u16.u32 	%rs7491, %r3140;
	bfe.u32 	%r3141, %r3135, 8, 8;
	cvt.u16.u32 	%rs7492, %r3141;
	bfe.u32 	%r3142, %r3135, 16, 8;
	cvt.u16.u32 	%rs7493, %r3142;
	bfe.u32 	%r3143, %r3135, 24, 8;
	cvt.u16.u32 	%rs7494, %r3143;
	ld.local.v2.b32 	{%r3144, %r3145}, [%rd43+24];
	bfe.u32 	%r3146, %r3144, 0, 8;
	cvt.u16.u32 	%rs7495, %r3146;
	bfe.u32 	%r3147, %r3144, 8, 8;
	cvt.u16.u32 	%rs7496, %r3147;
	bfe.u32 	%r3148, %r3144, 16, 8;
	cvt.u16.u32 	%rs7497, %r3148;
	bfe.u32 	%r3149, %r3144, 24, 8;
	cvt.u16.u32 	%rs7498, %r3149;
	bfe.u32 	%r3150, %r3145, 0, 8;
	cvt.u16.u32 	%rs7499, %r3150;
	bfe.u32 	%r3151, %r3145, 8, 8;
	cvt.u16.u32 	%rs7500, %r3151;
	bfe.u32 	%r3152, %r3145, 16, 8;
	cvt.u16.u32 	%rs7501, %r3152;
	bfe.u32 	%r3153, %r3145, 24, 8;
	cvt.u16.u32 	%rs7502, %r3153;
	ld.local.v2.b32 	{%r3154, %r3155}, [%rd43+32];
	bfe.u32 	%r3156, %r3154, 0, 8;
	cvt.u16.u32 	%rs7503, %r3156;
	bfe.u32 	%r3157, %r3154, 8, 8;
	cvt.u16.u32 	%rs7504, %r3157;
	bfe.u32 	%r3158, %r3154, 16, 8;
	cvt.u16.u32 	%rs7505, %r3158;
	bfe.u32 	%r3159, %r3154, 24, 8;
	cvt.u16.u32 	%rs7506, %r3159;
	bfe.u32 	%r3160, %r3155, 0, 8;
	cvt.u16.u32 	%rs7507, %r3160;
	bfe.u32 	%r3161, %r3155, 8, 8;
	cvt.u16.u32 	%rs7508, %r3161;
	bfe.u32 	%r3162, %r3155, 16, 8;
	cvt.u16.u32 	%rs7509, %r3162;
	bfe.u32 	%r3163, %r3155, 24, 8;
	cvt.u16.u32 	%rs7510, %r3163;
	ld.local.v2.b32 	{%r3164, %r3165}, [%rd43+40];
	bfe.u32 	%r3166, %r3164, 0, 8;
	cvt.u16.u32 	%rs7511, %r3166;
	bfe.u32 	%r3167, %r3164, 8, 8;
	cvt.u16.u32 	%rs7512, %r3167;
	bfe.u32 	%r3168, %r3164, 16, 8;
	cvt.u16.u32 	%rs7513, %r3168;
	bfe.u32 	%r3169, %r3164, 24, 8;
	cvt.u16.u32 	%rs7514, %r3169;
	bfe.u32 	%r3170, %r3165, 0, 8;
	cvt.u16.u32 	%rs7515, %r3170;
	bfe.u32 	%r3171, %r3165, 8, 8;
	cvt.u16.u32 	%rs7516, %r3171;
	bfe.u32 	%r3172, %r3165, 16, 8;
	cvt.u16.u32 	%rs7517, %r3172;
	bfe.u32 	%r3173, %r3165, 24, 8;
	cvt.u16.u32 	%rs7518, %r3173;
	ld.local.v2.u8 	{%rs7519, %rs7520}, [%rd43+48];
	bra.uni 	$L__BB6_1180;
$L__BB6_1131:
	and.b16  	%rs4171, %rs7472, 255;
	setp.eq.s16 	%p380, %rs4171, 0;
	mov.b32 	%r8465, 1;
	@%p380 bra 	$L__BB6_1127;
	and.b16  	%rs4172, %rs7473, 255;
	setp.eq.s16 	%p381, %rs4172, 0;
	mov.b32 	%r8465, 2;
	@%p381 bra 	$L__BB6_1127;
	and.b16  	%rs4173, %rs7474, 255;
	setp.eq.s16 	%p382, %rs4173, 0;
	mov.b32 	%r8465, 3;
	@%p382 bra 	$L__BB6_1127;
	and.b16  	%rs4174, %rs7475, 255;
	setp.eq.s16 	%p383, %rs4174, 0;
	mov.b32 	%r8465, 4;
	@%p383 bra 	$L__BB6_1127;
	and.b16  	%rs4175, %rs7476, 255;
	setp.eq.s16 	%p384, %rs4175, 0;
	mov.b32 	%r8465, 5;
	@%p384 bra 	$L__BB6_1127;
	and.b16  	%rs4176, %rs7477, 255;
	setp.eq.s16 	%p385, %rs4176, 0;
	mov.b32 	%r8465, 6;
	@%p385 bra 	$L__BB6_1127;
	and.b16  	%rs4177, %rs7478, 255;
	setp.eq.s16 	%p386, %rs4177, 0;
	mov.b32 	%r8465, 7;
	@%p386 bra 	$L__BB6_1127;
	and.b16  	%rs4178, %rs7479, 255;
	setp.eq.s16 	%p387, %rs4178, 0;
	mov.b32 	%r8465, 8;
	@%p387 bra 	$L__BB6_1127;
	and.b16  	%rs4179, %rs7480, 255;
	setp.eq.s16 	%p388, %rs4179, 0;
	mov.b32 	%r8465, 9;
	@%p388 bra 	$L__BB6_1127;
	and.b16  	%rs4180, %rs7481, 255;
	setp.eq.s16 	%p389, %rs4180, 0;
	mov.b32 	%r8465, 10;
	@%p389 bra 	$L__BB6_1127;
	and.b16  	%rs4181, %rs7482, 255;
	setp.eq.s16 	%p390, %rs4181, 0;
	mov.b32 	%r8465, 11;
	@%p390 bra 	$L__BB6_1127;
	and.b16  	%rs4182, %rs7483, 255;
	setp.eq.s16 	%p391, %rs4182, 0;
	mov.b32 	%r8465, 12;
	@%p391 bra 	$L__BB6_1127;
	and.b16  	%rs4183, %rs7484, 255;
	setp.eq.s16 	%p392, %rs4183, 0;
	mov.b32 	%r8465, 13;
	@%p392 bra 	$L__BB6_1127;
	and.b16  	%rs4184, %rs7485, 255;
	setp.eq.s16 	%p393, %rs4184, 0;
	mov.b32 	%r8465, 14;
	@%p393 bra 	$L__BB6_1127;
	and.b16  	%rs4185, %rs7486, 255;
	setp.eq.s16 	%p394, %rs4185, 0;
	mov.b32 	%r8465, 15;
	@%p394 bra 	$L__BB6_1127;
	and.b16  	%rs4186, %rs7487, 255;
	setp.eq.s16 	%p395, %rs4186, 0;
	mov.b32 	%r8465, 16;
	@%p395 bra 	$L__BB6_1127;
	and.b16  	%rs4187, %rs7488, 255;
	setp.eq.s16 	%p396, %rs4187, 0;
	mov.b32 	%r8465, 17;
	@%p396 bra 	$L__BB6_1127;
	and.b16  	%rs4188, %rs7489, 255;
	setp.eq.s16 	%p397, %rs4188, 0;
	mov.b32 	%r8465, 18;
	@%p397 bra 	$L__BB6_1127;
	and.b16  	%rs4189, %rs7490, 255;
	setp.eq.s16 	%p398, %rs4189, 0;
	mov.b32 	%r8465, 19;
	@%p398 bra 	$L__BB6_1127;
	and.b16  	%rs4190, %rs7491, 255;
	setp.eq.s16 	%p399, %rs4190, 0;
	mov.b32 	%r8465, 20;
	@%p399 bra 	$L__BB6_1127;
	and.b16  	%rs4191, %rs7492, 255;
	setp.eq.s16 	%p400, %rs4191, 0;
	mov.b32 	%r8465, 21;
	@%p400 bra 	$L__BB6_1127;
	and.b16  	%rs4192, %rs7493, 255;
	setp.eq.s16 	%p401, %rs4192, 0;
	mov.b32 	%r8465, 22;
	@%p401 bra 	$L__BB6_1127;
	and.b16  	%rs4193, %rs7494, 255;
	setp.eq.s16 	%p402, %rs4193, 0;
	mov.b32 	%r8465, 23;
	@%p402 bra 	$L__BB6_1127;
	and.b16  	%rs4194, %rs7495, 255;
	setp.eq.s16 	%p403, %rs4194, 0;
	mov.b32 	%r8465, 24;
	@%p403 bra 	$L__BB6_1127;
	and.b16  	%rs4195, %rs7496, 255;
	setp.eq.s16 	%p404, %rs4195, 0;
	mov.b32 	%r8465, 25;
	@%p404 bra 	$L__BB6_1127;
	and.b16  	%rs4196, %rs7497, 255;
	setp.eq.s16 	%p405, %rs4196, 0;
	mov.b32 	%r8465, 26;
	@%p405 bra 	$L__BB6_1127;
	and.b16  	%rs4197, %rs7498, 255;
	setp.eq.s16 	%p406, %rs4197, 0;
	mov.b32 	%r8465, 27;
	@%p406 bra 	$L__BB6_1127;
	and.b16  	%rs4198, %rs7499, 255;
	setp.eq.s16 	%p407, %rs4198, 0;
	mov.b32 	%r8465, 28;
	@%p407 bra 	$L__BB6_1127;
	and.b16  	%rs4199, %rs7500, 255;
	setp.eq.s16 	%p408, %rs4199, 0;
	mov.b32 	%r8465, 29;
	@%p408 bra 	$L__BB6_1127;
	and.b16  	%rs4200, %rs7501, 255;
	setp.eq.s16 	%p409, %rs4200, 0;
	mov.b32 	%r8465, 30;
	@%p409 bra 	$L__BB6_1127;
	and.b16  	%rs4201, %rs7502, 255;
	setp.eq.s16 	%p410, %rs4201, 0;
	mov.b32 	%r8465, 31;
	@%p410 bra 	$L__BB6_1127;
	and.b16  	%rs4202, %rs7503, 255;
	setp.eq.s16 	%p411, %rs4202, 0;
	mov.b32 	%r8465, 32;
	@%p411 bra 	$L__BB6_1127;
	and.b16  	%rs4203, %rs7504, 255;
	setp.eq.s16 	%p412, %rs4203, 0;
	mov.b32 	%r8465, 33;
	@%p412 bra 	$L__BB6_1127;
	and.b16  	%rs4204, %rs7505, 255;
	setp.eq.s16 	%p413, %rs4204, 0;
	mov.b32 	%r8465, 34;
	@%p413 bra 	$L__BB6_1127;
	and.b16  	%rs4205, %rs7506, 255;
	setp.eq.s16 	%p414, %rs4205, 0;
	mov.b32 	%r8465, 35;
	@%p414 bra 	$L__BB6_1127;
	and.b16  	%rs4206, %rs7507, 255;
	setp.eq.s16 	%p415, %rs4206, 0;
	mov.b32 	%r8465, 36;
	@%p415 bra 	$L__BB6_1127;
	and.b16  	%rs4207, %rs7508, 255;
	setp.eq.s16 	%p416, %rs4207, 0;
	mov.b32 	%r8465, 37;
	@%p416 bra 	$L__BB6_1127;
	and.b16  	%rs4208, %rs7509, 255;
	setp.eq.s16 	%p417, %rs4208, 0;
	mov.b32 	%r8465, 38;
	@%p417 bra 	$L__BB6_1127;
	and.b16  	%rs4209, %rs7510, 255;
	setp.eq.s16 	%p418, %rs4209, 0;
	mov.b32 	%r8465, 39;
	@%p418 bra 	$L__BB6_1127;
	and.b16  	%rs4210, %rs7511, 255;
	setp.eq.s16 	%p419, %rs4210, 0;
	mov.b32 	%r8465, 40;
	@%p419 bra 	$L__BB6_1127;
	and.b16  	%rs4211, %rs7512, 255;
	setp.eq.s16 	%p420, %rs4211, 0;
	mov.b32 	%r8465, 41;
	@%p420 bra 	$L__BB6_1127;
	and.b16  	%rs4212, %rs7513, 255;
	setp.eq.s16 	%p421, %rs4212, 0;
	mov.b32 	%r8465, 42;
	@%p421 bra 	$L__BB6_1127;
	and.b16  	%rs4213, %rs7514, 255;
	setp.eq.s16 	%p422, %rs4213, 0;
	mov.b32 	%r8465, 43;
	@%p422 bra 	$L__BB6_1127;
	and.b16  	%rs4214, %rs7515, 255;
	setp.eq.s16 	%p423, %rs4214, 0;
	mov.b32 	%r8465, 44;
	@%p423 bra 	$L__BB6_1127;
	and.b16  	%rs4215, %rs7516, 255;
	setp.eq.s16 	%p424, %rs4215, 0;
	mov.b32 	%r8465, 45;
	@%p424 bra 	$L__BB6_1127;
	and.b16  	%rs4216, %rs7517, 255;
	setp.eq.s16 	%p425, %rs4216, 0;
	mov.b32 	%r8465, 46;
	@%p425 bra 	$L__BB6_1127;
	and.b16  	%rs4217, %rs7518, 255;
	setp.eq.s16 	%p426, %rs4217, 0;
	mov.b32 	%r8465, 47;
	@%p426 bra 	$L__BB6_1127;
	and.b16  	%rs4218, %rs7519, 255;
	setp.eq.s16 	%p427, %rs4218, 0;
	mov.b32 	%r8465, 48;
	@%p427 bra 	$L__BB6_1127;
	and.b16  	%rs4219, %rs7520, 255;
	setp.eq.s16 	%p428, %rs4219, 0;
	mov.b32 	%r8465, 49;
	@%p428 bra 	$L__BB6_1127;
$L__BB6_1180:
	add.s32 	%r8470, %r8392, %r329;
	add.f64 	%fd166, %fd99, %fd132;
	ld.shared.v2.b32 	{%r3175, %r3176}, [_ZZN3cub18CUB_300001_SM_10006detail6reduce18DeviceReduceKernelINS2_10policy_hubI4Studj8sum_funcE10Policy1000EN6thrust24THRUST_300001_SM_1000_NS6detail15normal_iteratorINSA_10device_ptrIS5_EEEEjS6_S5_N4cuda3std3__410__identityEEEvT0_PT3_T1_NS0_13GridEvenShareISN_EET2_T4_E12temp_storage+136];
	bfe.u32 	%r3177, %r3175, 0, 8;
	cvt.u16.u32 	%rs7165, %r3177;
	ld.shared.v2.b32 	{%r3178, %r3179}, [_ZZN3cub18CUB_300001_SM_10006detail6reduce18DeviceReduceKernelINS2_10policy_hubI4Studj8sum_funcE10Policy1000EN6thrust24THRUST_300001_SM_1000_NS6detail15normal_iteratorINSA_10device_ptrIS5_EEEEjS6_S5_N4cuda3std3__410__identityEEEvT0_PT3_T1_NS0_13GridEvenShareISN_EET2_T4_E12temp_storage+144];
	ld.shared.v2.b32 	{%r3180, %r3181}, [_ZZN3cub18CUB_300001_SM_10006detail6reduce18DeviceReduceKernelINS2_10policy_hubI4Studj8sum_funcE10Policy1000EN6thrust24THRUST_300001_SM_1000_NS6detail15normal_iteratorINSA_10device_ptrIS5_EEEEjS6_S5_N4cuda3std3__410__identityEEEvT0_PT3_T1_NS0_13GridEvenShareISN_EET2_T4_E12temp_storage+152];
	ld.shared.v2.b32 	{%r3182, %r3183}, [_ZZN3cub18CUB_300001_SM_10006detail6reduce18DeviceReduceKernelINS2_10policy_hubI4Studj8sum_funcE10Policy1000EN6thrust24THRUST_300001_SM_1000_NS6detail15normal_iteratorINSA_10device_ptrIS5_EEEEjS6_S5_N4cuda3std3__410__identityEEEvT0_PT3_T1_NS0_13GridEvenShareISN_EET2_T4_E12temp_storage+160];
	ld.shared.v2.b32 	{%r3184, %r3185}, [_ZZN3cub18CUB_300001_SM_10006detail6reduce18DeviceReduceKernelINS2_10policy_hubI4Studj8sum_funcE10Policy1000EN6thrust24THRUST_300001_SM_1000_NS6detail15normal_iteratorINSA_10device_ptrIS5_EEEEjS6_S5_N4cuda3std3__410__identityEEEvT0_PT3_T1_NS0_13GridEvenShareISN_EET2_T4_E12temp_storage+168];
	ld.shared.v2.b32 	{%r3186, %r3187}, [_ZZN3cub18CUB_300001_SM_10006detail6reduce18DeviceReduceKernelINS2_10policy_hubI4Studj8sum_funcE10Policy1000EN6thrust24THRUST_300001_SM_1000_NS6detail15normal_iteratorINSA_10device_ptrIS5_EEEEjS6_S5_N4cuda3std3__410__identityEEEvT0_PT3_T1_NS0_13GridEvenShareISN_EET2_T4_E12temp_storage+176];
	ld.shared.v2.u8 	{%rs4221, %rs4222}, [_ZZN3cub18CUB_300001_SM_10006detail6reduce18DeviceReduceKernelINS2_10policy_hubI4Studj8sum_funcE10Policy1000EN6thrust24THRUST_300001_SM_1000_NS6detail15normal_iteratorINSA_10device_ptrIS5_EEEEjS6_S5_N4cuda3std3__410__identityEEEvT0_PT3_T1_NS0_13GridEvenShareISN_EET2_T4_E12temp_storage+184];
	ld.shared.u32 	%r336, [_ZZN3cub18CUB_300001_SM_10006detail6reduce18DeviceReduceKernelINS2_10policy_hubI4Studj8sum_funcE10Policy1000EN6thrust24THRUST_300001_SM_1000_NS6detail15normal_iteratorINSA_10device_ptrIS5_EEEEjS6_S5_N4cuda3std3__410__identityEEEvT0_PT3_T1_NS0_13GridEvenShareISN_EET2_T4_E12temp_storage+188];
	ld.shared.f64 	%fd103, [_ZZN3cub18CUB_300001_SM_10006detail6reduce18DeviceReduceKernelINS2_10policy_hubI4Studj8sum_funcE10Policy1000EN6thrust24THRUST_300001_SM_1000_NS6detail15normal_iteratorINSA_10device_ptrIS5_EEEEjS6_S5_N4cuda3std3__410__identityEEEvT0_PT3_T1_NS0_13GridEvenShareISN_EET2_T4_E12temp_storage+192];
	add.u64 	%rd45, %SPL, 0;
	add.u64 	%rd46, %SPL, 64;
	and.b16  	%rs4223, %rs7471, 255;
	cvt.u32.u16 	%r3188, %rs7478;
	cvt.u32.u16 	%r3189, %rs7477;
	prmt.b32 	%r3190, %r3189, %r3188, 0x3340U;
	cvt.u32.u16 	%r3191, %rs7476;
	cvt.u32.u16 	%r3192, %rs7475;
	prmt.b32 	%r3193, %r3192, %r3191, 0x3340U;
	prmt.b32 	%r3194, %r3193, %r3190, 0x5410U;
	cvt.u32.u16 	%r3195, %rs7474;
	cvt.u32.u16 	%r3196, %rs7473;
	prmt.b32 	%r3197, %r3196, %r3195, 0x3340U;
	cvt.u32.u16 	%r3198, %rs7472;
	cvt.u32.u16 	%r3199, %rs7471;
	prmt.b32 	%r3200, %r3199, %r3198, 0x3340U;
	prmt.b32 	%r3201, %r3200, %r3197, 0x5410U;
	st.local.v2.b32 	[%rd45], {%r3201, %r3194};
	cvt.u32.u16 	%r3202, %rs7486;
	cvt.u32.u16 	%r3203, %rs7485;
	prmt.b32 	%r3204, %r3203, %r3202, 0x3340U;
	cvt.u32.u16 	%r3205, %rs7484;
	cvt.u32.u16 	%r3206, %rs7483;
	prmt.b32 	%r3207, %r3206, %r3205, 0x3340U;
	prmt.b32 	%r3208, %r3207, %r3204, 0x5410U;
	cvt.u32.u16 	%r3209, %rs7482;
	cvt.u32.u16 	%r3210, %rs7481;
	prmt.b32 	%r3211, %r3210, %r3209, 0x3340U;
	cvt.u32.u16 	%r3212, %rs7480;
	cvt.u32.u16 	%r3213, %rs7479;
	prmt.b32 	%r3214, %r3213, %r3212, 0x3340U;
	prmt.b32 	%r3215, %r3214, %r3211, 0x5410U;
	st.local.v2.b32 	[%rd45+8], {%r3215, %r3208};
	cvt.u32.u16 	%r3216, %rs7494;
	cvt.u32.u16 	%r3217, %rs7493;
	prmt.b32 	%r3218, %r3217, %r3216, 0x3340U;
	cvt.u32.u16 	%r3219, %rs7492;
	cvt.u32.u16 	%r3220, %rs7491;
	prmt.b32 	%r3221, %r3220, %r3219, 0x3340U;
	prmt.b32 	%r3222, %r3221, %r3218, 0x5410U;
	cvt.u32.u16 	%r3223, %rs7490;
	cvt.u32.u16 	%r3224, %rs7489;
	prmt.b32 	%r3225, %r3224, %r3223, 0x3340U;
	cvt.u32.u16 	%r3226, %rs7488;
	cvt.u32.u16 	%r3227, %rs7487;
	prmt.b32 	%r3228, %r3227, %r3226, 0x3340U;
	prmt.b32 	%r3229, %r3228, %r3225, 0x5410U;
	st.local.v2.b32 	[%rd45+16], {%r3229, %r3222};
	cvt.u32.u16 	%r3230, %rs7502;
	cvt.u32.u16 	%r3231, %rs7501;
	prmt.b32 	%r3232, %r3231, %r3230, 0x3340U;
	cvt.u32.u16 	%r3233, %rs7500;
	cvt.u32.u16 	%r3234, %rs7499;
	prmt.b32 	%r3235, %r3234, %r3233, 0x3340U;
	prmt.b32 	%r3236, %r3235, %r3232, 0x5410U;
	cvt.u32.u16 	%r3237, %rs7498;
	cvt.u32.u16 	%r3238, %rs7497;
	prmt.b32 	%r3239, %r3238, %r3237, 0x3340U;
	cvt.u32.u16 	%r3240, %rs7496;
	cvt.u32.u16 	%r3241, %rs7495;
	prmt.b32 	%r3242, %r3241, %r3240, 0x3340U;
	prmt.b32 	%r3243, %r3242, %r3239, 0x5410U;
	st.local.v2.b32 	[%rd45+24], {%r3243, %r3236};
	cvt.u32.u16 	%r3244, %rs7510;
	cvt.u32.u16 	%r3245, %rs7509;
	prmt.b32 	%r3246, %r3245, %r3244, 0x3340U;
	cvt.u32.u16 	%r3247, %rs7508;
	cvt.u32.u16 	%r3248, %rs7507;
	prmt.b32 	%r3249, %r3248, %r3247, 0x3340U;
	prmt.b32 	%r3250, %r3249, %r3246, 0x5410U;
	cvt.u32.u16 	%r3251, %rs7506;
	cvt.u32.u16 	%r3252, %rs7505;
	prmt.b32 	%r3253, %r3252, %r3251, 0x3340U;
	cvt.u32.u16 	%r3254, %rs7504;
	cvt.u32.u16 	%r3255, %rs7503;
	prmt.b32 	%r3256, %r3255, %r3254, 0x3340U;
	prmt.b32 	%r3257, %r3256, %r3253, 0x5410U;
	st.local.v2.b32 	[%rd45+32], {%r3257, %r3250};
	cvt.u32.u16 	%r3258, %rs7518;
	cvt.u32.u16 	%r3259, %rs7517;
	prmt.b32 	%r3260, %r3259, %r3258, 0x3340U;
	cvt.u32.u16 	%r3261, %rs7516;
	cvt.u32.u16 	%r3262, %rs7515;
	prmt.b32 	%r3263, %r3262, %r3261, 0x3340U;
	prmt.b32 	%r3264, %r3263, %r3260, 0x5410U;
	cvt.u32.u16 	%r3265, %rs7514;
	cvt.u32.u16 	%r3266, %rs7513;
	prmt.b32 	%r3267, %r3266, %r3265, 0x3340U;
	cvt.u32.u16 	%r3268, %rs7512;
	cvt.u32.u16 	%r3269, %rs7511;
	prmt.b32 	%r3270, %r3269, %r3268, 0x3340U;
	prmt.b32 	%r3271, %r3270, %r3267, 0x5410U;
	st.local.v2.b32 	[%rd45+40], {%r3271, %r3264};
	st.local.v2.u8 	[%rd45+48], {%rs7519, %rs7520};
	st.local.u32 	[%rd45+52], %r8470;
	st.local.f64 	[%rd45+56], %fd166;
	st.local.v2.b32 	[%rd46], {%r3175, %r3176};
	st.local.v2.b32 	[%rd46+8], {%r3178, %r3179};
	st.local.v2.b32 	[%rd46+16], {%r3180, %r3181};
	st.local.v2.b32 	[%rd46+24], {%r3182, %r3183};
	st.local.v2.b32 	[%rd46+32], {%r3184, %r3185};
	st.local.v2.b32 	[%rd46+40], {%r3186, %r3187};
	st.local.v2.u8 	[%rd46+48], {%rs4221, %rs4222};
	st.local.u32 	[%rd46+52], %r336;
	st.local.f64 	[%rd46+56], %fd103;
	setp.ne.s16 	%p431, %rs4223, 0;
	mov.b32 	%r8468, 0;
	@%p431 bra 	$L__BB6_1185;
$L__BB6_1181:
	and.b16  	%rs4273, %rs7165, 255;
	setp.eq.s16 	%p481, %rs4273, 0;
	@%p481 bra 	$L__BB6_1234;
	mov.b32 	%r8469, 0;
$L__BB6_1183:
	add.s32 	%r3322, %r8469, %r8468;
	cvt.u64.u32 	%rd127, %r3322;
	add.s64 	%rd128, %rd45, %rd127;
	st.local.u8 	[%rd128], %rs7165;
	add.s32 	%r339, %r8469, 1;
	cvt.u64.u32 	%rd129, %r8469;
	add.s64 	%rd130, %rd46, %rd129;
	ld.local.u8 	%rs7165, [%rd130+1];
	setp.ne.s16 	%p482, %rs7165, 0;
	mov.u32 	%r8469, %r339;
	@%p482 bra 	$L__BB6_1183;
	ld.local.u32 	%r8470, [%rd45+52];
	ld.local.f64 	%fd166, [%rd45+56];
	ld.local.v2.b32 	{%r3323, %r3324}, [%rd45];
	bfe.u32 	%r3325, %r3323, 0, 8;
	cvt.u16.u32 	%rs7471, %r3325;
	bfe.u32 	%r3326, %r3323, 8, 8;
	cvt.u16.u32 	%rs7472, %r3326;
	bfe.u32 	%r3327, %r3323, 16, 8;
	cvt.u16.u32 	%rs7473, %r3327;
	bfe.u32 	%r3328, %r3323, 24, 8;
	cvt.u16.u32 	%rs7474, %r3328;
	bfe.u32 	%r3329, %r3324, 0, 8;
	cvt.u16.u32 	%rs7475, %r3329;
	bfe.u32 	%r3330, %r3324, 8, 8;
	cvt.u16.u32 	%rs7476, %r3330;
	bfe.u32 	%r3331, %r3324, 16, 8;
	cvt.u16.u32 	%rs7477, %r3331;
	bfe.u32 	%r3332, %r3324, 24, 8;
	cvt.u16.u32 	%rs7478, %r3332;
	ld.local.v2.b32 	{%r3333, %r3334}, [%rd45+8];
	bfe.u32 	%r3335, %r3333, 0, 8;
	cvt.u16.u32 	%rs7479, %r3335;
	bfe.u32 	%r3336, %r3333, 8, 8;
	cvt.u16.u32 	%rs7480, %r3336;
	bfe.u32 	%r3337, %r3333, 16, 8;
	cvt.u16.u32 	%rs7481, %r3337;
	bfe.u32 	%r3338, %r3333, 24, 8;
	cvt.u16.u32 	%rs7482, %r3338;
	bfe.u32 	%r3339, %r3334, 0, 8;
	cvt.u16.u32 	%rs7483, %r3339;
	bfe.u32 	%r3340, %r3334, 8, 8;
	cvt.u16.u32 	%rs7484, %r3340;
	bfe.u32 	%r3341, %r3334, 16, 8;
	cvt.u16.u32 	%rs7485, %r3341;
	bfe.u32 	%r3342, %r3334, 24, 8;
	cvt.u16.u32 	%rs7486, %r3342;
	ld.local.v2.b32 	{%r3343, %r3344}, [%rd45+16];
	bfe.u32 	%r3345, %r3343, 0, 8;
	cvt.u16.u32 	%rs7487, %r3345;
	bfe.u32 	%r3346, %r3343, 8, 8;
	cvt.u16.u32 	%rs7488, %r3346;
	bfe.u32 	%r3347, %r3343, 16, 8;
	cvt.u16.u32 	%rs7489, %r3347;
	bfe.u32 	%r3348, %r3343, 24, 8;
	cvt.u16.u32 	%rs7490, %r3348;
	bfe.u32 	%r3349, %r3344, 0, 8;
	cvt.u16.u32 	%rs7491, %r3349;
	bfe.u32 	%r3350, %r3344, 8, 8;
	cvt.u16.u32 	%rs7492, %r3350;
	bfe.u32 	%r3351, %r3344, 16, 8;
	cvt.u16.u32 	%rs7493, %r3351;
	bfe.u32 	%r3352, %r3344, 24, 8;
	cvt.u16.u32 	%rs7494, %r3352;
	ld.local.v2.b32 	{%r3353, %r3354}, [%rd45+24];
	bfe.u32 	%r3355, %r3353, 0, 8;
	cvt.u16.u32 	%rs7495, %r3355;
	bfe.u32 	%r3356, %r3353, 8, 8;
	cvt.u16.u32 	%rs7496, %r3356;
	bfe.u32 	%r3357, %r3353, 16, 8;
	cvt.u16.u32 	%rs7497, %r3357;
	bfe.u32 	%r3358, %r3353, 24, 8;
	cvt.u16.u32 	%rs7498, %r3358;
	bfe.u32 	%r3359, %r3354, 0, 8;
	cvt.u16.u32 	%rs7499, %r3359;
	bfe.u32 	%r3360, %r3354, 8, 8;
	cvt.u16.u32 	%rs7500, %r3360;
	bfe.u32 	%r3361, %r3354, 16, 8;
	cvt.u16.u32 	%rs7501, %r3361;
	bfe.u32 	%r3362, %r3354, 24, 8;
	cvt.u16.u32 	%rs7502, %r3362;
	ld.local.v2.b32 	{%r3363, %r3364}, [%rd45+32];
	bfe.u32 	%r3365, %r3363, 0, 8;
	cvt.u16.u32 	%rs7503, %r3365;
	bfe.u32 	%r3366, %r3363, 8, 8;
	cvt.u16.u32 	%rs7504, %r3366;
	bfe.u32 	%r3367, %r3363, 16, 8;
	cvt.u16.u32 	%rs7505, %r3367;
	bfe.u32 	%r3368, %r3363, 24, 8;
	cvt.u16.u32 	%rs7506, %r3368;
	bfe.u32 	%r3369, %r3364, 0, 8;
	cvt.u16.u32 	%rs7507, %r3369;
	bfe.u32 	%r3370, %r3364, 8, 8;
	cvt.u16.u32 	%rs7508, %r3370;
	bfe.u32 	%r3371, %r3364, 16, 8;
	cvt.u16.u32 	%rs7509, %r3371;
	bfe.u32 	%r3372, %r3364, 24, 8;
	cvt.u16.u32 	%rs7510, %r3372;
	ld.local.v2.b32 	{%r3373, %r3374}, [%rd45+40];
	bfe.u32 	%r3375, %r3373, 0, 8;
	cvt.u16.u32 	%rs7511, %r3375;
	bfe.u32 	%r3376, %r3373, 8, 8;
	cvt.u16.u32 	%rs7512, %r3376;
	bfe.u32 	%r3377, %r3373, 16, 8;
	cvt.u16.u32 	%rs7513, %r3377;
	bfe.u32 	%r3378, %r3373, 24, 8;
	cvt.u16.u32 	%rs7514, %r3378;
	bfe.u32 	%r3379, %r3374, 0, 8;
	cvt.u16.u32 	%rs7515, %r3379;
	bfe.u32 	%r3380, %r3374, 8, 8;
	cvt.u16.u32 	%rs7516, %r3380;
	bfe.u32 	%r3381, %r3374, 16, 8;
	cvt.u16.u32 	%rs7517, %r3381;
	bfe.u32 	%r3382, %r3374, 24, 8;
	cvt.u16.u32 	%rs7518, %r3382;
	ld.local.v2.u8 	{%rs7519, %rs7520}, [%rd45+48];
	bra.uni 	$L__BB6_1234;
$L__BB6_1185:
	and.b16  	%rs4224, %rs7472, 255;
	setp.eq.s16 	%p432, %rs4224, 0;
	mov.b32 	%r8468, 1;
	@%p432 bra 	$L__BB6_1181;
	and.b16  	%rs4225, %rs7473, 255;
	setp.eq.s16 	%p433, %rs4225, 0;
	mov.b32 	%r8468, 2;
	@%p433 bra 	$L__BB6_1181;
	and.b16  	%rs4226, %rs7474, 255;
	setp.eq.s16 	%p434, %rs4226, 0;
	mov.b32 	%r8468, 3;
	@%p434 bra 	$L__BB6_1181;
	and.b16  	%rs4227, %rs7475, 255;
	setp.eq.s16 	%p435, %rs4227, 0;
	mov.b32 	%r8468, 4;
	@%p435 bra 	$L__BB6_1181;
	and.b16  	%rs4228, %rs7476, 255;
	setp.eq.s16 	%p436, %rs4228, 0;
	mov.b32 	%r8468, 5;
	@%p436 bra 	$L__BB6_1181;
	and.b16  	%rs4229, %rs7477, 255;
	setp.eq.s16 	%p437, %rs4229, 0;
	mov.b32 	%r8468, 6;
	@%p437 bra 	$L__BB6_1181;
	and.b16  	%rs4230, %rs7478, 255;
	setp.eq.s16 	%p438, %rs4230, 0;
	mov.b32 	%r8468, 7;
	@%p438 bra 	$L__BB6_1181;
	and.b16  	%rs4231, %rs7479, 255;
	setp.eq.s16 	%p439, %rs4231, 0;
	mov.b32 	%r8468, 8;
	@%p439 bra 	$L__BB6_1181;
	and.b16  	%rs4232, %rs7480, 255;
	setp.eq.s16 	%p440, %rs4232, 0;
	mov.b32 	%r8468, 9;
	@%p440 bra 	$L__BB6_1181;
	and.b16  	%rs4233, %rs7481, 255;
	setp.eq.s16 	%p441, %rs4233, 0;
	mov.b32 	%r8468, 10;
	@%p441 bra 	$L__BB6_1181;
	and.b16  	%rs4234, %rs7482, 255;
	setp.eq.s16 	%p442, %rs4234, 0;
	mov.b32 	%r8468, 11;
	@%p442 bra 	$L__BB6_1181;
	and.b16  	%rs4235, %rs7483, 255;
	setp.eq.s16 	%p443, %rs4235, 0;
	mov.b32 	%r8468, 12;
	@%p443 bra 	$L__BB6_1181;
	and.b16  	%rs4236, %rs7484, 255;
	setp.eq.s16 	%p444, %rs4236, 0;
	mov.b32 	%r8468, 13;
	@%p444 bra 	$L__BB6_1181;
	and.b16  	%rs4237, %rs7485, 255;
	setp.eq.s16 	%p445, %rs4237, 0;
	mov.b32 	%r8468, 14;
	@%p445 bra 	$L__BB6_1181;
	and.b16  	%rs4238, %rs7486, 255;
	setp.eq.s16 	%p446, %rs4238, 0;
	mov.b32 	%r8468, 15;
	@%p446 bra 	$L__BB6_1181;
	and.b16  	%rs4239, %rs7487, 255;
	setp.eq.s16 	%p447, %rs4239, 0;
	mov.b32 	%r8468, 16;
	@%p447 bra 	$L__BB6_1181;
	and.b16  	%rs4240, %rs7488, 255;
	setp.eq.s16 	%p448, %rs4240, 0;
	mov.b32 	%r8468, 17;
	@%p448 bra 	$L__BB6_1181;
	and.b16  	%rs4241, %rs7489, 255;
	setp.eq.s16 	%p449, %rs4241, 0;
	mov.b32 	%r8468, 18;
	@%p449 bra 	$L__BB6_1181;
	and.b16  	%rs4242, %rs7490, 255;
	setp.eq.s16 	%p450, %rs4242, 0;
	mov.b32 	%r8468, 19;
	@%p450 bra 	$L__BB6_1181;
	and.b16  	%rs4243, %rs7491, 255;
	setp.eq.s16 	%p451, %rs4243, 0;
	mov.b32 	%r8468, 20;
	@%p451 bra 	$L__BB6_1181;
	and.b16  	%rs4244, %rs7492, 255;
	setp.eq.s16 	%p452, %rs4244, 0;
	mov.b32 	%r8468, 21;
	@%p452 bra 	$L__BB6_1181;
	and.b16  	%rs4245, %rs7493, 255;
	setp.eq.s16 	%p453, %rs4245, 0;
	mov.b32 	%r8468, 22;
	@%p453 bra 	$L__BB6_1181;
	and.b16  	%rs4246, %rs7494, 255;
	setp.eq.s16 	%p454, %rs4246, 0;
	mov.b32 	%r8468, 23;
	@%p454 bra 	$L__BB6_1181;
	and.b16  	%rs4247, %rs7495, 255;
	setp.eq.s16 	%p455, %rs4247, 0;
	mov.b32 	%r8468, 24;
	@%p455 bra 	$L__BB6_1181;
	and.b16  	%rs4248, %rs7496, 255;
	setp.eq.s16 	%p456, %rs4248, 0;
	mov.b32 	%r8468, 25;
	@%p456 bra 	$L__BB6_1181;
	and.b16  	%rs4249, %rs7497, 255;
	setp.eq.s16 	%p457, %rs4249, 0;
	mov.b32 	%r8468, 26;
	@%p457 bra 	$L__BB6_1181;
	and.b16  	%rs4250, %rs7498, 255;
	setp.eq.s16 	%p458, %rs4250, 0;
	mov.b32 	%r8468, 27;
	@%p458 bra 	$L__BB6_1181;
	and.b16  	%rs4251, %rs7499, 255;
	setp.eq.s16 	%p459, %rs4251, 0;
	mov.b32 	%r8468, 28;
	@%p459 bra 	$L__BB6_1181;
	and.b16  	%rs4252, %rs7500, 255;
	setp.eq.s16 	%p460, %rs4252, 0;
	mov.b32 	%r8468, 29;
	@%p460 bra 	$L__BB6_1181;
	and.b16  	%rs4253, %rs7501, 255;
	setp.eq.s16 	%p461, %rs4253, 0;
	mov.b32 	%r8468, 30;
	@%p461 bra 	$L__BB6_1181;
	and.b16  	%rs4254, %rs7502, 255;
	setp.eq.s16 	%p462, %rs4254, 0;
	mov.b32 	%r8468, 31;
	@%p462 bra 	$L__BB6_1181;
	and.b16  	%rs4255, %rs7503, 255;
	setp.eq.s16 	%p463, %rs4255, 0;
	mov.b32 	%r8468, 32;
	@%p463 bra 	$L__BB6_1181;
	and.b16  	%rs4256, %rs7504, 255;
	setp.eq.s16 	%p464, %rs4256, 0;
	mov.b32 	%r8468, 33;
	@%p464 bra 	$L__BB6_1181;
	and.b16  	%rs4257, %rs7505, 255;
	setp.eq.s16 	%p465, %rs4257, 0;
	mov.b32 	%r8468, 34;
	@%p465 bra 	$L__BB6_1181;
	and.b16  	%rs4258, %rs7506, 255;
	setp.eq.s16 	%p466, %rs4258, 0;
	mov.b32 	%r8468, 35;
	@%p466 bra 	$L__BB6_1181;
	and.b16  	%rs4259, %rs7507, 255;
	setp.eq.s16 	%p467, %rs4259, 0;
	mov.b32 	%r8468, 36;
	@%p467 bra 	$L__BB6_1181;
	and.b16  	%rs4260, %rs7508, 255;
	setp.eq.s16 	%p468, %rs4260, 0;
	mov.b32 	%r8468, 37;
	@%p468 bra 	$L__BB6_1181;
	and.b16  	%rs4261, %rs7509, 255;
	setp.eq.s16 	%p469, %rs4261, 0;
	mov.b32 	%r8468, 38;
	@%p469 bra 	$L__BB6_1181;
	and.b16  	%rs4262, %rs7510, 255;
	setp.eq.s16 	%p470, %rs4262, 0;
	mov.b32 	%r8468, 39;
	@%p470 bra 	$L__BB6_1181;
	and.b16  	%rs4263, %rs7511, 255;
	setp.eq.s16 	%p471, %rs4263, 0;
	mov.b32 	%r8468, 40;
	@%p471 bra 	$L__BB6_1181;
	and.b16  	%rs4264, %rs7512, 255;
	setp.eq.s16 	%p472, %rs4264, 0;
	mov.b32 	%r8468, 41;
	@%p472 bra 	$L__BB6_1181;
	and.b16  	%rs4265, %rs7513, 255;
	setp.eq.s16 	%p473, %rs4265, 0;
	mov.b32 	%r8468, 42;
	@%p473 bra 	$L__BB6_1181;
	and.b16  	%rs4266, %rs7514, 255;
	setp.eq.s16 	%p474, %rs4266, 0;
	mov.b32 	%r8468, 43;
	@%p474 bra 	$L__BB6_1181;
	and.b16  	%rs4267, %rs7515, 255;
	setp.eq.s16 	%p475, %rs4267, 0;
	mov.b32 	%r8468, 44;
	@%p475 bra 	$L__BB6_1181;
	and.b16  	%rs4268, %rs7516, 255;
	setp.eq.s16 	%p476, %rs4268, 0;
	mov.b32 	%r8468, 45;
	@%p476 bra 	$L__BB6_1181;
	and.b16  	%rs4269, %rs7517, 255;
	setp.eq.s16 	%p477, %rs4269, 0;
	mov.b32 	%r8468, 46;
	@%p477 bra 	$L__BB6_1181;
	and.b16  	%rs4270, %rs7518, 255;
	setp.eq.s16 	%p478, %rs4270, 0;
	mov.b32 	%r8468, 47;
	@%p478 bra 	$L__BB6_1181;
	and.b16  	%rs4271, %rs7519, 255;
	setp.eq.s16 	%p479, %rs4271, 0;
	mov.b32 	%r8468, 48;
	@%p479 bra 	$L__BB6_1181;
	and.b16  	%rs4272, %rs7520, 255;
	setp.eq.s16 	%p480, %rs4272, 0;
	mov.b32 	%r8468, 49;
	@%p480 bra 	$L__BB6_1181;
$L__BB6_1234:
	add.s32 	%r8473, %r8470, %r336;
	add.f64 	%fd167, %fd103, %fd166;
	ld.shared.v2.b32 	{%r3384, %r3385}, [_ZZN3cub18CUB_300001_SM_10006detail6reduce18DeviceReduceKernelINS2_10policy_hubI4Studj8sum_funcE10Policy1000EN6thrust24THRUST_300001_SM_1000_NS6detail15normal_iteratorINSA_10device_ptrIS5_EEEEjS6_S5_N4cuda3std3__410__identityEEEvT0_PT3_T1_NS0_13GridEvenShareISN_EET2_T4_E12temp_storage+200];
	bfe.u32 	%r3386, %r3384, 0, 8;
	cvt.u16.u32 	%rs7216, %r3386;
	ld.shared.v2.b32 	{%r3387, %r3388}, [_ZZN3cub18CUB_300001_SM_10006detail6reduce18DeviceReduceKernelINS2_10policy_hubI4Studj8sum_funcE10Policy1000EN6thrust24THRUST_300001_SM_1000_NS6detail15normal_iteratorINSA_10device_ptrIS5_EEEEjS6_S5_N4cuda3std3__410__identityEEEvT0_PT3_T1_NS0_13GridEvenShareISN_EET2_T4_E12temp_storage+208];
	ld.shared.v2.b32 	{%r3389, %r3390}, [_ZZN3cub18CUB_300001_SM_10006detail6reduce18DeviceReduceKernelINS2_10policy_hubI4Studj8sum_funcE10Policy1000EN6thrust24THRUST_300001_SM_1000_NS6detail15normal_iteratorINSA_10device_ptrIS5_EEEEjS6_S5_N4cuda3std3__410__identityEEEvT0_PT3_T1_NS0_13GridEvenShareISN_EET2_T4_E12temp_storage+216];
	ld.shared.v2.b32 	{%r3391, %r3392}, [_ZZN3cub18CUB_300001_SM_10006detail6reduce18DeviceReduceKernelINS2_10policy_hubI4Studj8sum_funcE10Policy1000EN6thrust24THRUST_300001_SM_1000_NS6detail15normal_iteratorINSA_10device_ptrIS5_EEEEjS6_S5_N4cuda3std3__410__identityEEEvT0_PT3_T1_NS0_13GridEvenShareISN_EET2_T4_E12temp_storage+224];
	ld.shared.v2.b32 	{%r3393, %r3394}, [_ZZN3cub18CUB_300001_SM_10006detail6reduce18DeviceReduceKernelINS2_10policy_hubI4Studj8sum_funcE10Policy1000EN6thrust24THRUST_300001_SM_1000_NS6detail15normal_iteratorINSA_10device_ptrIS5_EEEEjS6_S5_N4cuda3std3__410__identityEEEvT0_PT3_T1_NS0_13GridEvenShareISN_EET2_T4_E12temp_storage+232];
	ld.shared.v2.b32 	{%r3395, %r3396}, [_ZZN3cub18CUB_300001_SM_10006detail6reduce18DeviceReduceKernelINS2_10policy_hubI4Studj8sum_funcE10Policy1000EN6thrust24THRUST_300001_SM_1000_NS6detail15normal_iteratorINSA_10device_ptrIS5_EEEEjS6_S5_N4cuda3std3__410__identityEEEvT0_PT3_T1_NS0_13GridEvenShareISN_EET2_T4_E12temp_storage+240];
	ld.shared.v2.u8 	{%rs4274, %rs4275}, [_ZZN3cub18CUB_300001_SM_10006detail6reduce18DeviceReduceKernelINS2_10policy_hubI4Studj8sum_funcE10Policy1000EN6thrust24THRUST_300001_SM_1000_NS6detail15normal_iteratorINSA_10device_ptrIS5_EEEEjS6_S5_N4cuda3std3__410__identityEEEvT0_PT3_T1_NS0_13GridEvenShareISN_EET2_T4_E12temp_storage+248];
	ld.shared.u32 	%r343, [_ZZN3cub18CUB_300001_SM_10006detail6reduce18DeviceReduceKernelINS2_10policy_hubI4Studj8sum_funcE10Policy1000EN6thrust24THRUST_300001_SM_1000_NS6detail15normal_iteratorINSA_10device_ptrIS5_EEEEjS6_S5_N4cuda3std3__410__identityEEEvT0_PT3_T1_NS0_13GridEvenShareISN_EET2_T4_E12temp_storage+252];
	ld.shared.f64 	%fd107, [_ZZN3cub18CUB_300001_SM_10006detail6reduce18DeviceReduceKernelINS2_10policy_hubI4Studj8sum_funcE10Policy1000EN6thrust24THRUST_300001_SM_1000_NS6detail15normal_iteratorINSA_10device_ptrIS5_EEEEjS6_S5_N4cuda3std3__410__identityEEEvT0_PT3_T1_NS0_13GridEvenShareISN_EET2_T4_E12temp_storage+256];
	add.u64 	%rd47, %SPL, 0;
	add.u64 	%rd48, %SPL, 64;
	and.b16  	%rs4276, %rs7471, 255;
	cvt.u32.u16 	%r3397, %rs7478;
	cvt.u32.u16 	%r3398, %rs7477;
	prmt.b32 	%r3399, %r3398, %r3397, 0x3340U;
	cvt.u32.u16 	%r3400, %rs7476;
	cvt.u32.u16 	%r3401, %rs7475;
	prmt.b32 	%r3402, %r3401, %r3400, 0x3340U;
	prmt.b32 	%r3403, %r3402, %r3399, 0x5410U;
	cvt.u32.u16 	%r3404, %rs7474;
	cvt.u32.u16 	%r3405, %rs7473;
	prmt.b32 	%r3406, %r3405, %r3404, 0x3340U;
	cvt.u32.u16 	%r3407, %rs7472;
	cvt.u32.u16 	%r3408, %rs7471;
	prmt.b32 	%r3409, %r3408, %r3407, 0x3340U;
	prmt.b32 	%r3410, %r3409, %r3406, 0x5410U;
	st.local.v2.b32 	[%rd47], {%r3410, %r3403};
	cvt.u32.u16 	%r3411, %rs7486;
	cvt.u32.u16 	%r3412, %rs7485;
	prmt.b32 	%r3413, %r3412, %r3411, 0x3340U;
	cvt.u32.u16 	%r3414, %rs7484;
	cvt.u32.u16 	%r3415, %rs7483;
	prmt.b32 	%r3416, %r3415, %r3414, 0x3340U;
	prmt.b32 	%r3417, %r3416, %r3413, 0x5410U;
	cvt.u32.u16 	%r3418, %rs7482;
	cvt.u32.u16 	%r3419, %rs7481;
	prmt.b32 	%r3420, %r3419, %r3418, 0x3340U;
	cvt.u32.u16 	%r3421, %rs7480;
	cvt.u32.u16 	%r3422, %rs7479;
	prmt.b32 	%r3423, %r3422, %r3421, 0x3340U;
	prmt.b32 	%r3424, %r3423, %r3420, 0x5410U;
	st.local.v2.b32 	[%rd47+8], {%r3424, %r3417};
	cvt.u32.u16 	%r3425, %rs7494;
	cvt.u32.u16 	%r3426, %rs7493;
	prmt.b32 	%r3427, %r3426, %r3425, 0x3340U;
	cvt.u32.u16 	%r3428, %rs7492;
	cvt.u32.u16 	%r3429, %rs7491;
	prmt.b32 	%r3430, %r3429, %r3428, 0x3340U;
	prmt.b32 	%r3431, %r3430, %r3427, 0x5410U;
	cvt.u32.u16 	%r3432, %rs7490;
	cvt.u32.u16 	%r3433, %rs7489;
	prmt.b32 	%r3434, %r3433, %r3432, 0x3340U;
	cvt.u32.u16 	%r3435, %rs7488;
	cvt.u32.u16 	%r3436, %rs7487;
	prmt.b32 	%r3437, %r3436, %r3435, 0x3340U;
	prmt.b32 	%r3438, %r3437, %r3434, 0x5410U;
	st.local.v2.b32 	[%rd47+16], {%r3438, %r3431};
	cvt.u32.u16 	%r3439, %rs7502;
	cvt.u32.u16 	%r3440, %rs7501;
	prmt.b32 	%r3441, %r3440, %r3439, 0x3340U;
	cvt.u32.u16 	%r3442, %rs7500;
	cvt.u32.u16 	%r3443, %rs7499;
	prmt.b32 	%r3444, %r3443, %r3442, 0x3340U;
	prmt.b32 	%r3445, %r3444, %r3441, 0x5410U;
	cvt.u32.u16 	%r3446, %rs7498;
	cvt.u32.u16 	%r3447, %rs7497;
	prmt.b32 	%r3448, %r3447, %r3446, 0x3340U;
	cvt.u32.u16 	%r3449, %rs7496;
	cvt.u32.u16 	%r3450, %rs7495;
	prmt.b32 	%r3451, %r3450, %r3449, 0x3340U;
	prmt.b32 	%r3452, %r3451, %r3448, 0x5410U;
	st.local.v2.b32 	[%rd47+24], {%r3452, %r3445};
	cvt.u32.u16 	%r3453, %rs7510;
	cvt.u32.u16 	%r3454, %rs7509;
	prmt.b32 	%r3455, %r3454, %r3453, 0x3340U;
	cvt.u32.u16 	%r3456, %rs7508;
	cvt.u32.u16 	%r3457, %rs7507;
	prmt.b32 	%r3458, %r3457, %r3456, 0x3340U;
	prmt.b32 	%r3459, %r3458, %r3455, 0x5410U;
	cvt.u32.u16 	%r3460, %rs7506;
	cvt.u32.u16 	%r3461, %rs7505;
	prmt.b32 	%r3462, %r3461, %r3460, 0x3340U;
	cvt.u32.u16 	%r3463, %rs7504;
	cvt.u32.u16 	%r3464, %rs7503;
	prmt.b32 	%r3465, %r3464, %r3463, 0x3340U;
	prmt.b32 	%r3466, %r3465, %r3462, 0x5410U;
	st.local.v2.b32 	[%rd47+32], {%r3466, %r3459};
	cvt.u32.u16 	%r3467, %rs7518;
	cvt.u32.u16 	%r3468, %rs7517;
	prmt.b32 	%r3469, %r3468, %r3467, 0x3340U;
	cvt.u32.u16 	%r3470, %rs7516;
	cvt.u32.u16 	%r3471, %rs7515;
	prmt.b32 	%r3472, %r3471, %r3470, 0x3340U;
	prmt.b32 	%r3473, %r3472, %r3469, 0x5410U;
	cvt.u32.u16 	%r3474, %rs7514;
	cvt.u32.u16 	%r3475, %rs7513;
	prmt.b32 	%r3476, %r3475, %r3474, 0x3340U;
	cvt.u32.u16 	%r3477, %rs7512;
	cvt.u32.u16 	%r3478, %rs7511;
	prmt.b32 	%r3479, %r3478, %r3477, 0x3340U;
	prmt.b32 	%r3480, %r3479, %r3476, 0x5410U;
	st.local.v2.b32 	[%rd47+40], {%r3480, %r3473};
	st.local.v2.u8 	[%rd47+48], {%rs7519, %rs7520};
	st.local.u32 	[%rd47+52], %r8473;
	st.local.f64 	[%rd47+56], %fd167;
	st.local.v2.b32 	[%rd48], {%r3384, %r3385};
	st.local.v2.b32 	[%rd48+8], {%r3387, %r3388};
	st.local.v2.b32 	[%rd48+16], {%r3389, %r3390};
	st.local.v2.b32 	[%rd48+24], {%r3391, %r3392};
	st.local.v2.b32 	[%rd48+32], {%r3393, %r3394};
	st.local.v2.b32 	[%rd48+40], {%r3395, %r3396};
	st.local.v2.u8 	[%rd48+48], {%rs4274, %rs4275};
	st.local.u32 	[%rd48+52], %r343;
	st.local.f64 	[%rd48+56], %fd107;
	setp.ne.s16 	%p483, %rs4276, 0;
	mov.b32 	%r8471, 0;
	@%p483 bra 	$L__BB6_1239;
$L__BB6_1235:
	and.b16  	%rs4326, %rs7216, 255;
	setp.eq.s16 	%p533, %rs4326, 0;
	@%p533 bra 	$L__BB6_1288;
	mov.b32 	%r8472, 0;
$L__BB6_1237:
	add.s32 	%r3531, %r8472, %r8471;
	cvt.u64.u32 	%rd133, %r3531;
	add.s64 	%rd134, %rd47, %rd133;
	st.local.u8 	[%rd134], %rs7216;
	add.s32 	%r346, %r8472, 1;
	cvt.u64.u32 	%rd135, %r8472;
	add.s64 	%rd136, %rd48, %rd135;
	ld.local.u8 	%rs7216, [%rd136+1];
	setp.ne.s16 	%p534, %rs7216, 0;
	mov.u32 	%r8472, %r346;
	@%p534 bra 	$L__BB6_1237;
	ld.local.u32 	%r8473, [%rd47+52];
	ld.local.f64 	%fd167, [%rd47+56];
	ld.local.v2.b32 	{%r3532, %r3533}, [%rd47];
	bfe.u32 	%r3534, %r3532, 0, 8;
	cvt.u16.u32 	%rs7471, %r3534;
	bfe.u32 	%r3535, %r3532, 8, 8;
	cvt.u16.u32 	%rs7472, %r3535;
	bfe.u32 	%r3536, %r3532, 16, 8;
	cvt.u16.u32 	%rs7473, %r3536;
	bfe.u32 	%r3537, %r3532, 24, 8;
	cvt.u16.u32 	%rs7474, %r3537;
	bfe.u32 	%r3538, %r3533, 0, 8;
	cvt.u16.u32 	%rs7475, %r3538;
	bfe.u32 	%r3539, %r3533, 8, 8;
	cvt.u16.u32 	%rs7476, %r3539;
	bfe.u32 	%r3540, %r3533, 16, 8;
	cvt.u16.u32 	%rs7477, %r3540;
	bfe.u32 	%r3541, %r3533, 24, 8;
	cvt.u16.u32 	%rs7478, %r3541;
	ld.local.v2.b32 	{%r3542, %r3543}, [%rd47+8];
	bfe.u32 	%r3544, %r3542, 0, 8;
	cvt.u16.u32 	%rs7479, %r3544;
	bfe.u32 	%r3545, %r3542, 8, 8;
	cvt.u16.u32 	%rs7480, %r3545;
	bfe.u32 	%r3546, %r3542, 16, 8;
	cvt.u16.u32 	%rs7481, %r3546;
	bfe.u32 	%r3547, %r3542, 24, 8;
	cvt.u16.u32 	%rs7482, %r3547;
	bfe.u32 	%r3548, %r3543, 0, 8;
	cvt.u16.u32 	%rs7483, %r3548;
	bfe.u32 	%r3549, %r3543, 8, 8;
	cvt.u16.u32 	%rs7484, %r3549;
	bfe.u32 	%r3550, %r3543, 16, 8;
	cvt.u16.u32 	%rs7485, %r3550;
	bfe.u32 	%r3551, %r3543, 24, 8;
	cvt.u16.u32 	%rs7486, %r3551;
	ld.local.v2.b32 	{%r3552, %r3553}, [%rd47+16];
	bfe.u32 	%r3554, %r3552, 0, 8;
	cvt.u16.u32 	%rs7487, %r3554;
	bfe.u32 	%r3555, %r3552, 8, 8;
	cvt.u16.u32 	%rs7488, %r3555;
	bfe.u32 	%r3556, %r3552, 16, 8;
	cvt.u16.u32 	%rs7489, %r3556;
	bfe.u32 	%r3557, %r3552, 24, 8;
	cvt.u16.u32 	%rs7490, %r3557;
	bfe.u32 	%r3558, %r3553, 0, 8;
	cvt.u16.u32 	%rs7491, %r3558;
	bfe.u32 	%r3559, %r3553, 8, 8;
	cvt.u16.u32 	%rs7492, %r3559;
	bfe.u32 	%r3560, %r3553, 16, 8;
	cvt.u16.u32 	%rs7493, %r3560;
	bfe.u32 	%r3561, %r3553, 24, 8;
	cvt.u16.u32 	%rs7494, %r3561;
	ld.local.v2.b32 	{%r3562, %r3563}, [%rd47+24];
	bfe.u32 	%r3564, %r3562, 0, 8;
	cvt.u16.u32 	%rs7495, %r3564;
	bfe.u32 	%r3565, %r3562, 8, 8;
	cvt.u16.u32 	%rs7496, %r3565;
	bfe.u32 	%r3566, %r3562, 16, 8;
	cvt.u16.u32 	%rs7497, %r3566;
	bfe.u32 	%r3567, %r3562, 24, 8;
	cvt.u16.u32 	%rs7498, %r3567;
	bfe.u32 	%r3568, %r3563, 0, 8;
	cvt.u16.u32 	%rs7499, %r3568;
	bfe.u32 	%r3569, %r3563, 8, 8;
	cvt.u16.u32 	%rs7500, %r3569;
	bfe.u32 	%r3570, %r3563, 16, 8;
	cvt.u16.u32 	%rs7501, %r3570;
	bfe.u32 	%r3571, %r3563, 24, 8;
	cvt.u16.u32 	%rs7502, %r3571;
	ld.local.v2.b32 	{%r3572, %r3573}, [%rd47+32];
	bfe.u32 	%r3574, %r3572, 0, 8;
	cvt.u16.u32 	%rs7503, %r3574;
	bfe.u32 	%r3575, %r3572, 8, 8;
	cvt.u16.u32 	%rs7504, %r3575;
	bfe.u32 	%r3576, %r3572, 16, 8;
	cvt.u16.u32 	%rs7505, %r3576;
	bfe.u32 	%r3577, %r3572, 24, 8;
	cvt.u16.u32 	%rs7506, %r3577;
	bfe.u32 	%r3578, %r3573, 0, 8;
	cvt.u16.u32 	%rs7507, %r3578;
	bfe.u32 	%r3579, %r3573, 8, 8;
	cvt.u16.u32 	%rs7508, %r3579;
	bfe.u32 	%r3580, %r3573, 16, 8;
	cvt.u16.u32 	%rs7509, %r3580;
	bfe.u32 	%r3581, %r3573, 24, 8;
	cvt.u16.u32 	%rs7510, %r3581;
	ld.local.v2.b32 	{%r3582, %r3583}, [%rd47+40];
	bfe.u32 	%r3584, %r3582, 0, 8;
	cvt.u16.u32 	%rs7511, %r3584;
	bfe.u32 	%r3585, %r3582, 8, 8;
	cvt.u16.u32 	%rs7512, %r3585;
	bfe.u32 	%r3586, %r3582, 16, 8;
	cvt.u16.u32 	%rs7513, %r3586;
	bfe.u32 	%r3587, %r3582, 24, 8;
	cvt.u16.u32 	%rs7514, %r3587;
	bfe.u32 	%r3588, %r3583, 0, 8;
	cvt.u16.u32 	%rs7515, %r3588;
	bfe.u32 	%r3589, %r3583, 8, 8;
	cvt.u16.u32 	%rs7516, %r3589;
	bfe.u32 	%r3590, %r3583, 16, 8;
	cvt.u16.u32 	%rs7517, %r3590;
	bfe.u32 	%r3591, %r3583, 24, 8;
	cvt.u16.u32 	%rs7518, %r3591;
	ld.local.v2.u8 	{%rs7519, %rs7520}, [%rd47+48];
	bra.uni 	$L__BB6_1288;
$L__BB6_1239:
	and.b16  	%rs4277, %rs7472, 255;
	setp.eq.s16 	%p484, %rs4277, 0;
	mov.b32 	%r8471, 1;
	@%p484 bra 	$L__BB6_1235;
	and.b16  	%rs4278, %rs7473, 255;
	setp.eq.s16 	%p485, %rs4278, 0;
	mov.b32 	%r8471, 2;
	@%p485 bra 	$L__BB6_1235;
	and.b16  	%rs4279, %rs7474, 255;
	setp.eq.s16 	%p486, %rs4279, 0;
	mov.b32 	%r8471, 3;
	@%p486 bra 	$L__BB6_1235;
	and.b16  	%rs4280, %rs7475, 255;
	setp.eq.s16 	%p487, %rs4280, 0;
	mov.b32 	%r8471, 4;
	@%p487 bra 	$L__BB6_1235;
	and.b16  	%rs4281, %rs7476, 255;
	setp.eq.s16 	%p488, %rs4281, 0;
	mov.b32 	%r8471, 5;
	@%p488 bra 	$L__BB6_1235;
	and.b16  	%rs4282, %rs7477, 255;
	setp.eq.s16 	%p489, %rs4282, 0;
	mov.b32 	%r8471, 6;
	@%p489 bra 	$L__BB6_1235;
	and.b16  	%rs4283, %rs7478, 255;
	setp.eq.s16 	%p490, %rs4283, 0;
	mov.b32 	%r8471, 7;
	@%p490 bra 	$L__BB6_1235;
	and.b16  	%rs4284, %rs7479, 255;
	setp.eq.s16 	%p491, %rs4284, 0;
	mov.b32 	%r8471, 8;
	@%p491 bra 	$L__BB6_1235;
	and.b16  	%rs4285, %rs7480, 255;
	setp.eq.s16 	%p492, %rs4285, 0;
	mov.b32 	%r8471, 9;
	@%p492 bra 	$L__BB6_1235;
	and.b16  	%rs4286, %rs7481, 255;
	setp.eq.s16 	%p493, %rs4286, 0;
	mov.b32 	%r8471, 10;
	@%p493 bra 	$L__BB6_1235;
	and.b16  	%rs4287, %rs7482, 255;
	setp.eq.s16 	%p494, %rs4287, 0;
	mov.b32 	%r8471, 11;
	@%p494 bra 	$L__BB6_1235;
	and.b16  	%rs4288, %rs7483, 255;
	setp.eq.s16 	%p495, %rs4288, 0;
	mov.b32 	%r8471, 12;
	@%p495 bra 	$L__BB6_1235;
	and.b16  	%rs4289, %rs7484, 255;
	setp.eq.s16 	%p496, %rs4289, 0;
	mov.b32 	%r8471, 13;
	@%p496 bra 	$L__BB6_1235;
	and.b16  	%rs4290, %rs7485, 255;
	setp.eq.s16 	%p497, %rs4290, 0;
	mov.b32 	%r8471, 14;
	@%p497 bra 	$L__BB6_1235;
	and.b16  	%rs4291, %rs7486, 255;
	setp.eq.s16 	%p498, %rs4291, 0;
	mov.b32 	%r8471, 15;
	@%p498 bra 	$L__BB6_1235;
	and.b16  	%rs4292, %rs7487, 255;
	setp.eq.s16 	%p499, %rs4292, 0;
	mov.b32 	%r8471, 16;
	@%p499 bra 	$L__BB6_1235;
	and.b16  	%rs4293, %rs7488, 255;
	setp.eq.s16 	%p500, %rs4293, 0;
	mov.b32 	%r8471, 17;
	@%p500 bra 	$L__BB6_1235;
	and.b16  	%rs4294, %rs7489, 255;
	setp.eq.s16 	%p501, %rs4294, 0;
	mov.b32 	%r8471, 18;
	@%p501 bra 	$L__BB6_1235;
	and.b16  	%rs4295, %rs7490, 255;
	setp.eq.s16 	%p502, %rs4295, 0;
	mov.b32 	%r8471, 19;
	@%p502 bra 	$L__BB6_1235;
	and.b16  	%rs4296, %rs7491, 255;
	setp.eq.s16 	%p503, %rs4296, 0;
	mov.b32 	%r8471, 20;
	@%p503 bra 	$L__BB6_1235;
	and.b16  	%rs4297, %rs7492, 255;
	setp.eq.s16 	%p504, %rs4297, 0;
	mov.b32 	%r8471, 21;
	@%p504 bra 	$L__BB6_1235;
	and.b16  	%rs4298, %rs7493, 255;
	setp.eq.s16 	%p505, %rs4298, 0;
	mov.b32 	%r8471, 22;
	@%p505 bra 	$L__BB6_1235;
	and.b16  	%rs4299, %rs7494, 255;
	setp.eq.s16 	%p506, %rs4299, 0;
	mov.b32 	%r8471, 23;
	@%p506 bra 	$L__BB6_1235;
	and.b16  	%rs4300, %rs7495, 255;
	setp.eq.s16 	%p507, %rs4300, 0;
	mov.b32 	%r8471, 24;
	@%p507 bra 	$L__BB6_1235;
	and.b16  	%rs4301, %rs7496, 255;
	setp.eq.s16 	%p508, %rs4301, 0;
	mov.b32 	%r8471, 25;
	@%p508 bra 	$L__BB6_1235;
	and.b16  	%rs4302, %rs7497, 255;
	setp.eq.s16 	%p509, %rs4302, 0;
	mov.b32 	%r8471, 26;
	@%p509 bra 	$L__BB6_1235;
	and.b16  	%rs4303, %rs7498, 255;
	setp.eq.s16 	%p510, %rs4303, 0;
	mov.b32 	%r8471, 27;
	@%p510 bra 	$L__BB6_1235;
	and.b16  	%rs4304, %rs7499, 255;
	setp.eq.s16 	%p511, %rs4304, 0;
	mov.b32 	%r8471, 28;
	@%p511 bra 	$L__BB6_1235;
	and.b16  	%rs4305, %rs7500, 255;
	setp.eq.s16 	%p512, %rs4305, 0;
	mov.b32 	%r8471, 29;
	@%p512 bra 	$L__BB6_1235;
	and.b16  	%rs4306, %rs7501, 255;
	setp.eq.s16 	%p513, %rs4306, 0;
	mov.b32 	%r8471, 30;
	@%p513 bra 	$L__BB6_1235;
	and.b16  	%rs4307, %rs7502, 255;
	setp.eq.s16 	%p514, %rs4307, 0;
	mov.b32 	%r8471, 31;
	@%p514 bra 	$L__BB6_1235;
	and.b16  	%rs4308, %rs7503, 255;
	setp.eq.s16 	%p515, %rs4308, 0;
	mov.b32 	%r8471, 32;
	@%p515 bra 	$L__BB6_1235;
	and.b16  	%rs4309, %rs7504, 255;
	setp.eq.s16 	%p516, %rs4309, 0;
	mov.b32 	%r8471, 33;
	@%p516 bra 	$L__BB6_1235;
	and.b16  	%rs4310, %rs7505, 255;
	setp.eq.s16 	%p517, %rs4310, 0;
	mov.b32 	%r8471, 34;
	@%p517 bra 	$L__BB6_1235;
	and.b16  	%rs4311, %rs7506, 255;
	setp.eq.s16 	%p518, %rs4311, 0;
	mov.b32 	%r8471, 35;
	@%p518 bra 	$L__BB6_1235;
	and.b16  	%rs4312, %rs7507, 255;
	setp.eq.s16 	%p519, %rs4312, 0;
	mov.b32 	%r8471, 36;
	@%p519 bra 	$L__BB6_1235;
	and.b16  	%rs4313, %rs7508, 255;
	setp.eq.s16 	%p520, %rs4313, 0;
	mov.b32 	%r8471, 37;
	@%p520 bra 	$L__BB6_1235;
	and.b16  	%rs4314, %rs7509, 255;
	setp.eq.s16 	%p521, %rs4314, 0;
	mov.b32 	%r8471, 38;
	@%p521 bra 	$L__BB6_1235;
	and.b16  	%rs4315, %rs7510, 255;
	setp.eq.s16 	%p522, %rs4315, 0;
	mov.b32 	%r8471, 39;
	@%p522 bra 	$L__BB6_1235;
	and.b16  	%rs4316, %rs7511, 255;
	setp.eq.s16 	%p523, %rs4316, 0;
	mov.b32 	%r8471, 40;
	@%p523 bra 	$L__BB6_1235;
	and.b16  	%rs4317, %rs7512, 255;
	setp.eq.s16 	%p524, %rs4317, 0;
	mov.b32 	%r8471, 41;
	@%p524 bra 	$L__BB6_1235;
	and.b16  	%rs4318, %rs7513, 255;
	setp.eq.s16 	%p525, %rs4318, 0;
	mov.b32 	%r8471, 42;
	@%p525 bra 	$L__BB6_1235;
	and.b16  	%rs4319, %rs7514, 255;
	setp.eq.s16 	%p526, %rs4319, 0;
	mov.b32 	%r8471, 43;
	@%p526 bra 	$L__BB6_1235;
	and.b16  	%rs4320, %rs7515, 255;
	setp.eq.s16 	%p527, %rs4320, 0;
	mov.b32 	%r8471, 44;
	@%p527 bra 	$L__BB6_1235;
	and.b16  	%rs4321, %rs7516, 255;
	setp.eq.s16 	%p528, %rs4321, 0;
	mov.b32 	%r8471, 45;
	@%p528 bra 	$L__BB6_1235;
	and.b16  	%rs4322, %rs7517, 255;
	setp.eq.s16 	%p529, %rs4322, 0;
	mov.b32 	%r8471, 46;
	@%p529 bra 	$L__BB6_1235;
	and.b16  	%rs4323, %rs7518, 255;
	setp.eq.s16 	%p530, %rs4323, 0;
	mov.b32 	%r8471, 47;
	@%p530 bra 	$L__BB6_1235;
	and.b16  	%rs4324, %rs7519, 255;
	setp.eq.s16 	%p531, %rs4324, 0;
	mov.b32 	%r8471, 48;
	@%p531 bra 	$L__BB6_1235;
	and.b16  	%rs4325, %rs7520, 255;
	setp.eq.s16 	%p532, %rs4325, 0;
	mov.b32 	%r8471, 49;
	@%p532 bra 	$L__BB6_1235;
$L__BB6_1288:
	add.s32 	%r8476, %r8473, %r343;
	add.f64 	%fd168, %fd107, %fd167;
	ld.shared.v2.b32 	{%r3593, %r3594}, [_ZZN3cub18CUB_300001_SM_10006detail6reduce18DeviceReduceKernelINS2_10policy_hubI4Studj8sum_funcE10Policy1000EN6thrust24THRUST_300001_SM_1000_NS6detail15normal_iteratorINSA_10device_ptrIS5_EEEEjS6_S5_N4cuda3std3__410__identityEEEvT0_PT3_T1_NS0_13GridEvenShareISN_EET2_T4_E12temp_storage+264];
	bfe.u32 	%r3595, %r3593, 0, 8;
	cvt.u16.u32 	%rs7267, %r3595;
	ld.shared.v2.b32 	{%r3596, %r3597}, [_ZZN3cub18CUB_300001_SM_10006detail6reduce18DeviceReduceKernelINS2_10policy_hubI4Studj8sum_funcE10Policy1000EN6thrust24THRUST_300001_SM_1000_NS6detail15normal_iteratorINSA_10device_ptrIS5_EEEEjS6_S5_N4cuda3std3__410__identityEEEvT0_PT3_T1_NS0_13GridEvenShareISN_EET2_T4_E12temp_storage+272];
	ld.shared.v2.b32 	{%r3598, %r3599}, [_ZZN3cub18CUB_300001_SM_10006detail6reduce18DeviceReduceKernelINS2_10policy_hubI4Studj8sum_funcE10Policy1000EN6thrust24THRUST_300001_SM_1000_NS6detail15normal_iteratorINSA_10device_ptrIS5_EEEEjS6_S5_N4cuda3std3__410__identityEEEvT0_PT3_T1_NS0_13GridEvenShareISN_EET2_T4_E12temp_storage+280];
	ld.shared.v2.b32 	{%r3600, %r3601}, [_ZZN3cub18CUB_300001_SM_10006detail6reduce18DeviceReduceKernelINS2_10policy_hubI4Studj8sum_funcE10Policy1000EN6thrust24THRUST_300001_SM_1000_NS6detail15normal_iteratorINSA_10device_ptrIS5_EEEEjS6_S5_N4cuda3std3__410__identityEEEvT0_PT3_T1_NS0_13GridEvenShareISN_EET2_T4_E12temp_storage+288];
	ld.shared.v2.b32 	{%r3602, %r3603}, [_ZZN3cub18CUB_300001_SM_10006detail6reduce18DeviceReduceKernelINS2_10policy_hubI4Studj8sum_funcE10Policy1000EN6thrust24THRUST_300001_SM_1000_NS6detail15normal_iteratorINSA_10device_ptrIS5_EEEEjS6_S5_N4cuda3std3__410__identityEEEvT0_PT3_T1_NS0_13GridEvenShareISN_EET2_T4_E12temp_storage+296];
	ld.shared.v2.b32 	{%r3604, %r3605}, [_ZZN3cub18CUB_300001_SM_10006detail6reduce18DeviceReduceKernelINS2_10policy_hubI4Studj8sum_funcE10Policy1000EN6thrust24THRUST_300001_SM_1000_NS6detail15normal_iteratorINSA_10device_ptrIS5_EEEEjS6_S5_N4cuda3std3__410__identityEEEvT0_PT3_T1_NS0_13GridEvenShareISN_EET2_T4_E12temp_storage+304];
	ld.shared.v2.u8 	{%rs4327, %rs4328}, [_ZZN3cub18CUB_300001_SM_10006detail6reduce18DeviceReduceKernelINS2_10policy_hubI4Studj8sum_funcE10Policy1000EN6thrust24THRUST_300001_SM_1000_NS6detail15normal_iteratorINSA_10device_ptrIS5_EEEEjS6_S5_N4cuda3std3__410__identityEEEvT0_PT3_T1_NS0_13GridEvenShareISN_EET2_T4_E12temp_storage+312];
	ld.shared.u32 	%r350, [_ZZN3cub18CUB_300001_SM_10006detail6reduce18DeviceReduceKernelINS2_10policy_hubI4Studj8sum_funcE10Policy1000EN6thrust24THRUST_300001_SM_1000_NS6detail15normal_iteratorINSA_10device_ptrIS5_EEEEjS6_S5_N4cuda3std3__410__identityEEEvT0_PT3_T1_NS0_13GridEvenShareISN_EET2_T4_E12temp_storage+316];
	ld.shared.f64 	%fd111, [_ZZN3cub18CUB_300001_SM_10006detail6reduce18DeviceReduceKernelINS2_10policy_hubI4Studj8sum_funcE10Policy1000EN6thrust24THRUST_300001_SM_1000_NS6detail15normal_iteratorINSA_10device_ptrIS5_EEEEjS6_S5_N4cuda3std3__410__identityEEEvT0_PT3_T1_NS0_13GridEvenShareISN_EET2_T4_E12temp_storage+320];
	add.u64 	%rd49, %SPL, 0;
	add.u64 	%rd50, %SPL, 64;
	and.b16  	%rs4329, %rs7471, 255;
	cvt.u32.u16 	%r3606, %rs7478;
	cvt.u32.u16 	%r3607, %rs7477;
	prmt.b32 	%r3608, %r3607, %r3606, 0x3340U;
	cvt.u32.u16 	%r3609, %rs7476;
	cvt.u32.u16 	%r3610, %rs7475;
	prmt.b32 	%r3611, %r3610, %r3609, 0x3340U;
	prmt.b32 	%r3612, %r3611, %r3608, 0x5410U;
	cvt.u32.u16 	%r3613, %rs7474;
	cvt.u32.u16 	%r3614, %rs7473;
	prmt.b32 	%r3615, %r3614, %r3613, 0x3340U;
	cvt.u32.u16 	%r3616, %rs7472;
	cvt.u32.u16 	%r3617, %rs7471;
	prmt.b32 	%r3618, %r3617, %r3616, 0x3340U;
	prmt.b32 	%r3619, %r3618, %r3615, 0x5410U;
	st.local.v2.b32 	[%rd49], {%r3619, %r3612};
	cvt.u32.u16 	%r3620, %rs7486;
	cvt.u32.u16 	%r3621, %rs7485;
	prmt.b32 	%r3622, %r3621, %r3620, 0x3340U;
	cvt.u32.u16 	%r3623, %rs7484;
	cvt.u32.u16 	%r3624, %rs7483;
	prmt.b32 	%r3625, %r3624, %r3623, 0x3340U;
	prmt.b32 	%r3626, %r3625, %r3622, 0x5410U;
	cvt.u32.u16 	%r3627, %rs7482;
	cvt.u32.u16 	%r3628, %rs7481;
	prmt.b32 	%r3629, %r3628, %r3627, 0x3340U;
	cvt.u32.u16 	%r3630, %rs7480;
	cvt.u32.u16 	%r3631, %rs7479;
	prmt.b32 	%r3632, %r3631, %r3630, 0x3340U;
	prmt.b32 	%r3633, %r3632, %r3629, 0x5410U;
	st.local.v2.b32 	[%rd49+8], {%r3633, %r3626};
	cvt.u32.u16 	%r3634, %rs7494;
	cvt.u32.u16 	%r3635, %rs7493;
	prmt.b32 	%r3636, %r3635, %r3634, 0x3340U;
	cvt.u32.u16 	%r3637, %rs7492;
	cvt.u32.u16 	%r3638, %rs7491;
	prmt.b32 	%r3639, %r3638, %r3637, 0x3340U;
	prmt.b32 	%r3640, %r3639, %r3636, 0x5410U;
	cvt.u32.u16 	%r3641, %rs7490;
	cvt.u32.u16 	%r3642, %rs7489;
	prmt.b32 	%r3643, %r3642, %r3641, 0x3340U;
	cvt.u32.u16 	%r3644, %rs7488;
	cvt.u32.u16 	%r3645, %rs7487;
	prmt.b32 	%r3646, %r3645, %r3644, 0x3340U;
	prmt.b32 	%r3647, %r3646, %r3643, 0x5410U;
	st.local.v2.b32 	[%rd49+16], {%r3647, %r3640};
	cvt.u32.u16 	%r3648, %rs7502;
	cvt.u32.u16 	%r3649, %rs7501;
	prmt.b32 	%r3650, %r3649, %r3648, 0x3340U;
	cvt.u32.u16 	%r3651, %rs7500;
	cvt.u32.u16 	%r3652, %rs7499;
	prmt.b32 	%r3653, %r3652, %r3651, 0x3340U;
	prmt.b32 	%r3654, %r3653, %r3650, 0x5410U;
	cvt.u32.u16 	%r3655, %rs7498;
	cvt.u32.u16 	%r3656, %rs7497;
	prmt.b32 	%r3657, %r3656, %r3655, 0x3340U;
	cvt.u32.u16 	%r3658, %rs7496;
	cvt.u32.u16 	%r3659, %rs7495;
	prmt.b32 	%r3660, %r3659, %r3658, 0x3340U;
	prmt.b32 	%r3661, %r3660, %r3657, 0x5410U;
	st.local.v2.b32 	[%rd49+24], {%r3661, %r3654};
	cvt.u32.u16 	%r3662, %rs7510;
	cvt.u32.u16 	%r3663, %rs7509;
	prmt.b32 	%r3664, %r3663, %r3662, 0x3340U;
	cvt.u32.u16 	%r3665, %rs7508;
	cvt.u32.u16 	%r3666, %rs7507;
	prmt.b32 	%r3667, %r3666, %r3665, 0x3340U;
	prmt.b32 	%r3668, %r3667, %r3664, 0x5410U;
	cvt.u32.u16 	%r3669, %rs7506;
	cvt.u32.u16 	%r3670, %rs7505;
	prmt.b32 	%r3671, %r3670, %r3669, 0x3340U;
	cvt.u32.u16 	%r3672, %rs7504;
	cvt.u32.u16 	%r3673, %rs7503;
	prmt.b32 	%r3674, %r3673, %r3672, 0x3340U;
	prmt.b32 	%r3675, %r3674, %r3671, 0x5410U;
	st.local.v2.b32 	[%rd49+32], {%r3675, %r3668};
	cvt.u32.u16 	%r3676, %rs7518;
	cvt.u32.u16 	%r3677, %rs7517;
	prmt.b32 	%r3678, %r3677, %r3676, 0x3340U;
	cvt.u32.u16 	%r3679, %rs7516;
	cvt.u32.u16 	%r3680, %rs7515;
	prmt.b32 	%r3681, %r3680, %r3679, 0x3340U;
	prmt.b32 	%r3682, %r3681, %r3678, 0x5410U;
	cvt.u32.u16 	%r3683, %rs7514;
	cvt.u32.u16 	%r3684, %rs7513;
	prmt.b32 	%r3685, %r3684, %r3683, 0x3340U;
	cvt.u32.u16 	%r3686, %rs7512;
	cvt.u32.u16 	%r3687, %rs7511;
	prmt.b32 	%r3688, %r3687, %r3686, 0x3340U;
	prmt.b32 	%r3689, %r3688, %r3685, 0x5410U;
	st.local.v2.b32 	[%rd49+40], {%r3689, %r3682};
	st.local.v2.u8 	[%rd49+48], {%rs7519, %rs7520};
	st.local.u32 	[%rd49+52], %r8476;
	st.local.f64 	[%rd49+56], %fd168;
	st.local.v2.b32 	[%rd50], {%r3593, %r3594};
	st.local.v2.b32 	[%rd50+8], {%r3596, %r3597};
	st.local.v2.b32 	[%rd50+16], {%r3598, %r3599};
	st.local.v2.b32 	[%rd50+24], {%r3600, %r3601};
	st.local.v2.b32 	[%rd50+32], {%r3602, %r3603};
	st.local.v2.b32 	[%rd50+40], {%r3604, %r3605};
	st.local.v2.u8 	[%rd50+48], {%rs4327, %rs4328};
	st.local.u32 	[%rd50+52], %r350;
	st.local.f64 	[%rd50+56], %fd111;
	setp.ne.s16 	%p535, %rs4329, 0;
	mov.b32 	%r8474, 0;
	@%p535 bra 	$L__BB6_1293;
$L__BB6_1289:
	and.b16  	%rs4379, %rs7267, 255;
	setp.eq.s16 	%p585, %rs4379, 0;
	@%p585 bra 	$L__BB6_1342;
	mov.b32 	%r8475, 0;
$L__BB6_1291:
	add.s32 	%r3740, %r8475, %r8474;
	cvt.u64.u32 	%rd139, %r3740;
	add.s64 	%rd140, %rd49, %rd139;
	st.local.u8 	[%rd140], %rs7267;
	add.s32 	%r353, %r8475, 1;
	cvt.u64.u32 	%rd141, %r8475;
	add.s64 	%rd142, %rd50, %rd141;
	ld.local.u8 	%rs7267, [%rd142+1];
	setp.ne.s16 	%p586, %rs7267, 0;
	mov.u32 	%r8475, %r353;
	@%p586 bra 	$L__BB6_1291;
	ld.local.u32 	%r8476, [%rd49+52];
	ld.local.f64 	%fd168, [%rd49+56];
	ld.local.v2.b32 	{%r3741, %r3742}, [%rd49];
	bfe.u32 	%r3743, %r3741, 0, 8;
	cvt.u16.u32 	%rs7471, %r3743;
	bfe.u32 	%r3744, %r3741, 8, 8;
	cvt.u16.u32 	%rs7472, %r3744;
	bfe.u32 	%r3745, %r3741, 16, 8;
	cvt.u16.u32 	%rs7473, %r3745;
	bfe.u32 	%r3746, %r3741, 24, 8;
	cvt.u16.u32 	%rs7474, %r3746;
	bfe.u32 	%r3747, %r3742, 0, 8;
	cvt.u16.u32 	%rs7475, %r3747;
	bfe.u32 	%r3748, %r3742, 8, 8;
	cvt.u16.u32 	%rs7476, %r3748;
	bfe.u32 	%r3749, %r3742, 16, 8;
	cvt.u16.u32 	%rs7477, %r3749;
	bfe.u32 	%r3750, %r3742, 24, 8;
	cvt.u16.u32 	%rs7478, %r3750;
	ld.local.v2.b32 	{%r3751, %r3752}, [%rd49+8];
	bfe.u32 	%r3753, %r3751, 0, 8;
	cvt.u16.u32 	%rs7479, %r3753;
	bfe.u32 	%r3754, %r3751, 8, 8;
	cvt.u16.u32 	%rs7480, %r3754;
	bfe.u32 	%r3755, %r3751, 16, 8;
	cvt.u16.u32 	%rs7481, %r3755;
	bfe.u32 	%r3756, %r3751, 24, 8;
	cvt.u16.u32 	%rs7482, %r3756;
	bfe.u32 	%r3757, %r3752, 0, 8;
	cvt.u16.u32 	%rs7483, %r3757;
	bfe.u32 	%r3758, %r3752, 8, 8;
	cvt.u16.u32 	%rs7484, %r3758;
	bfe.u32 	%r3759, %r3752, 16, 8;
	cvt.u16.u32 	%rs7485, %r3759;
	bfe.u32 	%r3760, %r3752, 24, 8;
	cvt.u16.u32 	%rs7486, %r3760;
	ld.local.v2.b32 	{%r3761, %r3762}, [%rd49+16];
	bfe.u32 	%r3763, %r3761, 0, 8;
	cvt.u16.u32 	%rs7487, %r3763;
	bfe.u32 	%r3764, %r3761, 8, 8;
	cvt.u16.u32 	%rs7488, %r3764;
	bfe.u32 	%r3765, %r3761, 16, 8;
	cvt.u16.u32 	%rs7489, %r3765;
	bfe.u32 	%r3766, %r3761, 24, 8;
	cvt.u16.u32 	%rs7490, %r3766;
	bfe.u32 	%r3767, %r3762, 0, 8;
	cvt.u16.u32 	%rs7491, %r3767;
	bfe.u32 	%r3768, %r3762, 8, 8;
	cvt.u16.u32 	%rs7492, %r3768;
	bfe.u32 	%r3769, %r3762, 16, 8;
	cvt.u16.u32 	%rs7493, %r3769;
	bfe.u32 	%r3770, %r3762, 24, 8;
	cvt.u16.u32 	%rs7494, %r3770;
	ld.local.v2.b32 	{%r3771, %r3772}, [%rd49+24];
	bfe.u32 	%r3773, %r3771, 0, 8;
	cvt.u16.u32 	%rs7495, %r3773;
	bfe.u32 	%r3774, %r3771, 8, 8;
	cvt.u16.u32 	%rs7496, %r3774;
	bfe.u32 	%r3775, %r3771, 16, 8;
	cvt.u16.u32 	%rs7497, %r3775;
	bfe.u32 	%r3776, %r3771, 24, 8;
	cvt.u16.u32 	%rs7498, %r3776;
	bfe.u32 	%r3777, %r3772, 0, 8;
	cvt.u16.u32 	%rs7499, %r3777;
	bfe.u32 	%r3778, %r3772, 8, 8;
	cvt.u16.u32 	%rs7500, %r3778;
	bfe.u32 	%r3779, %r3772, 16, 8;
	cvt.u16.u32 	%rs7501, %r3779;
	bfe.u32 	%r3780, %r3772, 24, 8;
	cvt.u16.u32 	%rs7502, %r3780;
	ld.local.v2.b32 	{%r3781, %r3782}, [%rd49+32];
	bfe.u32 	%r3783, %r3781, 0, 8;
	cvt.u16.u32 	%rs7503, %r3783;
	bfe.u32 	%r3784, %r3781, 8, 8;
	cvt.u16.u32 	%rs7504, %r3784;
	bfe.u32 	%r3785, %r3781, 16, 8;
	cvt.u16.u32 	%rs7505, %r3785;
	bfe.u32 	%r3786, %r3781, 24, 8;
	cvt.u16.u32 	%rs7506, %r3786;
	bfe.u32 	%r3787, %r3782, 0, 8;
	cvt.u16.u32 	%rs7507, %r3787;
	bfe.u32 	%r3788, %r3782, 8, 8;
	cvt.u16.u32 	%rs7508, %r3788;
	bfe.u32 	%r3789, %r3782, 16, 8;
	cvt.u16.u32 	%rs7509, %r3789;
	bfe.u32 	%r3790, %r3782, 24, 8;
	cvt.u16.u32 	%rs7510, %r3790;
	ld.local.v2.b32 	{%r3791, %r3792}, [%rd49+40];
	bfe.u32 	%r3793, %r3791, 0, 8;
	cvt.u16.u32 	%rs7511, %r3793;
	bfe.u32 	%r3794, %r3791, 8, 8;
	cvt.u16.u32 	%rs7512, %r3794;
	bfe.u32 	%r3795, %r3791, 16, 8;
	cvt.u16.u32 	%rs7513, %r3795;
	bfe.u32 	%r3796, %r3791, 24, 8;
	cvt.u16.u32 	%rs7514, %r3796;
	bfe.u32 	%r3797, %r3792, 0, 8;
	cvt.u16.u32 	%rs7515, %r3797;
	bfe.u32 	%r3798, %r3792, 8, 8;
	cvt.u16.u32 	%rs7516, %r3798;
	bfe.u32 	%r3799, %r3792, 16, 8;
	cvt.u16.u32 	%rs7517, %r3799;
	bfe.u32 	%r3800, %r3792, 24, 8;
	cvt.u16.u32 	%rs7518, %r3800;
	ld.local.v2.u8 	{%rs7519, %rs7520}, [%rd49+48];
	bra.uni 	$L__BB6_1342;
$L__BB6_1293:
	and.b16  	%rs4330, %rs7472, 255;
	setp.eq.s16 	%p536, %rs4330, 0;
	mov.b32 	%r8474, 1;
	@%p536 bra 	$L__BB6_1289;
	and.b16  	%rs4331, %rs7473, 255;
	setp.eq.s16 	%p537, %rs4331, 0;
	mov.b32 	%r8474, 2;
	@%p537 bra 	$L__BB6_1289;
	and.b16  	%rs4332, %rs7474, 255;
	setp.eq.s16 	%p538, %rs4332, 0;
	mov.b32 	%r8474, 3;
	@%p538 bra 	$L__BB6_1289;
	and.b16  	%rs4333, %rs7475, 255;
	setp.eq.s16 	%p539, %rs4333, 0;
	mov.b32 	%r8474, 4;
	@%p539 bra 	$L__BB6_1289;
	and.b16  	%rs4334, %rs7476, 255;
	setp.eq.s16 	%p540, %rs4334, 0;
	mov.b32 	%r8474, 5;
	@%p540 bra 	$L__BB6_1289;
	and.b16  	%rs4335, %rs7477, 255;
	setp.eq.s16 	%p541, %rs4335, 0;
	mov.b32 	%r8474, 6;
	@%p541 bra 	$L__BB6_1289;
	and.b16  	%rs4336, %rs7478, 255;
	setp.eq.s16 	%p542, %rs4336, 0;
	mov.b32 	%r8474, 7;
	@%p542 bra 	$L__BB6_1289;
	and.b16  	%rs4337, %rs7479, 255;
	setp.eq.s16 	%p543, %rs4337, 0;
	mov.b32 	%r8474, 8;
	@%p543 bra 	$L__BB6_1289;
	and.b16  	%rs4338, %rs7480, 255;
	setp.eq.s16 	%p544, %rs4338, 0;
	mov.b32 	%r8474, 9;
	@%p544 bra 	$L__BB6_1289;
	and.b16  	%rs4339, %rs7481, 255;
	setp.eq.s16 	%p545, %rs4339, 0;
	mov.b32 	%r8474, 10;
	@%p545 bra 	$L__BB6_1289;
	and.b16  	%rs4340, %rs7482, 255;
	setp.eq.s16 	%p546, %rs4340, 0;
	mov.b32 	%r8474, 11;
	@%p546 bra 	$L__BB6_1289;
	and.b16  	%rs4341, %rs7483, 255;
	setp.eq.s16 	%p547, %rs4341, 0;
	mov.b32 	%r8474, 12;
	@%p547 bra 	$L__BB6_1289;
	and.b16  	%rs4342, %rs7484, 255;
	setp.eq.s16 	%p548, %rs4342, 0;
	mov.b32 	%r8474, 13;
	@%p548 bra 	$L__BB6_1289;
	and.b16  	%rs4343, %rs7485, 255;
	setp.eq.s16 	%p549, %rs4343, 0;
	mov.b32 	%r8474, 14;
	@%p549 bra 	$L__BB6_1289;
	and.b16  	%rs4344, %rs7486, 255;
	setp.eq.s16 	%p550, %rs4344, 0;
	mov.b32 	%r8474, 15;
	@%p550 bra 	$L__BB6_1289;
	and.b16  	%rs4345, %rs7487, 255;
	setp.eq.s16 	%p551, %rs4345, 0;
	mov.b32 	%r8474, 16;
	@%p551 bra 	$L__BB6_1289;
	and.b16  	%rs4346, %rs7488, 255;
	setp.eq.s16 	%p552, %rs4346, 0;
	mov.b32 	%r8474, 17;
	@%p552 bra 	$L__BB6_1289;
	and.b16  	%rs4347, %rs7489, 255;
	setp.eq.s16 	%p553, %rs4347, 0;
	mov.b32 	%r8474, 18;
	@%p553 bra 	$L__BB6_1289;
	and.b16  	%rs4348, %rs7490, 255;
	setp.eq.s16 	%p554, %rs4348, 0;
	mov.b32 	%r8474, 19;
	@%p554 bra 	$L__BB6_1289;
	and.b16  	%rs4349, %rs7491, 255;
	setp.eq.s16 	%p555, %rs4349, 0;
	mov.b32 	%r8474, 20;
	@%p555 bra 	$L__BB6_1289;
	and.b16  	%rs4350, %rs7492, 255;
	setp.eq.s16 	%p556, %rs4350, 0;
	mov.b32 	%r8474, 21;
	@%p556 bra 	$L__BB6_1289;
	and.b16  	%rs4351, %rs7493, 255;
	setp.eq.s16 	%p557, %rs4351, 0;
	mov.b32 	%r8474, 22;
	@%p557 bra 	$L__BB6_1289;
	and.b16  	%rs4352, %rs7494, 255;
	setp.eq.s16 	%p558, %rs4352, 0;
	mov.b32 	%r8474, 23;
	@%p558 bra 	$L__BB6_1289;
	and.b16  	%rs4353, %rs7495, 255;
	setp.eq.s16 	%p559, %rs4353, 0;
	mov.b32 	%r8474, 24;
	@%p559 bra 	$L__BB6_1289;
	and.b16  	%rs4354, %rs7496, 255;
	setp.eq.s16 	%p560, %rs4354, 0;
	mov.b32 	%r8474, 25;
	@%p560 bra 	$L__BB6_1289;
	and.b16  	%rs4355, %rs7497, 255;
	setp.eq.s16 	%p561, %rs4355, 0;
	mov.b32 	%r8474, 26;
	@%p561 bra 	$L__BB6_1289;
	and.b16  	%rs4356, %rs7498, 255;
	setp.eq.s16 	%p562, %rs4356, 0;
	mov.b32 	%r8474, 27;
	@%p562 bra 	$L__BB6_1289;
	and.b16  	%rs4357, %rs7499, 255;
	setp.eq.s16 	%p563, %rs4357, 0;
	mov.b32 	%r8474, 28;
	@%p563 bra 	$L__BB6_1289;
	and.b16  	%rs4358, %rs7500, 255;
	setp.eq.s16 	%p564, %rs4358, 0;
	mov.b32 	%r8474, 29;
	@%p564 bra 	$L__BB6_1289;
	and.b16  	%rs4359, %rs7501, 255;
	setp.eq.s16 	%p565, %rs4359, 0;
	mov.b32 	%r8474, 30;
	@%p565 bra 	$L__BB6_1289;
	and.b16  	%rs4360, %rs7502, 255;
	setp.eq.s16 	%p566, %rs4360, 0;
	mov.b32 	%r8474, 31;
	@%p566 bra 	$L__BB6_1289;
	and.b16  	%rs4361, %rs7503, 255;
	setp.eq.s16 	%p567, %rs4361, 0;
	mov.b32 	%r8474, 32;
	@%p567 bra 	$L__BB6_1289;
	and.b16  	%rs4362, %rs7504, 255;
	setp.eq.s16 	%p568, %rs4362, 0;
	mov.b32 	%r8474, 33;
	@%p568 bra 	$L__BB6_1289;
	and.b16  	%rs4363, %rs7505, 255;
	setp.eq.s16 	%p569, %rs4363, 0;
	mov.b32 	%r8474, 34;
	@%p569 bra 	$L__BB6_1289;
	and.b16  	%rs4364, %rs7506, 255;
	setp.eq.s16 	%p570, %rs4364, 0;
	mov.b32 	%r8474, 35;
	@%p570 bra 	$L__BB6_1289;
	and.b16  	%rs4365, %rs7507, 255;
	setp.eq.s16 	%p571, %rs4365, 0;
	mov.b32 	%r8474, 36;
	@%p571 bra 	$L__BB6_1289;
	and.b16  	%rs4366, %rs7508, 255;
	setp.eq.s16 	%p572, %rs4366, 0;
	mov.b32 	%r8474, 37;
	@%p572 bra 	$L__BB6_1289;
	and.b16  	%rs4367, %rs7509, 255;
	setp.eq.s16 	%p573, %rs4367, 0;
	mov.b32 	%r8474, 38;
	@%p573 bra 	$L__BB6_1289;
	and.b16  	%rs4368, %rs7510, 255;
	setp.eq.s16 	%p574, %rs4368, 0;
	mov.b32 	%r8474, 39;
	@%p574 bra 	$L__BB6_1289;
	and.b16  	%rs4369, %rs7511, 255;
	setp.eq.s16 	%p575, %rs4369, 0;
	mov.b32 	%r8474, 40;
	@%p575 bra 	$L__BB6_1289;
	and.b16  	%rs4370, %rs7512, 255;
	setp.eq.s16 	%p576, %rs4370, 0;
	mov.b32 	%r8474, 41;
	@%p576 bra 	$L__BB6_1289;
	and.b16  	%rs4371, %rs7513, 255;
	setp.eq.s16 	%p577, %rs4371, 0;
	mov.b32 	%r8474, 42;
	@%p577 bra 	$L__BB6_1289;
	and.b16  	%rs4372, %rs7514, 255;
	setp.eq.s16 	%p578, %rs4372, 0;
	mov.b32 	%r8474, 43;
	@%p578 bra 	$L__BB6_1289;
	and.b16  	%rs4373, %rs7515, 255;
	setp.eq.s16 	%p579, %rs4373, 0;
	mov.b32 	%r8474, 44;
	@%p579 bra 	$L__BB6_1289;
	and.b16  	%rs4374, %rs7516, 255;
	setp.eq.s16 	%p580, %rs4374, 0;
	mov.b32 	%r8474, 45;
	@%p580 bra 	$L__BB6_1289;
	and.b16  	%rs4375, %rs7517, 255;
	setp.eq.s16 	%p581, %rs4375, 0;
	mov.b32 	%r8474, 46;
	@%p581 bra 	$L__BB6_1289;
	and.b16  	%rs4376, %rs7518, 255;
	setp.eq.s16 	%p582, %rs4376, 0;
	mov.b32 	%r8474, 47;
	@%p582 bra 	$L__BB6_1289;
	and.b16  	%rs4377, %rs7519, 255;
	setp.eq.s16 	%p583, %rs4377, 0;
	mov.b32 	%r8474, 48;
	@%p583 bra 	$L__BB6_1289;
	and.b16  	%rs4378, %rs7520, 255;
	setp.eq.s16 	%p584, %rs4378, 0;
	mov.b32 	%r8474, 49;
	@%p584 bra 	$L__BB6_1289;
$L__BB6_1342:
	add.s32 	%r8479, %r8476, %r350;
	add.f64 	%fd169, %fd111, %fd168;
	ld.shared.v2.b32 	{%r3802, %r3803}, [_ZZN3cub18CUB_300001_SM_10006detail6reduce18DeviceReduceKernelINS2_10policy_hubI4Studj8sum_funcE10Policy1000EN6thrust24THRUST_300001_SM_1000_NS6detail15normal_iteratorINSA_10device_ptrIS5_EEEEjS6_S5_N4cuda3std3__410__identityEEEvT0_PT3_T1_NS0_13GridEvenShareISN_EET2_T4_E12temp_storage+328];
	bfe.u32 	%r3804, %r3802, 0, 8;
	cvt.u16.u32 	%rs7318, %r3804;
	ld.shared.v2.b32 	{%r3805, %r3806}, [_ZZN3cub18CUB_300001_SM_10006detail6reduce18DeviceReduceKernelINS2_10policy_hubI4Studj8sum_funcE10Policy1000EN6thrust24THRUST_300001_SM_1000_NS6detail15normal_iteratorINSA_10device_ptrIS5_EEEEjS6_S5_N4cuda3std3__410__identityEEEvT0_PT3_T1_NS0_13GridEvenShareISN_EET2_T4_E12temp_storage+336];
	ld.shared.v2.b32 	{%r3807, %r3808}, [_ZZN3cub18CUB_300001_SM_10006detail6reduce18DeviceReduceKernelINS2_10policy_hubI4Studj8sum_funcE10Policy1000EN6thrust24THRUST_300001_SM_1000_NS6detail15normal_iteratorINSA_10device_ptrIS5_EEEEjS6_S5_N4cuda3std3__410__identityEEEvT0_PT3_T1_NS0_13GridEvenShareISN_EET2_T4_E12temp_storage+344];
	ld.shared.v2.b32 	{%r3809, %r3810}, [_ZZN3cub18CUB_300001_SM_10006detail6reduce18DeviceReduceKernelINS2_10policy_hubI4Studj8sum_funcE10Policy1000EN6thrust24THRUST_300001_SM_1000_NS6detail15normal_iteratorINSA_10device_ptrIS5_EEEEjS6_S5_N4cuda3std3__410__identityEEEvT0_PT3_T1_NS0_13GridEvenShareISN_EET2_T4_E12temp_storage+352];
	ld.shared.v2.b32 	{%r3811, %r3812}, [_ZZN3cub18CUB_300001_SM_10006detail6reduce18DeviceReduceKernelINS2_10policy_hubI4Studj8sum_funcE10Policy1000EN6thrust24THRUST_300001_SM_1000_NS6detail15normal_iteratorINSA_10device_ptrIS5_EEEEjS6_S5_N4cuda3std3__410__identityEEEvT0_PT3_T1_NS0_13GridEvenShareISN_EET2_T4_E12temp_storage+360];
	ld.shared.v2.b32 	{%r3813, %r3814}, [_ZZN3cub18CUB_300001_SM_10006detail6reduce18DeviceReduceKernelINS2_10policy_hubI4Studj8sum_funcE10Policy1000EN6thrust24THRUST_300001_SM_1000_NS6detail15normal_iteratorINSA_10device_ptrIS5_EEEEjS6_S5_N4cuda3std3__410__identityEEEvT0_PT3_T1_NS0_13GridEvenShareISN_EET2_T4_E12temp_storage+368];
	ld.shared.v2.u8 	{%rs4380, %rs4381}, [_ZZN3cub18CUB_300001_SM_10006detail6reduce18DeviceReduceKernelINS2_10policy_hubI4Studj8sum_funcE10Policy1000EN6thrust24THRUST_300001_SM_1000_NS6detail15normal_iteratorINSA_10device_ptrIS5_EEEEjS6_S5_N4cuda3std3__410__identityEEEvT0_PT3_T1_NS0_13GridEvenShareISN_EET2_T4_E12temp_storage+376];
	ld.shared.u32 	%r357, [_ZZN3cub18CUB_300001_SM_10006detail6reduce18DeviceReduceKernelINS2_10policy_hubI4Studj8sum_funcE10Policy1000EN6thrust24THRUST_300001_SM_1000_NS6detail15normal_iteratorINSA_10device_ptrIS5_EEEEjS6_S5_N4cuda3std3__410__identityEEEvT0_PT3_T1_NS0_13GridEvenShareISN_EET2_T4_E12temp_storage+380];
	ld.shared.f64 	%fd115, [_ZZN3cub18CUB_300001_SM_10006detail6reduce18DeviceReduceKernelINS2_10policy_hubI4Studj8sum_funcE10Policy1000EN6thrust24THRUST_300001_SM_1000_NS6detail15normal_iteratorINSA_10device_ptrIS5_EEEEjS6_S5_N4cuda3std3__410__identityEEEvT0_PT3_T1_NS0_13GridEvenShareISN_EET2_T4_E12temp_storage+384];
	add.u64 	%rd51, %SPL, 0;
	add.u64 	%rd52, %SPL, 64;
	and.b16  	%rs4382, %rs7471, 255;
	cvt.u32.u16 	%r3815, %rs7478;
	cvt.u32.u16 	%r3816, %rs7477;
	prmt.b32 	%r3817, %r3816, %r3815, 0x3340U;
	cvt.u32.u16 	%r3818, %rs7476;
	cvt.u32.u16 	%r3819, %rs7475;
	prmt.b32 	%r3820, %r3819, %r3818, 0x3340U;
	prmt.b32 	%r3821, %r3820, %r3817, 0x5410U;
	cvt.u32.u16 	%r3822, %rs7474;
	cvt.u32.u16 	%r3823, %rs7473;
	prmt.b32 	%r3824, %r3823, %r3822, 0x3340U;
	cvt.u32.u16 	%r3825, %rs7472;
	cvt.u32.u16 	%r3826, %rs7471;
	prmt.b32 	%r3827, %r3826, %r3825, 0x3340U;
	prmt.b32 	%r3828, %r3827, %r3824, 0x5410U;
	st.local.v2.b32 	[%rd51], {%r3828, %r3821};
	cvt.u32.u16 	%r3829, %rs7486;
	cvt.u32.u16 	%r3830, %rs7485;
	prmt.b32 	%r3831, %r3830, %r3829, 0x3340U;
	cvt.u32.u16 	%r3832, %rs7484;
	cvt.u32.u16 	%r3833, %rs7483;
	prmt.b32 	%r3834, %r3833, %r3832, 0x3340U;
	prmt.b32 	%r3835, %r3834, %r3831, 0x5410U;
	cvt.u32.u16 	%r3836, %rs7482;
	cvt.u32.u16 	%r3837, %rs7481;
	prmt.b32 	%r3838, %r3837, %r3836, 0x3340U;
	cvt.u32.u16 	%r3839, %rs7480;
	cvt.u32.u16 	%r3840, %rs7479;
	prmt.b32 	%r3841, %r3840, %r3839, 0x3340U;
	prmt.b32 	%r3842, %r3841, %r3838, 0x5410U;
	st.local.v2.b32 	[%rd51+8], {%r3842, %r3835};
	cvt.u32.u16 	%r3843, %rs7494;
	cvt.u32.u16 	%r3844, %rs7493;
	prmt.b32 	%r3845, %r3844, %r3843, 0x3340U;
	cvt.u32.u16 	%r3846, %rs7492;
	cvt.u32.u16 	%r3847, %rs7491;
	prmt.b32 	%r3848, %r3847, %r3846, 0x3340U;
	prmt.b32 	%r3849, %r3848, %r3845, 0x5410U;
	cvt.u32.u16 	%r3850, %rs7490;
	cvt.u32.u16 	%r3851, %rs7489;
	prmt.b32 	%r3852, %r3851, %r3850, 0x3340U;
	cvt.u32.u16 	%r3853, %rs7488;
	cvt.u32.u16 	%r3854, %rs7487;
	prmt.b32 	%r3855, %r3854, %r3853, 0x3340U;
	prmt.b32 	%r3856, %r3855, %r3852, 0x5410U;
	st.local.v2.b32 	[%rd51+16], {%r3856, %r3849};
	cvt.u32.u16 	%r3857, %rs7502;
	cvt.u32.u16 	%r3858, %rs7501;
	prmt.b32 	%r3859, %r3858, %r3857, 0x3340U;
	cvt.u32.u16 	%r3860, %rs7500;
	cvt.u32.u16 	%r3861, %rs7499;
	prmt.b32 	%r3862, %r3861, %r3860, 0x3340U;
	prmt.b32 	%r3863, %r3862, %r3859, 0x5410U;
	cvt.u32.u16 	%r3864, %rs7498;
	cvt.u32.u16 	%r3865, %rs7497;
	prmt.b32 	%r3866, %r3865, %r3864, 0x3340U;
	cvt.u32.u16 	%r3867, %rs7496;
	cvt.u32.u16 	%r3868, %rs7495;
	prmt.b32 	%r3869, %r3868, %r3867, 0x3340U;
	prmt.b32 	%r3870, %r3869, %r3866, 0x5410U;
	st.local.v2.b32 	[%rd51+24], {%r3870, %r3863};
	cvt.u32.u16 	%r3871, %rs7510;
	cvt.u32.u16 	%r3872, %rs7509;
	prmt.b32 	%r3873, %r3872, %r3871, 0x3340U;
	cvt.u32.u16 	%r3874, %rs7508;
	cvt.u32.u16 	%r3875, %rs7507;
	prmt.b32 	%r3876, %r3875, %r3874, 0x3340U;
	prmt.b32 	%r3877, %r3876, %r3873, 0x5410U;
	cvt.u32.u16 	%r3878, %rs7506;
	cvt.u32.u16 	%r3879, %rs7505;
	prmt.b32 	%r3880, %r3879, %r3878, 0x3340U;
	cvt.u32.u16 	%r3881, %rs7504;
	cvt.u32.u16 	%r3882, %rs7503;
	prmt.b32 	%r3883, %r3882, %r3881, 0x3340U;
	prmt.b32 	%r3884, %r3883, %r3880, 0x5410U;
	st.local.v2.b32 	[%rd51+32], {%r3884, %r3877};
	cvt.u32.u16 	%r3885, %rs7518;
	cvt.u32.u16 	%r3886, %rs7517;
	prmt.b32 	%r3887, %r3886, %r3885, 0x3340U;
	cvt.u32.u16 	%r3888, %rs7516;
	cvt.u32.u16 	%r3889, %rs7515;
	prmt.b32 	%r3890, %r3889, %r3888, 0x3340U;
	prmt.b32 	%r3891, %r3890, %r3887, 0x5410U;
	cvt.u32.u16 	%r3892, %rs7514;
	cvt.u32.u16 	%r3893, %rs7513;
	prmt.b32 	%r3894, %r3893, %r3892, 0x3340U;
	cvt.u32.u16 	%r3895, %rs7512;
	cvt.u32.u16 	%r3896, %rs7511;
	prmt.b32 	%r3897, %r3896, %r3895, 0x3340U;
	prmt.b32 	%r3898, %r3897, %r3894, 0x5410U;
	st.local.v2.b32 	[%rd51+40], {%r3898, %r3891};
	st.local.v2.u8 	[%rd51+48], {%rs7519, %rs7520};
	st.local.u32 	[%rd51+52], %r8479;
	st.local.f64 	[%rd51+56], %fd169;
	st.local.v2.b32 	[%rd52], {%r3802, %r3803};
	st.local.v2.b32 	[%rd52+8], {%r3805, %r3806};
	st.local.v2.b32 	[%rd52+16], {%r3807, %r3808};
	st.local.v2.b32 	[%rd52+24], {%r3809, %r3810};
	st.local.v2.b32 	[%rd52+32], {%r3811, %r3812};
	st.local.v2.b32 	[%rd52+40], {%r3813, %r3814};
	st.local.v2.u8 	[%rd52+48], {%rs4380, %rs4381};
	st.local.u32 	[%rd52+52], %r357;
	st.local.f64 	[%rd52+56], %fd115;
	setp.ne.s16 	%p587, %rs4382, 0;
	mov.b32 	%r8477, 0;
	@%p587 bra 	$L__BB6_1347;
$L__BB6_1343:
	and.b16  	%rs4432, %rs7318, 255;
	setp.eq.s16 	%p637, %rs4432, 0;
	@%p637 bra 	$L__BB6_1396;
	mov.b32 	%r8478, 0;
$L__BB6_1345:
	add.s32 	%r3949, %r8478, %r8477;
	cvt.u64.u32 	%rd145, %r3949;
	add.s64 	%rd146, %rd51, %rd145;
	st.local.u8 	[%rd146], %rs7318;
	add.s32 	%r360, %r8478, 1;
	cvt.u64.u32 	%rd147, %r8478;
	add.s64 	%rd148, %rd52, %rd147;
	ld.local.u8 	%rs7318, [%rd148+1];
	setp.ne.s16 	%p638, %rs7318, 0;
	mov.u32 	%r8478, %r360;
	@%p638 bra 	$L__BB6_1345;
	ld.local.u32 	%r8479, [%rd51+52];
	ld.local.f64 	%fd169, [%rd51+56];
	ld.local.v2.b32 	{%r3950, %r3951}, [%rd51];
	bfe.u32 	%r3952, %r3950, 0, 8;
	cvt.u16.u32 	%rs7471, %r3952;
	bfe.u32 	%r3953, %r3950, 8, 8;
	cvt.u16.u32 	%rs7472, %r3953;
	bfe.u32 	%r3954, %r3950, 16, 8;
	cvt.u16.u32 	%rs7473, %r3954;
	bfe.u32 	%r3955, %r3950, 24, 8;
	cvt.u16.u32 	%rs7474, %r3955;
	bfe.u32 	%r3956, %r3951, 0, 8;
	cvt.u16.u32 	%rs7475, %r3956;
	bfe.u32 	%r3957, %r3951, 8, 8;
	cvt.u16.u32 	%rs7476, %r3957;
	bfe.u32 	%r3958, %r3951, 16, 8;
	cvt.u16.u32 	%rs7477, %r3958;
	bfe.u32 	%r3959, %r3951, 24, 8;
	cvt.u16.u32 	%rs7478, %r3959;
	ld.local.v2.b32 	{%r3960, %r3961}, [%rd51+8];
	bfe.u32 	%r3962, %r3960, 0, 8;
	cvt.u16.u32 	%rs7479, %r3962;
	bfe.u32 	%r3963, %r3960, 8, 8;
	cvt.u16.u32 	%rs7480, %r3963;
	bfe.u32 	%r3964, %r3960, 16, 8;
	cvt.u16.u32 	%rs7481, %r3964;
	bfe.u32 	%r3965, %r3960, 24, 8;
	cvt.u16.u32 	%rs7482, %r3965;
	bfe.u32 	%r3966, %r3961, 0, 8;
	cvt.u16.u32 	%rs7483, %r3966;
	bfe.u32 	%r3967, %r3961, 8, 8;
	cvt.u16.u32 	%rs7484, %r3967;
	bfe.u32 	%r3968, %r3961, 16, 8;
	cvt.u16.u32 	%rs7485, %r3968;
	bfe.u32 	%r3969, %r3961, 24, 8;
	cvt.u16.u32 	%rs7486, %r3969;
	ld.local.v2.b32 	{%r3970, %r3971}, [%rd51+16];
	bfe.u32 	%r3972, %r3970, 0, 8;
	cvt.u16.u32 	%rs7487, %r3972;
	bfe.u32 	%r3973, %r3970, 8, 8;
	cvt.u16.u32 	%rs7488, %r3973;
	bfe.u32 	%r3974, %r3970, 16, 8;
	cvt.u16.u32 	%rs7489, %r3974;
	bfe.u32 	%r3975, %r3970, 24, 8;
	cvt.u16.u32 	%rs7490, %r3975;
	bfe.u32 	%r3976, %r3971, 0, 8;
	cvt.u16.u32 	%rs7491, %r3976;
	bfe.u32 	%r3977, %r3971, 8, 8;
	cvt.u16.u32 	%rs7492, %r3977;
	bfe.u32 	%r3978, %r3971, 16, 8;
	cvt.u16.u32 	%rs7493, %r3978;
	bfe.u32 	%r3979, %r3971, 24, 8;
	cvt.u16.u32 	%rs7494, %r3979;
	ld.local.v2.b32 	{%r3980, %r3981}, [%rd51+24];
	bfe.u32 	%r3982, %r3980, 0, 8;
	cvt.u16.u32 	%rs7495, %r3982;
	bfe.u32 	%r3983, %r3980, 8, 8;
	cvt.u16.u32 	%rs7496, %r3983;
	bfe.u32 	%r3984, %r3980, 16, 8;
	cvt.u16.u32 	%rs7497, %r3984;
	bfe.u32 	%r3985, %r3980, 24, 8;
	cvt.u16.u32 	%rs7498, %r3985;
	bfe.u32 	%r3986, %r3981, 0, 8;
	cvt.u16.u32 	%rs7499, %r3986;
	bfe.u32 	%r3987, %r3981, 8, 8;
	cvt.u16.u32 	%rs7500, %r3987;
	bfe.u32 	%r3988, %r3981, 16, 8;
	cvt.u16.u32 	%rs7501, %r3988;
	bfe.u32 	%r3989, %r3981, 24, 8;
	cvt.u16.u32 	%rs7502, %r3989;
	ld.local.v2.b32 	{%r3990, %r3991}, [%rd51+32];
	bfe.u32 	%r3992, %r3990, 0, 8;
	cvt.u16.u32 	%rs7503, %r3992;
	bfe.u32 	%r3993, %r3990, 8, 8;
	cvt.u16.u32 	%rs7504, %r3993;
	bfe.u32 	%r3994, %r3990, 16, 8;
	cvt.u16.u32 	%rs7505, %r3994;
	bfe.u32 	%r3995, %r3990, 24, 8;
	cvt.u16.u32 	%rs7506, %r3995;
	bfe.u32 	%r3996, %r3991, 0, 8;
	cvt.u16.u32 	%rs7507, %r3996;
	bfe.u32 	%r3997, %r3991, 8, 8;
	cvt.u16.u32 	%rs7508, %r3997;
	bfe.u32 	%r3998, %r3991, 16, 8;
	cvt.u16.u32 	%rs7509, %r3998;
	bfe.u32 	%r3999, %r3991, 24, 8;
	cvt.u16.u32 	%rs7510, %r3999;
	ld.local.v2.b32 	{%r4000, %r4001}, [%rd51+40];
	bfe.u32 	%r4002, %r4000, 0, 8;
	cvt.u16.u32 	%rs7511, %r4002;
	bfe.u32 	%r4003, %r4000, 8, 8;
	cvt.u16.u32 	%rs7512, %r4003;
	bfe.u32 	%r4004, %r4000, 16, 8;
	cvt.u16.u32 	%rs7513, %r4004;
	bfe.u32 	%r4005, %r4000, 24, 8;
	cvt.u16.u32 	%rs7514, %r4005;
	bfe.u32 	%r4006, %r4001, 0, 8;
	cvt.u16.u32 	%rs7515, %r4006;
	bfe.u32 	%r4007, %r4001, 8, 8;
	cvt.u16.u32 	%rs7516, %r4007;
	bfe.u32 	%r4008, %r4001, 16, 8;
	cvt.u16.u32 	%rs7517, %r4008;
	bfe.u32 	%r4009, %r4001, 24, 8;
	cvt.u16.u32 	%rs7518, %r4009;
	ld.local.v2.u8 	{%rs7519, %rs7520}, [%rd51+48];
	bra.uni 	$L__BB6_1396;
$L__BB6_1347:
	and.b16  	%rs4383, %rs7472, 255;
	setp.eq.s16 	%p588, %rs4383, 0;
	mov.b32 	%r8477, 1;
	@%p588 bra 	$L__BB6_1343;
	and.b16  	%rs4384, %rs7473, 255;
	setp.eq.s16 	%p589, %rs4384, 0;
	mov.b32 	%r8477, 2;
	@%p589 bra 	$L__BB6_1343;
	and.b16  	%rs4385, %rs7474, 255;
	setp.eq.s16 	%p590, %rs4385, 0;
	mov.b32 	%r8477, 3;
	@%p590 bra 	$L__BB6_1343;
	and.b16  	%rs4386, %rs7475, 255;
	setp.eq.s16 	%p591, %rs4386, 0;
	mov.b32 	%r8477, 4;
	@%p591 bra 	$L__BB6_1343;
	and.b16  	%rs4387, %rs7476, 255;
	setp.eq.s16 	%p592, %rs4387, 0;
	mov.b32 	%r8477, 5;
	@%p592 bra 	$L__BB6_1343;
	and.b16  	%rs4388, %rs7477, 255;
	setp.eq.s16 	%p593, %rs4388, 0;
	mov.b32 	%r8477, 6;
	@%p593 bra 	$L__BB6_1343;
	and.b16  	%rs4389, %rs7478, 255;
	setp.eq.s16 	%p594, %rs4389, 0;
	mov.b32 	%r8477, 7;
	@%p594 bra 	$L__BB6_1343;
	and.b16  	%rs4390, %rs7479, 255;
	setp.eq.s16 	%p595, %rs4390, 0;
	mov.b32 	%r8477, 8;
	@%p595 bra 	$L__BB6_1343;
	and.b16  	%rs4391, %rs7480, 255;
	setp.eq.s16 	%p596, %rs4391, 0;
	mov.b32 	%r8477, 9;
	@%p596 bra 	$L__BB6_1343;
	and.b16  	%rs4392, %rs7481, 255;
	setp.eq.s16 	%p597, %rs4392, 0;
	mov.b32 	%r8477, 10;
	@%p597 bra 	$L__BB6_1343;
	and.b16  	%rs4393, %rs7482, 255;
	setp.eq.s16 	%p598, %rs4393, 0;
	mov.b32 	%r8477, 11;
	@%p598 bra 	$L__BB6_1343;
	and.b16  	%rs4394, %rs7483, 255;
	setp.eq.s16 	%p599, %rs4394, 0;
	mov.b32 	%r8477, 12;
	@%p599 bra 	$L__BB6_1343;
	and.b16  	%rs4395, %rs7484, 255;
	setp.eq.s16 	%p600, %rs4395, 0;
	mov.b32 	%r8477, 13;
	@%p600 bra 	$L__BB6_1343;
	and.b16  	%rs4396, %rs7485, 255;
	setp.eq.s16 	%p601, %rs4396, 0;
	mov.b32 	%r8477, 14;
	@%p601 bra 	$L__BB6_1343;
	and.b16  	%rs4397, %rs7486, 255;
	setp.eq.s16 	%p602, %rs4397, 0;
	mov.b32 	%r8477, 15;
	@%p602 bra 	$L__BB6_1343;
	and.b16  	%rs4398, %rs7487, 255;
	setp.eq.s16 	%p603, %rs4398, 0;
	mov.b32 	%r8477, 16;
	@%p603 bra 	$L__BB6_1343;
	and.b16  	%rs4399, %rs7488, 255;
	setp.eq.s16 	%p604, %rs4399, 0;
	mov.b32 	%r8477, 17;
	@%p604 bra 	$L__BB6_1343;
	and.b16  	%rs4400, %rs7489, 255;
	setp.eq.s16 	%p605, %rs4400, 0;
	mov.b32 	%r8477, 18;
	@%p605 bra 	$L__BB6_1343;
	and.b16  	%rs4401, %rs7490, 255;
	setp.eq.s16 	%p606, %rs4401, 0;
	mov.b32 	%r8477, 19;
	@%p606 bra 	$L__BB6_1343;
	and.b16  	%rs4402, %rs7491, 255;
	setp.eq.s16 	%p607, %rs4402, 0;
	mov.b32 	%r8477, 20;
	@%p607 bra 	$L__BB6_1343;
	and.b16  	%rs4403, %rs7492, 255;
	setp.eq.s16 	%p608, %rs4403, 0;
	mov.b32 	%r8477, 21;
	@%p608 bra 	$L__BB6_1343;
	and.b16  	%rs4404, %rs7493, 255;
	setp.eq.s16 	%p609, %rs4404, 0;
	mov.b32 	%r8477, 22;
	@%p609 bra 	$L__BB6_1343;
	and.b16  	%rs4405, %rs7494, 255;
	setp.eq.s16 	%p610, %rs4405, 0;
	mov.b32 	%r8477, 23;
	@%p610 bra 	$L__BB6_1343;
	and.b16  	%rs4406, %rs7495, 255;
	setp.eq.s16 	%p611, %rs4406, 0;
	mov.b32 	%r8477, 24;
	@%p611 bra 	$L__BB6_1343;
	and.b16  	%rs4407, %rs7496, 255;
	setp.eq.s16 	%p612, %rs4407, 0;
	mov.b32 	%r8477, 25;
	@%p612 bra 	$L__BB6_1343;
	and.b16  	%rs4408, %rs7497, 255;
	setp.eq.s16 	%p613, %rs4408, 0;
	mov.b32 	%r8477, 26;
	@%p613 bra 	$L__BB6_1343;
	and.b16  	%rs4409, %rs7498, 255;
	setp.eq.s16 	%p614, %rs4409, 0;
	mov.b32 	%r8477, 27;
	@%p614 bra 	$L__BB6_1343;
	and.b16  	%rs4410, %rs7499, 255;
	setp.eq.s16 	%p615, %rs4410, 0;
	mov.b32 	%r8477, 28;
	@%p615 bra 	$L__BB6_1343;
	and.b16  	%rs4411, %rs7500, 255;
	setp.eq.s16 	%p616, %rs4411, 0;
	mov.b32 	%r8477, 29;
	@%p616 bra 	$L__BB6_1343;
	and.b16  	%rs4412, %rs7501, 255;
	setp.eq.s16 	%p617, %rs4412, 0;
	mov.b32 	%r8477, 30;
	@%p617 bra 	$L__BB6_1343;
	and.b16  	%rs4413, %rs7502, 255;
	setp.eq.s16 	%p618, %rs4413, 0;
	mov.b32 	%r8477, 31;
	@%p618 bra 	$L__BB6_1343;
	and.b16  	%rs4414, %rs7503, 255;
	setp.eq.s16 	%p619, %rs4414, 0;
	mov.b32 	%r8477, 32;
	@%p619 bra 	$L__BB6_1343;
	and.b16  	%rs4415, %rs7504, 255;
	setp.eq.s16 	%p620, %rs4415, 0;
	mov.b32 	%r8477, 33;
	@%p620 bra 	$L__BB6_1343;
	and.b16  	%rs4416, %rs7505, 255;
	setp.eq.s16 	%p621, %rs4416, 0;
	mov.b32 	%r8477, 34;
	@%p621 bra 	$L__BB6_1343;
	and.b16  	%rs4417, %rs7506, 255;
	setp.eq.s16 	%p622, %rs4417, 0;
	mov.b32 	%r8477, 35;
	@%p622 bra 	$L__BB6_1343;
	and.b16  	%rs4418, %rs7507, 255;
	setp.eq.s16 	%p623, %rs4418, 0;
	mov.b32 	%r8477, 36;
	@%p623 bra 	$L__BB6_1343;
	and.b16  	%rs4419, %rs7508, 255;
	setp.eq.s16 	%p624, %rs4419, 0;
	mov.b32 	%r8477, 37;
	@%p624 bra 	$L__BB6_1343;
	and.b16  	%rs4420, %rs7509, 255;
	setp.eq.s16 	%p625, %rs4420, 0;
	mov.b32 	%r8477, 38;
	@%p625 bra 	$L__BB6_1343;
	and.b16  	%rs4421, %rs7510, 255;
	setp.eq.s16 	%p626, %rs4421, 0;
	mov.b32 	%r8477, 39;
	@%p626 bra 	$L__BB6_1343;
	and.b16  	%rs4422, %rs7511, 255;
	setp.eq.s16 	%p627, %rs4422, 0;
	mov.b32 	%r8477, 40;
	@%p627 bra 	$L__BB6_1343;
	and.b16  	%rs4423, %rs7512, 255;
	setp.eq.s16 	%p628, %rs4423, 0;
	mov.b32 	%r8477, 41;
	@%p628 bra 	$L__BB6_1343;
	and.b16  	%rs4424, %rs7513, 255;
	setp.eq.s16 	%p629, %rs4424, 0;
	mov.b32 	%r8477, 42;
	@%p629 bra 	$L__BB6_1343;
	and.b16  	%rs4425, %rs7514, 255;
	setp.eq.s16 	%p630, %rs4425, 0;
	mov.b32 	%r8477, 43;
	@%p630 bra 	$L__BB6_1343;
	and.b16  	%rs4426, %rs7515, 255;
	setp.eq.s16 	%p631, %rs4426, 0;
	mov.b32 	%r8477, 44;
	@%p631 bra 	$L__BB6_1343;
	and.b16  	%rs4427, %rs7516, 255;
	setp.eq.s16 	%p632, %rs4427, 0;
	mov.b32 	%r8477, 45;
	@%p632 bra 	$L__BB6_1343;
	and.b16  	%rs4428, %rs7517, 255;
	setp.eq.s16 	%p633, %rs4428, 0;
	mov.b32 	%r8477, 46;
	@%p633 bra 	$L__BB6_1343;
	and.b16  	%rs4429, %rs7518, 255;
	setp.eq.s16 	%p634, %rs4429, 0;
	mov.b32 	%r8477, 47;
	@%p634 bra 	$L__BB6_1343;
	and.b16  	%rs4430, %rs7519, 255;
	setp.eq.s16 	%p635, %rs4430, 0;
	mov.b32 	%r8477, 48;
	@%p635 bra 	$L__BB6_1343;
	and.b16  	%rs4431, %rs7520, 255;
	setp.eq.s16 	%p636, %rs4431, 0;
	mov.b32 	%r8477, 49;
	@%p636 bra 	$L__BB6_1343;
$L__BB6_1396:
	add.s32 	%r8482, %r8479, %r357;
	add.f64 	%fd170, %fd115, %fd169;
	ld.shared.v2.b32 	{%r4011, %r4012}, [_ZZN3cub18CUB_300001_SM_10006detail6reduce18DeviceReduceKernelINS2_10policy_hubI4Studj8sum_funcE10Policy1000EN6thrust24THRUST_300001_SM_1000_NS6detail15normal_iteratorINSA_10device_ptrIS5_EEEEjS6_S5_N4cuda3std3__410__identityEEEvT0_PT3_T1_NS0_13GridEvenShareISN_EET2_T4_E12temp_storage+392];
	bfe.u32 	%r4013, %r4011, 0, 8;
	cvt.u16.u32 	%rs7369, %r4013;
	ld.shared.v2.b32 	{%r4014, %r4015}, [_ZZN3cub18CUB_300001_SM_10006detail6reduce18DeviceReduceKernelINS2_10policy_hubI4Studj8sum_funcE10Policy1000EN6thrust24THRUST_300001_SM_1000_NS6detail15normal_iteratorINSA_10device_ptrIS5_EEEEjS6_S5_N4cuda3std3__410__identityEEEvT0_PT3_T1_NS0_13GridEvenShareISN_EET2_T4_E12temp_storage+400];
	ld.shared.v2.b32 	{%r4016, %r4017}, [_ZZN3cub18CUB_300001_SM_10006detail6reduce18DeviceReduceKernelINS2_10policy_hubI4Studj8sum_funcE10Policy1000EN6thrust24THRUST_300001_SM_1000_NS6detail15normal_iteratorINSA_10device_ptrIS5_EEEEjS6_S5_N4cuda3std3__410__identityEEEvT0_PT3_T1_NS0_13GridEvenShareISN_EET2_T4_E12temp_storage+408];
	ld.shared.v2.b32 	{%r4018, %r4019}, [_ZZN3cub18CUB_300001_SM_10006detail6reduce18DeviceReduceKernelINS2_10policy_hubI4Studj8sum_funcE10Policy1000EN6thrust24THRUST_300001_SM_1000_NS6detail15normal_iteratorINSA_10device_ptrIS5_EEEEjS6_S5_N4cuda3std3__410__identityEEEvT0_PT3_T1_NS0_13GridEvenShareISN_EET2_T4_E12temp_storage+416];
	ld.shared.v2.b32 	{%r4020, %r4021}, [_ZZN3cub18CUB_300001_SM_10006detail6reduce18DeviceReduceKernelINS2_10policy_hubI4Studj8sum_funcE10Policy1000EN6thrust24THRUST_300001_SM_1000_NS6detail15normal_iteratorINSA_10device_ptrIS5_EEEEjS6_S5_N4cuda3std3__410__identityEEEvT0_PT3_T1_NS0_13GridEvenShareISN_EET2_T4_E12temp_storage+424];
	ld.shared.v2.b32 	{%r4022, %r4023}, [_ZZN3cub18CUB_300001_SM_10006detail6reduce18DeviceReduceKernelINS2_10policy_hubI4Studj8sum_funcE10Policy1000EN6thrust24THRUST_300001_SM_1000_NS6detail15normal_iteratorINSA_10device_ptrIS5_EEEEjS6_S5_N4cuda3std3__410__identityEEEvT0_PT3_T1_NS0_13GridEvenShareISN_EET2_T4_E12temp_storage+432];
	ld.shared.v2.u8 	{%rs4433, %rs4434}, [_ZZN3cub18CUB_300001_SM_10006detail6reduce18DeviceReduceKernelINS2_10policy_hubI4Studj8sum_funcE10Policy1000EN6thrust24THRUST_300001_SM_1000_NS6detail15normal_iteratorINSA_10device_ptrIS5_EEEEjS6_S5_N4cuda3std3__410__identityEEEvT0_PT3_T1_NS0_13GridEvenShareISN_EET2_T4_E12temp_storage+440];
	ld.shared.u32 	%r364, [_ZZN3cub18CUB_300001_SM_10006detail6reduce18DeviceReduceKernelINS2_10policy_hubI4Studj8sum_funcE10Policy1000EN6thrust24THRUST_300001_SM_1000_NS6detail15normal_iteratorINSA_10device_ptrIS5_EEEEjS6_S5_N4cuda3std3__410__identityEEEvT0_PT3_T1_NS0_13GridEvenShareISN_EET2_T4_E12temp_storage+444];
	ld.shared.f64 	%fd119, [_ZZN3cub18CUB_300001_SM_10006detail6reduce18DeviceReduceKernelINS2_10policy_hubI4Studj8sum_funcE10Policy1000EN6thrust24THRUST_300001_SM_1000_NS6detail15normal_iteratorINSA_10device_ptrIS5_EEEEjS6_S5_N4cuda3std3__410__identityEEEvT0_PT3_T1_NS0_13GridEvenShareISN_EET2_T4_E12temp_storage+448];
	add.u64 	%rd53, %SPL, 0;
	add.u64 	%rd54, %SPL, 64;
	and.b16  	%rs4435, %rs7471, 255;
	cvt.u32.u16 	%r4024, %rs7478;
	cvt.u32.u16 	%r4025, %rs7477;
	prmt.b32 	%r4026, %r4025, %r4024, 0x3340U;
	cvt.u32.u16 	%r4027, %rs7476;
	cvt.u32.u16 	%r4028, %rs7475;
	prmt.b32 	%r4029, %r4028, %r4027, 0x3340U;
	prmt.b32 	%r4030, %r4029, %r4026, 0x5410U;
	cvt.u32.u16 	%r4031, %rs7474;
	cvt.u32.u16 	%r4032, %rs7473;
	prmt.b32 	%r4033, %r4032, %r4031, 0x3340U;
	cvt.u32.u16 	%r4034, %rs7472;
	cvt.u32.u16 	%r4035, %rs7471;
	prmt.b32 	%r4036, %r4035, %r4034, 0x3340U;
	prmt.b32 	%r4037, %r4036, %r4033, 0x5410U;
	st.local.v2.b32 	[%rd53], {%r4037, %r4030};
	cvt.u32.u16 	%r4038, %rs7486;
	cvt.u32.u16 	%r4039, %rs7485;
	prmt.b32 	%r4040, %r4039, %r4038, 0x3340U;
	cvt.u32.u16 	%r4041, %rs7484;
	cvt.u32.u16 	%r4042, %rs7483;
	prmt.b32 	%r4043, %r4042, %r4041, 0x3340U;
	prmt.b32 	%r4044, %r4043, %r4040, 0x5410U;
	cvt.u32.u16 	%r4045, %rs7482;
	cvt.u32.u16 	%r4046, %rs7481;
	prmt.b32 	%r4047, %r4046, %r4045, 0x3340U;
	cvt.u32.u16 	%r4048, %rs7480;
	cvt.u32.u16 	%r4049, %rs7479;
	prmt.b32 	%r4050, %r4049, %r4048, 0x3340U;
	prmt.b32 	%r4051, %r4050, %r4047, 0x5410U;
	st.local.v2.b32 	[%rd53+8], {%r4051, %r4044};
	cvt.u32.u16 	%r4052, %rs7494;
	cvt.u32.u16 	%r4053, %rs7493;
	prmt.b32 	%r4054, %r4053, %r4052, 0x3340U;
	cvt.u32.u16 	%r4055, %rs7492;
	cvt.u32.u16 	%r4056, %rs7491;
	prmt.b32 	%r4057, %r4056, %r4055, 0x3340U;
	prmt.b32 	%r4058, %r4057, %r4054, 0x5410U;
	cvt.u32.u16 	%r4059, %rs7490;
	cvt.u32.u16 	%r4060, %rs7489;
	prmt.b32 	%r4061, %r4060, %r4059, 0x3340U;
	cvt.u32.u16 	%r4062, %rs7488;
	cvt.u32.u16 	%r4063, %rs7487;
	prmt.b32 	%r4064, %r4063, %r4062, 0x3340U;
	prmt.b32 	%r4065, %r4064, %r4061, 0x5410U;
	st.local.v2.b32 	[%rd53+16], {%r4065, %r4058};
	cvt.u32.u16 	%r4066, %rs7502;
	cvt.u32.u16 	%r4067, %rs7501;
	prmt.b32 	%r4068, %r4067, %r4066, 0x3340U;
	cvt.u32.u16 	%r4069, %rs7500;
	cvt.u32.u16 	%r4070, %rs7499;
	prmt.b32 	%r4071, %r4070, %r4069, 0x3340U;
	prmt.b32 	%r4072, %r4071, %r4068, 0x5410U;
	cvt.u32.u16 	%r4073, %rs7498;
	cvt.u32.u16 	%r4074, %rs7497;
	prmt.b32 	%r4075, %r4074, %r4073, 0x3340U;
	cvt.u32.u16 	%r4076, %rs7496;
	cvt.u32.u16 	%r4077, %rs7495;
	prmt.b32 	%r4078, %r4077, %r4076, 0x3340U;
	prmt.b32 	%r4079, %r4078, %r4075, 0x5410U;
	st.local.v2.b32 	[%rd53+24], {%r4079, %r4072};
	cvt.u32.u16 	%r4080, %rs7510;
	cvt.u32.u16 	%r4081, %rs7509;
	prmt.b32 	%r4082, %r4081, %r4080, 0x3340U;
	cvt.u32.u16 	%r4083, %rs7508;
	cvt.u32.u16 	%r4084, %rs7507;
	prmt.b32 	%r4085, %r4084, %r4083, 0x3340U;
	prmt.b32 	%r4086, %r4085, %r4082, 0x5410U;
	cvt.u32.u16 	%r4087, %rs7506;
	cvt.u32.u16 	%r4088, %rs7505;
	prmt.b32 	%r4089, %r4088, %r4087, 0x3340U;
	cvt.u32.u16 	%r4090, %rs7504;
	cvt.u32.u16 	%r4091, %rs7503;
	prmt.b32 	%r4092, %r4091, %r4090, 0x3340U;
	prmt.b32 	%r4093, %r4092, %r4089, 0x5410U;
	st.local.v2.b32 	[%rd53+32], {%r4093, %r4086};
	cvt.u32.u16 	%r4094, %rs7518;
	cvt.u32.u16 	%r4095, %rs7517;
	prmt.b32 	%r4096, %r4095, %r4094, 0x3340U;
	cvt.u32.u16 	%r4097, %rs7516;
	cvt.u32.u16 	%r4098, %rs7515;
	prmt.b32 	%r4099, %r4098, %r4097, 0x3340U;
	prmt.b32 	%r4100, %r4099, %r4096, 0x5410U;
	cvt.u32.u16 	%r4101, %rs7514;
	cvt.u32.u16 	%r4102, %rs7513;
	prmt.b32 	%r4103, %r4102, %r4101, 0x3340U;
	cvt.u32.u16 	%r4104, %rs7512;
	cvt.u32.u16 	%r4105, %rs7511;
	prmt.b32 	%r4106, %r4105, %r4104, 0x3340U;
	prmt.b32 	%r4107, %r4106, %r4103, 0x5410U;
	st.local.v2.b32 	[%rd53+40], {%r4107, %r4100};
	st.local.v2.u8 	[%rd53+48], {%rs7519, %rs7520};
	st.local.u32 	[%rd53+52], %r8482;
	st.local.f64 	[%rd53+56], %fd170;
	st.local.v2.b32 	[%rd54], {%r4011, %r4012};
	st.local.v2.b32 	[%rd54+8], {%r4014, %r4015};
	st.local.v2.b32 	[%rd54+16], {%r4016, %r4017};
	st.local.v2.b32 	[%rd54+24], {%r4018, %r4019};
	st.local.v2.b32 	[%rd54+32], {%r4020, %r4021};
	st.local.v2.b32 	[%rd54+40], {%r4022, %r4023};
	st.local.v2.u8 	[%rd54+48], {%rs4433, %rs4434};
	st.local.u32 	[%rd54+52], %r364;
	st.local.f64 	[%rd54+56], %fd119;
	setp.ne.s16 	%p639, %rs4435, 0;
	mov.b32 	%r8480, 0;
	@%p639 bra 	$L__BB6_1401;
$L__BB6_1397:
	and.b16  	%rs4485, %rs7369, 255;
	setp.eq.s16 	%p689, %rs4485, 0;
	@%p689 bra 	$L__BB6_1450;
	mov.b32 	%r8481, 0;
$L__BB6_1399:
	add.s32 	%r4158, %r8481, %r8480;
	cvt.u64.u32 	%rd151, %r4158;
	add.s64 	%rd152, %rd53, %rd151;
	st.local.u8 	[%rd152], %rs7369;
	add.s32 	%r367, %r8481, 1;
	cvt.u64.u32 	%rd153, %r8481;
	add.s64 	%rd154, %rd54, %rd153;
	ld.local.u8 	%rs7369, [%rd154+1];
	setp.ne.s16 	%p690, %rs7369, 0;
	mov.u32 	%r8481, %r367;
	@%p690 bra 	$L__BB6_1399;
	ld.local.u32 	%r8482, [%rd53+52];
	ld.local.f64 	%fd170, [%rd53+56];
	ld.local.v2.b32 	{%r4159, %r4160}, [%rd53];
	bfe.u32 	%r4161, %r4159, 0, 8;
	cvt.u16.u32 	%rs7471, %r4161;
	bfe.u32 	%r4162, %r4159, 8, 8;
	cvt.u16.u32 	%rs7472, %r4162;
	bfe.u32 	%r4163, %r4159, 16, 8;
	cvt.u16.u32 	%rs7473, %r4163;
	bfe.u32 	%r4164, %r4159, 24, 8;
	cvt.u16.u32 	%rs7474, %r4164;
	bfe.u32 	%r4165, %r4160, 0, 8;
	cvt.u16.u32 	%rs7475, %r4165;
	bfe.u32 	%r4166, %r4160, 8, 8;
	cvt.u16.u32 	%rs7476, %r4166;
	bfe.u32 	%r4167, %r4160, 16, 8;
	cvt.u16.u32 	%rs7477, %r4167;
	bfe.u32 	%r4168, %r4160, 24, 8;
	cvt.u16.u32 	%rs7478, %r4168;
	ld.local.v2.b32 	{%r4169, %r4170}, [%rd53+8];
	bfe.u32 	%r4171, %r4169, 0, 8;
	cvt.u16.u32 	%rs7479, %r4171;
	bfe.u32 	%r4172, %r4169, 8, 8;
	cvt.u16.u32 	%rs7480, %r4172;
	bfe.u32 	%r4173, %r4169, 16, 8;
	cvt.u16.u32 	%rs7481, %r4173;
	bfe.u32 	%r4174, %r4169, 24, 8;
	cvt.u16.u32 	%rs7482, %r4174;
	bfe.u32 	%r4175, %r4170, 0, 8;
	cvt.u16.u32 	%rs7483, %r4175;
	bfe.u32 	%r4176, %r4170, 8, 8;
	cvt.u16.u32 	%rs7484, %r4176;
	bfe.u32 	%r4177, %r4170, 16, 8;
	cvt.u16.u32 	%rs7485, %r4177;
	bfe.u32 	%r4178, %r4170, 24, 8;
	cvt.u16.u32 	%rs7486, %r4178;
	ld.local.v2.b32 	{%r4179, %r4180}, [%rd53+16];
	bfe.u32 	%r4181, %r4179, 0, 8;
	cvt.u16.u32 	%rs7487, %r4181;
	bfe.u32 	%r4182, %r4179, 8, 8;
	cvt.u16.u32 	%rs7488, %r4182;
	bfe.u32 	%r4183, %r4179, 16, 8;
	cvt.u16.u32 	%rs7489, %r4183;
	bfe.u32 	%r4184, %r4179, 24, 8;
	cvt.u16.u32 	%rs7490, %r4184;
	bfe.u32 	%r4185, %r4180, 0, 8;
	cvt.u16.u32 	%rs7491, %r4185;
	bfe.u32 	%r4186, %r4180, 8, 8;
	cvt.u16.u32 	%rs7492, %r4186;
	bfe.u32 	%r4187, %r4180, 16, 8;
	cvt.u16.u32 	%rs7493, %r4187;
	bfe.u32 	%r4188, %r4180, 24, 8;
	cvt.u16.u32 	%rs7494, %r4188;
	ld.local.v2.b32 	{%r4189, %r4190}, [%rd53+24];
	bfe.u32 	%r4191, %r4189, 0, 8;
	cvt.u16.u32 	%rs7495, %r4191;
	bfe.u32 	%r4192, %r4189, 8, 8;
	cvt.u16.u32 	%rs7496, %r4192;
	bfe.u32 	%r4193, %r4189, 16, 8;
	cvt.u16.u32 	%rs7497, %r4193;
	bfe.u32 	%r4194, %r4189, 24, 8;
	cvt.u16.u32 	%rs7498, %r4194;
	bfe.u32 	%r4195, %r4190, 0, 8;
	cvt.u16.u32 	%rs7499, %r4195;
	bfe.u32 	%r4196, %r4190, 8, 8;
	cvt.u16.u32 	%rs7500, %r4196;
	bfe.u32 	%r4197, %r4190, 16, 8;
	cvt.u16.u32 	%rs7501, %r4197;
	bfe.u32 	%r4198, %r4190, 24, 8;
	cvt.u16.u32 	%rs7502, %r4198;
	ld.local.v2.b32 	{%r4199, %r4200}, [%rd53+32];
	bfe.u32 	%r4201, %r4199, 0, 8;
	cvt.u16.u32 	%rs7503, %r4201;
	bfe.u32 	%r4202, %r4199, 8, 8;
	cvt.u16.u32 	%rs7504, %r4202;
	bfe.u32 	%r4203, %r4199, 16, 8;
	cvt.u16.u32 	%rs7505, %r4203;
	bfe.u32 	%r4204, %r4199, 24, 8;
	cvt.u16.u32 	%rs7506, %r4204;
	bfe.u32 	%r4205, %r4200, 0, 8;
	cvt.u16.u32 	%rs7507, %r4205;
	bfe.u32 	%r4206, %r4200, 8, 8;
	cvt.u16.u32 	%rs7508, %r4206;
	bfe.u32 	%r4207, %r4200, 16, 8;
	cvt.u16.u32 	%rs7509, %r4207;
	bfe.u32 	%r4208, %r4200, 24, 8;
	cvt.u16.u32 	%rs7510, %r4208;
	ld.local.v2.b32 	{%r4209, %r4210}, [%rd53+40];
	bfe.u32 	%r4211, %r4209, 0, 8;
	cvt.u16.u32 	%rs7511, %r4211;
	bfe.u32 	%r4212, %r4209, 8, 8;
	cvt.u16.u32 	%rs7512, %r4212;
	bfe.u32 	%r4213, %r4209, 16, 8;
	cvt.u16.u32 	%rs7513, %r4213;
	bfe.u32 	%r4214, %r4209, 24, 8;
	cvt.u16.u32 	%rs7514, %r4214;
	bfe.u32 	%r4215, %r4210, 0, 8;
	cvt.u16.u32 	%rs7515, %r4215;
	bfe.u32 	%r4216, %r4210, 8, 8;
	cvt.u16.u32 	%rs7516, %r4216;
	bfe.u32 	%r4217, %r4210, 16, 8;
	cvt.u16.u32 	%rs7517, %r4217;
	bfe.u32 	%r4218, %r4210, 24, 8;
	cvt.u16.u32 	%rs7518, %r4218;
	ld.local.v2.u8 	{%rs7519, %rs7520}, [%rd53+48];
	bra.uni 	$L__BB6_1450;
$L__BB6_1401:
	and.b16  	%rs4436, %rs7472, 255;
	setp.eq.s16 	%p640, %rs4436, 0;
	mov.b32 	%r8480, 1;
	@%p640 bra 	$L__BB6_1397;
	and.b16  	%rs4437, %rs7473, 255;
	setp.eq.s16 	%p641, %rs4437, 0;
	mov.b32 	%r8480, 2;
	@%p641 bra 	$L__BB6_1397;
	and.b16  	%rs4438, %rs7474, 255;
	setp.eq.s16 	%p642, %rs4438, 0;
	mov.b32 	%r8480, 3;
	@%p642 bra 	$L__BB6_1397;
	and.b16  	%rs4439, %rs7475, 255;
	setp.eq.s16 	%p643, %rs4439, 0;
	mov.b32 	%r8480, 4;
	@%p643 bra 	$L__BB6_1397;
	and.b16  	%rs4440, %rs7476, 255;
	setp.eq.s16 	%p644, %rs4440, 0;
	mov.b32 	%r8480, 5;
	@%p644 bra 	$L__BB6_1397;
	and.b16  	%rs4441, %rs7477, 255;
	setp.eq.s16 	%p645, %rs4441, 0;
	mov.b32 	%r8480, 6;
	@%p645 bra 	$L__BB6_1397;
	and.b16  	%rs4442, %rs7478, 255;
	setp.eq.s16 	%p646, %rs4442, 0;
	mov.b32 	%r8480, 7;
	@%p646 bra 	$L__BB6_1397;
	and.b16  	%rs4443, %rs7479, 255;
	setp.eq.s16 	%p647, %rs4443, 0;
	mov.b32 	%r8480, 8;
	@%p647 bra 	$L__BB6_1397;
	and.b16  	%rs4444, %rs7480, 255;
	setp.eq.s16 	%p648, %rs4444, 0;
	mov.b32 	%r8480, 9;
	@%p648 bra 	$L__BB6_1397;
	and.b16  	%rs4445, %rs7481, 255;
	setp.eq.s16 	%p649, %rs4445, 0;
	mov.b32 	%r8480, 10;
	@%p649 bra 	$L__BB6_1397;
	and.b16  	%rs4446, %rs7482, 255;
	setp.eq.s16 	%p650, %rs4446, 0;
	mov.b32 	%r8480, 11;
	@%p650 bra 	$L__BB6_1397;
	and.b16  	%rs4447, %rs7483, 255;
	setp.eq.s16 	%p651, %rs4447, 0;
	mov.b32 	%r8480, 12;
	@%p651 bra 	$L__BB6_1397;
	and.b16  	%rs4448, %rs7484, 255;
	setp.eq.s16 	%p652, %rs4448, 0;
	mov.b32 	%r8480, 13;
	@%p652 bra 	$L__BB6_1397;
	and.b16  	%rs4449, %rs7485, 255;
	setp.eq.s16 	%p653, %rs4449, 0;
	mov.b32 	%r8480, 14;
	@%p653 bra 	$L__BB6_1397;
	and.b16  	%rs4450, %rs7486, 255;
	setp.eq.s16 	%p654, %rs4450, 0;
	mov.b32 	%r8480, 15;
	@%p654 bra 	$L__BB6_1397;
	and.b16  	%rs4451, %rs7487, 255;
	setp.eq.s16 	%p655, %rs4451, 0;
	mov.b32 	%r8480, 16;
	@%p655 bra 	$L__BB6_1397;
	and.b16  	%rs4452, %rs7488, 255;
	setp.eq.s16 	%p656, %rs4452, 0;
	mov.b32 	%r8480, 17;
	@%p656 bra 	$L__BB6_1397;
	and.b16  	%rs4453, %rs7489, 255;
	setp.eq.s16 	%p657, %rs4453, 0;
	mov.b32 	%r8480, 18;
	@%p657 bra 	$L__BB6_1397;
	and.b16  	%rs4454, %rs7490, 255;
	setp.eq.s16 	%p658, %rs4454, 0;
	mov.b32 	%r8480, 19;
	@%p658 bra 	$L__BB6_1397;
	and.b16  	%rs4455, %rs7491, 255;
	setp.eq.s16 	%p659, %rs4455, 0;
	mov.b32 	%r8480, 20;
	@%p659 bra 	$L__BB6_1397;
	and.b16  	%rs4456, %rs7492, 255;
	setp.eq.s16 	%p660, %rs4456, 0;
	mov.b32 	%r8480, 21;
	@%p660 bra 	$L__BB6_1397;
	and.b16  	%rs4457, %rs7493, 255;
	setp.eq.s16 	%p661, %rs4457, 0;
	mov.b32 	%r8480, 22;
	@%p661 bra 	$L__BB6_1397;
	and.b16  	%rs4458, %rs7494, 255;
	setp.eq.s16 	%p662, %rs4458, 0;
	mov.b32 	%r8480, 23;
	@%p662 bra 	$L__BB6_1397;
	and.b16  	%rs4459, %rs7495, 255;
	setp.eq.s16 	%p663, %rs4459, 0;
	mov.b32 	%r8480, 24;
	@%p663 bra 	$L__BB6_1397;
	and.b16  	%rs4460, %rs7496, 255;
	setp.eq.s16 	%p664, %rs4460, 0;
	mov.b32 	%r8480, 25;
	@%p664 bra 	$L__BB6_1397;
	and.b16  	%rs4461, %rs7497, 255;
	setp.eq.s16 	%p665, %rs4461, 0;
	mov.b32 	%r8480, 26;
	@%p665 bra 	$L__BB6_1397;
	and.b16  	%rs4462, %rs7498, 255;
	setp.eq.s16 	%p666, %rs4462, 0;
	mov.b32 	%r8480, 27;
	@%p666 bra 	$L__BB6_1397;
	and.b16  	%rs4463, %rs7499, 255;
	setp.eq.s16 	%p667, %rs4463, 0;
	mov.b32 	%r8480, 28;
	@%p667 bra 	$L__BB6_1397;
	and.b16  	%rs4464, %rs7500, 255;
	setp.eq.s16 	%p668, %rs4464, 0;
	mov.b32 	%r8480, 29;
	@%p668 bra 	$L__BB6_1397;
	and.b16  	%rs4465, %rs7501, 255;
	setp.eq.s16 	%p669, %rs4465, 0;
	mov.b32 	%r8480, 30;
	@%p669 bra 	$L__BB6_1397;
	and.b16  	%rs4466, %rs7502, 255;
	setp.eq.s16 	%p670, %rs4466, 0;
	mov.b32 	%r8480, 31;
	@%p670 bra 	$L__BB6_1397;
	and.b16  	%rs4467, %rs7503, 255;
	setp.eq.s16 	%p671, %rs4467, 0;
	mov.b32 	%r8480, 32;
	@%p671 bra 	$L__BB6_1397;
	and.b16  	%rs4468, %rs7504, 255;
	setp.eq.s16 	%p672, %rs4468, 0;
	mov.b32 	%r8480, 33;
	@%p672 bra 	$L__BB6_1397;
	and.b16  	%rs4469, %rs7505, 255;
	setp.eq.s16 	%p673, %rs4469, 0;
	mov.b32 	%r8480, 34;
	@%p673 bra 	$L__BB6_1397;
	and.b16  	%rs4470, %rs7506, 255;
	setp.eq.s16 	%p674, %rs4470, 0;
	mov.b32 	%r8480, 35;
	@%p674 bra 	$L__BB6_1397;
	and.b16  	%rs4471, %rs7507, 255;
	setp.eq.s16 	%p675, %rs4471, 0;
	mov.b32 	%r8480, 36;
	@%p675 bra 	$L__BB6_1397;
	and.b16  	%rs4472, %rs7508, 255;
	setp.eq.s16 	%p676, %rs4472, 0;
	mov.b32 	%r8480, 37;
	@%p676 bra 	$L__BB6_1397;
	and.b16  	%rs4473, %rs7509, 255;
	setp.eq.s16 	%p677, %rs4473, 0;
	mov.b32 	%r8480, 38;
	@%p677 bra 	$L__BB6_1397;
	and.b16  	%rs4474, %rs7510, 255;
	setp.eq.s16 	%p678, %rs4474, 0;
	mov.b32 	%r8480, 39;
	@%p678 bra 	$L__BB6_1397;
	and.b16  	%rs4475, %rs7511, 255;
	setp.eq.s16 	%p679, %rs4475, 0;
	mov.b32 	%r8480, 40;
	@%p679 bra 	$L__BB6_1397;
	and.b16  	%rs4476, %rs7512, 255;
	setp.eq.s16 	%p680, %rs4476, 0;
	mov.b32 	%r8480, 41;
	@%p680 bra 	$L__BB6_1397;
	and.b16  	%rs4477, %rs7513, 255;
	setp.eq.s16 	%p681, %rs4477, 0;
	mov.b32 	%r8480, 42;
	@%p681 bra 	$L__BB6_1397;
	and.b16  	%rs4478, %rs7514, 255;
	setp.eq.s16 	%p682, %rs4478, 0;
	mov.b32 	%r8480, 43;
	@%p682 bra 	$L__BB6_1397;
	and.b16  	%rs4479, %rs7515, 255;
	setp.eq.s16 	%p683, %rs4479, 0;
	mov.b32 	%r8480, 44;
	@%p683 bra 	$L__BB6_1397;
	and.b16  	%rs4480, %rs7516, 255;
	setp.eq.s16 	%p684, %rs4480, 0;
	mov.b32 	%r8480, 45;
	@%p684 bra 	$L__BB6_1397;
	and.b16  	%rs4481, %rs7517, 255;
	setp.eq.s16 	%p685, %rs4481, 0;
	mov.b32 	%r8480, 46;
	@%p685 bra 	$L__BB6_1397;
	and.b16  	%rs4482, %rs7518, 255;
	setp.eq.s16 	%p686, %rs4482, 0;
	mov.b32 	%r8480, 47;
	@%p686 bra 	$L__BB6_1397;
	and.b16  	%rs4483, %rs7519, 255;
	setp.eq.s16 	%p687, %rs4483, 0;
	mov.b32 	%r8480, 48;
	@%p687 bra 	$L__BB6_1397;
	and.b16  	%rs4484, %rs7520, 255;
	setp.eq.s16 	%p688, %rs4484, 0;
	mov.b32 	%r8480, 49;
	@%p688 bra 	$L__BB6_1397;
$L__BB6_1450:
	add.s32 	%r8485, %r8482, %r364;
	add.f64 	%fd171, %fd119, %fd170;
	ld.shared.v2.b32 	{%r4220, %r4221}, [_ZZN3cub18CUB_300001_SM_10006detail6reduce18DeviceReduceKernelINS2_10policy_hubI4Studj8sum_funcE10Policy1000EN6thrust24THRUST_300001_SM_1000_NS6detail15normal_iteratorINSA_10device_ptrIS5_EEEEjS6_S5_N4cuda3std3__410__identityEEEvT0_PT3_T1_NS0_13GridEvenShareISN_EET2_T4_E12temp_storage+456];
	bfe.u32 	%r4222, %r4220, 0, 8;
	cvt.u16.u32 	%rs7420, %r4222;
	ld.shared.v2.b32 	{%r4223, %r4224}, [_ZZN3cub18CUB_300001_SM_10006detail6reduce18DeviceReduceKernelINS2_10policy_hubI4Studj8sum_funcE10Policy1000EN6thrust24THRUST_300001_SM_1000_NS6detail15normal_iteratorINSA_10device_ptrIS5_EEEEjS6_S5_N4cuda3std3__410__identityEEEvT0_PT3_T1_NS0_13GridEvenShareISN_EET2_T4_E12temp_storage+464];
	ld.shared.v2.b32 	{%r4225, %r4226}, [_ZZN3cub18CUB_300001_SM_10006detail6reduce18DeviceReduceKernelINS2_10policy_hubI4Studj8sum_funcE10Policy1000EN6thrust24THRUST_300001_SM_1000_NS6detail15normal_iteratorINSA_10device_ptrIS5_EEEEjS6_S5_N4cuda3std3__410__identityEEEvT0_PT3_T1_NS0_13GridEvenShareISN_EET2_T4_E12temp_storage+472];
	ld.shared.v2.b32 	{%r4227, %r4228}, [_ZZN3cub18CUB_300001_SM_10006detail6reduce18DeviceReduceKernelINS2_10policy_hubI4Studj8sum_funcE10Policy1000EN6thrust24THRUST_300001_SM_1000_NS6detail15normal_iteratorINSA_10device_ptrIS5_EEEEjS6_S5_N4cuda3std3__410__identityEEEvT0_PT3_T1_NS0_13GridEvenShareISN_EET2_T4_E12temp_storage+480];
	ld.shared.v2.b32 	{%r4229, %r4230}, [_ZZN3cub18CUB_300001_SM_10006detail6reduce18DeviceReduceKernelINS2_10policy_hubI4Studj8sum_funcE10Policy1000EN6thrust24THRUST_300001_SM_1000_NS6detail15normal_iteratorINSA_10device_ptrIS5_EEEEjS6_S5_N4cuda3std3__410__identityEEEvT0_PT3_T1_NS0_13GridEvenShareISN_EET2_T4_E12temp_storage+488];
	ld.shared.v2.b32 	{%r4231, %r4232}, [_ZZN3cub18CUB_300001_SM_10006detail6reduce18DeviceReduceKernelINS2_10policy_hubI4Studj8sum_funcE10Policy1000EN6thrust24THRUST_300001_SM_1000_NS6detail15normal_iteratorINSA_10device_ptrIS5_EEEEjS6_S5_N4cuda3std3__410__identityEEEvT0_PT3_T1_NS0_13GridEvenShareISN_EET2_T4_E12temp_storage+496];
	ld.shared.v2.u8 	{%rs4486, %rs4487}, [_ZZN3cub18CUB_300001_SM_10006detail6reduce18DeviceReduceKernelINS2_10policy_hubI4Studj8sum_funcE10Policy1000EN6thrust24THRUST_300001_SM_1000_NS6detail15normal_iteratorINSA_10device_ptrIS5_EEEEjS6_S5_N4cuda3std3__410__identityEEEvT0_PT3_T1_NS0_13GridEvenShareISN_EET2_T4_E12temp_storage+504];
	ld.shared.u32 	%r371, [_ZZN3cub18CUB_300001_SM_10006detail6reduce18DeviceReduceKernelINS2_10policy_hubI4Studj8sum_funcE10Policy1000EN6thrust24THRUST_300001_SM_1000_NS6detail15normal_iteratorINSA_10device_ptrIS5_EEEEjS6_S5_N4cuda3std3__410__identityEEEvT0_PT3_T1_NS0_13GridEvenShareISN_EET2_T4_E12temp_storage+508];
	ld.shared.f64 	%fd123, [_ZZN3cub18CUB_300001_SM_10006detail6reduce18DeviceReduceKernelINS2_10policy_hubI4Studj8sum_funcE10Policy1000EN6thrust24THRUST_300001_SM_1000_NS6detail15normal_iteratorINSA_10device_ptrIS5_EEEEjS6_S5_N4cuda3std3__410__identityEEEvT0_PT3_T1_NS0_13GridEvenShareISN_EET2_T4_E12temp_storage+512];
	add.u64 	%rd55, %SPL, 0;
	add.u64 	%rd56, %SPL, 64;
	and.b16  	%rs4488, %rs7471, 255;
	cvt.u32.u16 	%r4233, %rs7478;
	cvt.u32.u16 	%r4234, %rs7477;
	prmt.b32 	%r4235, %r4234, %r4233, 0x3340U;
	cvt.u32.u16 	%r4236, %rs7476;
	cvt.u32.u16 	%r4237, %rs7475;
	prmt.b32 	%r4238, %r4237, %r4236, 0x3340U;
	prmt.b32 	%r4239, %r4238, %r4235, 0x5410U;
	cvt.u32.u16 	%r4240, %rs7474;
	cvt.u32.u16 	%r4241, %rs7473;
	prmt.b32 	%r4242, %r4241, %r4240, 0x3340U;
	cvt.u32.u16 	%r4243, %rs7472;
	cvt.u32.u16 	%r4244, %rs7471;
	prmt.b32 	%r4245, %r4244, %r4243, 0x3340U;
	prmt.b32 	%r4246, %r4245, %r4242, 0x5410U;
	st.local.v2.b32 	[%rd55], {%r4246, %r4239};
	cvt.u32.u16 	%r4247, %rs7486;
	cvt.u32.u16 	%r4248, %rs7485;
	prmt.b32 	%r4249, %r4248, %r4247, 0x3340U;
	cvt.u32.u16 	%r4250, %rs7484;
	cvt.u32.u16 	%r4251, %rs7483;
	prmt.b32 	%r4252, %r4251, %r4250, 0x3340U;
	prmt.b32 	%r4253, %r4252, %r4249, 0x5410U;
	cvt.u32.u16 	%r4254, %rs7482;
	cvt.u32.u16 	%r4255, %rs7481;
	prmt.b32 	%r4256, %r4255, %r4254, 0x3340U;
	cvt.u32.u16 	%r4257, %rs7480;
	cvt.u32.u16 	%r4258, %rs7479;
	prmt.b32 	%r4259, %r4258, %r4257, 0x3340U;
	prmt.b32 	%r4260, %r4259, %r4256, 0x5410U;
	st.local.v2.b32 	[%rd55+8], {%r4260, %r4253};
	cvt.u32.u16 	%r4261, %rs7494;
	cvt.u32.u16 	%r4262, %rs7493;
	prmt.b32 	%r4263, %r4262, %r4261, 0x3340U;
	cvt.u32.u16 	%r4264, %rs7492;
	cvt.u32.u16 	%r4265, %rs7491;
	prmt.b32 	%r4266, %r4265, %r4264, 0x3340U;
	prmt.b32 	%r4267, %r4266, %r4263, 0x5410U;
	cvt.u32.u16 	%r4268, %rs7490;
	cvt.u32.u16 	%r4269, %rs7489;
	prmt.b32 	%r4270, %r4269, %r4268, 0x3340U;
	cvt.u32.u16 	%r4271, %rs7488;
	cvt.u32.u16 	%r4272, %rs7487;
	prmt.b32 	%r4273, %r4272, %r4271, 0x3340U;
	prmt.b32 	%r4274, %r4273, %r4270, 0x5410U;
	st.local.v2.b32 	[%rd55+16], {%r4274, %r4267};
	cvt.u32.u16 	%r4275, %rs7502;
	cvt.u32.u16 	%r4276, %rs7501;
	prmt.b32 	%r4277, %r4276, %r4275, 0x3340U;
	cvt.u32.u16 	%r4278, %rs7500;
	cvt.u32.u16 	%r4279, %rs7499;
	prmt.b32 	%r4280, %r4279, %r4278, 0x3340U;
	prmt.b32 	%r4281, %r4280, %r4277, 0x5410U;
	cvt.u32.u16 	%r4282, %rs7498;
	cvt.u32.u16 	%r4283, %rs7497;
	prmt.b32 	%r4284, %r4283, %r4282, 0x3340U;
	cvt.u32.u16 	%r4285, %rs7496;
	cvt.u32.u16 	%r4286, %rs7495;
	prmt.b32 	%r4287, %r4286, %r4285, 0x3340U;
	prmt.b32 	%r4288, %r4287, %r4284, 0x5410U;
	st.local.v2.b32 	[%rd55+24], {%r4288, %r4281};
	cvt.u32.u16 	%r4289, %rs7510;
	cvt.u32.u16 	%r4290, %rs7509;
	prmt.b32 	%r4291, %r4290, %r4289, 0x3340U;
	cvt.u32.u16 	%r4292, %rs7508;
	cvt.u32.u16 	%r4293, %rs7507;
	prmt.b32 	%r4294, %r4293, %r4292, 0x3340U;
	prmt.b32 	%r4295, %r4294, %r4291, 0x5410U;
	cvt.u32.u16 	%r4296, %rs7506;
	cvt.u32.u16 	%r4297, %rs7505;
	prmt.b32 	%r4298, %r4297, %r4296, 0x3340U;
	cvt.u32.u16 	%r4299, %rs7504;
	cvt.u32.u16 	%r4300, %rs7503;
	prmt.b32 	%r4301, %r4300, %r4299, 0x3340U;
	prmt.b32 	%r4302, %r4301, %r4298, 0x5410U;
	st.local.v2.b32 	[%rd55+32], {%r4302, %r4295};
	cvt.u32.u16 	%r4303, %rs7518;
	cvt.u32.u16 	%r4304, %rs7517;
	prmt.b32 	%r4305, %r4304, %r4303, 0x3340U;
	cvt.u32.u16 	%r4306, %rs7516;
	cvt.u32.u16 	%r4307, %rs7515;
	prmt.b32 	%r4308, %r4307, %r4306, 0x3340U;
	prmt.b32 	%r4309, %r4308, %r4305, 0x5410U;
	cvt.u32.u16 	%r4310, %rs7514;
	cvt.u32.u16 	%r4311, %rs7513;
	prmt.b32 	%r4312, %r4311, %r4310, 0x3340U;
	cvt.u32.u16 	%r4313, %rs7512;
	cvt.u32.u16 	%r4314, %rs7511;
	prmt.b32 	%r4315, %r4314, %r4313, 0x3340U;
	prmt.b32 	%r4316, %r4315, %r4312, 0x5410U;
	st.local.v2.b32 	[%rd55+40], {%r4316, %r4309};
	st.local.v2.u8 	[%rd55+48], {%rs7519, %rs7520};
	st.local.u32 	[%rd55+52], %r8485;
	st.local.f64 	[%rd55+56], %fd171;
	st.local.v2.b32 	[%rd56], {%r4220, %r4221};
	st.local.v2.b32 	[%rd56+8], {%r4223, %r4224};
	st.local.v2.b32 	[%rd56+16], {%r4225, %r4226};
	st.local.v2.b32 	[%rd56+24], {%r4227, %r4228};
	st.local.v2.b32 	[%rd56+32], {%r4229, %r4230};
	st.local.v2.b32 	[%rd56+40], {%r4231, %r4232};
	st.local.v2.u8 	[%rd56+48], {%rs4486, %rs4487};
	st.local.u32 	[%rd56+52], %r371;
	st.local.f64 	[%rd56+56], %fd123;
	setp.ne.s16 	%p691, %rs4488, 0;
	mov.b32 	%r8483, 0;
	@%p691 bra 	$L__BB6_1455;
$L__BB6_1451:
	and.b16  	%rs4538, %rs7420, 255;
	setp.eq.s16 	%p741, %rs4538, 0;
	@%p741 bra 	$L__BB6_1504;
	mov.b32 	%r8484, 0;
$L__BB6_1453:
	add.s32 	%r4367, %r8484, %r8483;
	cvt.u64.u32 	%rd157, %r4367;
	add.s64 	%rd158, %rd55, %rd157;
	st.local.u8 	[%rd158], %rs7420;
	add.s32 	%r374, %r8484, 1;
	cvt.u64.u32 	%rd159, %r8484;
	add.s64 	%rd160, %rd56, %rd159;
	ld.local.u8 	%rs7420, [%rd160+1];
	setp.ne.s16 	%p742, %rs7420, 0;
	mov.u32 	%r8484, %r374;
	@%p742 bra 	$L__BB6_1453;
	ld.local.u32 	%r8485, [%rd55+52];
	ld.local.f64 	%fd171, [%rd55+56];
	ld.local.v2.b32 	{%r4368, %r4369}, [%rd55];
	bfe.u32 	%r4370, %r4368, 0, 8;
	cvt.u16.u32 	%rs7471, %r4370;
	bfe.u32 	%r4371, %r4368, 8, 8;
	cvt.u16.u32 	%rs7472, %r4371;
	bfe.u32 	%r4372, %r4368, 16, 8;
	cvt.u16.u32 	%rs7473, %r4372;
	bfe.u32 	%r4373, %r4368, 24, 8;
	cvt.u16.u32 	%rs7474, %r4373;
	bfe.u32 	%r4374, %r4369, 0, 8;
	cvt.u16.u32 	%rs7475, %r4374;
	bfe.u32 	%r4375, %r4369, 8, 8;
	cvt.u16.u32 	%rs7476, %r4375;
	bfe.u32 	%r4376, %r4369, 16, 8;
	cvt.u16.u32 	%rs7477, %r4376;
	bfe.u32 	%r4377, %r4369, 24, 8;
	cvt.u16.u32 	%rs7478, %r4377;
	ld.local.v2.b32 	{%r4378, %r4379}, [%rd55+8];
	bfe.u32 	%r4380, %r4378, 0, 8;
	cvt.u16.u32 	%rs7479, %r4380;
	bfe.u32 	%r4381, %r4378, 8, 8;
	cvt.u16.u32 	%rs7480, %r4381;
	bfe.u32 	%r4382, %r4378, 16, 8;
	cvt.u16.u32 	%rs7481, %r4382;
	bfe.u32 	%r4383, %r4378, 24, 8;
	cvt.u16.u32 	%rs7482, %r4383;
	bfe.u32 	%r4384, %r4379, 0, 8;
	cvt.u16.u32 	%rs7483, %r4384;
	bfe.u32 	%r4385, %r4379, 8, 8;
	cvt.u16.u32 	%rs7484, %r4385;
	bfe.u32 	%r4386, %r4379, 16, 8;
	cvt.u16.u32 	%rs7485, %r4386;
	bfe.u32 	%r4387, %r4379, 24, 8;
	cvt.u16.u32 	%rs7486, %r4387;
	ld.local.v2.b32 	{%r4388, %r4389}, [%rd55+16];
	bfe.u32 	%r4390, %r4388, 0, 8;
	cvt.u16.u32 	%rs7487, %r4390;
	bfe.u32 	%r4391, %r4388, 8, 8;
	cvt.u16.u32 	%rs7488, %r4391;
	bfe.u32 	%r4392, %r4388, 16, 8;
	cvt.u16.u32 	%rs7489, %r4392;
	bfe.u32 	%r4393, %r4388, 24, 8;
	cvt.u16.u32 	%rs7490, %r4393;
	bfe.u32 	%r4394, %r4389, 0, 8;
	cvt.u16.u32 	%rs7491, %r4394;
	bfe.u32 	%r4395, %r4389, 8, 8;
	cvt.u16.u32 	%rs7492, %r4395;
	bfe.u32 	%r4396, %r4389, 16, 8;
	cvt.u16.u32 	%rs7493, %r4396;
	bfe.u32 	%r4397, %r4389, 24, 8;
	cvt.u16.u32 	%rs7494, %r4397;
	ld.local.v2.b32 	{%r4398, %r4399}, [%rd55+24];
	bfe.u32 	%r4400, %r4398, 0, 8;
	cvt.u16.u32 	%rs7495, %r4400;
	bfe.u32 	%r4401, %r4398, 8, 8;
	cvt.u16.u32 	%rs7496, %r4401;
	bfe.u32 	%r4402, %r4398, 16, 8;
	cvt.u16.u32 	%rs7497, %r4402;
	bfe.u32 	%r4403, %r4398, 24, 8;
	cvt.u16.u32 	%rs7498, %r4403;
	bfe.u32 	%r4404, %r4399, 0, 8;
	cvt.u16.u32 	%rs7499, %r4404;
	bfe.u32 	%r4405, %r4399, 8, 8;
	cvt.u16.u32 	%rs7500, %r4405;
	bfe.u32 	%r4406, %r4399, 16, 8;
	cvt.u16.u32 	%rs7501, %r4406;
	bfe.u32 	%r4407, %r4399, 24, 8;
	cvt.u16.u32 	%rs7502, %r4407;
	ld.local.v2.b32 	{%r4408, %r4409}, [%rd55+32];
	bfe.u32 	%r4410, %r4408, 0, 8;
	cvt.u16.u32 	%rs7503, %r4410;
	bfe.u32 	%r4411, %r4408, 8, 8;
	cvt.u16.u32 	%rs7504, %r4411;
	bfe.u32 	%r4412, %r4408, 16, 8;
	cvt.u16.u32 	%rs7505, %r4412;
	bfe.u32 	%r4413, %r4408, 24, 8;
	cvt.u16.u32 	%rs7506, %r4413;
	bfe.u32 	%r4414, %r4409, 0, 8;
	cvt.u16.u32 	%rs7507, %r4414;
	bfe.u32 	%r4415, %r4409, 8, 8;
	cvt.u16.u32 	%rs7508, %r4415;
	bfe.u32 	%r4416, %r4409, 16, 8;
	cvt.u16.u32 	%rs7509, %r4416;
	bfe.u32 	%r4417, %r4409, 24, 8;
	cvt.u16.u32 	%rs7510, %r4417;
	ld.local.v2.b32 	{%r4418, %r4419}, [%rd55+40];
	bfe.u32 	%r4420, %r4418, 0, 8;
	cvt.u16.u32 	%rs7511, %r4420;
	bfe.u32 	%r4421, %r4418, 8, 8;
	cvt.u16.u32 	%rs7512, %r4421;
	bfe.u32 	%r4422, %r4418, 16, 8;
	cvt.u16.u32 	%rs7513, %r4422;
	bfe.u32 	%r4423, %r4418, 24, 8;
	cvt.u16.u32 	%rs7514, %r4423;
	bfe.u32 	%r4424, %r4419, 0, 8;
	cvt.u16.u32 	%rs7515, %r4424;
	bfe.u32 	%r4425, %r4419, 8, 8;
	cvt.u16.u32 	%rs7516, %r4425;
	bfe.u32 	%r4426, %r4419, 16, 8;
	cvt.u16.u32 	%rs7517, %r4426;
	bfe.u32 	%r4427, %r4419, 24, 8;
	cvt.u16.u32 	%rs7518, %r4427;
	ld.local.v2.u8 	{%rs7519, %rs7520}, [%rd55+48];
	bra.uni 	$L__BB6_1504;
$L__BB6_1455:
	and.b16  	%rs4489, %rs7472, 255;
	setp.eq.s16 	%p692, %rs4489, 0;
	mov.b32 	%r8483, 1;
	@%p692 bra 	$L__BB6_1451;
	and.b16  	%rs4490, %rs7473, 255;
	setp.eq.s16 	%p693, %rs4490, 0;
	mov.b32 	%r8483, 2;
	@%p693 bra 	$L__BB6_1451;
	and.b16  	%rs4491, %rs7474, 255;
	setp.eq.s16 	%p694, %rs4491, 0;
	mov.b32 	%r8483, 3;
	@%p694 bra 	$L__BB6_1451;
	and.b16  	%rs4492, %rs7475, 255;
	setp.eq.s16 	%p695, %rs4492, 0;
	mov.b32 	%r8483, 4;
	@%p695 bra 	$L__BB6_1451;
	and.b16  	%rs4493, %rs7476, 255;
	setp.eq.s16 	%p696, %rs4493, 0;
	mov.b32 	%r8483, 5;
	@%p696 bra 	$L__BB6_1451;
	and.b16  	%rs4494, %rs7477, 255;
	setp.eq.s16 	%p697, %rs4494, 0;
	mov.b32 	%r8483, 6;
	@%p697 bra 	$L__BB6_1451;
	and.b16  	%rs4495, %rs7478, 255;
	setp.eq.s16 	%p698, %rs4495, 0;
	mov.b32 	%r8483, 7;
	@%p698 bra 	$L__BB6_1451;
	and.b16  	%rs4496, %rs7479, 255;
	setp.eq.s16 	%p699, %rs4496, 0;
	mov.b32 	%r8483, 8;
	@%p699 bra 	$L__BB6_1451;
	and.b16  	%rs4497, %rs7480, 255;
	setp.eq.s16 	%p700, %rs4497, 0;
	mov.b32 	%r8483, 9;
	@%p700 bra 	$L__BB6_1451;
	and.b16  	%rs4498, %rs7481, 255;
	setp.eq.s16 	%p701, %rs4498, 0;
	mov.b32 	%r8483, 10;
	@%p701 bra 	$L__BB6_1451;
	and.b16  	%rs4499, %rs7482, 255;
	setp.eq.s16 	%p702, %rs4499, 0;
	mov.b32 	%r8483, 11;
	@%p702 bra 	$L__BB6_1451;
	and.b16  	%rs4500, %rs7483, 255;
	setp.eq.s16 	%p703, %rs4500, 0;
	mov.b32 	%r8483, 12;
	@%p703 bra 	$L__BB6_1451;
	and.b16  	%rs4501, %rs7484, 255;
	setp.eq.s16 	%p704, %rs4501, 0;
	mov.b32 	%r8483, 13;
	@%p704 bra 	$L__BB6_1451;
	and.b16  	%rs4502, %rs7485, 255;
	setp.eq.s16 	%p705, %rs4502, 0;
	mov.b32 	%r8483, 14;
	@%p705 bra 	$L__BB6_1451;
	and.b16  	%rs4503, %rs7486, 255;
	setp.eq.s16 	%p706, %rs4503, 0;
	mov.b32 	%r8483, 15;
	@%p706 bra 	$L__BB6_1451;
	and.b16  	%rs4504, %rs7487, 255;
	setp.eq.s16 	%p707, %rs4504, 0;
	mov.b32 	%r8483, 16;
	@%p707 bra 	$L__BB6_1451;
	and.b16  	%rs4505, %rs7488, 255;
	setp.eq.s16 	%p708, %rs4505, 0;
	mov.b32 	%r8483, 17;
	@%p708 bra 	$L__BB6_1451;
	and.b16  	%rs4506, %rs7489, 255;
	setp.eq.s16 	%p709, %rs4506, 0;
	mov.b32 	%r8483, 18;
	@%p709 bra 	$L__BB6_1451;
	and.b16  	%rs4507, %rs7490, 255;
	setp.eq.s16 	%p710, %rs4507, 0;
	mov.b32 	%r8483, 19;
	@%p710 bra 	$L__BB6_1451;
	and.b16  	%rs4508, %rs7491, 255;
	setp.eq.s16 	%p711, %rs4508, 0;
	mov.b32 	%r8483, 20;
	@%p711 bra 	$L__BB6_1451;
	and.b16  	%rs4509, %rs7492, 255;
	setp.eq.s16 	%p712, %rs4509, 0;
	mov.b32 	%r8483, 21;
	@%p712 bra 	$L__BB6_1451;
	and.b16  	%rs4510, %rs7493, 255;
	setp.eq.s16 	%p713, %rs4510, 0;
	mov.b32 	%r8483, 22;
	@%p713 bra 	$L__BB6_1451;
	and.b16  	%rs4511, %rs7494, 255;
	setp.eq.s16 	%p714, %rs4511, 0;
	mov.b32 	%r8483, 23;
	@%p714 bra 	$L__BB6_1451;
	and.b16  	%rs4512, %rs7495, 255;
	setp.eq.s16 	%p715, %rs4512, 0;
	mov.b32 	%r8483, 24;
	@%p715 bra 	$L__BB6_1451;
	and.b16  	%rs4513, %rs7496, 255;
	setp.eq.s16 	%p716, %rs4513, 0;
	mov.b32 	%r8483, 25;
	@%p716 bra 	$L__BB6_1451;
	and.b16  	%rs4514, %rs7497, 255;
	setp.eq.s16 	%p717, %rs4514, 0;
	mov.b32 	%r8483, 26;
	@%p717 bra 	$L__BB6_1451;
	and.b16  	%rs4515, %rs7498, 255;
	setp.eq.s16 	%p718, %rs4515, 0;
	mov.b32 	%r8483, 27;
	@%p718 bra 	$L__BB6_1451;
	and.b16  	%rs4516, %rs7499, 255;
	setp.eq.s16 	%p719, %rs4516, 0;
	mov.b32 	%r8483, 28;
	@%p719 bra 	$L__BB6_1451;
	and.b16  	%rs4517, %rs7500, 255;
	setp.eq.s16 	%p720, %rs4517, 0;
	mov.b32 	%r8483, 29;
	@%p720 bra 	$L__BB6_1451;
	and.b16  	%rs4518, %rs7501, 255;
	setp.eq.s16 	%p721, %rs4518, 0;
	mov.b32 	%r8483, 30;
	@%p721 bra 	$L__BB6_1451;
	and.b16  	%rs4519, %rs7502, 255;
	setp.eq.s16 	%p722, %rs4519, 0;
	mov.b32 	%r8483, 31;
	@%p722 bra 	$L__BB6_1451;
	and.b16  	%rs4520, %rs7503, 255;
	setp.eq.s16 	%p723, %rs4520, 0;
	mov.b32 	%r8483, 32;
	@%p723 bra 	$L__BB6_1451;
	and.b16  	%rs4521, %rs7504, 255;
	setp.eq.s16 	%p724, %rs4521, 0;
	mov.b32 	%r8483, 33;
	@%p724 bra 	$L__BB6_1451;
	and.b16  	%rs4522, %rs7505, 255;
	setp.eq.s16 	%p725, %rs4522, 0;
	mov.b32 	%r8483, 34;
	@%p725 bra 	$L__BB6_1451;
	and.b16  	%rs4523, %rs7506, 255;
	setp.eq.s16 	%p726, %rs4523, 0;
	mov.b32 	%r8483, 35;
	@%p726 bra 	$L__BB6_1451;
	and.b16  	%rs4524, %rs7507, 255;
	setp.eq.s16 	%p727, %rs4524, 0;
	mov.b32 	%r8483, 36;
	@%p727 bra 	$L__BB6_1451;
	and.b16  	%rs4525, %rs7508, 255;
	setp.eq.s16 	%p728, %rs4525, 0;
	mov.b32 	%r8483, 37;
	@%p728 bra 	$L__BB6_1451;
	and.b16  	%rs4526, %rs7509, 255;
	setp.eq.s16 	%p729, %rs4526, 0;
	mov.b32 	%r8483, 38;
	@%p729 bra 	$L__BB6_1451;
	and.b16  	%rs4527, %rs7510, 255;
	setp.eq.s16 	%p730, %rs4527, 0;
	mov.b32 	%r8483, 39;
	@%p730 bra 	$L__BB6_1451;
	and.b16  	%rs4528, %rs7511, 255;
	setp.eq.s16 	%p731, %rs4528, 0;
	mov.b32 	%r8483, 40;
	@%p731 bra 	$L__BB6_1451;
	and.b16  	%rs4529, %rs7512, 255;
	setp.eq.s16 	%p732, %rs4529, 0;
	mov.b32 	%r8483, 41;
	@%p732 bra 	$L__BB6_1451;
	and.b16  	%rs4530, %rs7513, 255;
	setp.eq.s16 	%p733, %rs4530, 0;
	mov.b32 	%r8483, 42;
	@%p733 bra 	$L__BB6_1451;
	and.b16  	%rs4531, %rs7514, 255;
	setp.eq.s16 	%p734, %rs4531, 0;
	mov.b32 	%r8483, 43;
	@%p734 bra 	$L__BB6_1451;
	and.b16  	%rs4532, %rs7515, 255;
	setp.eq.s16 	%p735, %rs4532, 0;
	mov.b32 	%r8483, 44;
	@%p735 bra 	$L__BB6_1451;
	and.b16  	%rs4533, %rs7516, 255;
	setp.eq.s16 	%p736, %rs4533, 0;
	mov.b32 	%r8483, 45;
	@%p736 bra 	$L__BB6_1451;
	and.b16  	%rs4534, %rs7517, 255;
	setp.eq.s16 	%p737, %rs4534, 0;
	mov.b32 	%r8483, 46;
	@%p737 bra 	$L__BB6_1451;
	and.b16  	%rs4535, %rs7518, 255;
	setp.eq.s16 	%p738, %rs4535, 0;
	mov.b32 	%r8483, 47;
	@%p738 bra 	$L__BB6_1451;
	and.b16  	%rs4536, %rs7519, 255;
	setp.eq.s16 	%p739, %rs4536, 0;
	mov.b32 	%r8483, 48;
	@%p739 bra 	$L__BB6_1451;
	and.b16  	%rs4537, %rs7520, 255;
	setp.eq.s16 	%p740, %rs4537, 0;
	mov.b32 	%r8483, 49;
	@%p740 bra 	$L__BB6_1451;
$L__BB6_1504:
	add.s32 	%r8392, %r8485, %r371;
	add.f64 	%fd132, %fd123, %fd171;
$L__BB6_1505:
	mov.u32 	%r8299, %tid.x;
	setp.ne.s32 	%p1442, %r8299, 0;
	@%p1442 bra 	$L__BB6_1507;
	ld.param.u64 	%rd256, [_ZN3cub18CUB_300001_SM_10006detail6reduce18DeviceReduceKernelINS2_10policy_hubI4Studj8sum_funcE10Policy1000EN6thrust24THRUST_300001_SM_1000_NS6detail15normal_iteratorINSA_10device_ptrIS5_EEEEjS6_S5_N4cuda3std3__410__identityEEEvT0_PT3_T1_NS0_13GridEvenShareISN_EET2_T4__param_1];
	mov.u32 	%r8300, %ctaid.x;
	cvta.to.global.u64 	%rd253, %rd256;
	mul.wide.u32 	%rd254, %r8300, 64;
	add.s64 	%rd255, %rd253, %rd254;
	cvt.u32.u16 	%r8301, %rs7478;
	cvt.u32.u16 	%r8302, %rs7477;
	prmt.b32 	%r8303, %r8302, %r8301, 0x3340U;
	cvt.u32.u16 	%r8304, %rs7476;
	cvt.u32.u16 	%r8305, %rs7475;
	prmt.b32 	%r8306, %r8305, %r8304, 0x3340U;
	prmt.b32 	%r8307, %r8306, %r8303, 0x5410U;
	cvt.u32.u16 	%r8308, %rs7474;
	cvt.u32.u16 	%r8309, %rs7473;
	prmt.b32 	%r8310, %r8309, %r8308, 0x3340U;
	cvt.u32.u16 	%r8311, %rs7472;
	cvt.u32.u16 	%r8312, %rs7471;
	prmt.b32 	%r8313, %r8312, %r8311, 0x3340U;
	prmt.b32 	%r8314, %r8313, %r8310, 0x5410U;
	st.global.v2.b32 	[%rd255], {%r8314, %r8307};
	cvt.u32.u16 	%r8315, %rs7486;
	cvt.u32.u16 	%r8316, %rs7485;
	prmt.b32 	%r8317, %r8316, %r8315, 0x3340U;
	cvt.u32.u16 	%r8318, %rs7484;
	cvt.u32.u16 	%r8319, %rs7483;
	prmt.b32 	%r8320, %r8319, %r8318, 0x3340U;
	prmt.b32 	%r8321, %r8320, %r8317, 0x5410U;
	cvt.u32.u16 	%r8322, %rs7482;
	cvt.u32.u16 	%r8323, %rs7481;
	prmt.b32 	%r8324, %r8323, %r8322, 0x3340U;
	cvt.u32.u16 	%r8325, %rs7480;
	cvt.u32.u16 	%r8326, %rs7479;
	prmt.b32 	%r8327, %r8326, %r8325, 0x3340U;
	prmt.b32 	%r8328, %r8327, %r8324, 0x5410U;
	st.global.v2.b32 	[%rd255+8], {%r8328, %r8321};
	cvt.u32.u16 	%r8329, %rs7494;
	cvt.u32.u16 	%r8330, %rs7493;
	prmt.b32 	%r8331, %r8330, %r8329, 0x3340U;
	cvt.u32.u16 	%r8332, %rs7492;
	cvt.u32.u16 	%r8333, %rs7491;
	prmt.b32 	%r8334, %r8333, %r8332, 0x3340U;
	prmt.b32 	%r8335, %r8334, %r8331, 0x5410U;
	cvt.u32.u16 	%r8336, %rs7490;
	cvt.u32.u16 	%r8337, %rs7489;
	prmt.b32 	%r8338, %r8337, %r8336, 0x3340U;
	cvt.u32.u16 	%r8339, %rs7488;
	cvt.u32.u16 	%r8340, %rs7487;
	prmt.b32 	%r8341, %r8340, %r8339, 0x3340U;
	prmt.b32 	%r8342, %r8341, %r8338, 0x5410U;
	st.global.v2.b32 	[%rd255+16], {%r8342, %r8335};
	cvt.u32.u16 	%r8343, %rs7502;
	cvt.u32.u16 	%r8344, %rs7501;
	prmt.b32 	%r8345, %r8344, %r8343, 0x3340U;
	cvt.u32.u16 	%r8346, %rs7500;
	cvt.u32.u16 	%r8347, %rs7499;
	prmt.b32 	%r8348, %r8347, %r8346, 0x3340U;
	prmt.b32 	%r8349, %r8348, %r8345, 0x5410U;
	cvt.u32.u16 	%r8350, %rs7498;
	cvt.u32.u16 	%r8351, %rs7497;
	prmt.b32 	%r8352, %r8351, %r8350, 0x3340U;
	cvt.u32.u16 	%r8353, %rs7496;
	cvt.u32.u16 	%r8354, %rs7495;
	prmt.b32 	%r8355, %r8354, %r8353, 0x3340U;
	prmt.b32 	%r8356, %r8355, %r8352, 0x5410U;
	st.global.v2.b32 	[%rd255+24], {%r8356, %r8349};
	cvt.u32.u16 	%r8357, %rs7510;
	cvt.u32.u16 	%r8358, %rs7509;
	prmt.b32 	%r8359, %r8358, %r8357, 0x3340U;
	cvt.u32.u16 	%r8360, %rs7508;
	cvt.u32.u16 	%r8361, %rs7507;
	prmt.b32 	%r8362, %r8361, %r8360, 0x3340U;
	prmt.b32 	%r8363, %r8362, %r8359, 0x5410U;
	cvt.u32.u16 	%r8364, %rs7506;
	cvt.u32.u16 	%r8365, %rs7505;
	prmt.b32 	%r8366, %r8365, %r8364, 0x3340U;
	cvt.u32.u16 	%r8367, %rs7504;
	cvt.u32.u16 	%r8368, %rs7503;
	prmt.b32 	%r8369, %r8368, %r8367, 0x3340U;
	prmt.b32 	%r8370, %r8369, %r8366, 0x5410U;
	st.global.v2.b32 	[%rd255+32], {%r8370, %r8363};
	cvt.u32.u16 	%r8371, %rs7518;
	cvt.u32.u16 	%r8372, %rs7517;
	prmt.b32 	%r8373, %r8372, %r8371, 0x3340U;
	cvt.u32.u16 	%r8374, %rs7516;
	cvt.u32.u16 	%r8375, %rs7515;
	prmt.b32 	%r8376, %r8375, %r8374, 0x3340U;
	prmt.b32 	%r8377, %r8376, %r8373, 0x5410U;
	cvt.u32.u16 	%r8378, %rs7514;
	cvt.u32.u16 	%r8379, %rs7513;
	prmt.b32 	%r8380, %r8379, %r8378, 0x3340U;
	cvt.u32.u16 	%r8381, %rs7512;
	cvt.u32.u16 	%r8382, %rs7511;
	prmt.b32 	%r8383, %r8382, %r8381, 0x3340U;
	prmt.b32 	%r8384, %r8383, %r8380, 0x5410U;
	st.global.v2.b32 	[%rd255+40], {%r8384, %r8377};
	st.global.v2.u8 	[%rd255+48], {%rs7519, %rs7520};
	st.global.u32 	[%rd255+52], %r8392;
	st.global.f64 	[%rd255+56], %fd132;
$L__BB6_1507:
	ret;

}
	// .globl	_ZN3cub18CUB_300001_SM_10006detail6reduce28DeviceReduceSingleTileKernelINS2_10policy_hubI4Studj8sum_funcE10Policy1000EPS5_S9_iS6_S5_S5_N4cuda3std3__410__identityEEEvT0_T1_T2_T3_T4_T6_
.visible .entry _ZN3cub18CUB_300001_SM_10006detail6reduce28DeviceReduceSingleTileKernelINS2_10policy_hubI4Studj8sum_funcE10Policy1000EPS5_S9_iS6_S5_S5_N4cuda3std3__410__identityEEEvT0_T1_T2_T3_T4_T6_(
	.param .u64 .ptr .align 1 _ZN3cub18CUB_300001_SM_10006detail6reduce28DeviceReduceSingleTileKernelINS2_10policy_hubI4Studj8sum_funcE10Policy1000EPS5_S9_iS6_S5_S5_N4cuda3std3__410__identityEEEvT0_T1_T2_T3_T4_T6__param_0,
	.param .u64 .ptr .align 1 _ZN3cub18CUB_300001_SM_10006detail6reduce28DeviceReduceSingleTileKernelINS2_10policy_hubI4Studj8sum_funcE10Policy1000EPS5_S9_iS6_S5_S5_N4cuda3std3__410__identityEEEvT0_T1_T2_T3_T4_T6__param_1,
	.param .u32 _ZN3cub18CUB_300001_SM_10006detail6reduce28DeviceReduceSingleTileKernelINS2_10policy_hubI4Studj8sum_funcE10Policy1000EPS5_S9_iS6_S5_S5_N4cuda3std3__410__identityEEEvT0_T1_T2_T3_T4_T6__param_2,
	.param .align 1 .b8 _ZN3cub18CUB_300001_SM_10006detail6reduce28DeviceReduceSingleTileKernelINS2_10policy_hubI4Studj8sum_funcE10Policy1000EPS5_S9_iS6_S5_S5_N4cuda3std3__410__identityEEEvT0_T1_T2_T3_T4_T6__param_3[1],
	.param .align 8 .b8 _ZN3cub18CUB_300001_SM_10006detail6reduce28DeviceReduceSingleTileKernelINS2_10policy_hubI4Studj8sum_funcE10Policy1000EPS5_S9_iS6_S5_S5_N4cuda3std3__410__identityEEEvT0_T1_T2_T3_T4_T6__param_4[64],
	.param .align 1 .b8 _ZN3cub18CUB_300001_SM_10006detail6reduce28DeviceReduceSingleTileKernelINS2_10policy_hubI4Studj8sum_funcE10Policy1000EPS5_S9_iS6_S5_S5_N4cuda3std3__410__identityEEEvT0_T1_T2_T3_T4_T6__param_5[1]
)
.maxntid 256
.minnctapersm 1
{
	.local .align 8 .b8 	__local_depot7[256];
	.reg .b64 	%SP;
	.reg .b64 	%SPL;
	.reg .pred 	%p<1493>;
	.reg .b16 	%rs<7925>;
	.reg .b32 	%r<8713>;
	.reg .b64 	%rd<425>;
	.reg .b64 	%fd<181>;
	// demoted variable
	.shared .align 8 .b8 _ZZN3cub18CUB_300001_SM_10006detail6reduce28DeviceReduceSingleTileKernelINS2_10policy_hubI4Studj8sum_funcE10Policy1000EPS5_S9_iS6_S5_S5_N4cuda3std3__410__identityEEEvT0_T1_T2_T3_T4_T6_E12temp_storage[584];
	mov.u64 	%SPL, __local_depot7;
	cvta.local.u64 	%SP, %SPL;
	ld.param.u32 	%r384, [_ZN3cub18CUB_300001_SM_10006detail6reduce28DeviceReduceSingleTileKernelINS2_10policy_hubI4Studj8sum_funcE10Policy1000EPS5_S9_iS6_S5_S5_N4cuda3std3__410__identityEEEvT0_T1_T2_T3_T4_T6__param_4+44];
	bfe.u32 	%r385, %r384, 24, 8;
	cvt.u16.u32 	%rs7877, %r385;
	bfe.u32 	%r386, %r384, 16, 8;
	cvt.u16.u32 	%rs7878, %r386;
	bfe.u32 	%r387, %r384, 8, 8;
	cvt.u16.u32 	%rs7879, %r387;
	bfe.u32 	%r388, %r384, 0, 8;
	cvt.u16.u32 	%rs7880, %r388;
	ld.param.u32 	%r389, [_ZN3cub18CUB_300001_SM_10006detail6reduce28DeviceReduceSingleTileKernelINS2_10policy_hubI4Studj8sum_funcE10Policy1000EPS5_S9_iS6_S5_S5_N4cuda3std3__410__identityEEEvT0_T1_T2_T3_T4_T6__param_4+40];
	bfe.u32 	%r390, %r389, 24, 8;
	cvt.u16.u32 	%rs7881, %r390;
	bfe.u32 	%r391, %r389, 16, 8;
	cvt.u16.u32 	%rs7882, %r391;
	bfe.u32 	%r392, %r389, 8, 8;
	cvt.u16.u32 	%rs7883, %r392;
	bfe.u32 	%r393, %r389, 0, 8;
	cvt.u16.u32 	%rs7884, %r393;
	ld.param.u32 	%r394, [_ZN3cub18CUB_300001_SM_10006detail6reduce28DeviceReduceSingleTileKernelINS2_10policy_hubI4Studj8sum_funcE10Policy1000EPS5_S9_iS6_S5_S5_N4cuda3std3__410__identityEEEvT0_T1_T2_T3_T4_T6__param_4+36];
	bfe.u32 	%r395, %r394, 24, 8;
	cvt.u16.u32 	%rs7885, %r395;
	bfe.u32 	%r396, %r394, 16, 8;
	cvt.u16.u32 	%rs7886, %r396;
	bfe.u32 	%r397, %r394, 8, 8;
	cvt.u16.u32 	%rs7887, %r397;
	bfe.u32 	%r398, %r394, 0, 8;
	cvt.u16.u32 	%rs7888, %r398;
	ld.param.u32 	%r399, [_ZN3cub18CUB_300001_SM_10006detail6reduce28DeviceReduceSingleTileKernelINS2_10policy_hubI4Studj8sum_funcE10Policy1000EPS5_S9_iS6_S5_S5_N4cuda3std3__410__identityEEEvT0_T1_T2_T3_T4_T6__param_4+32];
	bfe.u32 	%r400, %r399, 24, 8;
	cvt.u16.u32 	%rs7889, %r400;
	bfe.u32 	%r401, %r399, 16, 8;
	cvt.u16.u32 	%rs7890, %r401;
	bfe.u32 	%r402, %r399, 8, 8;
	cvt.u16.u32 	%rs7891, %r402;
	bfe.u32 	%r403, %r399, 0, 8;
	cvt.u16.u32 	%rs7892, %r403;
	ld.param.u32 	%r404, [_ZN3cub18CUB_300001_SM_10006detail6reduce28DeviceReduceSingleTileKernelINS2_10policy_hubI4Studj8sum_funcE10Policy1000EPS5_S9_iS6_S5_S5_N4cuda3std3__410__identityEEEvT0_T1_T2_T3_T4_T6__param_4+28];
	bfe.u32 	%r405, %r404, 24, 8;
	cvt.u16.u32 	%rs7893, %r405;
	bfe.u32 	%r406, %r404, 16, 8;
	cvt.u16.u32 	%rs7894, %r406;
	bfe.u32 	%r407, %r404, 8, 8;
	cvt.u16.u32 	%rs7895, %r407;
	bfe.u32 	%r408, %r404, 0, 8;
	cvt.u16.u32 	%rs7896, %r408;
	ld.param.u32 	%r409, [_ZN3cub18CUB_300001_SM_10006detail6reduce28DeviceReduceSingleTileKernelINS2_10policy_hubI4Studj8sum_funcE10Policy1000EPS5_S9_iS6_S5_S5_N4cuda3std3__410__identityEEEvT0_T1_T2_T3_T4_T6__param_4+24];
	bfe.u32 	%r410, %r409, 24, 8;
	cvt.u16.u32 	%rs7897, %r410;
	bfe.u32 	%r411, %r409, 16, 8;
	cvt.u16.u32 	%rs7898, %r411;
	bfe.u32 	%r412, %r409, 8, 8;
	cvt.u16.u32 	%rs7899, %r412;
	bfe.u32 	%r413, %r409, 0, 8;
	cvt.u16.u32 	%rs7900, %r413;
	ld.param.u32 	%r414, [_ZN3cub18CUB_300001_SM_10006detail6reduce28DeviceReduceSingleTileKernelINS2_10policy_hubI4Studj8sum_funcE10Policy1000EPS5_S9_iS6_S5_S5_N4cuda3std3__410__identityEEEvT0_T1_T2_T3_T4_T6__param_4+20];
	bfe.u32 	%r415, %r414, 24, 8;
	cvt.u16.u32 	%rs7901, %r415;
	bfe.u32 	%r416, %r414, 16, 8;
	cvt.u16.u32 	%rs7902, %r416;
	bfe.u32 	%r417, %r414, 8, 8;
	cvt.u16.u32 	%rs7903, %r417;
	bfe.u32 	%r418, %r414, 0, 8;
	cvt.u16.u32 	%rs7904, %r418;
	ld.param.u32 	%r419, [_ZN3cub18CUB_300001_SM_10006detail6reduce28DeviceReduceSingleTileKernelINS2_10policy_hubI4Studj8sum_funcE10Policy1000EPS5_S9_iS6_S5_S5_N4cuda3std3__410__identityEEEvT0_T1_T2_T3_T4_T6__param_4+16];
	bfe.u32 	%r420, %r419, 24, 8;
	cvt.u16.u32 	%rs7905, %r420;
	bfe.u32 	%r421, %r419, 16, 8;
	cvt.u16.u32 	%rs7906, %r421;
	bfe.u32 	%r422, %r419, 8, 8;
	cvt.u16.u32 	%rs7907, %r422;
	bfe.u32 	%r423, %r419, 0, 8;
	cvt.u16.u32 	%rs7908, %r423;
	ld.param.u32 	%r424, [_ZN3cub18CUB_300001_SM_10006detail6reduce28DeviceReduceSingleTileKernelINS2_10policy_hubI4Studj8sum_funcE10Policy1000EPS5_S9_iS6_S5_S5_N4cuda3std3__410__identityEEEvT0_T1_T2_T3_T4_T6__param_4+12];
	bfe.u32 	%r425, %r424, 24, 8;
	cvt.u16.u32 	%rs7909, %r425;
	bfe.u32 	%r426, %r424, 16, 8;
	cvt.u16.u32 	%rs7910, %r426;
	bfe.u32 	%r427, %r424, 8, 8;
	cvt.u16.u32 	%rs7911, %r427;
	bfe.u32 	%r428, %r424, 0, 8;
	cvt.u16.u32 	%rs7912, %r428;
	ld.param.u32 	%r429, [_ZN3cub18CUB_300001_SM_10006detail6reduce28DeviceReduceSingleTileKernelINS2_10policy_hubI4Studj8sum_funcE10Policy1000EPS5_S9_iS6_S5_S5_N4cuda3std3__410__identityEEEvT0_T1_T2_T3_T4_T6__param_4+8];
	bfe.u32 	%r430, %r429, 24, 8;
	cvt.u16.u32 	%rs7913, %r430;
	bfe.u32 	%r431, %r429, 16, 8;
	cvt.u16.u32 	%rs7914, %r431;
	bfe.u32 	%r432, %r429, 8, 8;
	cvt.u16.u32 	%rs7915, %r432;
	bfe.u32 	%r433, %r429, 0, 8;
	cvt.u16.u32 	%rs7916, %r433;
	ld.param.u32 	%r434, [_ZN3cub18CUB_300001_SM_10006detail6reduce28DeviceReduceSingleTileKernelINS2_10policy_hubI4Studj8sum_funcE10Policy1000EPS5_S9_iS6_S5_S5_N4cuda3std3__410__identityEEEvT0_T1_T2_T3_T4_T6__param_4+4];
	bfe.u32 	%r435, %r434, 24, 8;
	cvt.u16.u32 	%rs7917, %r435;
	bfe.u32 	%r436, %r434, 16, 8;
	cvt.u16.u32 	%rs7918, %r436;
	bfe.u32 	%r437, %r434, 8, 8;
	cvt.u16.u32 	%rs7919, %r437;
	bfe.u32 	%r438, %r434, 0, 8;
	cvt.u16.u32 	%rs7920, %r438;
	ld.param.u32 	%r439, [_ZN3cub18CUB_300001_SM_10006detail6reduce28DeviceReduceSingleTileKernelINS2_10policy_hubI4Studj8sum_funcE10Policy1000EPS5_S9_iS6_S5_S5_N4cuda3std3__410__identityEEEvT0_T1_T2_T3_T4_T6__param_4];
	bfe.u32 	%r440, %r439, 24, 8;
	cvt.u16.u32 	%rs7921, %r440;
	bfe.u32 	%r441, %r439, 16, 8;
	cvt.u16.u32 	%rs7922, %r441;
	bfe.u32 	%r442, %r439, 8, 8;
	cvt.u16.u32 	%rs7923, %r442;
	bfe.u32 	%r443, %r439, 0, 8;
	cvt.u16.u32 	%rs7924, %r443;
	ld.param.f64 	%fd180, [_ZN3cub18CUB_300001_SM_10006detail6reduce28DeviceReduceSingleTileKernelINS2_10policy_hubI4Studj8sum_funcE10Policy1000EPS5_S9_iS6_S5_S5_N4cuda3std3__410__identityEEEvT0_T1_T2_T3_T4_T6__param_4+56];
	ld.param.u32 	%r8712, [_ZN3cub18CUB_300001_SM_10006detail6reduce28DeviceReduceSingleTileKernelINS2_10policy_hubI4Studj8sum_funcE10Policy1000EPS5_S9_iS6_S5_S5_N4cuda3std3__410__identityEEEvT0_T1_T2_T3_T4_T6__param_4+52];
	ld.param.u64 	%rd61, [_ZN3cub18CUB_300001_SM_10006detail6reduce28DeviceReduceSingleTileKernelINS2_10policy_hubI4Studj8sum_funcE10Policy1000EPS5_S9_iS6_S5_S5_N4cuda3std3__410__identityEEEvT0_T1_T2_T3_T4_T6__param_0];
	ld.param.u64 	%rd62, [_ZN3cub18CUB_300001_SM_10006detail6reduce28DeviceReduceSingleTileKernelINS2_10policy_hubI4Studj8sum_funcE10Policy1000EPS5_S9_iS6_S5_S5_N4cuda3std3__410__identityEEEvT0_T1_T2_T3_T4_T6__param_1];
	ld.param.u32 	%r382, [_ZN3cub18CUB_300001_SM_10006detail6reduce28DeviceReduceSingleTileKernelINS2_10policy_hubI4Studj8sum_funcE10Policy1000EPS5_S9_iS6_S5_S5_N4cuda3std3__410__identityEEEvT0_T1_T2_T3_T4_T6__param_2];
	ld.param.v2.u8 	{%rs7876, %rs7875}, [_ZN3cub18CUB_300001_SM_10006detail6reduce28DeviceReduceSingleTileKernelINS2_10policy_hubI4Studj8sum_funcE10Policy1000EPS5_S9_iS6_S5_S5_N4cuda3std3__410__identityEEEvT0_T1_T2_T3_T4_T6__param_4+48];
	cvta.to.global.u64 	%rd1, %rd62;
	setp.ne.s32 	%p1, %r382, 0;
	@%p1 bra 	$L__BB7_3;
	mov.u32 	%r8521, %tid.x;
	setp.ne.s32 	%p1492, %r8521, 0;
	@%p1492 bra 	$L__BB7_1564;
	cvt.u32.u16 	%r8522, %rs7924;
	cvt.u32.u16 	%r8523, %rs7923;
	prmt.b32 	%r8524, %r8522, %r8523, 0x3340U;
	cvt.u32.u16 	%r8525, %rs7922;
	cvt.u32.u16 	%r8526, %rs7921;
	prmt.b32 	%r8527, %r8525, %r8526, 0x3340U;
	prmt.b32 	%r8528, %r8524, %r8527, 0x5410U;
	cvt.u32.u16 	%r8529, %rs7920;
	cvt.u32.u16 	%r8530, %rs7919;
	prmt.b32 	%r8531, %r8529, %r8530, 0x3340U;
	cvt.u32.u16 	%r8532, %rs7918;
	cvt.u32.u16 	%r8533, %rs7917;
	prmt.b32 	%r8534, %r8532, %r8533, 0x3340U;
	prmt.b32 	%r8535, %r8531, %r8534, 0x5410U;
	st.global.v2.b32 	[%rd1], {%r8528, %r8535};
	cvt.u32.u16 	%r8536, %rs7916;
	cvt.u32.u16 	%r8537, %rs7915;
	prmt.b32 	%r8538, %r8536, %r8537, 0x3340U;
	cvt.u32.u16 	%r8539, %rs7914;
	cvt.u32.u16 	%r8540, %rs7913;
	prmt.b32 	%r8541, %r8539, %r8540, 0x3340U;
	prmt.b32 	%r8542, %r8538, %r8541, 0x5410U;
	cvt.u32.u16 	%r8543, %rs7912;
	cvt.u32.u16 	%r8544, %rs7911;
	prmt.b32 	%r8545, %r8543, %r8544, 0x3340U;
	cvt.u32.u16 	%r8546, %rs7910;
	cvt.u32.u16 	%r8547, %rs7909;
	prmt.b32 	%r8548, %r8546, %r8547, 0x3340U;
	prmt.b32 	%r8549, %r8545, %r8548, 0x5410U;
	st.global.v2.b32 	[%rd1+8], {%r8542, %r8549};
	cvt.u32.u16 	%r8550, %rs7908;
	cvt.u32.u16 	%r8551, %rs7907;
	prmt.b32 	%r8552, %r8550, %r8551, 0x3340U;
	cvt.u32.u16 	%r8553, %rs7906;
	cvt.u32.u16 	%r8554, %rs7905;
	prmt.b32 	%r8555, %r8553, %r8554, 0x3340U;
	prmt.b32 	%r8556, %r8552, %r8555, 0x5410U;
	cvt.u32.u16 	%r8557, %rs7904;
	cvt.u32.u16 	%r8558, %rs7903;
	prmt.b32 	%r8559, %r8557, %r8558, 0x3340U;
	cvt.u32.u16 	%r8560, %rs7902;
	cvt.u32.u16 	%r8561, %rs7901;
	prmt.b32 	%r8562, %r8560, %r8561, 0x3340U;
	prmt.b32 	%r8563, %r8559, %r8562, 0x5410U;
	st.global.v2.b32 	[%rd1+16], {%r8556, %r8563};
	cvt.u32.u16 	%r8564, %rs7900;
	cvt.u32.u16 	%r8565, %rs7899;
	prmt.b32 	%r8566, %r8564, %r8565, 0x3340U;
	cvt.u32.u16 	%r8567, %rs7898;
	cvt.u32.u16 	%r8568, %rs7897;
	prmt.b32 	%r8569, %r8567, %r8568, 0x3340U;
	prmt.b32 	%r8570, %r8566, %r8569, 0x5410U;
	cvt.u32.u16 	%r8571, %rs7896;
	cvt.u32.u16 	%r8572, %rs7895;
	prmt.b32 	%r8573, %r8571, %r8572, 0x3340U;
	cvt.u32.u16 	%r8574, %rs7894;
	cvt.u32.u16 	%r8575, %rs7893;
	prmt.b32 	%r8576, %r8574, %r8575, 0x3340U;
	prmt.b32 	%r8577, %r8573, %r8576, 0x5410U;
	st.global.v2.b32 	[%rd1+24], {%r8570, %r8577};
	cvt.u32.u16 	%r8578, %rs7892;
	cvt.u32.u16 	%r8579, %rs7891;
	prmt.b32 	%r8580, %r8578, %r8579, 0x3340U;
	cvt.u32.u16 	%r8581, %rs7890;
	cvt.u32.u16 	%r8582, %rs7889;
	prmt.b32 	%r8583, %r8581, %r8582, 0x3340U;
	prmt.b32 	%r8584, %r8580, %r8583, 0x5410U;
	cvt.u32.u16 	%r8585, %rs7888;
	cvt.u32.u16 	%r8586, %rs7887;
	prmt.b32 	%r8587, %r8585, %r8586, 0x3340U;
	cvt.u32.u16 	%r8588, %rs7886;
	cvt.u32.u16 	%r8589, %rs7885;
	prmt.b32 	%r8590, %r8588, %r8589, 0x3340U;
	prmt.b32 	%r8591, %r8587, %r8590, 0x5410U;
	st.global.v2.b32 	[%rd1+32], {%r8584, %r8591};
	cvt.u32.u16 	%r8592, %rs7884;
	cvt.u32.u16 	%r8593, %rs7883;
	prmt.b32 	%r8594, %r8592, %r8593, 0x3340U;
	cvt.u32.u16 	%r8595, %rs7882;
	cvt.u32.u16 	%r8596, %rs7881;
	prmt.b32 	%r8597, %r8595, %r8596, 0x3340U;
	prmt.b32 	%r8598, %r8594, %r8597, 0x5410U;
	cvt.u32.u16 	%r8599, %rs7880;
	cvt.u32.u16 	%r8600, %rs7879;
	prmt.b32 	%r8601, %r8599, %r8600, 0x3340U;
	cvt.u32.u16 	%r8602, %rs7878;
	cvt.u32.u16 	%r8603, %rs7877;
	prmt.b32 	%r8604, %r8602, %r8603, 0x3340U;
	prmt.b32 	%r8605, %r8601, %r8604, 0x5410U;
	st.global.v2.b32 	[%rd1+40], {%r8598, %r8605};
	st.global.v2.u8 	[%rd1+48], {%rs7876, %rs7875};
	st.global.u32 	[%rd1+52], %r8712;
	st.global.f64 	[%rd1+56], %fd180;
	bra.uni 	$L__BB7_1564;
$L__BB7_3:
	setp.gt.s32 	%p2, %r382, 255;
	@%p2 bra 	$L__BB7_731;
	mov.u32 	%r1, %tid.x;
	setp.ge.s32 	%p744, %r1, %r382;
	mov.b16 	%rs7873, 0;
	mov.b32 	%r8613, 0;
	mov.f64 	%fd138, 0d0000000000000000;
	mov.u16 	%rs7872, %rs7873;
	mov.u16 	%rs7871, %rs7873;
	mov.u16 	%rs7870, %rs7873;
	mov.u16 	%rs7869, %rs7873;
	mov.u16 	%rs7868, %rs7873;
	mov.u16 	%rs7867, %rs7873;
	mov.u16 	%rs7866, %rs7873;
	mov.u16 	%rs7865, %rs7873;
	mov.u16 	%rs7864, %rs7873;
	mov.u16 	%rs7863, %rs7873;
	mov.u16 	%rs7862, %rs7873;
	mov.u16 	%rs7861, %rs7873;
	mov.u16 	%rs7860, %rs7873;
	mov.u16 	%rs7859, %rs7873;
	mov.u16 	%rs7858, %rs7873;
	mov.u16 	%rs7857, %rs7873;
	mov.u16 	%rs7856, %rs7873;
	mov.u16 	%rs7855, %rs7873;
	mov.u16 	%rs7854, %rs7873;
	mov.u16 	%rs7853, %rs7873;
	mov.u16 	%rs7852, %rs7873;
	mov.u16 	%rs7851, %rs7873;
	mov.u16 	%rs7850, %rs7873;
	mov.u16 	%rs7849, %rs7873;
	mov.u16 	%rs7848, %rs7873;
	mov.u16 	%rs7847, %rs7873;
	mov.u16 	%rs7846, %rs7873;
	mov.u16 	%rs7845, %rs7873;
	mov.u16 	%rs7844, %rs7873;
	mov.u16 	%rs7843, %rs7873;
	mov.u16 	%rs7842, %rs7873;
	mov.u16 	%rs7841, %rs7873;
	mov.u16 	%rs7840, %rs7873;
	mov.u16 	%rs7839, %rs7873;
	mov.u16 	%rs7838, %rs7873;
	mov.u16 	%rs7837, %rs7873;
	mov.u16 	%rs7836, %rs7873;
	mov.u16 	%rs7835, %rs7873;
	mov.u16 	%rs7834, %rs7873;
	mov.u16 	%rs7833, %rs7873;
	mov.u16 	%rs7832, %rs7873;
	mov.u16 	%rs7831, %rs7873;
	mov.u16 	%rs7830, %rs7873;
	mov.u16 	%rs7829, %rs7873;
	mov.u16 	%rs7828, %rs7873;
	mov.u16 	%rs7827, %rs7873;
	mov.u16 	%rs7826, %rs7873;
	mov.u16 	%rs7825, %rs7873;
	mov.u16 	%rs7824, %rs7873;
	mov.u32 	%r8608, %r1;
	@%p744 bra 	$L__BB7_6;
	mul.wide.u32 	%rd269, %r1, 64;
	add.s64 	%rd254, %rd61, %rd269;
	// begin inline asm
	ld.global.nc.u64 %rd253, [%rd254];
	// end inline asm
	add.s64 	%rd256, %rd254, 8;
	// begin inline asm
	ld.global.nc.u64 %rd255, [%rd256];
	// end inline asm
	add.s64 	%rd258, %rd254, 16;
	// begin inline asm
	ld.global.nc.u64 %rd257, [%rd258];
	// end inline asm
	add.s64 	%rd260, %rd254, 24;
	// begin inline asm
	ld.global.nc.u64 %rd259, [%rd260];
	// end inline asm
	add.s64 	%rd262, %rd254, 32;
	// begin inline asm
	ld.global.nc.u64 %rd261, [%rd262];
	// end inline asm
	add.s64 	%rd264, %rd254, 40;
	// begin inline asm
	ld.global.nc.u64 %rd263, [%rd264];
	// end inline asm
	add.s64 	%rd266, %rd254, 48;
	// begin inline asm
	ld.global.nc.u64 %rd265, [%rd266];
	// end inline asm
	mov.b64 	{%r4397, %r8613}, %rd265;
	add.s64 	%rd268, %rd254, 56;
	// begin inline asm
	ld.global.nc.u64 %rd267, [%rd268];
	// end inline asm
	cvt.u16.u64 	%rs7824, %rd253;
	shr.u64 	%rd270, %rd253, 8;
	cvt.u16.u64 	%rs7825, %rd270;
	shr.u64 	%rd271, %rd253, 16;
	cvt.u16.u64 	%rs7826, %rd271;
	shr.u64 	%rd272, %rd253, 24;
	cvt.u16.u64 	%rs7827, %rd272;
	shr.u64 	%rd273, %rd253, 32;
	cvt.u16.u64 	%rs7828, %rd273;
	shr.u64 	%rd274, %rd253, 40;
	cvt.u16.u64 	%rs7829, %rd274;
	shr.u64 	%rd275, %rd253, 48;
	cvt.u16.u64 	%rs7830, %rd275;
	shr.u64 	%rd276, %rd253, 56;
	cvt.u16.u64 	%rs7831, %rd276;
	cvt.u16.u64 	%rs7832, %rd255;
	shr.u64 	%rd277, %rd255, 8;
	cvt.u16.u64 	%rs7833, %rd277;
	shr.u64 	%rd278, %rd255, 16;
	cvt.u16.u64 	%rs7834, %rd278;
	shr.u64 	%rd279, %rd255, 24;
	cvt.u16.u64 	%rs7835, %rd279;
	shr.u64 	%rd280, %rd255, 32;
	cvt.u16.u64 	%rs7836, %rd280;
	shr.u64 	%rd281, %rd255, 40;
	cvt.u16.u64 	%rs7837, %rd281;
	shr.u64 	%rd282, %rd255, 48;
	cvt.u16.u64 	%rs7838, %rd282;
	shr.u64 	%rd283, %rd255, 56;
	cvt.u16.u64 	%rs7839, %rd283;
	cvt.u16.u64 	%rs7840, %rd257;
	shr.u64 	%rd284, %rd257, 8;
	cvt.u16.u64 	%rs7841, %rd284;
	shr.u64 	%rd285, %rd257, 16;
	cvt.u16.u64 	%rs7842, %rd285;
	shr.u64 	%rd286, %rd257, 24;
	cvt.u16.u64 	%rs7843, %rd286;
	shr.u64 	%rd287, %rd257, 32;
	cvt.u16.u64 	%rs7844, %rd287;
	shr.u64 	%rd288, %rd257, 40;
	cvt.u16.u64 	%rs7845, %rd288;
	shr.u64 	%rd289, %rd257, 48;
	cvt.u16.u64 	%rs7846, %rd289;
	shr.u64 	%rd290, %rd257, 56;
	cvt.u16.u64 	%rs7847, %rd290;
	cvt.u16.u64 	%rs7848, %rd259;
	shr.u64 	%rd291, %rd259, 8;
	cvt.u16.u64 	%rs7849, %rd291;
	shr.u64 	%rd292, %rd259, 16;
	cvt.u16.u64 	%rs7850, %rd292;
	shr.u64 	%rd293, %rd259, 24;
	cvt.u16.u64 	%rs7851, %rd293;
	shr.u64 	%rd294, %rd259, 32;
	cvt.u16.u64 	%rs7852, %rd294;
	shr.u64 	%rd295, %rd259, 40;
	cvt.u16.u64 	%rs7853, %rd295;
	shr.u64 	%rd296, %rd259, 48;
	cvt.u16.u64 	%rs7854, %rd296;
	shr.u64 	%rd297, %rd259, 56;
	cvt.u16.u64 	%rs7855, %rd297;
	cvt.u16.u64 	%rs7856, %rd261;
	shr.u64 	%rd298, %rd261, 8;
	cvt.u16.u64 	%rs7857, %rd298;
	shr.u64 	%rd299, %rd261, 16;
	cvt.u16.u64 	%rs7858, %rd299;
	shr.u64 	%rd300, %rd261, 24;
	cvt.u16.u64 	%rs7859, %rd300;
	shr.u64 	%rd301, %rd261, 32;
	cvt.u16.u64 	%rs7860, %rd301;
	shr.u64 	%rd302, %rd261, 40;
	cvt.u16.u64 	%rs7861, %rd302;
	shr.u64 	%rd303, %rd261, 48;
	cvt.u16.u64 	%rs7862, %rd303;
	shr.u64 	%rd304, %rd261, 56;
	cvt.u16.u64 	%rs7863, %rd304;
	cvt.u16.u64 	%rs7864, %rd263;
	shr.u64 	%rd305, %rd263, 8;
	cvt.u16.u64 	%rs7865, %rd305;
	shr.u64 	%rd306, %rd263, 16;
	cvt.u16.u64 	%rs7866, %rd306;
	shr.u64 	%rd307, %rd263, 24;
	cvt.u16.u64 	%rs7867, %rd307;
	shr.u64 	%rd308, %rd263, 32;
	cvt.u16.u64 	%rs7868, %rd308;
	shr.u64 	%rd309, %rd263, 40;
	cvt.u16.u64 	%rs7869, %rd309;
	shr.u64 	%rd310, %rd263, 48;
	cvt.u16.u64 	%rs7870, %rd310;
	shr.u64 	%rd311, %rd263, 56;
	cvt.u16.u64 	%rs7871, %rd311;
	cvt.u16.u64 	%rs7872, %rd265;
	shr.u64 	%rd312, %rd265, 8;
	cvt.u16.u64 	%rs7873, %rd312;
	mov.b64 	%fd138, %rd267;
	add.s32 	%r8608, %r1, 256;
$L__BB7_6:
	setp.ge.s32 	%p745, %r8608, %r382;
	@%p745 bra 	$L__BB7_63;
	add.u64 	%rd2, %SPL, 128;
	add.u64 	%rd3, %SPL, 192;
$L__BB7_8:
	mul.wide.s32 	%rd331, %r8608, 64;
	add.s64 	%rd316, %rd61, %rd331;
	// begin inline asm
	ld.global.nc.u64 %rd315, [%rd316];
	// end inline asm
	add.s64 	%rd318, %rd316, 8;
	// begin inline asm
	ld.global.nc.u64 %rd317, [%rd318];
	// end inline asm
	add.s64 	%rd320, %rd316, 16;
	// begin inline asm
	ld.global.nc.u64 %rd319, [%rd320];
	// end inline asm
	add.s64 	%rd322, %rd316, 24;
	// begin inline asm
	ld.global.nc.u64 %rd321, [%rd322];
	// end inline asm
	add.s64 	%rd324, %rd316, 32;
	// begin inline asm
	ld.global.nc.u64 %rd323, [%rd324];
	// end inline asm
	add.s64 	%rd326, %rd316, 40;
	// begin inline asm
	ld.global.nc.u64 %rd325, [%rd326];
	// end inline asm
	add.s64 	%rd328, %rd316, 48;
	// begin inline asm
	ld.global.nc.u64 %rd327, [%rd328];
	// end inline asm
	mov.b64 	{%r4399, %r8}, %rd327;
	add.s64 	%rd330, %rd316, 56;
	// begin inline asm
	ld.global.nc.u64 %rd329, [%rd330];
	// end inline asm
	cvt.u16.u64 	%rs5697, %rd315;
	cvt.u16.u64 	%rs4792, %rd327;
	shr.u64 	%rd332, %rd327, 8;
	cvt.u16.u64 	%rs4793, %rd332;
	and.b16  	%rs4794, %rs7824, 255;
	cvt.u32.u16 	%r4400, %rs7831;
	cvt.u32.u16 	%r4401, %rs7830;
	prmt.b32 	%r4402, %r4401, %r4400, 0x3340U;
	cvt.u32.u16 	%r4403, %rs7829;
	cvt.u32.u16 	%r4404, %rs7828;
	prmt.b32 	%r4405, %r4404, %r4403, 0x3340U;
	prmt.b32 	%r4406, %r4405, %r4402, 0x5410U;
	cvt.u32.u16 	%r4407, %rs7827;
	cvt.u32.u16 	%r4408, %rs7826;
	prmt.b32 	%r4409, %r4408, %r4407, 0x3340U;
	cvt.u32.u16 	%r4410, %rs7825;
	cvt.u32.u16 	%r4411, %rs7824;
	prmt.b32 	%r4412, %r4411, %r4410, 0x3340U;
	prmt.b32 	%r4413, %r4412, %r4409, 0x5410U;
	st.local.v2.b32 	[%rd2], {%r4413, %r4406};
	cvt.u32.u16 	%r4414, %rs7839;
	cvt.u32.u16 	%r4415, %rs7838;
	prmt.b32 	%r4416, %r4415, %r4414, 0x3340U;
	cvt.u32.u16 	%r4417, %rs7837;
	cvt.u32.u16 	%r4418, %rs7836;
	prmt.b32 	%r4419, %r4418, %r4417, 0x3340U;
	prmt.b32 	%r4420, %r4419, %r4416, 0x5410U;
	cvt.u32.u16 	%r4421, %rs7835;
	cvt.u32.u16 	%r4422, %rs7834;
	prmt.b32 	%r4423, %r4422, %r4421, 0x3340U;
	cvt.u32.u16 	%r4424, %rs7833;
	cvt.u32.u16 	%r4425, %rs7832;
	prmt.b32 	%r4426, %r4425, %r4424, 0x3340U;
	prmt.b32 	%r4427, %r4426, %r4423, 0x5410U;
	st.local.v2.b32 	[%rd2+8], {%r4427, %r4420};
	cvt.u32.u16 	%r4428, %rs7847;
	cvt.u32.u16 	%r4429, %rs7846;
	prmt.b32 	%r4430, %r4429, %r4428, 0x3340U;
	cvt.u32.u16 	%r4431, %rs7845;
	cvt.u32.u16 	%r4432, %rs7844;
	prmt.b32 	%r4433, %r4432, %r4431, 0x3340U;
	prmt.b32 	%r4434, %r4433, %r4430, 0x5410U;
	cvt.u32.u16 	%r4435, %rs7843;
	cvt.u32.u16 	%r4436, %rs7842;
	prmt.b32 	%r4437, %r4436, %r4435, 0x3340U;
	cvt.u32.u16 	%r4438, %rs7841;
	cvt.u32.u16 	%r4439, %rs7840;
	prmt.b32 	%r4440, %r4439, %r4438, 0x3340U;
	prmt.b32 	%r4441, %r4440, %r4437, 0x5410U;
	st.local.v2.b32 	[%rd2+16], {%r4441, %r4434};
	cvt.u32.u16 	%r4442, %rs7855;
	cvt.u32.u16 	%r4443, %rs7854;
	prmt.b32 	%r4444, %r4443, %r4442, 0x3340U;
	cvt.u32.u16 	%r4445, %rs7853;
	cvt.u32.u16 	%r4446, %rs7852;
	prmt.b32 	%r4447, %r4446, %r4445, 0x3340U;
	prmt.b32 	%r4448, %r4447, %r4444, 0x5410U;
	cvt.u32.u16 	%r4449, %rs7851;
	cvt.u32.u16 	%r4450, %rs7850;
	prmt.b32 	%r4451, %r4450, %r4449, 0x3340U;
	cvt.u32.u16 	%r4452, %rs7849;
	cvt.u32.u16 	%r4453, %rs7848;
	prmt.b32 	%r4454, %r4453, %r4452, 0x3340U;
	prmt.b32 	%r4455, %r4454, %r4451, 0x5410U;
	st.local.v2.b32 	[%rd2+24], {%r4455, %r4448};
	cvt.u32.u16 	%r4456, %rs7863;
	cvt.u32.u16 	%r4457, %rs7862;
	prmt.b32 	%r4458, %r4457, %r4456, 0x3340U;
	cvt.u32.u16 	%r4459, %rs7861;
	cvt.u32.u16 	%r4460, %rs7860;
	prmt.b32 	%r4461, %r4460, %r4459, 0x3340U;
	prmt.b32 	%r4462, %r4461, %r4458, 0x5410U;
	cvt.u32.u16 	%r4463, %rs7859;
	cvt.u32.u16 	%r4464, %rs7858;
	prmt.b32 	%r4465, %r4464, %r4463, 0x3340U;
	cvt.u32.u16 	%r4466, %rs7857;
	cvt.u32.u16 	%r4467, %rs7856;
	prmt.b32 	%r4468, %r4467, %r4466, 0x3340U;
	prmt.b32 	%r4469, %r4468, %r4465, 0x5410U;
	st.local.v2.b32 	[%rd2+32], {%r4469, %r4462};
	cvt.u32.u16 	%r4470, %rs7871;
	cvt.u32.u16 	%r4471, %rs7870;
	prmt.b32 	%r4472, %r4471, %r4470, 0x3340U;
	cvt.u32.u16 	%r4473, %rs7869;
	cvt.u32.u16 	%r4474, %rs7868;
	prmt.b32 	%r4475, %r4474, %r4473, 0x3340U;
	prmt.b32 	%r4476, %r4475, %r4472, 0x5410U;
	cvt.u32.u16 	%r4477, %rs7867;
	cvt.u32.u16 	%r4478, %rs7866;
	prmt.b32 	%r4479, %r4478, %r4477, 0x3340U;
	cvt.u32.u16 	%r4480, %rs7865;
	cvt.u32.u16 	%r4481, %rs7864;
	prmt.b32 	%r4482, %r4481, %r4480, 0x3340U;
	prmt.b32 	%r4483, %r4482, %r4479, 0x5410U;
	st.local.v2.b32 	[%rd2+40], {%r4483, %r4476};
	st.local.v2.u8 	[%rd2+48], {%rs7872, %rs7873};
	st.local.u32 	[%rd2+52], %r8613;
	st.local.f64 	[%rd2+56], %fd138;
	st.local.u64 	[%rd3], %rd315;
	st.local.u64 	[%rd3+8], %rd317;
	st.local.u64 	[%rd3+16], %rd319;
	st.local.u64 	[%rd3+24], %rd321;
	st.local.u64 	[%rd3+32], %rd323;
	st.local.u64 	[%rd3+40], %rd325;
	st.local.v2.u8 	[%rd3+48], {%rs4792, %rs4793};
	st.local.u32 	[%rd3+52], %r8;
	st.local.u64 	[%rd3+56], %rd329;
	setp.ne.s16 	%p746, %rs4794, 0;
	mov.b32 	%r8610, 0;
	@%p746 bra 	$L__BB7_13;
$L__BB7_9:
	and.b16  	%rs4844, %rs5697, 255;
	setp.eq.s16 	%p796, %rs4844, 0;
	@%p796 bra 	$L__BB7_62;
	mov.b32 	%r8611, 0;
$L__BB7_11:
	add.s32 	%r4534, %r8611, %r8610;
	cvt.u64.u32 	%rd333, %r4534;
	add.s64 	%rd334, %rd2, %rd333;
	st.local.u8 	[%rd334], %rs5697;
	add.s32 	%r11, %r8611, 1;
	cvt.u64.u32 	%rd335, %r8611;
	add.s64 	%rd336, %rd3, %rd335;
	ld.local.u8 	%rs5697, [%rd336+1];
	setp.ne.s16 	%p797, %rs5697, 0;
	mov.u32 	%r8611, %r11;
	@%p797 bra 	$L__BB7_11;
	ld.local.u32 	%r8613, [%rd2+52];
	ld.local.f64 	%fd138, [%rd2+56];
	ld.local.v2.b32 	{%r4535, %r4536}, [%rd2];
	bfe.u32 	%r4537, %r4535, 0, 8;
	cvt.u16.u32 	%rs7824, %r4537;
	bfe.u32 	%r4538, %r4535, 8, 8;
	cvt.u16.u32 	%rs7825, %r4538;
	bfe.u32 	%r4539, %r4535, 16, 8;
	cvt.u16.u32 	%rs7826, %r4539;
	bfe.u32 	%r4540, %r4535, 24, 8;
	cvt.u16.u32 	%rs7827, %r4540;
	bfe.u32 	%r4541, %r4536, 0, 8;
	cvt.u16.u32 	%rs7828, %r4541;
	bfe.u32 	%r4542, %r4536, 8, 8;
	cvt.u16.u32 	%rs7829, %r4542;
	bfe.u32 	%r4543, %r4536, 16, 8;
	cvt.u16.u32 	%rs7830, %r4543;
	bfe.u32 	%r4544, %r4536, 24, 8;
	cvt.u16.u32 	%rs7831, %r4544;
	ld.local.v2.b32 	{%r4545, %r4546}, [%rd2+8];
	bfe.u32 	%r4547, %r4545, 0, 8;
	cvt.u16.u32 	%rs7832, %r4547;
	bfe.u32 	%r4548, %r4545, 8, 8;
	cvt.u16.u32 	%rs7833, %r4548;
	bfe.u32 	%r4549, %r4545, 16, 8;
	cvt.u16.u32 	%rs7834, %r4549;
	bfe.u32 	%r4550, %r4545, 24, 8;
	cvt.u16.u32 	%rs7835, %r4550;
	bfe.u32 	%r4551, %r4546, 0, 8;
	cvt.u16.u32 	%rs7836, %r4551;
	bfe.u32 	%r4552, %r4546, 8, 8;
	cvt.u16.u32 	%rs7837, %r4552;
	bfe.u32 	%r4553, %r4546, 16, 8;
	cvt.u16.u32 	%rs7838, %r4553;
	bfe.u32 	%r4554, %r4546, 24, 8;
	cvt.u16.u32 	%rs7839, %r4554;
	ld.local.v2.b32 	{%r4555, %r4556}, [%rd2+16];
	bfe.u32 	%r4557, %r4555, 0, 8;
	cvt.u16.u32 	%rs7840, %r4557;
	bfe.u32 	%r4558, %r4555, 8, 8;
	cvt.u16.u32 	%rs7841, %r4558;
	bfe.u32 	%r4559, %r4555, 16, 8;
	cvt.u16.u32 	%rs7842, %r4559;
	bfe.u32 	%r4560, %r4555, 24, 8;
	cvt.u16.u32 	%rs7843, %r4560;
	bfe.u32 	%r4561, %r4556, 0, 8;
	cvt.u16.u32 	%rs7844, %r4561;
	bfe.u32 	%r4562, %r4556, 8, 8;
	cvt.u16.u32 	%rs7845, %r4562;
	bfe.u32 	%r4563, %r4556, 16, 8;
	cvt.u16.u32 	%rs7846, %r4563;
	bfe.u32 	%r4564, %r4556, 24, 8;
	cvt.u16.u32 	%rs7847, %r4564;
	ld.local.v2.b32 	{%r4565, %r4566}, [%rd2+24];
	bfe.u32 	%r4567, %r4565, 0, 8;
	cvt.u16.u32 	%rs7848, %r4567;
	bfe.u32 	%r4568, %r4565, 8, 8;
	cvt.u16.u32 	%rs7849, %r4568;
	bfe.u32 	%r4569, %r4565, 16, 8;
	cvt.u16.u32 	%rs7850, %r4569;
	bfe.u32 	%r4570, %r4565, 24, 8;
	cvt.u16.u32 	%rs7851, %r4570;
	bfe.u32 	%r4571, %r4566, 0, 8;
	cvt.u16.u32 	%rs7852, %r4571;
	bfe.u32 	%r4572, %r4566, 8, 8;
	cvt.u16.u32 	%rs7853, %r4572;
	bfe.u32 	%r4573, %r4566, 16, 8;
	cvt.u16.u32 	%rs7854, %r4573;
	bfe.u32 	%r4574, %r4566, 24, 8;
	cvt.u16.u32 	%rs7855, %r4574;
	ld.local.v2.b32 	{%r4575, %r4576}, [%rd2+32];
	bfe.u32 	%r4577, %r4575, 0, 8;
	cvt.u16.u32 	%rs7856, %r4577;
	bfe.u32 	%r4578, %r4575, 8, 8;
	cvt.u16.u32 	%rs7857, %r4578;
	bfe.u32 	%r4579, %r4575, 16, 8;
	cvt.u16.u32 	%rs7858, %r4579;
	bfe.u32 	%r4580, %r4575, 24, 8;
	cvt.u16.u32 	%rs7859, %r4580;
	bfe.u32 	%r4581, %r4576, 0, 8;
	cvt.u16.u32 	%rs7860, %r4581;
	bfe.u32 	%r4582, %r4576, 8, 8;
	cvt.u16.u32 	%rs7861, %r4582;
	bfe.u32 	%r4583, %r4576, 16, 8;
	cvt.u16.u32 	%rs7862, %r4583;
	bfe.u32 	%r4584, %r4576, 24, 8;
	cvt.u16.u32 	%rs7863, %r4584;
	ld.local.v2.b32 	{%r4585, %r4586}, [%rd2+40];
	bfe.u32 	%r4587, %r4585, 0, 8;
	cvt.u16.u32 	%rs7864, %r4587;
	bfe.u32 	%r4588, %r4585, 8, 8;
	cvt.u16.u32 	%rs7865, %r4588;
	bfe.u32 	%r4589, %r4585, 16, 8;
	cvt.u16.u32 	%rs7866, %r4589;
	bfe.u32 	%r4590, %r4585, 24, 8;
	cvt.u16.u32 	%rs7867, %r4590;
	bfe.u32 	%r4591, %r4586, 0, 8;
	cvt.u16.u32 	%rs7868, %r4591;
	bfe.u32 	%r4592, %r4586, 8, 8;
	cvt.u16.u32 	%rs7869, %r4592;
	bfe.u32 	%r4593, %r4586, 16, 8;
	cvt.u16.u32 	%rs7870, %r4593;
	bfe.u32 	%r4594, %r4586, 24, 8;
	cvt.u16.u32 	%rs7871, %r4594;
	ld.local.v2.u8 	{%rs7872, %rs7873}, [%rd2+48];
	bra.uni 	$L__BB7_62;
$L__BB7_13:
	and.b16  	%rs4795, %rs7825, 255;
	setp.eq.s16 	%p747, %rs4795, 0;
	mov.b32 	%r8610, 1;
	@%p747 bra 	$L__BB7_9;
	and.b16  	%rs4796, %rs7826, 255;
	setp.eq.s16 	%p748, %rs4796, 0;
	mov.b32 	%r8610, 2;
	@%p748 bra 	$L__BB7_9;
	and.b16  	%rs4797, %rs7827, 255;
	setp.eq.s16 	%p749, %rs4797, 0;
	mov.b32 	%r8610, 3;
	@%p749 bra 	$L__BB7_9;
	and.b16  	%rs4798, %rs7828, 255;
	setp.eq.s16 	%p750, %rs4798, 0;
	mov.b32 	%r8610, 4;
	@%p750 bra 	$L__BB7_9;
	and.b16  	%rs4799, %rs7829, 255;
	setp.eq.s16 	%p751, %rs4799, 0;
	mov.b32 	%r8610, 5;
	@%p751 bra 	$L__BB7_9;
	and.b16  	%rs4800, %rs7830, 255;
	setp.eq.s16 	%p752, %rs4800, 0;
	mov.b32 	%r8610, 6;
	@%p752 bra 	$L__BB7_9;
	and.b16  	%rs4801, %rs7831, 255;
	setp.eq.s16 	%p753, %rs4801, 0;
	mov.b32 	%r8610, 7;
	@%p753 bra 	$L__BB7_9;
	and.b16  	%rs4802, %rs7832, 255;
	setp.eq.s16 	%p754, %rs4802, 0;
	mov.b32 	%r8610, 8;
	@%p754 bra 	$L__BB7_9;
	and.b16  	%rs4803, %rs7833, 255;
	setp.eq.s16 	%p755, %rs4803, 0;
	mov.b32 	%r8610, 9;
	@%p755 bra 	$L__BB7_9;
	and.b16  	%rs4804, %rs7834, 255;
	setp.eq.s16 	%p756, %rs4804, 0;
	mov.b32 	%r8610, 10;
	@%p756 bra 	$L__BB7_9;
	and.b16  	%rs4805, %rs7835, 255;
	setp.eq.s16 	%p757, %rs4805, 0;
	mov.b32 	%r8610, 11;
	@%p757 bra 	$L__BB7_9;
	and.b16  	%rs4806, %rs7836, 255;
	setp.eq.s16 	%p758, %rs4806, 0;
	mov.b32 	%r8610, 12;
	@%p758 bra 	$L__BB7_9;
	and.b16  	%rs4807, %rs7837, 255;
	setp.eq.s16 	%p759, %rs4807, 0;
	mov.b32 	%r8610, 13;
	@%p759 bra 	$L__BB7_9;
	and.b16  	%rs4808, %rs7838, 255;
	setp.eq.s16 	%p760, %rs4808, 0;
	mov.b32 	%r8610, 14;
	@%p760 bra 	$L__BB7_9;
	and.b16  	%rs4809, %rs7839, 255;
	setp.eq.s16 	%p761, %rs4809, 0;
	mov.b32 	%r8610, 15;
	@%p761 bra 	$L__BB7_9;
	and.b16  	%rs4810, %rs7840, 255;
	setp.eq.s16 	%p762, %rs4810, 0;
	mov.b32 	%r8610, 16;
	@%p762 bra 	$L__BB7_9;
	and.b16  	%rs4811, %rs7841, 255;
	setp.eq.s16 	%p763, %rs4811, 0;
	mov.b32 	%r8610, 17;
	@%p763 bra 	$L__BB7_9;
	and.b16  	%rs4812, %rs7842, 255;
	setp.eq.s16 	%p764, %rs4812, 0;
	mov.b32 	%r8610, 18;
	@%p764 bra 	$L__BB7_9;
	and.b16  	%rs4813, %rs7843, 255;
	setp.eq.s16 	%p765, %rs4813, 0;
	mov.b32 	%r8610, 19;
	@%p765 bra 	$L__BB7_9;
	and.b16  	%rs4814, %rs7844, 255;
	setp.eq.s16 	%p766, %rs4814, 0;
	mov.b32 	%r8610, 20;
	@%p766 bra 	$L__BB7_9;
	and.b16  	%rs4815, %rs7845, 255;
	setp.eq.s16 	%p767, %rs4815, 0;
	mov.b32 	%r8610, 21;
	@%p767 bra 	$L__BB7_9;
	and.b16  	%rs4816, %rs7846, 255;
	setp.eq.s16 	%p768, %rs4816, 0;
	mov.b32 	%r8610, 22;
	@%p768 bra 	$L__BB7_9;
	and.b16  	%rs4817, %rs7847, 255;
	setp.eq.s16 	%p769, %rs4817, 0;
	mov.b32 	%r8610, 23;
	@%p769 bra 	$L__BB7_9;
	and.b16  	%rs4818, %rs7848, 255;
	setp.eq.s16 	%p770, %rs4818, 0;
	mov.b32 	%r8610, 24;
	@%p770 bra 	$L__BB7_9;
	and.b16  	%rs4819, %rs7849, 255;
	setp.eq.s16 	%p771, %rs4819, 0;
	mov.b32 	%r8610, 25;
	@%p771 bra 	$L__BB7_9;
	and.b16  	%rs4820, %rs7850, 255;
	setp.eq.s16 	%p772, %rs4820, 0;
	mov.b32 	%r8610, 26;
	@%p772 bra 	$L__BB7_9;
	and.b16  	%rs4821, %rs7851, 255;
	setp.eq.s16 	%p773, %rs4821, 0;
	mov.b32 	%r8610, 27;
	@%p773 bra 	$L__BB7_9;
	and.b16  	%rs4822, %rs7852, 255;
	setp.eq.s16 	%p774, %rs4822, 0;
	mov.b32 	%r8610, 28;
	@%p774 bra 	$L__BB7_9;
	and.b16  	%rs4823, %rs7853, 255;
	setp.eq.s16 	%p775, %rs4823, 0;
	mov.b32 	%r8610, 29;
	@%p775 bra 	$L__BB7_9;
	and.b16  	%rs4824, %rs7854, 255;
	setp.eq.s16 	%p776, %rs4824, 0;
	mov.b32 	%r8610, 30;
	@%p776 bra 	$L__BB7_9;
	and.b16  	%rs4825, %rs7855, 255;
	setp.eq.s16 	%p777, %rs4825, 0;
	mov.b32 	%r8610, 31;
	@%p777 bra 	$L__BB7_9;
	and.b16  	%rs4826, %rs7856, 255;
	setp.eq.s16 	%p778, %rs4826, 0;
	mov.b32 	%r8610, 32;
	@%p778 bra 	$L__BB7_9;
	and.b16  	%rs4827, %rs7857, 255;
	setp.eq.s16 	%p779, %rs4827, 0;
	mov.b32 	%r8610, 33;
	@%p779 bra 	$L__BB7_9;
	and.b16  	%rs4828, %rs7858, 255;
	setp.eq.s16 	%p780, %rs4828, 0;
	mov.b32 	%r8610, 34;
	@%p780 bra 	$L__BB7_9;
	and.b16  	%rs4829, %rs7859, 255;
	setp.eq.s16 	%p781, %rs4829, 0;
	mov.b32 	%r8610, 35;
	@%p781 bra 	$L__BB7_9;
	and.b16  	%rs4830, %rs7860, 255;
	setp.eq.s16 	%p782, %rs4830, 0;
	mov.b32 	%r8610, 36;
	@%p782 bra 	$L__BB7_9;
	and.b16  	%rs4831, %rs7861, 255;
	setp.eq.s16 	%p783, %rs4831, 0;
	mov.b32 	%r8610, 37;
	@%p783 bra 	$L__BB7_9;
	and.b16  	%rs4832, %rs7862, 255;
	setp.eq.s16 	%p784, %rs4832, 0;
	mov.b32 	%r8610, 38;
	@%p784 bra 	$L__BB7_9;
	and.b16  	%rs4833, %rs7863, 255;
	setp.eq.s16 	%p785, %rs4833, 0;
	mov.b32 	%r8610, 39;
	@%p785 bra 	$L__BB7_9;
	and.b16  	%rs4834, %rs7864, 255;
	setp.eq.s16 	%p786, %rs4834, 0;
	mov.b32 	%r8610, 40;
	@%p786 bra 	$L__BB7_9;
	and.b16  	%rs4835, %rs7865, 255;
	setp.eq.s16 	%p787, %rs4835, 0;
	mov.b32 	%r8610, 41;
	@%p787 bra 	$L__BB7_9;
	and.b16  	%rs4836, %rs7866, 255;
	setp.eq.s16 	%p788, %rs4836, 0;
	mov.b32 	%r8610, 42;
	@%p788 bra 	$L__BB7_9;
	and.b16  	%rs4837, %rs7867, 255;
	setp.eq.s16 	%p789, %rs4837, 0;
	mov.b32 	%r8610, 43;
	@%p789 bra 	$L__BB7_9;
	and.b16  	%rs4838, %rs7868, 255;
	setp.eq.s16 	%p790, %rs4838, 0;
	mov.b32 	%r8610, 44;
	@%p790 bra 	$L__BB7_9;
	and.b16  	%rs4839, %rs7869, 255;
	setp.eq.s16 	%p791, %rs4839, 0;
	mov.b32 	%r8610, 45;
	@%p791 bra 	$L__BB7_9;
	and.b16  	%rs4840, %rs7870, 255;
	setp.eq.s16 	%p792, %rs4840, 0;
	mov.b32 	%r8610, 46;
	@%p792 bra 	$L__BB7_9;
	and.b16  	%rs4841, %rs7871, 255;
	setp.eq.s16 	%p793, %rs4841, 0;
	mov.b32 	%r8610, 47;
	@%p793 bra 	$L__BB7_9;
	and.b16  	%rs4842, %rs7872, 255;
	setp.eq.s16 	%p794, %rs4842, 0;
	mov.b32 	%r8610, 48;
	@%p794 bra 	$L__BB7_9;
	and.b16  	%rs4843, %rs7873, 255;
	setp.eq.s16 	%p795, %rs4843, 0;
	mov.b32 	%r8610, 49;
	@%p795 bra 	$L__BB7_9;
$L__BB7_62:
	add.s32 	%r8613, %r8613, %r8;
	mov.b64 	%fd133, %rd329;
	add.f64 	%fd138, %fd138, %fd133;
	add.s32 	%r8608, %r8608, 256;
	setp.lt.s32 	%p798, %r8608, %r382;
	@%p798 bra 	$L__BB7_8;
$L__BB7_63:
	// begin inline asm
	mov.u32 %r4595, %laneid;
	// end inline asm
	and.b32  	%r4676, %r1, 992;
	add.s32 	%r4677, %r4676, 32;
	setp.gt.s32 	%p799, %r4677, %r382;
	not.b32 	%r4678, %r4676;
	add.s32 	%r4679, %r382, %r4678;
	selp.b32 	%r4674, %r4679, 31, %p799;
	cvt.u32.u16 	%r4680, %rs7824;
	and.b32  	%r4681, %r4680, 255;
	and.b16  	%rs4845, %rs7825, 255;
	mul.wide.u16 	%r4682, %rs4845, 256;
	or.b32  	%r4683, %r4682, %r4681;
	cvt.u32.u16 	%r4684, %rs7826;
	shl.b32 	%r4685, %r4684, 16;
	and.b32  	%r4686, %r4685, 16711680;
	or.b32  	%r4687, %r4683, %r4686;
	cvt.u32.u16 	%r4688, %rs7827;
	shl.b32 	%r4689, %r4688, 24;
	or.b32  	%r4597, %r4687, %r4689;
	cvt.u32.u16 	%r4690, %rs7828;
	and.b32  	%r4691, %r4690, 255;
	and.b16  	%rs4846, %rs7829, 255;
	mul.wide.u16 	%r4692, %rs4846, 256;
	or.b32  	%r4693, %r4692, %r4691;
	cvt.u32.u16 	%r4694, %rs7830;
	shl.b32 	%r4695, %r4694, 16;
	and.b32  	%r4696, %r4695, 16711680;
	or.b32  	%r4697, %r4693, %r4696;
	cvt.u32.u16 	%r4698, %rs7831;
	shl.b32 	%r4699, %r4698, 24;
	or.b32  	%r4602, %r4697, %r4699;
	cvt.u32.u16 	%r4700, %rs7832;
	and.b32  	%r4701, %r4700, 255;
	and.b16  	%rs4847, %rs7833, 255;
	mul.wide.u16 	%r4702, %rs4847, 256;
	or.b32  	%r4703, %r4702, %r4701;
	cvt.u32.u16 	%r4704, %rs7834;
	shl.b32 	%r4705, %r4704, 16;
	and.b32  	%r4706, %r4705, 16711680;
	or.b32  	%r4707, %r4703, %r4706;
	cvt.u32.u16 	%r4708, %rs7835;
	shl.b32 	%r4709, %r4708, 24;
	or.b32  	%r4607, %r4707, %r4709;
	cvt.u32.u16 	%r4710, %rs7836;
	and.b32  	%r4711, %r4710, 255;
	and.b16  	%rs4848, %rs7837, 255;
	mul.wide.u16 	%r4712, %rs4848, 256;
	or.b32  	%r4713, %r4712, %r4711;
	cvt.u32.u16 	%r4714, %rs7838;
	shl.b32 	%r4715, %r4714, 16;
	and.b32  	%r4716, %r4715, 16711680;
	or.b32  	%r4717, %r4713, %r4716;
	cvt.u32.u16 	%r4718, %rs7839;
	shl.b32 	%r4719, %r4718, 24;
	or.b32  	%r4612, %r4717, %r4719;
	cvt.u32.u16 	%r4720, %rs7840;
	and.b32  	%r4721, %r4720, 255;
	and.b16  	%rs4849, %rs7841, 255;
	mul.wide.u16 	%r4722, %rs4849, 256;
	or.b32  	%r4723, %r4722, %r4721;
	cvt.u32.u16 	%r4724, %rs7842;
	shl.b32 	%r4725, %r4724, 16;
	and.b32  	%r4726, %r4725, 16711680;
	or.b32  	%r4727, %r4723, %r4726;
	cvt.u32.u16 	%r4728, %rs7843;
	shl.b32 	%r4729, %r4728, 24;
	or.b32  	%r4617, %r4727, %r4729;
	cvt.u32.u16 	%r4730, %rs7844;
	and.b32  	%r4731, %r4730, 255;
	and.b16  	%rs4850, %rs7845, 255;
	mul.wide.u16 	%r4732, %rs4850, 256;
	or.b32  	%r4733, %r4732, %r4731;
	cvt.u32.u16 	%r4734, %rs7846;
	shl.b32 	%r4735, %r4734, 16;
	and.b32  	%r4736, %r4735, 16711680;
	or.b32  	%r4737, %r4733, %r4736;
	cvt.u32.u16 	%r4738, %rs7847;
	shl.b32 	%r4739, %r4738, 24;
	or.b32  	%r4622, %r4737, %r4739;
	cvt.u32.u16 	%r4740, %rs7848;
	and.b32  	%r4741, %r4740, 255;
	and.b16  	%rs4851, %rs7849, 255;
	mul.wide.u16 	%r4742, %rs4851, 256;
	or.b32  	%r4743, %r4742, %r4741;
	cvt.u32.u16 	%r4744, %rs7850;
	shl.b32 	%r4745, %r4744, 16;
	and.b32  	%r4746, %r4745, 16711680;
	or.b32  	%r4747, %r4743, %r4746;
	cvt.u32.u16 	%r4748, %rs7851;
	shl.b32 	%r4749, %r4748, 24;
	or.b32  	%r4627, %r4747, %r4749;
	cvt.u32.u16 	%r4750, %rs7852;
	and.b32  	%r4751, %r4750, 255;
	and.b16  	%rs4852, %rs7853, 255;
	mul.wide.u16 	%r4752, %rs4852, 256;
	or.b32  	%r4753, %r4752, %r4751;
	cvt.u32.u16 	%r4754, %rs7854;
	shl.b32 	%r4755, %r4754, 16;
	and.b32  	%r4756, %r4755, 16711680;
	or.b32  	%r4757, %r4753, %r4756;
	cvt.u32.u16 	%r4758, %rs7855;
	shl.b32 	%r4759, %r4758, 24;
	or.b32  	%r4632, %r4757, %r4759;
	cvt.u32.u16 	%r4760, %rs7856;
	and.b32  	%r4761, %r4760, 255;
	and.b16  	%rs4853, %rs7857, 255;
	mul.wide.u16 	%r4762, %rs4853, 256;
	or.b32  	%r4763, %r4762, %r4761;
	cvt.u32.u16 	%r4764, %rs7858;
	shl.b32 	%r4765, %r4764, 16;
	and.b32  	%r4766, %r4765, 16711680;
	or.b32  	%r4767, %r4763, %r4766;
	cvt.u32.u16 	%r4768, %rs7859;
	shl.b32 	%r4769, %r4768, 24;
	or.b32  	%r4637, %r4767, %r4769;
	cvt.u32.u16 	%r4770, %rs7860;
	and.b32  	%r4771, %r4770, 255;
	and.b16  	%rs4854, %rs7861, 255;
	mul.wide.u16 	%r4772, %rs4854, 256;
	or.b32  	%r4773, %r4772, %r4771;
	cvt.u32.u16 	%r4774, %rs7862;
	shl.b32 	%r4775, %r4774, 16;
	and.b32  	%r4776, %r4775, 16711680;
	or.b32  	%r4777, %r4773, %r4776;
	cvt.u32.u16 	%r4778, %rs7863;
	shl.b32 	%r4779, %r4778, 24;
	or.b32  	%r4642, %r4777, %r4779;
	cvt.u32.u16 	%r4780, %rs7864;
	and.b32  	%r4781, %r4780, 255;
	and.b16  	%rs4855, %rs7865, 255;
	mul.wide.u16 	%r4782, %rs4855, 256;
	or.b32  	%r4783, %r4782, %r4781;
	cvt.u32.u16 	%r4784, %rs7866;
	shl.b32 	%r4785, %r4784, 16;
	and.b32  	%r4786, %r4785, 16711680;
	or.b32  	%r4787, %r4783, %r4786;
	cvt.u32.u16 	%r4788, %rs7867;
	shl.b32 	%r4789, %r4788, 24;
	or.b32  	%r4647, %r4787, %r4789;
	cvt.u32.u16 	%r4790, %rs7868;
	and.b32  	%r4791, %r4790, 255;
	and.b16  	%rs4856, %rs7869, 255;
	mul.wide.u16 	%r4792, %rs4856, 256;
	or.b32  	%r4793, %r4792, %r4791;
	cvt.u32.u16 	%r4794, %rs7870;
	shl.b32 	%r4795, %r4794, 16;
	and.b32  	%r4796, %r4795, 16711680;
	or.b32  	%r4797, %r4793, %r4796;
	cvt.u32.u16 	%r4798, %rs7871;
	shl.b32 	%r4799, %r4798, 24;
	or.b32  	%r4652, %r4797, %r4799;
	cvt.u32.u16 	%r4800, %rs7872;
	and.b32  	%r4801, %r4800, 255;
	and.b16  	%rs4857, %rs7873, 255;
	mul.wide.u16 	%r4802, %rs4857, 256;
	or.b32  	%r4657, %r4802, %r4801;
	mov.b32 	%r4673, 1;
	mov.b32 	%r4675, -1;
	// begin inline asm
	shfl.sync.down.b32 %r4596, %r4597, %r4673, %r4674, %r4675;
	// end inline asm
	// begin inline asm
	shfl.sync.down.b32 %r4601, %r4602, %r4673, %r4674, %r4675;
	// end inline asm
	// begin inline asm
	shfl.sync.down.b32 %r4606, %r4607, %r4673, %r4674, %r4675;
	// end inline asm
	// begin inline asm
	shfl.sync.down.b32 %r4611, %r4612, %r4673, %r4674, %r4675;
	// end inline asm
	// begin inline asm
	shfl.sync.down.b32 %r4616, %r4617, %r4673, %r4674, %r4675;
	// end inline asm
	// begin inline asm
	shfl.sync.down.b32 %r4621, %r4622, %r4673, %r4674, %r4675;
	// end inline asm
	// begin inline asm
	shfl.sync.down.b32 %r4626, %r4627, %r4673, %r4674, %r4675;
	// end inline asm
	// begin inline asm
	shfl.sync.down.b32 %r4631, %r4632, %r4673, %r4674, %r4675;
	// end inline asm
	// begin inline asm
	shfl.sync.down.b32 %r4636, %r4637, %r4673, %r4674, %r4675;
	// end inline asm
	// begin inline asm
	shfl.sync.down.b32 %r4641, %r4642, %r4673, %r4674, %r4675;
	// end inline asm
	// begin inline asm
	shfl.sync.down.b32 %r4646, %r4647, %r4673, %r4674, %r4675;
	// end inline asm
	// begin inline asm
	shfl.sync.down.b32 %r4651, %r4652, %r4673, %r4674, %r4675;
	// end inline asm
	// begin inline asm
	shfl.sync.down.b32 %r4656, %r4657, %r4673, %r4674, %r4675;
	// end inline asm
	// begin inline asm
	shfl.sync.down.b32 %r4661, %r8613, %r4673, %r4674, %r4675;
	// end inline asm
	mov.b64 	%rd337, %fd138;
	mov.b64 	{%r4667, %r4672}, %rd337;
	// begin inline asm
	shfl.sync.down.b32 %r4666, %r4667, %r4673, %r4674, %r4675;
	// end inline asm
	// begin inline asm
	shfl.sync.down.b32 %r4671, %r4672, %r4673, %r4674, %r4675;
	// end inline asm
	setp.ge.s32 	%p800, %r4595, %r4674;
	@%p800 bra 	$L__BB7_119;
	shr.u32 	%r4804, %r4656, 8;
	cvt.u16.u32 	%rs4858, %r4804;
	cvt.u16.u32 	%rs4859, %r4656;
	mov.b64 	%rd338, {%r4666, %r4671};
	mov.b64 	%fd8, %rd338;
	cvt.u16.u32 	%rs5798, %r4596;
	add.u64 	%rd5, %SPL, 0;
	add.u64 	%rd6, %SPL, 64;
	and.b16  	%rs4860, %rs7824, 255;
	prmt.b32 	%r4807, %r4694, %r4698, 0x3340U;
	cvt.u32.u16 	%r4808, %rs7829;
	prmt.b32 	%r4810, %r4690, %r4808, 0x3340U;
	prmt.b32 	%r4811, %r4810, %r4807, 0x5410U;
	prmt.b32 	%r4814, %r4684, %r4688, 0x3340U;
	cvt.u32.u16 	%r4815, %rs7825;
	prmt.b32 	%r4817, %r4680, %r4815, 0x3340U;
	prmt.b32 	%r4818, %r4817, %r4814, 0x5410U;
	st.local.v2.b32 	[%rd5], {%r4818, %r4811};
	prmt.b32 	%r4821, %r4714, %r4718, 0x3340U;
	cvt.u32.u16 	%r4822, %rs7837;
	prmt.b32 	%r4824, %r4710, %r4822, 0x3340U;
	prmt.b32 	%r4825, %r4824, %r4821, 0x5410U;
	prmt.b32 	%r4828, %r4704, %r4708, 0x3340U;
	cvt.u32.u16 	%r4829, %rs7833;
	prmt.b32 	%r4831, %r4700, %r4829, 0x3340U;
	prmt.b32 	%r4832, %r4831, %r4828, 0x5410U;
	st.local.v2.b32 	[%rd5+8], {%r4832, %r4825};
	prmt.b32 	%r4835, %r4734, %r4738, 0x3340U;
	cvt.u32.u16 	%r4836, %rs7845;
	prmt.b32 	%r4838, %r4730, %r4836, 0x3340U;
	prmt.b32 	%r4839, %r4838, %r4835, 0x5410U;
	prmt.b32 	%r4842, %r4724, %r4728, 0x3340U;
	cvt.u32.u16 	%r4843, %rs7841;
	prmt.b32 	%r4845, %r4720, %r4843, 0x3340U;
	prmt.b32 	%r4846, %r4845, %r4842, 0x5410U;
	st.local.v2.b32 	[%rd5+16], {%r4846, %r4839};
	prmt.b32 	%r4849, %r4754, %r4758, 0x3340U;
	cvt.u32.u16 	%r4850, %rs7853;
	prmt.b32 	%r4852, %r4750, %r4850, 0x3340U;
	prmt.b32 	%r4853, %r4852, %r4849, 0x5410U;
	prmt.b32 	%r4856, %r4744, %r4748, 0x3340U;
	cvt.u32.u16 	%r4857, %rs7849;
	prmt.b32 	%r4859, %r4740, %r4857, 0x3340U;
	prmt.b32 	%r4860, %r4859, %r4856, 0x5410U;
	st.local.v2.b32 	[%rd5+24], {%r4860, %r4853};
	prmt.b32 	%r4863, %r4774, %r4778, 0x3340U;
	cvt.u32.u16 	%r4864, %rs7861;
	prmt.b32 	%r4866, %r4770, %r4864, 0x3340U;
	prmt.b32 	%r4867, %r4866, %r4863, 0x5410U;
	prmt.b32 	%r4870, %r4764, %r4768, 0x3340U;
	cvt.u32.u16 	%r4871, %rs7857;
	prmt.b32 	%r4873, %r4760, %r4871, 0x3340U;
	prmt.b32 	%r4874, %r4873, %r4870, 0x5410U;
	st.local.v2.b32 	[%rd5+32], {%r4874, %r4867};
	prmt.b32 	%r4877, %r4794, %r4798, 0x3340U;
	cvt.u32.u16 	%r4878, %rs7869;
	prmt.b32 	%r4880, %r4790, %r4878, 0x3340U;
	prmt.b32 	%r4881, %r4880, %r4877, 0x5410U;
	prmt.b32 	%r4884, %r4784, %r4788, 0x3340U;
	cvt.u32.u16 	%r4885, %rs7865;
	prmt.b32 	%r4887, %r4780, %r4885, 0x3340U;
	prmt.b32 	%r4888, %r4887, %r4884, 0x5410U;
	st.local.v2.b32 	[%rd5+40], {%r4888, %r4881};
	st.local.v2.u8 	[%rd5+48], {%rs7872, %rs7873};
	st.local.u32 	[%rd5+52], %r8613;
	st.local.f64 	[%rd5+56], %fd138;
	st.local.v2.b32 	[%rd6], {%r4596, %r4601};
	st.local.v2.b32 	[%rd6+8], {%r4606, %r4611};
	st.local.v2.b32 	[%rd6+16], {%r4616, %r4621};
	st.local.v2.b32 	[%rd6+24], {%r4626, %r4631};
	st.local.v2.b32 	[%rd6+32], {%r4636, %r4641};
	st.local.v2.b32 	[%rd6+40], {%r4646, %r4651};
	st.local.v2.u8 	[%rd6+48], {%rs4859, %rs4858};
	st.local.u32 	[%rd6+52], %r4661;
	st.local.v2.u32 	[%rd6+56], {%r4666, %r4671};
	setp.ne.s16 	%p801, %rs4860, 0;
	mov.b32 	%r8614, 0;
	@%p801 bra 	$L__BB7_69;
$L__BB7_65:
	and.b16  	%rs4910, %rs5798, 255;
	setp.eq.s16 	%p851, %rs4910, 0;
	@%p851 bra 	$L__BB7_118;
	mov.b32 	%r8615, 0;
$L__BB7_67:
	add.s32 	%r4939, %r8615, %r8614;
	cvt.u64.u32 	%rd341, %r4939;
	add.s64 	%rd342, %rd5, %rd341;
	st.local.u8 	[%rd342], %rs5798;
	add.s32 	%r37, %r8615, 1;
	cvt.u64.u32 	%rd343, %r8615;
	add.s64 	%rd344, %rd6, %rd343;
	ld.local.u8 	%rs5798, [%rd344+1];
	setp.ne.s16 	%p852, %rs5798, 0;
	mov.u32 	%r8615, %r37;
	@%p852 bra 	$L__BB7_67;
	ld.local.u32 	%r8613, [%rd5+52];
	ld.local.f64 	%fd138, [%rd5+56];
	ld.local.v2.b32 	{%r4940, %r4941}, [%rd5];
	bfe.u32 	%r4942, %r4940, 0, 8;
	cvt.u16.u32 	%rs7824, %r4942;
	bfe.u32 	%r4943, %r4940, 8, 8;
	cvt.u16.u32 	%rs7825, %r4943;
	bfe.u32 	%r4944, %r4940, 16, 8;
	cvt.u16.u32 	%rs7826, %r4944;
	bfe.u32 	%r4945, %r4940, 24, 8;
	cvt.u16.u32 	%rs7827, %r4945;
	bfe.u32 	%r4946, %r4941, 0, 8;
	cvt.u16.u32 	%rs7828, %r4946;
	bfe.u32 	%r4947, %r4941, 8, 8;
	cvt.u16.u32 	%rs7829, %r4947;
	bfe.u32 	%r4948, %r4941, 16, 8;
	cvt.u16.u32 	%rs7830, %r4948;
	bfe.u32 	%r4949, %r4941, 24, 8;
	cvt.u16.u32 	%rs7831, %r4949;
	ld.local.v2.b32 	{%r4950, %r4951}, [%rd5+8];
	bfe.u32 	%r4952, %r4950, 0, 8;
	cvt.u16.u32 	%rs7832, %r4952;
	bfe.u32 	%r4953, %r4950, 8, 8;
	cvt.u16.u32 	%rs7833, %r4953;
	bfe.u32 	%r4954, %r4950, 16, 8;
	cvt.u16.u32 	%rs7834, %r4954;
	bfe.u32 	%r4955, %r4950, 24, 8;
	cvt.u16.u32 	%rs7835, %r4955;
	bfe.u32 	%r4956, %r4951, 0, 8;
	cvt.u16.u32 	%rs7836, %r4956;
	bfe.u32 	%r4957, %r4951, 8, 8;
	cvt.u16.u32 	%rs7837, %r4957;
	bfe.u32 	%r4958, %r4951, 16, 8;
	cvt.u16.u32 	%rs7838, %r4958;
	bfe.u32 	%r4959, %r4951, 24, 8;
	cvt.u16.u32 	%rs7839, %r4959;
	ld.local.v2.b32 	{%r4960, %r4961}, [%rd5+16];
	bfe.u32 	%r4962, %r4960, 0, 8;
	cvt.u16.u32 	%rs7840, %r4962;
	bfe.u32 	%r4963, %r4960, 8, 8;
	cvt.u16.u32 	%rs7841, %r4963;
	bfe.u32 	%r4964, %r4960, 16, 8;
	cvt.u16.u32 	%rs7842, %r4964;
	bfe.u32 	%r4965, %r4960, 24, 8;
	cvt.u16.u32 	%rs7843, %r4965;
	bfe.u32 	%r4966, %r4961, 0, 8;
	cvt.u16.u32 	%rs7844, %r4966;
	bfe.u32 	%r4967, %r4961, 8, 8;
	cvt.u16.u32 	%rs7845, %r4967;
	bfe.u32 	%r4968, %r4961, 16, 8;
	cvt.u16.u32 	%rs7846, %r4968;
	bfe.u32 	%r4969, %r4961, 24, 8;
	cvt.u16.u32 	%rs7847, %r4969;
	ld.local.v2.b32 	{%r4970, %r4971}, [%rd5+24];
	bfe.u32 	%r4972, %r4970, 0, 8;
	cvt.u16.u32 	%rs7848, %r4972;
	bfe.u32 	%r4973, %r4970, 8, 8;
	cvt.u16.u32 	%rs7849, %r4973;
	bfe.u32 	%r4974, %r4970, 16, 8;
	cvt.u16.u32 	%rs7850, %r4974;
	bfe.u32 	%r4975, %r4970, 24, 8;
	cvt.u16.u32 	%rs7851, %r4975;
	bfe.u32 	%r4976, %r4971, 0, 8;
	cvt.u16.u32 	%rs7852, %r4976;
	bfe.u32 	%r4977, %r4971, 8, 8;
	cvt.u16.u32 	%rs7853, %r4977;
	bfe.u32 	%r4978, %r4971, 16, 8;
	cvt.u16.u32 	%rs7854, %r4978;
	bfe.u32 	%r4979, %r4971, 24, 8;
	cvt.u16.u32 	%rs7855, %r4979;
	ld.local.v2.b32 	{%r4980, %r4981}, [%rd5+32];
	bfe.u32 	%r4982, %r4980, 0, 8;
	cvt.u16.u32 	%rs7856, %r4982;
	bfe.u32 	%r4983, %r4980, 8, 8;
	cvt.u16.u32 	%rs7857, %r4983;
	bfe.u32 	%r4984, %r4980, 16, 8;
	cvt.u16.u32 	%rs7858, %r4984;
	bfe.u32 	%r4985, %r4980, 24, 8;
	cvt.u16.u32 	%rs7859, %r4985;
	bfe.u32 	%r4986, %r4981, 0, 8;
	cvt.u16.u32 	%rs7860, %r4986;
	bfe.u32 	%r4987, %r4981, 8, 8;
	cvt.u16.u32 	%rs7861, %r4987;
	bfe.u32 	%r4988, %r4981, 16, 8;
	cvt.u16.u32 	%rs7862, %r4988;
	bfe.u32 	%r4989, %r4981, 24, 8;
	cvt.u16.u32 	%rs7863, %r4989;
	ld.local.v2.b32 	{%r4990, %r4991}, [%rd5+40];
	bfe.u32 	%r4992, %r4990, 0, 8;
	cvt.u16.u32 	%rs7864, %r4992;
	bfe.u32 	%r4993, %r4990, 8, 8;
	cvt.u16.u32 	%rs7865, %r4993;
	bfe.u32 	%r4994, %r4990, 16, 8;
	cvt.u16.u32 	%rs7866, %r4994;
	bfe.u32 	%r4995, %r4990, 24, 8;
	cvt.u16.u32 	%rs7867, %r4995;
	bfe.u32 	%r4996, %r4991, 0, 8;
	cvt.u16.u32 	%rs7868, %r4996;
	bfe.u32 	%r4997, %r4991, 8, 8;
	cvt.u16.u32 	%rs7869, %r4997;
	bfe.u32 	%r4998, %r4991, 16, 8;
	cvt.u16.u32 	%rs7870, %r4998;
	bfe.u32 	%r4999, %r4991, 24, 8;
	cvt.u16.u32 	%rs7871, %r4999;
	ld.local.v2.u8 	{%rs7872, %rs7873}, [%rd5+48];
	bra.uni 	$L__BB7_118;
$L__BB7_69:
	setp.eq.s16 	%p802, %rs4845, 0;
	mov.b32 	%r8614, 1;
	@%p802 bra 	$L__BB7_65;
	and.b16  	%rs4862, %rs7826, 255;
	setp.eq.s16 	%p803, %rs4862, 0;
	mov.b32 	%r8614, 2;
	@%p803 bra 	$L__BB7_65;
	and.b16  	%rs4863, %rs7827, 255;
	setp.eq.s16 	%p804, %rs4863, 0;
	mov.b32 	%r8614, 3;
	@%p804 bra 	$L__BB7_65;
	and.b16  	%rs4864, %rs7828, 255;
	setp.eq.s16 	%p805, %rs4864, 0;
	mov.b32 	%r8614, 4;
	@%p805 bra 	$L__BB7_65;
	setp.eq.s16 	%p806, %rs4846, 0;
	mov.b32 	%r8614, 5;
	@%p806 bra 	$L__BB7_65;
	and.b16  	%rs4866, %rs7830, 255;
	setp.eq.s16 	%p807, %rs4866, 0;
	mov.b32 	%r8614, 6;
	@%p807 bra 	$L__BB7_65;
	and.b16  	%rs4867, %rs7831, 255;
	setp.eq.s16 	%p808, %rs4867, 0;
	mov.b32 	%r8614, 7;
	@%p808 bra 	$L__BB7_65;
	and.b16  	%rs4868, %rs7832, 255;
	setp.eq.s16 	%p809, %rs4868, 0;
	mov.b32 	%r8614, 8;
	@%p809 bra 	$L__BB7_65;
	setp.eq.s16 	%p810, %rs4847, 0;
	mov.b32 	%r8614, 9;
	@%p810 bra 	$L__BB7_65;
	and.b16  	%rs4870, %rs7834, 255;
	setp.eq.s16 	%p811, %rs4870, 0;
	mov.b32 	%r8614, 10;
	@%p811 bra 	$L__BB7_65;
	and.b16  	%rs4871, %rs7835, 255;
	setp.eq.s16 	%p812, %rs4871, 0;
	mov.b32 	%r8614, 11;
	@%p812 bra 	$L__BB7_65;
	and.b16  	%rs4872, %rs7836, 255;
	setp.eq.s16 	%p813, %rs4872, 0;
	mov.b32 	%r8614, 12;
	@%p813 bra 	$L__BB7_65;
	setp.eq.s16 	%p814, %rs4848, 0;
	mov.b32 	%r8614, 13;
	@%p814 bra 	$L__BB7_65;
	and.b16  	%rs4874, %rs7838, 255;
	setp.eq.s16 	%p815, %rs4874, 0;
	mov.b32 	%r8614, 14;
	@%p815 bra 	$L__BB7_65;
	and.b16  	%rs4875, %rs7839, 255;
	setp.eq.s16 	%p816, %rs4875, 0;
	mov.b32 	%r8614, 15;
	@%p816 bra 	$L__BB7_65;
	and.b16  	%rs4876, %rs7840, 255;
	setp.eq.s16 	%p817, %rs4876, 0;
	mov.b32 	%r8614, 16;
	@%p817 bra 	$L__BB7_65;
	setp.eq.s16 	%p818, %rs4849, 0;
	mov.b32 	%r8614, 17;
	@%p818 bra 	$L__BB7_65;
	and.b16  	%rs4878, %rs7842, 255;
	setp.eq.s16 	%p819, %rs4878, 0;
	mov.b32 	%r8614, 18;
	@%p819 bra 	$L__BB7_65;
	and.b16  	%rs4879, %rs7843, 255;
	setp.eq.s16 	%p820, %rs4879, 0;
	mov.b32 	%r8614, 19;
	@%p820 bra 	$L__BB7_65;
	and.b16  	%rs4880, %rs7844, 255;
	setp.eq.s16 	%p821, %rs4880, 0;
	mov.b32 	%r8614, 20;
	@%p821 bra 	$L__BB7_65;
	setp.eq.s16 	%p822, %rs4850, 0;
	mov.b32 	%r8614, 21;
	@%p822 bra 	$L__BB7_65;
	and.b16  	%rs4882, %rs7846, 255;
	setp.eq.s16 	%p823, %rs4882, 0;
	mov.b32 	%r8614, 22;
	@%p823 bra 	$L__BB7_65;
	and.b16  	%rs4883, %rs7847, 255;
	setp.eq.s16 	%p824, %rs4883, 0;
	mov.b32 	%r8614, 23;
	@%p824 bra 	$L__BB7_65;
	and.b16  	%rs4884, %rs7848, 255;
	setp.eq.s16 	%p825, %rs4884, 0;
	mov.b32 	%r8614, 24;
	@%p825 bra 	$L__BB7_65;
	setp.eq.s16 	%p826, %rs4851, 0;
	mov.b32 	%r8614, 25;
	@%p826 bra 	$L__BB7_65;
	and.b16  	%rs4886, %rs7850, 255;
	setp.eq.s16 	%p827, %rs4886, 0;
	mov.b32 	%r8614, 26;
	@%p827 bra 	$L__BB7_65;
	and.b16  	%rs4887, %rs7851, 255;
	setp.eq.s16 	%p828, %rs4887, 0;
	mov.b32 	%r8614, 27;
	@%p828 bra 	$L__BB7_65;
	and.b16  	%rs4888, %rs7852, 255;
	setp.eq.s16 	%p829, %rs4888, 0;
	mov.b32 	%r8614, 28;
	@%p829 bra 	$L__BB7_65;
	setp.eq.s16 	%p830, %rs4852, 0;
	mov.b32 	%r8614, 29;
	@%p830 bra 	$L__BB7_65;
	and.b16  	%rs4890, %rs7854, 255;
	setp.eq.s16 	%p831, %rs4890, 0;
	mov.b32 	%r8614, 30;
	@%p831 bra 	$L__BB7_65;
	and.b16  	%rs4891, %rs7855, 255;
	setp.eq.s16 	%p832, %rs4891, 0;
	mov.b32 	%r8614, 31;
	@%p832 bra 	$L__BB7_65;
	and.b16  	%rs4892, %rs7856, 255;
	setp.eq.s16 	%p833, %rs4892, 0;
	mov.b32 	%r8614, 32;
	@%p833 bra 	$L__BB7_65;
	setp.eq.s16 	%p834, %rs4853, 0;
	mov.b32 	%r8614, 33;
	@%p834 bra 	$L__BB7_65;
	and.b16  	%rs4894, %rs7858, 255;
	setp.eq.s16 	%p835, %rs4894, 0;
	mov.b32 	%r8614, 34;
	@%p835 bra 	$L__BB7_65;
	and.b16  	%rs4895, %rs7859, 255;
	setp.eq.s16 	%p836, %rs4895, 0;
	mov.b32 	%r8614, 35;
	@%p836 bra 	$L__BB7_65;
	and.b16  	%rs4896, %rs7860, 255;
	setp.eq.s16 	%p837, %rs4896, 0;
	mov.b32 	%r8614, 36;
	@%p837 bra 	$L__BB7_65;
	setp.eq.s16 	%p838, %rs4854, 0;
	mov.b32 	%r8614, 37;
	@%p838 bra 	$L__BB7_65;
	and.b16  	%rs4898, %rs7862, 255;
	setp.eq.s16 	%p839, %rs4898, 0;
	mov.b32 	%r8614, 38;
	@%p839 bra 	$L__BB7_65;
	and.b16  	%rs4899, %rs7863, 255;
	setp.eq.s16 	%p840, %rs4899, 0;
	mov.b32 	%r8614, 39;
	@%p840 bra 	$L__BB7_65;
	and.b16  	%rs4900, %rs7864, 255;
	setp.eq.s16 	%p841, %rs4900, 0;
	mov.b32 	%r8614, 40;
	@%p841 bra 	$L__BB7_65;
	setp.eq.s16 	%p842, %rs4855, 0;
	mov.b32 	%r8614, 41;
	@%p842 bra 	$L__BB7_65;
	and.b16  	%rs4902, %rs7866, 255;
	setp.eq.s16 	%p843, %rs4902, 0;
	mov.b32 	%r8614, 42;
	@%p843 bra 	$L__BB7_65;
	and.b16  	%rs4903, %rs7867, 255;
	setp.eq.s16 	%p844, %rs4903, 0;
	mov.b32 	%r8614, 43;
	@%p844 bra 	$L__BB7_65;
	and.b16  	%rs4904, %rs7868, 255;
	setp.eq.s16 	%p845, %rs4904, 0;
	mov.b32 	%r8614, 44;
	@%p845 bra 	$L__BB7_65;
	setp.eq.s16 	%p846, %rs4856, 0;
	mov.b32 	%r8614, 45;
	@%p846 bra 	$L__BB7_65;
	and.b16  	%rs4906, %rs7870, 255;
	setp.eq.s16 	%p847, %rs4906, 0;
	mov.b32 	%r8614, 46;
	@%p847 bra 	$L__BB7_65;
	and.b16  	%rs4907, %rs7871, 255;
	setp.eq.s16 	%p848, %rs4907, 0;
	mov.b32 	%r8614, 47;
	@%p848 bra 	$L__BB7_65;
	and.b16  	%rs4908, %rs7872, 255;
	setp.eq.s16 	%p849, %rs4908, 0;
	mov.b32 	%r8614, 48;
	@%p849 bra 	$L__BB7_65;
	setp.eq.s16 	%p850, %rs4857, 0;
	mov.b32 	%r8614, 49;
	@%p850 bra 	$L__BB7_65;
$L__BB7_118:
	add.s32 	%r8613, %r8613, %r4661;
	add.f64 	%fd138, %fd138, %fd8;
$L__BB7_119:
	cvt.u32.u16 	%r5080, %rs7824;
	and.b32  	%r5081, %r5080, 255;
	and.b16  	%rs4911, %rs7825, 255;
	mul.wide.u16 	%r5082, %rs4911, 256;
	or.b32  	%r5083, %r5082, %r5081;
	cvt.u32.u16 	%r5084, %rs7826;
	shl.b32 	%r5085, %r5084, 16;
	and.b32  	%r5086, %r5085, 16711680;
	or.b32  	%r5087, %r5083, %r5086;
	cvt.u32.u16 	%r5088, %rs7827;
	shl.b32 	%r5089, %r5088, 24;
	or.b32  	%r5001, %r5087, %r5089;
	cvt.u32.u16 	%r5090, %rs7828;
	and.b32  	%r5091, %r5090, 255;
	and.b16  	%rs4912, %rs7829, 255;
	mul.wide.u16 	%r5092, %rs4912, 256;
	or.b32  	%r5093, %r5092, %r5091;
	cvt.u32.u16 	%r5094, %rs7830;
	shl.b32 	%r5095, %r5094, 16;
	and.b32  	%r5096, %r5095, 16711680;
	or.b32  	%r5097, %r5093, %r5096;
	cvt.u32.u16 	%r5098, %rs7831;
	shl.b32 	%r5099, %r5098, 24;
	or.b32  	%r5006, %r5097, %r5099;
	cvt.u32.u16 	%r5100, %rs7832;
	and.b32  	%r5101, %r5100, 255;
	and.b16  	%rs4913, %rs7833, 255;
	mul.wide.u16 	%r5102, %rs4913, 256;
	or.b32  	%r5103, %r5102, %r5101;
	cvt.u32.u16 	%r5104, %rs7834;
	shl.b32 	%r5105, %r5104, 16;
	and.b32  	%r5106, %r5105, 16711680;
	or.b32  	%r5107, %r5103, %r5106;
	cvt.u32.u16 	%r5108, %rs7835;
	shl.b32 	%r5109, %r5108, 24;
	or.b32  	%r5011, %r5107, %r5109;
	cvt.u32.u16 	%r5110, %rs7836;
	and.b32  	%r5111, %r5110, 255;
	and.b16  	%rs4914, %rs7837, 255;
	mul.wide.u16 	%r5112, %rs4914, 256;
	or.b32  	%r5113, %r5112, %r5111;
	cvt.u32.u16 	%r5114, %rs7838;
	shl.b32 	%r5115, %r5114, 16;
	and.b32  	%r5116, %r5115, 16711680;
	or.b32  	%r5117, %r5113, %r5116;
	cvt.u32.u16 	%r5118, %rs7839;
	shl.b32 	%r5119, %r5118, 24;
	or.b32  	%r5016, %r5117, %r5119;
	cvt.u32.u16 	%r5120, %rs7840;
	and.b32  	%r5121, %r5120, 255;
	and.b16  	%rs4915, %rs7841, 255;
	mul.wide.u16 	%r5122, %rs4915, 256;
	or.b32  	%r5123, %r5122, %r5121;
	cvt.u32.u16 	%r5124, %rs7842;
	shl.b32 	%r5125, %r5124, 16;
	and.b32  	%r5126, %r5125, 16711680;
	or.b32  	%r5127, %r5123, %r5126;
	cvt.u32.u16 	%r5128, %rs7843;
	shl.b32 	%r5129, %r5128, 24;
	or.b32  	%r5021, %r5127, %r5129;
	cvt.u32.u16 	%r5130, %rs7844;
	and.b32  	%r5131, %r5130, 255;
	and.b16  	%rs4916, %rs7845, 255;
	mul.wide.u16 	%r5132, %rs4916, 256;
	or.b32  	%r5133, %r5132, %r5131;
	cvt.u32.u16 	%r5134, %rs7846;
	shl.b32 	%r5135, %r5134, 16;
	and.b32  	%r5136, %r5135, 16711680;
	or.b32  	%r5137, %r5133, %r5136;
	cvt.u32.u16 	%r5138, %rs7847;
	shl.b32 	%r5139, %r5138, 24;
	or.b32  	%r5026, %r5137, %r5139;
	cvt.u32.u16 	%r5140, %rs7848;
	and.b32  	%r5141, %r5140, 255;
	and.b16  	%rs4917, %rs7849, 255;
	mul.wide.u16 	%r5142, %rs4917, 256;
	or.b32  	%r5143, %r5142, %r5141;
	cvt.u32.u16 	%r5144, %rs7850;
	shl.b32 	%r5145, %r5144, 16;
	and.b32  	%r5146, %r5145, 16711680;
	or.b32  	%r5147, %r5143, %r5146;
	cvt.u32.u16 	%r5148, %rs7851;
	shl.b32 	%r5149, %r5148, 24;
	or.b32  	%r5031, %r5147, %r5149;
	cvt.u32.u16 	%r5150, %rs7852;
	and.b32  	%r5151, %r5150, 255;
	and.b16  	%rs4918, %rs7853, 255;
	mul.wide.u16 	%r5152, %rs4918, 256;
	or.b32  	%r5153, %r5152, %r5151;
	cvt.u32.u16 	%r5154, %rs7854;
	shl.b32 	%r5155, %r5154, 16;
	and.b32  	%r5156, %r5155, 16711680;
	or.b32  	%r5157, %r5153, %r5156;
	cvt.u32.u16 	%r5158, %rs7855;
	shl.b32 	%r5159, %r5158, 24;
	or.b32  	%r5036, %r5157, %r5159;
	cvt.u32.u16 	%r5160, %rs7856;
	and.b32  	%r5161, %r5160, 255;
	and.b16  	%rs4919, %rs7857, 255;
	mul.wide.u16 	%r5162, %rs4919, 256;
	or.b32  	%r5163, %r5162, %r5161;
	cvt.u32.u16 	%r5164, %rs7858;
	shl.b32 	%r5165, %r5164, 16;
	and.b32  	%r5166, %r5165, 16711680;
	or.b32  	%r5167, %r5163, %r5166;
	cvt.u32.u16 	%r5168, %rs7859;
	shl.b32 	%r5169, %r5168, 24;
	or.b32  	%r5041, %r5167, %r5169;
	cvt.u32.u16 	%r5170, %rs7860;
	and.b32  	%r5171, %r5170, 255;
	and.b16  	%rs4920, %rs7861, 255;
	mul.wide.u16 	%r5172, %rs4920, 256;
	or.b32  	%r5173, %r5172, %r5171;
	cvt.u32.u16 	%r5174, %rs7862;
	shl.b32 	%r5175, %r5174, 16;
	and.b32  	%r5176, %r5175, 16711680;
	or.b32  	%r5177, %r5173, %r5176;
	cvt.u32.u16 	%r5178, %rs7863;
	shl.b32 	%r5179, %r5178, 24;
	or.b32  	%r5046, %r5177, %r5179;
	cvt.u32.u16 	%r5180, %rs7864;
	and.b32  	%r5181, %r5180, 255;
	and.b16  	%rs4921, %rs7865, 255;
	mul.wide.u16 	%r5182, %rs4921, 256;
	or.b32  	%r5183, %r5182, %r5181;
	cvt.u32.u16 	%r5184, %rs7866;
	shl.b32 	%r5185, %r5184, 16;
	and.b32  	%r5186, %r5185, 16711680;
	or.b32  	%r5187, %r5183, %r5186;
	cvt.u32.u16 	%r5188, %rs7867;
	shl.b32 	%r5189, %r5188, 24;
	or.b32  	%r5051, %r5187, %r5189;
	cvt.u32.u16 	%r5190, %rs7868;
	and.b32  	%r5191, %r5190, 255;
	and.b16  	%rs4922, %rs7869, 255;
	mul.wide.u16 	%r5192, %rs4922, 256;
	or.b32  	%r5193, %r5192, %r5191;
	cvt.u32.u16 	%r5194, %rs7870;
	shl.b32 	%r5195, %r5194, 16;
	and.b32  	%r5196, %r5195, 16711680;
	or.b32  	%r5197, %r5193, %r5196;
	cvt.u32.u16 	%r5198, %rs7871;
	shl.b32 	%r5199, %r5198, 24;
	or.b32  	%r5056, %r5197, %r5199;
	cvt.u32.u16 	%r5200, %rs7872;
	and.b32  	%r5201, %r5200, 255;
	and.b16  	%rs4923, %rs7873, 255;
	mul.wide.u16 	%r5202, %rs4923, 256;
	or.b32  	%r5061, %r5202, %r5201;
	mov.b32 	%r5077, 2;
	mov.b32 	%r5079, -1;
	// begin inline asm
	shfl.sync.down.b32 %r5000, %r5001, %r5077, %r4674, %r5079;
	// end inline asm
	// begin inline asm
	shfl.sync.down.b32 %r5005, %r5006, %r5077, %r4674, %r5079;
	// end inline asm
	// begin inline asm
	shfl.sync.down.b32 %r5010, %r5011, %r5077, %r4674, %r5079;
	// end inline asm
	// begin inline asm
	shfl.sync.down.b32 %r5015, %r5016, %r5077, %r4674, %r5079;
	// end inline asm
	// begin inline asm
	shfl.sync.down.b32 %r5020, %r5021, %r5077, %r4674, %r5079;
	// end inline asm
	// begin inline asm
	shfl.sync.down.b32 %r5025, %r5026, %r5077, %r4674, %r5079;
	// end inline asm
	// begin inline asm
	shfl.sync.down.b32 %r5030, %r5031, %r5077, %r4674, %r5079;
	// end inline asm
	// begin inline asm
	shfl.sync.down.b32 %r5035, %r5036, %r5077, %r4674, %r5079;
	// end inline asm
	// begin inline asm
	shfl.sync.down.b32 %r5040, %r5041, %r5077, %r4674, %r5079;
	// end inline asm
	// begin inline asm
	shfl.sync.down.b32 %r5045, %r5046, %r5077, %r4674, %r5079;
	// end inline asm
	// begin inline asm
	shfl.sync.down.b32 %r5050, %r5051, %r5077, %r4674, %r5079;
	// end inline asm
	// begin inline asm
	shfl.sync.down.b32 %r5055, %r5056, %r5077, %r4674, %r5079;
	// end inline asm
	// begin inline asm
	shfl.sync.down.b32 %r5060, %r5061, %r5077, %r4674, %r5079;
	// end inline asm
	// begin inline asm
	shfl.sync.down.b32 %r5065, %r8613, %r5077, %r4674, %r5079;
	// end inline asm
	mov.b64 	%rd345, %fd138;
	mov.b64 	{%r5071, %r5076}, %rd345;
	// begin inline asm
	shfl.sync.down.b32 %r5070, %r5071, %r5077, %r4674, %r5079;
	// end inline asm
	// begin inline asm
	shfl.sync.down.b32 %r5075, %r5076, %r5077, %r4674, %r5079;
	// end inline asm
	add.s32 	%r5203, %r4595, 2;
	setp.gt.s32 	%p853, %r5203, %r4674;
	@%p853 bra 	$L__BB7_175;
	shr.u32 	%r5205, %r5060, 8;
	cvt.u16.u32 	%rs4924, %r5205;
	cvt.u16.u32 	%rs4925, %r5060;
	mov.b64 	%rd346, {%r5070, %r5075};
	mov.b64 	%fd13, %rd346;
	cvt.u16.u32 	%rs5899, %r5000;
	add.u64 	%rd7, %SPL, 0;
	add.u64 	%rd8, %SPL, 64;
	and.b16  	%rs4926, %rs7824, 255;
	prmt.b32 	%r5208, %r5094, %r5098, 0x3340U;
	cvt.u32.u16 	%r5209, %rs7829;
	prmt.b32 	%r5211, %r5090, %r5209, 0x3340U;
	prmt.b32 	%r5212, %r5211, %r5208, 0x5410U;
	prmt.b32 	%r5215, %r5084, %r5088, 0x3340U;
	cvt.u32.u16 	%r5216, %rs7825;
	prmt.b32 	%r5218, %r5080, %r5216, 0x3340U;
	prmt.b32 	%r5219, %r5218, %r5215, 0x5410U;
	st.local.v2.b32 	[%rd7], {%r5219, %r5212};
	prmt.b32 	%r5222, %r5114, %r5118, 0x3340U;
	cvt.u32.u16 	%r5223, %rs7837;
	prmt.b32 	%r5225, %r5110, %r5223, 0x3340U;
	prmt.b32 	%r5226, %r5225, %r5222, 0x5410U;
	prmt.b32 	%r5229, %r5104, %r5108, 0x3340U;
	cvt.u32.u16 	%r5230, %rs7833;
	prmt.b32 	%r5232, %r5100, %r5230, 0x3340U;
	prmt.b32 	%r5233, %r5232, %r5229, 0x5410U;
	st.local.v2.b32 	[%rd7+8], {%r5233, %r5226};
	prmt.b32 	%r5236, %r5134, %r5138, 0x3340U;
	cvt.u32.u16 	%r5237, %rs7845;
	prmt.b32 	%r5239, %r5130, %r5237, 0x3340U;
	prmt.b32 	%r5240, %r5239, %r5236, 0x5410U;
	prmt.b32 	%r5243, %r5124, %r5128, 0x3340U;
	cvt.u32.u16 	%r5244, %rs7841;
	prmt.b32 	%r5246, %r5120, %r5244, 0x3340U;
	prmt.b32 	%r5247, %r5246, %r5243, 0x5410U;
	st.local.v2.b32 	[%rd7+16], {%r5247, %r5240};
	prmt.b32 	%r5250, %r5154, %r5158, 0x3340U;
	cvt.u32.u16 	%r5251, %rs7853;
	prmt.b32 	%r5253, %r5150, %r5251, 0x3340U;
	prmt.b32 	%r5254, %r5253, %r5250, 0x5410U;
	prmt.b32 	%r5257, %r5144, %r5148, 0x3340U;
	cvt.u32.u16 	%r5258, %rs7849;
	prmt.b32 	%r5260, %r5140, %r5258, 0x3340U;
	prmt.b32 	%r5261, %r5260, %r5257, 0x5410U;
	st.local.v2.b32 	[%rd7+24], {%r5261, %r5254};
	prmt.b32 	%r5264, %r5174, %r5178, 0x3340U;
	cvt.u32.u16 	%r5265, %rs7861;
	prmt.b32 	%r5267, %r5170, %r5265, 0x3340U;
	prmt.b32 	%r5268, %r5267, %r5264, 0x5410U;
	prmt.b32 	%r5271, %r5164, %r5168, 0x3340U;
	cvt.u32.u16 	%r5272, %rs7857;
	prmt.b32 	%r5274, %r5160, %r5272, 0x3340U;
	prmt.b32 	%r5275, %r5274, %r5271, 0x5410U;
	st.local.v2.b32 	[%rd7+32], {%r5275, %r5268};
	prmt.b32 	%r5278, %r5194, %r5198, 0x3340U;
	cvt.u32.u16 	%r5279, %rs7869;
	prmt.b32 	%r5281, %r5190, %r5279, 0x3340U;
	prmt.b32 	%r5282, %r5281, %r5278, 0x5410U;
	prmt.b32 	%r5285, %r5184, %r5188, 0x3340U;
	cvt.u32.u16 	%r5286, %rs7865;
	prmt.b32 	%r5288, %r5180, %r5286, 0x3340U;
	prmt.b32 	%r5289, %r5288, %r5285, 0x5410U;
	st.local.v2.b32 	[%rd7+40], {%r5289, %r5282};
	st.local.v2.u8 	[%rd7+48], {%rs7872, %rs7873};
	st.local.u32 	[%rd7+52], %r8613;
	st.local.f64 	[%rd7+56], %fd138;
	st.local.v2.b32 	[%rd8], {%r5000, %r5005};
	st.local.v2.b32 	[%rd8+8], {%r5010, %r5015};
	st.local.v2.b32 	[%rd8+16], {%r5020, %r5025};
	st.local.v2.b32 	[%rd8+24], {%r5030, %r5035};
	st.local.v2.b32 	[%rd8+32], {%r5040, %r5045};
	st.local.v2.b32 	[%rd8+40], {%r5050, %r5055};
	st.local.v2.u8 	[%rd8+48], {%rs4925, %rs4924};
	st.local.u32 	[%rd8+52], %r5065;
	st.local.v2.u32 	[%rd8+56], {%r5070, %r5075};
	setp.ne.s16 	%p854, %rs4926, 0;
	mov.b32 	%r8618, 0;
	@%p854 bra 	$L__BB7_125;
$L__BB7_121:
	and.b16  	%rs4976, %rs5899, 255;
	setp.eq.s16 	%p904, %rs4976, 0;
	@%p904 bra 	$L__BB7_174;
	mov.b32 	%r8619, 0;
$L__BB7_123:
	add.s32 	%r5340, %r8619, %r8618;
	cvt.u64.u32 	%rd349, %r5340;
	add.s64 	%rd350, %rd7, %rd349;
	st.local.u8 	[%rd350], %rs5899;
	add.s32 	%r60, %r8619, 1;
	cvt.u64.u32 	%rd351, %r8619;
	add.s64 	%rd352, %rd8, %rd351;
	ld.local.u8 	%rs5899, [%rd352+1];
	setp.ne.s16 	%p905, %rs5899, 0;
	mov.u32 	%r8619, %r60;
	@%p905 bra 	$L__BB7_123;
	ld.local.u32 	%r8613, [%rd7+52];
	ld.local.f64 	%fd138, [%rd7+56];
	ld.local.v2.b32 	{%r5341, %r5342}, [%rd7];
	bfe.u32 	%r5343, %r5341, 0, 8;
	cvt.u16.u32 	%rs7824, %r5343;
	bfe.u32 	%r5344, %r5341, 8, 8;
	cvt.u16.u32 	%rs7825, %r5344;
	bfe.u32 	%r5345, %r5341, 16, 8;
	cvt.u16.u32 	%rs7826, %r5345;
	bfe.u32 	%r5346, %r5341, 24, 8;
	cvt.u16.u32 	%rs7827, %r5346;
	bfe.u32 	%r5347, %r5342, 0, 8;
	cvt.u16.u32 	%rs7828, %r5347;
	bfe.u32 	%r5348, %r5342, 8, 8;
	cvt.u16.u32 	%rs7829, %r5348;
	bfe.u32 	%r5349, %r5342, 16, 8;
	cvt.u16.u32 	%rs7830, %r5349;
	bfe.u32 	%r5350, %r5342, 24, 8;
	cvt.u16.u32 	%rs7831, %r5350;
	ld.local.v2.b32 	{%r5351, %r5352}, [%rd7+8];
	bfe.u32 	%r5353, %r5351, 0, 8;
	cvt.u16.u32 	%rs7832, %r5353;
	bfe.u32 	%r5354, %r5351, 8, 8;
	cvt.u16.u32 	%rs7833, %r5354;
	bfe.u32 	%r5355, %r5351, 16, 8;
	cvt.u16.u32 	%rs7834, %r5355;
	bfe.u32 	%r5356, %r5351, 24, 8;
	cvt.u16.u32 	%rs7835, %r5356;
	bfe.u32 	%r5357, %r5352, 0, 8;
	cvt.u16.u32 	%rs7836, %r5357;
	bfe.u32 	%r5358, %r5352, 8, 8;
	cvt.u16.u32 	%rs7837, %r5358;
	bfe.u32 	%r5359, %r5352, 16, 8;
	cvt.u16.u32 	%rs7838, %r5359;
	bfe.u32 	%r5360, %r5352, 24, 8;
	cvt.u16.u32 	%rs7839, %r5360;
	ld.local.v2.b32 	{%r5361, %r5362}, [%rd7+16];
	bfe.u32 	%r5363, %r5361, 0, 8;
	cvt.u16.u32 	%rs7840, %r5363;
	bfe.u32 	%r5364, %r5361, 8, 8;
	cvt.u16.u32 	%rs7841, %r5364;
	bfe.u32 	%r5365, %r5361, 16, 8;
	cvt.u16.u32 	%rs7842, %r5365;
	bfe.u32 	%r5366, %r5361, 24, 8;
	cvt.u16.u32 	%rs7843, %r5366;
	bfe.u32 	%r5367, %r5362, 0, 8;
	cvt.u16.u32 	%rs7844, %r5367;
	bfe.u32 	%r5368, %r5362, 8, 8;
	cvt.u16.u32 	%rs7845, %r5368;
	bfe.u32 	%r5369, %r5362, 16, 8;
	cvt.u16.u32 	%rs7846, %r5369;
	bfe.u32 	%r5370, %r5362, 24, 8;
	cvt.u16.u32 	%rs7847, %r5370;
	ld.local.v2.b32 	{%r5371, %r5372}, [%rd7+24];
	bfe.u32 	%r5373, %r5371, 0, 8;
	cvt.u16.u32 	%rs7848, %r5373;
	bfe.u32 	%r5374, %r5371, 8, 8;
	cvt.u16.u32 	%rs7849, %r5374;
	bfe.u32 	%r5375, %r5371, 16, 8;
	cvt.u16.u32 	%rs7850, %r5375;
	bfe.u32 	%r5376, %r5371, 24, 8;
	cvt.u16.u32 	%rs7851, %r5376;
	bfe.u32 	%r5377, %r5372, 0, 8;
	cvt.u16.u32 	%rs7852, %r5377;
	bfe.u32 	%r5378, %r5372, 8, 8;
	cvt.u16.u32 	%rs7853, %r5378;
	bfe.u32 	%r5379, %r5372, 16, 8;
	cvt.u16.u32 	%rs7854, %r5379;
	bfe.u32 	%r5380, %r5372, 24, 8;
	cvt.u16.u32 	%rs7855, %r5380;
	ld.local.v2.b32 	{%r5381, %r5382}, [%rd7+32];
	bfe.u32 	%r5383, %r5381, 0, 8;
	cvt.u16.u32 	%rs7856, %r5383;
	bfe.u32 	%r5384, %r5381, 8, 8;
	cvt.u16.u32 	%rs7857, %r5384;
	bfe.u32 	%r5385, %r5381, 16, 8;
	cvt.u16.u32 	%rs7858, %r5385;
	bfe.u32 	%r5386, %r5381, 24, 8;
	cvt.u16.u32 	%rs7859, %r5386;
	bfe.u32 	%r5387, %r5382, 0, 8;
	cvt.u16.u32 	%rs7860, %r5387;
	bfe.u32 	%r5388, %r5382, 8, 8;
	cvt.u16.u32 	%rs7861, %r5388;
	bfe.u32 	%r5389, %r5382, 16, 8;
	cvt.u16.u32 	%rs7862, %r5389;
	bfe.u32 	%r5390, %r5382, 24, 8;
	cvt.u16.u32 	%rs7863, %r5390;
	ld.local.v2.b32 	{%r5391, %r5392}, [%rd7+40];
	bfe.u32 	%r5393, %r5391, 0, 8;
	cvt.u16.u32 	%rs7864, %r5393;
	bfe.u32 	%r5394, %r5391, 8, 8;
	cvt.u16.u32 	%rs7865, %r5394;
	bfe.u32 	%r5395, %r5391, 16, 8;
	cvt.u16.u32 	%rs7866, %r5395;
	bfe.u32 	%r5396, %r5391, 24, 8;
	cvt.u16.u32 	%rs7867, %r5396;
	bfe.u32 	%r5397, %r5392, 0, 8;
	cvt.u16.u32 	%rs7868, %r5397;
	bfe.u32 	%r5398, %r5392, 8, 8;
	cvt.u16.u32 	%rs7869, %r5398;
	bfe.u32 	%r5399, %r5392, 16, 8;
	cvt.u16.u32 	%rs7870, %r5399;
	bfe.u32 	%r5400, %r5392, 24, 8;
	cvt.u16.u32 	%rs7871, %r5400;
	ld.local.v2.u8 	{%rs7872, %rs7873}, [%rd7+48];
	bra.uni 	$L__BB7_174;
$L__BB7_125:
	setp.eq.s16 	%p855, %rs4911, 0;
	mov.b32 	%r8618, 1;
	@%p855 bra 	$L__BB7_121;
	and.b16  	%rs4928, %rs7826, 255;
	setp.eq.s16 	%p856, %rs4928, 0;
	mov.b32 	%r8618, 2;
	@%p856 bra 	$L__BB7_121;
	and.b16  	%rs4929, %rs7827, 255;
	setp.eq.s16 	%p857, %rs4929, 0;
	mov.b32 	%r8618, 3;
	@%p857 bra 	$L__BB7_121;
	and.b16  	%rs4930, %rs7828, 255;
	setp.eq.s16 	%p858, %rs4930, 0;
	mov.b32 	%r8618, 4;
	@%p858 bra 	$L__BB7_121;
	setp.eq.s16 	%p859, %rs4912, 0;
	mov.b32 	%r8618, 5;
	@%p859 bra 	$L__BB7_121;
	and.b16  	%rs4932, %rs7830, 255;
	setp.eq.s16 	%p860, %rs4932, 0;
	mov.b32 	%r8618, 6;
	@%p860 bra 	$L__BB7_121;
	and.b16  	%rs4933, %rs7831, 255;
	setp.eq.s16 	%p861, %rs4933, 0;
	mov.b32 	%r8618, 7;
	@%p861 bra 	$L__BB7_121;
	and.b16  	%rs4934, %rs7832, 255;
	setp.eq.s16 	%p862, %rs4934, 0;
	mov.b32 	%r8618, 8;
	@%p862 bra 	$L__BB7_121;
	setp.eq.s16 	%p863, %rs4913, 0;
	mov.b32 	%r8618, 9;
	@%p863 bra 	$L__BB7_121;
	and.b16  	%rs4936, %rs7834, 255;
	setp.eq.s16 	%p864, %rs4936, 0;
	mov.b32 	%r8618, 10;
	@%p864 bra 	$L__BB7_121;
	and.b16  	%rs4937, %rs7835, 255;
	setp.eq.s16 	%p865, %rs4937, 0;
	mov.b32 	%r8618, 11;
	@%p865 bra 	$L__BB7_121;
	and.b16  	%rs4938, %rs7836, 255;
	setp.eq.s16 	%p866, %rs4938, 0;
	mov.b32 	%r8618, 12;
	@%p866 bra 	$L__BB7_121;
	setp.eq.s16 	%p867, %rs4914, 0;
	mov.b32 	%r8618, 13;
	@%p867 bra 	$L__BB7_121;
	and.b16  	%rs4940, %rs7838, 255;
	setp.eq.s16 	%p868, %rs4940, 0;
	mov.b32 	%r8618, 14;
	@%p868 bra 	$L__BB7_121;
	and.b16  	%rs4941, %rs7839, 255;
	setp.eq.s16 	%p869, %rs4941, 0;
	mov.b32 	%r8618, 15;
	@%p869 bra 	$L__BB7_121;
	and.b16  	%rs4942, %rs7840, 255;
	setp.eq.s16 	%p870, %rs4942, 0;
	mov.b32 	%r8618, 16;
	@%p870 bra 	$L__BB7_121;
	setp.eq.s16 	%p871, %rs4915, 0;
	mov.b32 	%r8618, 17;
	@%p871 bra 	$L__BB7_121;
	and.b16  	%rs4944, %rs7842, 255;
	setp.eq.s16 	%p872, %rs4944, 0;
	mov.b32 	%r8618, 18;
	@%p872 bra 	$L__BB7_121;
	and.b16  	%rs4945, %rs7843, 255;
	setp.eq.s16 	%p873, %rs4945, 0;
	mov.b32 	%r8618, 19;
	@%p873 bra 	$L__BB7_121;
	and.b16  	%rs4946, %rs7844, 255;
	setp.eq.s16 	%p874, %rs4946, 0;
	mov.b32 	%r8618, 20;
	@%p874 bra 	$L__BB7_121;
	setp.eq.s16 	%p875, %rs4916, 0;
	mov.b32 	%r8618, 21;
	@%p875 bra 	$L__BB7_121;
	and.b16  	%rs4948, %rs7846, 255;
	setp.eq.s16 	%p876, %rs4948, 0;
	mov.b32 	%r8618, 22;
	@%p876 bra 	$L__BB7_121;
	and.b16  	%rs4949, %rs7847, 255;
	setp.eq.s16 	%p877, %rs4949, 0;
	mov.b32 	%r8618, 23;
	@%p877 bra 	$L__BB7_121;
	and.b16  	%rs4950, %rs7848, 255;
	setp.eq.s16 	%p878, %rs4950, 0;
	mov.b32 	%r8618, 24;
	@%p878 bra 	$L__BB7_121;
	setp.eq.s16 	%p879, %rs4917, 0;
	mov.b32 	%r8618, 25;
	@%p879 bra 	$L__BB7_121;
	and.b16  	%rs4952, %rs7850, 255;
	setp.eq.s16 	%p880, %rs4952, 0;
	mov.b32 	%r8618, 26;
	@%p880 bra 	$L__BB7_121;
	and.b16  	%rs4953, %rs7851, 255;
	setp.eq.s16 	%p881, %rs4953, 0;
	mov.b32 	%r8618, 27;
	@%p881 bra 	$L__BB7_121;
	and.b16  	%rs4954, %rs7852, 255;
	setp.eq.s16 	%p882, %rs4954, 0;
	mov.b32 	%r8618, 28;
	@%p882 bra 	$L__BB7_121;
	setp.eq.s16 	%p883, %rs4918, 0;
	mov.b32 	%r8618, 29;
	@%p883 bra 	$L__BB7_121;
	and.b16  	%rs4956, %rs7854, 255;
	setp.eq.s16 	%p884, %rs4956, 0;
	mov.b32 	%r8618, 30;
	@%p884 bra 	$L__BB7_121;
	and.b16  	%rs4957, %rs7855, 255;
	setp.eq.s16 	%p885, %rs4957, 0;
	mov.b32 	%r8618, 31;
	@%p885 bra 	$L__BB7_121;
	and.b16  	%rs4958, %rs7856, 255;
	setp.eq.s16 	%p886, %rs4958, 0;
	mov.b32 	%r8618, 32;
	@%p886 bra 	$L__BB7_121;
	setp.eq.s16 	%p887, %rs4919, 0;
	mov.b32 	%r8618, 33;
	@%p887 bra 	$L__BB7_121;
	and.b16  	%rs4960, %rs7858, 255;
	setp.eq.s16 	%p888, %rs4960, 0;
	mov.b32 	%r8618, 34;
	@%p888 bra 	$L__BB7_121;
	and.b16  	%rs4961, %rs7859, 255;
	setp.eq.s16 	%p889, %rs4961, 0;
	mov.b32 	%r8618, 35;
	@%p889 bra 	$L__BB7_121;
	and.b16  	%rs4962, %rs7860, 255;
	setp.eq.s16 	%p890, %rs4962, 0;
	mov.b32 	%r8618, 36;
	@%p890 bra 	$L__BB7_121;
	setp.eq.s16 	%p891, %rs4920, 0;
	mov.b32 	%r8618, 37;
	@%p891 bra 	$L__BB7_121;
	and.b16  	%rs4964, %rs7862, 255;
	setp.eq.s16 	%p892, %rs4964, 0;
	mov.b32 	%r8618, 38;
	@%p892 bra 	$L__BB7_121;
	and.b16  	%rs4965, %rs7863, 255;
	setp.eq.s16 	%p893, %rs4965, 0;
	mov.b32 	%r8618, 39;
	@%p893 bra 	$L__BB7_121;
	and.b16  	%rs4966, %rs7864, 255;
	setp.eq.s16 	%p894, %rs4966, 0;
	mov.b32 	%r8618, 40;
	@%p894 bra 	$L__BB7_121;
	setp.eq.s16 	%p895, %rs4921, 0;
	mov.b32 	%r8618, 41;
	@%p895 bra 	$L__BB7_121;
	and.b16  	%rs4968, %rs7866, 255;
	setp.eq.s16 	%p896, %rs4968, 0;
	mov.b32 	%r8618, 42;
	@%p896 bra 	$L__BB7_121;
	and.b16  	%rs4969, %rs7867, 255;
	setp.eq.s16 	%p897, %rs4969, 0;
	mov.b32 	%r8618, 43;
	@%p897 bra 	$L__BB7_121;
	and.b16  	%rs4970, %rs7868, 255;
	setp.eq.s16 	%p898, %rs4970, 0;
	mov.b32 	%r8618, 44;
	@%p898 bra 	$L__BB7_121;
	setp.eq.s16 	%p899, %rs4922, 0;
	mov.b32 	%r8618, 45;
	@%p899 bra 	$L__BB7_121;
	and.b16  	%rs4972, %rs7870, 255;
	setp.eq.s16 	%p900, %rs4972, 0;
	mov.b32 	%r8618, 46;
	@%p900 bra 	$L__BB7_121;
	and.b16  	%rs4973, %rs7871, 255;
	setp.eq.s16 	%p901, %rs4973, 0;
	mov.b32 	%r8618, 47;
	@%p901 bra 	$L__BB7_121;
	and.b16  	%rs4974, %rs7872, 255;
	setp.eq.s16 	%p902, %rs4974, 0;
	mov.b32 	%r8618, 48;
	@%p902 bra 	$L__BB7_121;
	setp.eq.s16 	%p903, %rs4923, 0;
	mov.b32 	%r8618, 49;
	@%p903 bra 	$L__BB7_121;
$L__BB7_174:
	add.s32 	%r8613, %r8613, %r5065;
	add.f64 	%fd138, %fd138, %fd13;
$L__BB7_175:
	cvt.u32.u16 	%r5481, %rs7824;
	and.b32  	%r5482, %r5481, 255;
	and.b16  	%rs4977, %rs7825, 255;
	mul.wide.u16 	%r5483, %rs4977, 256;
	or.b32  	%r5484, %r5483, %r5482;
	cvt.u32.u16 	%r5485, %rs7826;
	shl.b32 	%r5486, %r5485, 16;
	and.b32  	%r5487, %r5486, 16711680;
	or.b32  	%r5488, %r5484, %r5487;
	cvt.u32.u16 	%r5489, %rs7827;
	shl.b32 	%r5490, %r5489, 24;
	or.b32  	%r5402, %r5488, %r5490;
	cvt.u32.u16 	%r5491, %rs7828;
	and.b32  	%r5492, %r5491, 255;
	and.b16  	%rs4978, %rs7829, 255;
	mul.wide.u16 	%r5493, %rs4978, 256;
	or.b32  	%r5494, %r5493, %r5492;
	cvt.u32.u16 	%r5495, %rs7830;
	shl.b32 	%r5496, %r5495, 16;
	and.b32  	%r5497, %r5496, 16711680;
	or.b32  	%r5498, %r5494, %r5497;
	cvt.u32.u16 	%r5499, %rs7831;
	shl.b32 	%r5500, %r5499, 24;
	or.b32  	%r5407, %r5498, %r5500;
	cvt.u32.u16 	%r5501, %rs7832;
	and.b32  	%r5502, %r5501, 255;
	and.b16  	%rs4979, %rs7833, 255;
	mul.wide.u16 	%r5503, %rs4979, 256;
	or.b32  	%r5504, %r5503, %r5502;
	cvt.u32.u16 	%r5505, %rs7834;
	shl.b32 	%r5506, %r5505, 16;
	and.b32  	%r5507, %r5506, 16711680;
	or.b32  	%r5508, %r5504, %r5507;
	cvt.u32.u16 	%r5509, %rs7835;
	shl.b32 	%r5510, %r5509, 24;
	or.b32  	%r5412, %r5508, %r5510;
	cvt.u32.u16 	%r5511, %rs7836;
	and.b32  	%r5512, %r5511, 255;
	and.b16  	%rs4980, %rs7837, 255;
	mul.wide.u16 	%r5513, %rs4980, 256;
	or.b32  	%r5514, %r5513, %r5512;
	cvt.u32.u16 	%r5515, %rs7838;
	shl.b32 	%r5516, %r5515, 16;
	and.b32  	%r5517, %r5516, 16711680;
	or.b32  	%r5518, %r5514, %r5517;
	cvt.u32.u16 	%r5519, %rs7839;
	shl.b32 	%r5520, %r5519, 24;
	or.b32  	%r5417, %r5518, %r5520;
	cvt.u32.u16 	%r5521, %rs7840;
	and.b32  	%r5522, %r5521, 255;
	and.b16  	%rs4981, %rs7841, 255;
	mul.wide.u16 	%r5523, %rs4981, 256;
	or.b32  	%r5524, %r5523, %r5522;
	cvt.u32.u16 	%r5525, %rs7842;
	shl.b32 	%r5526, %r5525, 16;
	and.b32  	%r5527, %r5526, 16711680;
	or.b32  	%r5528, %r5524, %r5527;
	cvt.u32.u16 	%r5529, %rs7843;
	shl.b32 	%r5530, %r5529, 24;
	or.b32  	%r5422, %r5528, %r5530;
	cvt.u32.u16 	%r5531, %rs7844;
	and.b32  	%r5532, %r5531, 255;
	and.b16  	%rs4982, %rs7845, 255;
	mul.wide.u16 	%r5533, %rs4982, 256;
	or.b32  	%r5534, %r5533, %r5532;
	cvt.u32.u16 	%r5535, %rs7846;
	shl.b32 	%r5536, %r5535, 16;
	and.b32  	%r5537, %r5536, 16711680;
	or.b32  	%r5538, %r5534, %r5537;
	cvt.u32.u16 	%r5539, %rs7847;
	shl.b32 	%r5540, %r5539, 24;
	or.b32  	%r5427, %r5538, %r5540;
	cvt.u32.u16 	%r5541, %rs7848;
	and.b32  	%r5542, %r5541, 255;
	and.b16  	%rs4983, %rs7849, 255;
	mul.wide.u16 	%r5543, %rs4983, 256;
	or.b32  	%r5544, %r5543, %r5542;
	cvt.u32.u16 	%r5545, %rs7850;
	shl.b32 	%r5546, %r5545, 16;
	and.b32  	%r5547, %r5546, 16711680;
	or.b32  	%r5548, %r5544, %r5547;
	cvt.u32.u16 	%r5549, %rs7851;
	shl.b32 	%r5550, %r5549, 24;
	or.b32  	%r5432, %r5548, %r5550;
	cvt.u32.u16 	%r5551, %rs7852;
	and.b32  	%r5552, %r5551, 255;
	and.b16  	%rs4984, %rs7853, 255;
	mul.wide.u16 	%r5553, %rs4984, 256;
	or.b32  	%r5554, %r5553, %r5552;
	cvt.u32.u16 	%r5555, %rs7854;
	shl.b32 	%r5556, %r5555, 16;
	and.b32  	%r5557, %r5556, 16711680;
	or.b32  	%r5558, %r5554, %r5557;
	cvt.u32.u16 	%r5559, %rs7855;
	shl.b32 	%r5560, %r5559, 24;
	or.b32  	%r5437, %r5558, %r5560;
	cvt.u32.u16 	%r5561, %rs7856;
	and.b32  	%r5562, %r5561, 255;
	and.b16  	%rs4985, %rs7857, 255;
	mul.wide.u16 	%r5563, %rs4985, 256;
	or.b32  	%r5564, %r5563, %r5562;
	cvt.u32.u16 	%r5565, %rs7858;
	shl.b32 	%r5566, %r5565, 16;
	and.b32  	%r5567, %r5566, 16711680;
	or.b32  	%r5568, %r5564, %r5567;
	cvt.u32.u16 	%r5569, %rs7859;
	shl.b32 	%r5570, %r5569, 24;
	or.b32  	%r5442, %r5568, %r5570;
	cvt.u32.u16 	%r5571, %rs7860;
	and.b32  	%r5572, %r5571, 255;
	and.b16  	%rs4986, %rs7861, 255;
	mul.wide.u16 	%r5573, %rs4986, 256;
	or.b32  	%r5574, %r5573, %r5572;
	cvt.u32.u16 	%r5575, %rs7862;
	shl.b32 	%r5576, %r5575, 16;
	and.b32  	%r5577, %r5576, 16711680;
	or.b32  	%r5578, %r5574, %r5577;
	cvt.u32.u16 	%r5579, %rs7863;
	shl.b32 	%r5580, %r5579, 24;
	or.b32  	%r5447, %r5578, %r5580;
	cvt.u32.u16 	%r5581, %rs7864;
	and.b32  	%r5582, %r5581, 255;
	and.b16  	%rs4987, %rs7865, 255;
	mul.wide.u16 	%r5583, %rs4987, 256;
	or.b32  	%r5584, %r5583, %r5582;
	cvt.u32.u16 	%r5585, %rs7866;
	shl.b32 	%r5586, %r5585, 16;
	and.b32  	%r5587, %r5586, 16711680;
	or.b32  	%r5588, %r5584, %r5587;
	cvt.u32.u16 	%r5589, %rs7867;
	shl.b32 	%r5590, %r5589, 24;
	or.b32  	%r5452, %r5588, %r5590;
	cvt.u32.u16 	%r5591, %rs7868;
	and.b32  	%r5592, %r5591, 255;
	and.b16  	%rs4988, %rs7869, 255;
	mul.wide.u16 	%r5593, %rs4988, 256;
	or.b32  	%r5594, %r5593, %r5592;
	cvt.u32.u16 	%r5595, %rs7870;
	shl.b32 	%r5596, %r5595, 16;
	and.b32  	%r5597, %r5596, 16711680;
	or.b32  	%r5598, %r5594, %r5597;
	cvt.u32.u16 	%r5599, %rs7871;
	shl.b32 	%r5600, %r5599, 24;
	or.b32  	%r5457, %r5598, %r5600;
	cvt.u32.u16 	%r5601, %rs7872;
	and.b32  	%r5602, %r5601, 255;
	and.b16  	%rs4989, %rs7873, 255;
	mul.wide.u16 	%r5603, %rs4989, 256;
	or.b32  	%r5462, %r5603, %r5602;
	mov.b32 	%r5478, 4;
	mov.b32 	%r5480, -1;
	// begin inline asm
	shfl.sync.down.b32 %r5401, %r5402, %r5478, %r4674, %r5480;
	// end inline asm
	// begin inline asm
	shfl.sync.down.b32 %r5406, %r5407, %r5478, %r4674, %r5480;
	// end inline asm
	// begin inline asm
	shfl.sync.down.b32 %r5411, %r5412, %r5478, %r4674, %r5480;
	// end inline asm
	// begin inline asm
	shfl.sync.down.b32 %r5416, %r5417, %r5478, %r4674, %r5480;
	// end inline asm
	// begin inline asm
	shfl.sync.down.b32 %r5421, %r5422, %r5478, %r4674, %r5480;
	// end inline asm
	// begin inline asm
	shfl.sync.down.b32 %r5426, %r5427, %r5478, %r4674, %r5480;
	// end inline asm
	// begin inline asm
	shfl.sync.down.b32 %r5431, %r5432, %r5478, %r4674, %r5480;
	// end inline asm
	// begin inline asm
	shfl.sync.down.b32 %r5436, %r5437, %r5478, %r4674, %r5480;
	// end inline asm
	// begin inline asm
	shfl.sync.down.b32 %r5441, %r5442, %r5478, %r4674, %r5480;
	// end inline asm
	// begin inline asm
	shfl.sync.down.b32 %r5446, %r5447, %r5478, %r4674, %r5480;
	// end inline asm
	// begin inline asm
	shfl.sync.down.b32 %r5451, %r5452, %r5478, %r4674, %r5480;
	// end inline asm
	// begin inline asm
	shfl.sync.down.b32 %r5456, %r5457, %r5478, %r4674, %r5480;
	// end inline asm
	// begin inline asm
	shfl.sync.down.b32 %r5461, %r5462, %r5478, %r4674, %r5480;
	// end inline asm
	// begin inline asm
	shfl.sync.down.b32 %r5466, %r8613, %r5478, %r4674, %r5480;
	// end inline asm
	mov.b64 	%rd353, %fd138;
	mov.b64 	{%r5472, %r5477}, %rd353;
	// begin inline asm
	shfl.sync.down.b32 %r5471, %r5472, %r5478, %r4674, %r5480;
	// end inline asm
	// begin inline asm
	shfl.sync.down.b32 %r5476, %r5477, %r5478, %r4674, %r5480;
	// end inline asm
	add.s32 	%r5604, %r4595, 4;
	setp.gt.s32 	%p906, %r5604, %r4674;
	@%p906 bra 	$L__BB7_231;
	shr.u32 	%r5606, %r5461, 8;
	cvt.u16.u32 	%rs4990, %r5606;
	cvt.u16.u32 	%rs4991, %r5461;
	mov.b64 	%rd354, {%r5471, %r5476};
	mov.b64 	%fd18, %rd354;
	cvt.u16.u32 	%rs6000, %r5401;
	add.u64 	%rd9, %SPL, 0;
	add.u64 	%rd10, %SPL, 64;
	and.b16  	%rs4992, %rs7824, 255;
	prmt.b32 	%r5609, %r5495, %r5499, 0x3340U;
	cvt.u32.u16 	%r5610, %rs7829;
	prmt.b32 	%r5612, %r5491, %r5610, 0x3340U;
	prmt.b32 	%r5613, %r5612, %r5609, 0x5410U;
	prmt.b32 	%r5616, %r5485, %r5489, 0x3340U;
	cvt.u32.u16 	%r5617, %rs7825;
	prmt.b32 	%r5619, %r5481, %r5617, 0x3340U;
	prmt.b32 	%r5620, %r5619, %r5616, 0x5410U;
	st.local.v2.b32 	[%rd9], {%r5620, %r5613};
	prmt.b32 	%r5623, %r5515, %r5519, 0x3340U;
	cvt.u32.u16 	%r5624, %rs7837;
	prmt.b32 	%r5626, %r5511, %r5624, 0x3340U;
	prmt.b32 	%r5627, %r5626, %r5623, 0x5410U;
	prmt.b32 	%r5630, %r5505, %r5509, 0x3340U;
	cvt.u32.u16 	%r5631, %rs7833;
	prmt.b32 	%r5633, %r5501, %r5631, 0x3340U;
	prmt.b32 	%r5634, %r5633, %r5630, 0x5410U;
	st.local.v2.b32 	[%rd9+8], {%r5634, %r5627};
	prmt.b32 	%r5637, %r5535, %r5539, 0x3340U;
	cvt.u32.u16 	%r5638, %rs7845;
	prmt.b32 	%r5640, %r5531, %r5638, 0x3340U;
	prmt.b32 	%r5641, %r5640, %r5637, 0x5410U;
	prmt.b32 	%r5644, %r5525, %r5529, 0x3340U;
	cvt.u32.u16 	%r5645, %rs7841;
	prmt.b32 	%r5647, %r5521, %r5645, 0x3340U;
	prmt.b32 	%r5648, %r5647, %r5644, 0x5410U;
	st.local.v2.b32 	[%rd9+16], {%r5648, %r5641};
	prmt.b32 	%r5651, %r5555, %r5559, 0x3340U;
	cvt.u32.u16 	%r5652, %rs7853;
	prmt.b32 	%r5654, %r5551, %r5652, 0x3340U;
	prmt.b32 	%r5655, %r5654, %r5651, 0x5410U;
	prmt.b32 	%r5658, %r5545, %r5549, 0x3340U;
	cvt.u32.u16 	%r5659, %rs7849;
	prmt.b32 	%r5661, %r5541, %r5659, 0x3340U;
	prmt.b32 	%r5662, %r5661, %r5658, 0x5410U;
	st.local.v2.b32 	[%rd9+24], {%r5662, %r5655};
	prmt.b32 	%r5665, %r5575, %r5579, 0x3340U;
	cvt.u32.u16 	%r5666, %rs7861;
	prmt.b32 	%r5668, %r5571, %r5666, 0x3340U;
	prmt.b32 	%r5669, %r5668, %r5665, 0x5410U;
	prmt.b32 	%r5672, %r5565, %r5569, 0x3340U;
	cvt.u32.u16 	%r5673, %rs7857;
	prmt.b32 	%r5675, %r5561, %r5673, 0x3340U;
	prmt.b32 	%r5676, %r5675, %r5672, 0x5410U;
	st.local.v2.b32 	[%rd9+32], {%r5676, %r5669};
	prmt.b32 	%r5679, %r5595, %r5599, 0x3340U;
	cvt.u32.u16 	%r5680, %rs7869;
	prmt.b32 	%r5682, %r5591, %r5680, 0x3340U;
	prmt.b32 	%r5683, %r5682, %r5679, 0x5410U;
	prmt.b32 	%r5686, %r5585, %r5589, 0x3340U;
	cvt.u32.u16 	%r5687, %rs7865;
	prmt.b32 	%r5689, %r5581, %r5687, 0x3340U;
	prmt.b32 	%r5690, %r5689, %r5686, 0x5410U;
	st.local.v2.b32 	[%rd9+40], {%r5690, %r5683};
	st.local.v2.u8 	[%rd9+48], {%rs7872, %rs7873};
	st.local.u32 	[%rd9+52], %r8613;
	st.local.f64 	[%rd9+56], %fd138;
	st.local.v2.b32 	[%rd10], {%r5401, %r5406};
	st.local.v2.b32 	[%rd10+8], {%r5411, %r5416};
	st.local.v2.b32 	[%rd10+16], {%r5421, %r5426};
	st.local.v2.b32 	[%rd10+24], {%r5431, %r5436};
	st.local.v2.b32 	[%rd10+32], {%r5441, %r5446};
	st.local.v2.b32 	[%rd10+40], {%r5451, %r5456};
	st.local.v2.u8 	[%rd10+48], {%rs4991, %rs4990};
	st.local.u32 	[%rd10+52], %r5466;
	st.local.v2.u32 	[%rd10+56], {%r5471, %r5476};
	setp.ne.s16 	%p907, %rs4992, 0;
	mov.b32 	%r8622, 0;
	@%p907 bra 	$L__BB7_181;
$L__BB7_177:
	and.b16  	%rs5042, %rs6000, 255;
	setp.eq.s16 	%p957, %rs5042, 0;
	@%p957 bra 	$L__BB7_230;
	mov.b32 	%r8623, 0;
$L__BB7_179:
	add.s32 	%r5741, %r8623, %r8622;
	cvt.u64.u32 	%rd357, %r5741;
	add.s64 	%rd358, %rd9, %rd357;
	st.local.u8 	[%rd358], %rs6000;
	add.s32 	%r83, %r8623, 1;
	cvt.u64.u32 	%rd359, %r8623;
	add.s64 	%rd360, %rd10, %rd359;
	ld.local.u8 	%rs6000, [%rd360+1];
	setp.ne.s16 	%p958, %rs6000, 0;
	mov.u32 	%r8623, %r83;
	@%p958 bra 	$L__BB7_179;
	ld.local.u32 	%r8613, [%rd9+52];
	ld.local.f64 	%fd138, [%rd9+56];
	ld.local.v2.b32 	{%r5742, %r5743}, [%rd9];
	bfe.u32 	%r5744, %r5742, 0, 8;
	cvt.u16.u32 	%rs7824, %r5744;
	bfe.u32 	%r5745, %r5742, 8, 8;
	cvt.u16.u32 	%rs7825, %r5745;
	bfe.u32 	%r5746, %r5742, 16, 8;
	cvt.u16.u32 	%rs7826, %r5746;
	bfe.u32 	%r5747, %r5742, 24, 8;
	cvt.u16.u32 	%rs7827, %r5747;
	bfe.u32 	%r5748, %r5743, 0, 8;
	cvt.u16.u32 	%rs7828, %r5748;
	bfe.u32 	%r5749, %r5743, 8, 8;
	cvt.u16.u32 	%rs7829, %r5749;
	bfe.u32 	%r5750, %r5743, 16, 8;
	cvt.u16.u32 	%rs7830, %r5750;
	bfe.u32 	%r5751, %r5743, 24, 8;
	cvt.u16.u32 	%rs7831, %r5751;
	ld.local.v2.b32 	{%r5752, %r5753}, [%rd9+8];
	bfe.u32 	%r5754, %r5752, 0, 8;
	cvt.u16.u32 	%rs7832, %r5754;
	bfe.u32 	%r5755, %r5752, 8, 8;
	cvt.u16.u32 	%rs7833, %r5755;
	bfe.u32 	%r5756, %r5752, 16, 8;
	cvt.u16.u32 	%rs7834, %r5756;
	bfe.u32 	%r5757, %r5752, 24, 8;
	cvt.u16.u32 	%rs7835, %r5757;
	bfe.u32 	%r5758, %r5753, 0, 8;
	cvt.u16.u32 	%rs7836, %r5758;
	bfe.u32 	%r5759, %r5753, 8, 8;
	cvt.u16.u32 	%rs7837, %r5759;
	bfe.u32 	%r5760, %r5753, 16, 8;
	cvt.u16.u32 	%rs7838, %r5760;
	bfe.u32 	%r5761, %r5753, 24, 8;
	cvt.u16.u32 	%rs7839, %r5761;
	ld.local.v2.b32 	{%r5762, %r5763}, [%rd9+16];
	bfe.u32 	%r5764, %r5762, 0, 8;
	cvt.u16.u32 	%rs7840, %r5764;
	bfe.u32 	%r5765, %r5762, 8, 8;
	cvt.u16.u32 	%rs7841, %r5765;
	bfe.u32 	%r5766, %r5762, 16, 8;
	cvt.u16.u32 	%rs7842, %r5766;
	bfe.u32 	%r5767, %r5762, 24, 8;
	cvt.u16.u32 	%rs7843, %r5767;
	bfe.u32 	%r5768, %r5763, 0, 8;
	cvt.u16.u32 	%rs7844, %r5768;
	bfe.u32 	%r5769, %r5763, 8, 8;
	cvt.u16.u32 	%rs7845, %r5769;
	bfe.u32 	%r5770, %r5763, 16, 8;
	cvt.u16.u32 	%rs7846, %r5770;
	bfe.u32 	%r5771, %r5763, 24, 8;
	cvt.u16.u32 	%rs7847, %r5771;
	ld.local.v2.b32 	{%r5772, %r5773}, [%rd9+24];
	bfe.u32 	%r5774, %r5772, 0, 8;
	cvt.u16.u32 	%rs7848, %r5774;
	bfe.u32 	%r5775, %r5772, 8, 8;
	cvt.u16.u32 	%rs7849, %r5775;
	bfe.u32 	%r5776, %r5772, 16, 8;
	cvt.u16.u32 	%rs7850, %r5776;
	bfe.u32 	%r5777, %r5772, 24, 8;
	cvt.u16.u32 	%rs7851, %r5777;
	bfe.u32 	%r5778, %r5773, 0, 8;
	cvt.u16.u32 	%rs7852, %r5778;
	bfe.u32 	%r5779, %r5773, 8, 8;
	cvt.u16.u32 	%rs7853, %r5779;
	bfe.u32 	%r5780, %r5773, 16, 8;
	cvt.u16.u32 	%rs7854, %r5780;
	bfe.u32 	%r5781, %r5773, 24, 8;
	cvt.u16.u32 	%rs7855, %r5781;
	ld.local.v2.b32 	{%r5782, %r5783}, [%rd9+32];
	bfe.u32 	%r5784, %r5782, 0, 8;
	cvt.u16.u32 	%rs7856, %r5784;
	bfe.u32 	%r5785, %r5782, 8, 8;
	cvt.u16.u32 	%rs7857, %r5785;
	bfe.u32 	%r5786, %r5782, 16, 8;
	cvt.u16.u32 	%rs7858, %r5786;
	bfe.u32 	%r5787, %r5782, 24, 8;
	cvt.u16.u32 	%rs7859, %r5787;
	bfe.u32 	%r5788, %r5783, 0, 8;
	cvt.u16.u32 	%rs7860, %r5788;
	bfe.u32 	%r5789, %r5783, 8, 8;
	cvt.u16.u32 	%rs7861, %r5789;
	bfe.u32 	%r5790, %r5783, 16, 8;
	cvt.u16.u32 	%rs7862, %r5790;
	bfe.u32 	%r5791, %r5783, 24, 8;
	cvt.u16.u32 	%rs7863, %r5791;
	ld.local.v2.b32 	{%r5792, %r5793}, [%rd9+40];
	bfe.u32 	%r5794, %r5792, 0, 8;
	cvt.u16.u32 	%rs7864, %r5794;
	bfe.u32 	%r5795, %r5792, 8, 8;
	cvt.u16.u32 	%rs7865, %r5795;
	bfe.u32 	%r5796, %r5792, 16, 8;
	cvt.u16.u32 	%rs7866, %r5796;
	bfe.u32 	%r5797, %r5792, 24, 8;
	cvt.u16.u32 	%rs7867, %r5797;
	bfe.u32 	%r5798, %r5793, 0, 8;
	cvt.u16.u32 	%rs7868, %r5798;
	bfe.u32 	%r5799, %r5793, 8, 8;
	cvt.u16.u32 	%rs7869, %r5799;
	bfe.u32 	%r5800, %r5793, 16, 8;
	cvt.u16.u32 	%rs7870, %r5800;
	bfe.u32 	%r5801, %r5793, 24, 8;
	cvt.u16.u32 	%rs7871, %r5801;
	ld.local.v2.u8 	{%rs7872, %rs7873}, [%rd9+48];
	bra.uni 	$L__BB7_230;
$L__BB7_181:
	setp.eq.s16 	%p908, %rs4977, 0;
	mov.b32 	%r8622, 1;
	@%p908 bra 	$L__BB7_177;
	and.b16  	%rs4994, %rs7826, 255;
	setp.eq.s16 	%p909, %rs4994, 0;
	mov.b32 	%r8622, 2;
	@%p909 bra 	$L__BB7_177;
	and.b16  	%rs4995, %rs7827, 255;
	setp.eq.s16 	%p910, %rs4995, 0;
	mov.b32 	%r8622, 3;
	@%p910 bra 	$L__BB7_177;
	and.b16  	%rs4996, %rs7828, 255;
	setp.eq.s16 	%p911, %rs4996, 0;
	mov.b32 	%r8622, 4;
	@%p911 bra 	$L__BB7_177;
	setp.eq.s16 	%p912, %rs4978, 0;
	mov.b32 	%r8622, 5;
	@%p912 bra 	$L__BB7_177;
	and.b16  	%rs4998, %rs7830, 255;
	setp.eq.s16 	%p913, %rs4998, 0;
	mov.b32 	%r8622, 6;
	@%p913 bra 	$L__BB7_177;
	and.b16  	%rs4999, %rs7831, 255;
	setp.eq.s16 	%p914, %rs4999, 0;
	mov.b32 	%r8622, 7;
	@%p914 bra 	$L__BB7_177;
	and.b16  	%rs5000, %rs7832, 255;
	setp.eq.s16 	%p915, %rs5000, 0;
	mov.b32 	%r8622, 8;
	@%p915 bra 	$L__BB7_177;
	setp.eq.s16 	%p916, %rs4979, 0;
	mov.b32 	%r8622, 9;
	@%p916 bra 	$L__BB7_177;
	and.b16  	%rs5002, %rs7834, 255;
	setp.eq.s16 	%p917, %rs5002, 0;
	mov.b32 	%r8622, 10;
	@%p917 bra 	$L__BB7_177;
	and.b16  	%rs5003, %rs7835, 255;
	setp.eq.s16 	%p918, %rs5003, 0;
	mov.b32 	%r8622, 11;
	@%p918 bra 	$L__BB7_177;
	and.b16  	%rs5004, %rs7836, 255;
	setp.eq.s16 	%p919, %rs5004, 0;
	mov.b32 	%r8622, 12;
	@%p919 bra 	$L__BB7_177;
	setp.eq.s16 	%p920, %rs4980, 0;
	mov.b32 	%r8622, 13;
	@%p920 bra 	$L__BB7_177;
	and.b16  	%rs5006, %rs7838, 255;
	setp.eq.s16 	%p921, %rs5006, 0;
	mov.b32 	%r8622, 14;
	@%p921 bra 	$L__BB7_177;
	and.b16  	%rs5007, %rs7839, 255;
	setp.eq.s16 	%p922, %rs5007, 0;
	mov.b32 	%r8622, 15;
	@%p922 bra 	$L__BB7_177;
	and.b16  	%rs5008, %rs7840, 255;
	setp.eq.s16 	%p923, %rs5008, 0;
	mov.b32 	%r8622, 16;
	@%p923 bra 	$L__BB7_177;
	setp.eq.s16 	%p924, %rs4981, 0;
	mov.b32 	%r8622, 17;
	@%p924 bra 	$L__BB7_177;
	and.b16  	%rs5010, %rs7842, 255;
	setp.eq.s16 	%p925, %rs5010, 0;
	mov.b32 	%r8622, 18;
	@%p925 bra 	$L__BB7_177;
	and.b16  	%rs5011, %rs7843, 255;
	setp.eq.s16 	%p926, %rs5011, 0;
	mov.b32 	%r8622, 19;
	@%p926 bra 	$L__BB7_177;
	and.b16  	%rs5012, %rs7844, 255;
	setp.eq.s16 	%p927, %rs5012, 0;
	mov.b32 	%r8622, 20;
	@%p927 bra 	$L__BB7_177;
	setp.eq.s16 	%p928, %rs4982, 0;
	mov.b32 	%r8622, 21;
	@%p928 bra 	$L__BB7_177;
	and.b16  	%rs5014, %rs7846, 255;
	setp.eq.s16 	%p929, %rs5014, 0;
	mov.b32 	%r8622, 22;
	@%p929 bra 	$L__BB7_177;
	and.b16  	%rs5015, %rs7847, 255;
	setp.eq.s16 	%p930, %rs5015, 0;
	mov.b32 	%r8622, 23;
	@%p930 bra 	$L__BB7_177;
	and.b16  	%rs5016, %rs7848, 255;
	setp.eq.s16 	%p931, %rs5016, 0;
	mov.b32 	%r8622, 24;
	@%p931 bra 	$L__BB7_177;
	setp.eq.s16 	%p932, %rs4983, 0;
	mov.b32 	%r8622, 25;
	@%p932 bra 	$L__BB7_177;
	and.b16  	%rs5018, %rs7850, 255;
	setp.eq.s16 	%p933, %rs5018, 0;
	mov.b32 	%r8622, 26;
	@%p933 bra 	$L__BB7_177;
	and.b16  	%rs5019, %rs7851, 255;
	setp.eq.s16 	%p934, %rs5019, 0;
	mov.b32 	%r8622, 27;
	@%p934 bra 	$L__BB7_177;
	and.b16  	%rs5020, %rs7852, 255;
	setp.eq.s16 	%p935, %rs5020, 0;
	mov.b32 	%r8622, 28;
	@%p935 bra 	$L__BB7_177;
	setp.eq.s16 	%p936, %rs4984, 0;
	mov.b32 	%r8622, 29;
	@%p936 bra 	$L__BB7_177;
	and.b16  	%rs5022, %rs7854, 255;
	setp.eq.s16 	%p937, %rs5022, 0;
	mov.b32 	%r8622, 30;
	@%p937 bra 	$L__BB7_177;
	and.b16  	%rs5023, %rs7855, 255;
	setp.eq.s16 	%p938, %rs5023, 0;
	mov.b32 	%r8622, 31;
	@%p938 bra 	$L__BB7_177;
	and.b16  	%rs5024, %rs7856, 255;
	setp.eq.s16 	%p939, %rs5024, 0;
	mov.b32 	%r8622, 32;
	@%p939 bra 	$L__BB7_177;
	setp.eq.s16 	%p940, %rs4985, 0;
	mov.b32 	%r8622, 33;
	@%p940 bra 	$L__BB7_177;
	and.b16  	%rs5026, %rs7858, 255;
	setp.eq.s16 	%p941, %rs5026, 0;
	mov.b32 	%r8622, 34;
	@%p941 bra 	$L__BB7_177;
	and.b16  	%rs5027, %rs7859, 255;
	setp.eq.s16 	%p942, %rs5027, 0;
	mov.b32 	%r8622, 35;
	@%p942 bra 	$L__BB7_177;
	and.b16  	%rs5028, %rs7860, 255;
	setp.eq.s16 	%p943, %rs5028, 0;
	mov.b32 	%r8622, 36;
	@%p943 bra 	$L__BB7_177;
	setp.eq.s16 	%p944, %rs4986, 0;
	mov.b32 	%r8622, 37;
	@%p944 bra 	$L__BB7_177;
	and.b16  	%rs5030, %rs7862, 255;
	setp.eq.s16 	%p945, %rs5030, 0;
	mov.b32 	%r8622, 38;
	@%p945 bra 	$L__BB7_177;
	and.b16  	%rs5031, %rs7863, 255;
	setp.eq.s16 	%p946, %rs5031, 0;
	mov.b32 	%r8622, 39;
	@%p946 bra 	$L__BB7_177;
	and.b16  	%rs5032, %rs7864, 255;
	setp.eq.s16 	%p947, %rs5032, 0;
	mov.b32 	%r8622, 40;
	@%p947 bra 	$L__BB7_177;
	setp.eq.s16 	%p948, %rs4987, 0;
	mov.b32 	%r8622, 41;
	@%p948 bra 	$L__BB7_177;
	and.b16  	%rs5034, %rs7866, 255;
	setp.eq.s16 	%p949, %rs5034, 0;
	mov.b32 	%r8622, 42;
	@%p949 bra 	$L__BB7_177;
	and.b16  	%rs5035, %rs7867, 255;
	setp.eq.s16 	%p950, %rs5035, 0;
	mov.b32 	%r8622, 43;
	@%p950 bra 	$L__BB7_177;
	and.b16  	%rs5036, %rs7868, 255;
	setp.eq.s16 	%p951, %rs5036, 0;
	mov.b32 	%r8622, 44;
	@%p951 bra 	$L__BB7_177;
	setp.eq.s16 	%p952, %rs4988, 0;
	mov.b32 	%r8622, 45;
	@%p952 bra 	$L__BB7_177;
	and.b16  	%rs5038, %rs7870, 255;
	setp.eq.s16 	%p953, %rs5038, 0;
	mov.b32 	%r8622, 46;
	@%p953 bra 	$L__BB7_177;
	and.b16  	%rs5039, %rs7871, 255;
	setp.eq.s16 	%p954, %rs5039, 0;
	mov.b32 	%r8622, 47;
	@%p954 bra 	$L__BB7_177;
	and.b16  	%rs5040, %rs7872, 255;
	setp.eq.s16 	%p955, %rs5040, 0;
	mov.b32 	%r8622, 48;
	@%p955 bra 	$L__BB7_177;
	setp.eq.s16 	%p956, %rs4989, 0;
	mov.b32 	%r8622, 49;
	@%p956 bra 	$L__BB7_177;
$L__BB7_230:
	add.s32 	%r8613, %r8613, %r5466;
	add.f64 	%fd138, %fd138, %fd18;
$L__BB7_231:
	cvt.u32.u16 	%r5882, %rs7824;
	and.b32  	%r5883, %r5882, 255;
	and.b16  	%rs5043, %rs7825, 255;
	mul.wide.u16 	%r5884, %rs5043, 256;
	or.b32  	%r5885, %r5884, %r5883;
	cvt.u32.u16 	%r5886, %rs7826;
	shl.b32 	%r5887, %r5886, 16;
	and.b32  	%r5888, %r5887, 16711680;
	or.b32  	%r5889, %r5885, %r5888;
	cvt.u32.u16 	%r5890, %rs7827;
	shl.b32 	%r5891, %r5890, 24;
	or.b32  	%r5803, %r5889, %r5891;
	cvt.u32.u16 	%r5892, %rs7828;
	and.b32  	%r5893, %r5892, 255;
	and.b16  	%rs5044, %rs7829, 255;
	mul.wide.u16 	%r5894, %rs5044, 256;
	or.b32  	%r5895, %r5894, %r5893;
	cvt.u32.u16 	%r5896, %rs7830;
	shl.b32 	%r5897, %r5896, 16;
	and.b32  	%r5898, %r5897, 16711680;
	or.b32  	%r5899, %r5895, %r5898;
	cvt.u32.u16 	%r5900, %rs7831;
	shl.b32 	%r5901, %r5900, 24;
	or.b32  	%r5808, %r5899, %r5901;
	cvt.u32.u16 	%r5902, %rs7832;
	and.b32  	%r5903, %r5902, 255;
	and.b16  	%rs5045, %rs7833, 255;
	mul.wide.u16 	%r5904, %rs5045, 256;
	or.b32  	%r5905, %r5904, %r5903;
	cvt.u32.u16 	%r5906, %rs7834;
	shl.b32 	%r5907, %r5906, 16;
	and.b32  	%r5908, %r5907, 16711680;
	or.b32  	%r5909, %r5905, %r5908;
	cvt.u32.u16 	%r5910, %rs7835;
	shl.b32 	%r5911, %r5910, 24;
	or.b32  	%r5813, %r5909, %r5911;
	cvt.u32.u16 	%r5912, %rs7836;
	and.b32  	%r5913, %r5912, 255;
	and.b16  	%rs5046, %rs7837, 255;
	mul.wide.u16 	%r5914, %rs5046, 256;
	or.b32  	%r5915, %r5914, %r5913;
	cvt.u32.u16 	%r5916, %rs7838;
	shl.b32 	%r5917, %r5916, 16;
	and.b32  	%r5918, %r5917, 16711680;
	or.b32  	%r5919, %r5915, %r5918;
	cvt.u32.u16 	%r5920, %rs7839;
	shl.b32 	%r5921, %r5920, 24;
	or.b32  	%r5818, %r5919, %r5921;
	cvt.u32.u16 	%r5922, %rs7840;
	and.b32  	%r5923, %r5922, 255;
	and.b16  	%rs5047, %rs7841, 255;
	mul.wide.u16 	%r5924, %rs5047, 256;
	or.b32  	%r5925, %r5924, %r5923;
	cvt.u32.u16 	%r5926, %rs7842;
	shl.b32 	%r5927, %r5926, 16;
	and.b32  	%r5928, %r5927, 16711680;
	or.b32  	%r5929, %r5925, %r5928;
	cvt.u32.u16 	%r5930, %rs7843;
	shl.b32 	%r5931, %r5930, 24;
	or.b32  	%r5823, %r5929, %r5931;
	cvt.u32.u16 	%r5932, %rs7844;
	and.b32  	%r5933, %r5932, 255;
	and.b16  	%rs5048, %rs7845, 255;
	mul.wide.u16 	%r5934, %rs5048, 256;
	or.b32  	%r5935, %r5934, %r5933;
	cvt.u32.u16 	%r5936, %rs7846;
	shl.b32 	%r5937, %r5936, 16;
	and.b32  	%r5938, %r5937, 16711680;
	or.b32  	%r5939, %r5935, %r5938;
	cvt.u32.u16 	%r5940, %rs7847;
	shl.b32 	%r5941, %r5940, 24;
	or.b32  	%r5828, %r5939, %r5941;
	cvt.u32.u16 	%r5942, %rs7848;
	and.b32  	%r5943, %r5942, 255;
	and.b16  	%rs5049, %rs7849, 255;
	mul.wide.u16 	%r5944, %rs5049, 256;
	or.b32  	%r5945, %r5944, %r5943;
	cvt.u32.u16 	%r5946, %rs7850;
	shl.b32 	%r5947, %r5946, 16;
	and.b32  	%r5948, %r5947, 16711680;
	or.b32  	%r5949, %r5945, %r5948;
	cvt.u32.u16 	%r5950, %rs7851;
	shl.b32 	%r5951, %r5950, 24;
	or.b32  	%r5833, %r5949, %r5951;
	cvt.u32.u16 	%r5952, %rs7852;
	and.b32  	%r5953, %r5952, 255;
	and.b16  	%rs5050, %rs7853, 255;
	mul.wide.u16 	%r5954, %rs5050, 256;
	or.b32  	%r5955, %r5954, %r5953;
	cvt.u32.u16 	%r5956, %rs7854;
	shl.b32 	%r5957, %r5956, 16;
	and.b32  	%r5958, %r5957, 16711680;
	or.b32  	%r5959, %r5955, %r5958;
	cvt.u32.u16 	%r5960, %rs7855;
	shl.b32 	%r5961, %r5960, 24;
	or.b32  	%r5838, %r5959, %r5961;
	cvt.u32.u16 	%r5962, %rs7856;
	and.b32  	%r5963, %r5962, 255;
	and.b16  	%rs5051, %rs7857, 255;
	mul.wide.u16 	%r5964, %rs5051, 256;
	or.b32  	%r5965, %r5964, %r5963;
	cvt.u32.u16 	%r5966, %rs7858;
	shl.b32 	%r5967, %r5966, 16;
	and.b32  	%r5968, %r5967, 16711680;
	or.b32  	%r5969, %r5965, %r5968;
	cvt.u32.u16 	%r5970, %rs7859;
	shl.b32 	%r5971, %r5970, 24;
	or.b32  	%r5843, %r5969, %r5971;
	cvt.u32.u16 	%r5972, %rs7860;
	and.b32  	%r5973, %r5972, 255;
	and.b16  	%rs5052, %rs7861, 255;
	mul.wide.u16 	%r5974, %rs5052, 256;
	or.b32  	%r5975, %r5974, %r5973;
	cvt.u32.u16 	%r5976, %rs7862;
	shl.b32 	%r5977, %r5976, 16;
	and.b32  	%r5978, %r5977, 16711680;
	or.b32  	%r5979, %r5975, %r5978;
	cvt.u32.u16 	%r5980, %rs7863;
	shl.b32 	%r5981, %r5980, 24;
	or.b32  	%r5848, %r5979, %r5981;
	cvt.u32.u16 	%r5982, %rs7864;
	and.b32  	%r5983, %r5982, 255;
	and.b16  	%rs5053, %rs7865, 255;
	mul.wide.u16 	%r5984, %rs5053, 256;
	or.b32  	%r5985, %r5984, %r5983;
	cvt.u32.u16 	%r5986, %rs7866;
	shl.b32 	%r5987, %r5986, 16;
	and.b32  	%r5988, %r5987, 16711680;
	or.b32  	%r5989, %r5985, %r5988;
	cvt.u32.u16 	%r5990, %rs7867;
	shl.b32 	%r5991, %r5990, 24;
	or.b32  	%r5853, %r5989, %r5991;
	cvt.u32.u16 	%r5992, %rs7868;
	and.b32  	%r5993, %r5992, 255;
	and.b16  	%rs5054, %rs7869, 255;
	mul.wide.u16 	%r5994, %rs5054, 256;
	or.b32  	%r5995, %r5994, %r5993;
	cvt.u32.u16 	%r5996, %rs7870;
	shl.b32 	%r5997, %r5996, 16;
	and.b32  	%r5998, %r5997, 16711680;
	or.b32  	%r5999, %r5995, %r5998;
	cvt.u32.u16 	%r6000, %rs7871;
	shl.b32 	%r6001, %r6000, 24;
	or.b32  	%r5858, %r5999, %r6001;
	cvt.u32.u16 	%r6002, %rs7872;
	and.b32  	%r6003, %r6002, 255;
	and.b16  	%rs5055, %rs7873, 255;
	mul.wide.u16 	%r6004, %rs5055, 256;
	or.b32  	%r5863, %r6004, %r6003;
	mov.b32 	%r5879, 8;
	mov.b32 	%r5881, -1;
	// begin inline asm
	shfl.sync.down.b32 %r5802, %r5803, %r5879, %r4674, %r5881;
	// end inline asm
	// begin inline asm
	shfl.sync.down.b32 %r5807, %r5808, %r5879, %r4674, %r5881;
	// end inline asm
	// begin inline asm
	shfl.sync.down.b32 %r5812, %r5813, %r5879, %r4674, %r5881;
	// end inline asm
	// begin inline asm
	shfl.sync.down.b32 %r5817, %r5818, %r5879, %r4674, %r5881;
	// end inline asm
	// begin inline asm
	shfl.sync.down.b32 %r5822, %r5823, %r5879, %r4674, %r5881;
	// end inline asm
	// begin inline asm
	shfl.sync.down.b32 %r5827, %r5828, %r5879, %r4674, %r5881;
	// end inline asm
	// begin inline asm
	shfl.sync.down.b32 %r5832, %r5833, %r5879, %r4674, %r5881;
	// end inline asm
	// begin inline asm
	shfl.sync.down.b32 %r5837, %r5838, %r5879, %r4674, %r5881;
	// end inline asm
	// begin inline asm
	shfl.sync.down.b32 %r5842, %r5843, %r5879, %r4674, %r5881;
	// end inline asm
	// begin inline asm
	shfl.sync.down.b32 %r5847, %r5848, %r5879, %r4674, %r5881;
	// end inline asm
	// begin inline asm
	shfl.sync.down.b32 %r5852, %r5853, %r5879, %r4674, %r5881;
	// end inline asm
	// begin inline asm
	shfl.sync.down.b32 %r5857, %r5858, %r5879, %r4674, %r5881;
	// end inline asm
	// begin inline asm
	shfl.sync.down.b32 %r5862, %r5863, %r5879, %r4674, %r5881;
	// end inline asm
	// begin inline asm
	shfl.sync.down.b32 %r5867, %r8613, %r5879, %r4674, %r5881;
	// end inline asm
	mov.b64 	%rd361, %fd138;
	mov.b64 	{%r5873, %r5878}, %rd361;
	// begin inline asm
	shfl.sync.down.b32 %r5872, %r5873, %r5879, %r4674, %r5881;
	// end inline asm
	// begin inline asm
	shfl.sync.down.b32 %r5877, %r5878, %r5879, %r4674, %r5881;
	// end inline asm
	add.s32 	%r6005, %r4595, 8;
	setp.gt.s32 	%p959, %r6005, %r4674;
	@%p959 bra 	$L__BB7_287;
	shr.u32 	%r6007, %r5862, 8;
	cvt.u16.u32 	%rs5056, %r6007;
	cvt.u16.u32 	%rs5057, %r5862;
	mov.b64 	%rd362, {%r5872, %r5877};
	mov.b64 	%fd23, %rd362;
	cvt.u16.u32 	%rs6101, %r5802;
	add.u64 	%rd11, %SPL, 0;
	add.u64 	%rd12, %SPL, 64;
	and.b16  	%rs5058, %rs7824, 255;
	prmt.b32 	%r6010, %r5896, %r5900, 0x3340U;
	cvt.u32.u16 	%r6011, %rs7829;
	prmt.b32 	%r6013, %r5892, %r6011, 0x3340U;
	prmt.b32 	%r6014, %r6013, %r6010, 0x5410U;
	prmt.b32 	%r6017, %r5886, %r5890, 0x3340U;
	cvt.u32.u16 	%r6018, %rs7825;
	prmt.b32 	%r6020, %r5882, %r6018, 0x3340U;
	prmt.b32 	%r6021, %r6020, %r6017, 0x5410U;
	st.local.v2.b32 	[%rd11], {%r6021, %r6014};
	prmt.b32 	%r6024, %r5916, %r5920, 0x3340U;
	cvt.u32.u16 	%r6025, %rs7837;
	prmt.b32 	%r6027, %r5912, %r6025, 0x3340U;
	prmt.b32 	%r6028, %r6027, %r6024, 0x5410U;
	prmt.b32 	%r6031, %r5906, %r5910, 0x3340U;
	cvt.u32.u16 	%r6032, %rs7833;
	prmt.b32 	%r6034, %r5902, %r6032, 0x3340U;
	prmt.b32 	%r6035, %r6034, %r6031, 0x5410U;
	st.local.v2.b32 	[%rd11+8], {%r6035, %r6028};
	prmt.b32 	%r6038, %r5936, %r5940, 0x3340U;
	cvt.u32.u16 	%r6039, %rs7845;
	prmt.b32 	%r6041, %r5932, %r6039, 0x3340U;
	prmt.b32 	%r6042, %r6041, %r6038, 0x5410U;
	prmt.b32 	%r6045, %r5926, %r5930, 0x3340U;
	cvt.u32.u16 	%r6046, %rs7841;
	prmt.b32 	%r6048, %r5922, %r6046, 0x3340U;
	prmt.b32 	%r6049, %r6048, %r6045, 0x5410U;
	st.local.v2.b32 	[%rd11+16], {%r6049, %r6042};
	prmt.b32 	%r6052, %r5956, %r5960, 0x3340U;
	cvt.u32.u16 	%r6053, %rs7853;
	prmt.b32 	%r6055, %r5952, %r6053, 0x3340U;
	prmt.b32 	%r6056, %r6055, %r6052, 0x5410U;
	prmt.b32 	%r6059, %r5946, %r5950, 0x3340U;
	cvt.u32.u16 	%r6060, %rs7849;
	prmt.b32 	%r6062, %r5942, %r6060, 0x3340U;
	prmt.b32 	%r6063, %r6062, %r6059, 0x5410U;
	st.local.v2.b32 	[%rd11+24], {%r6063, %r6056};
	prmt.b32 	%r6066, %r5976, %r5980, 0x3340U;
	cvt.u32.u16 	%r6067, %rs7861;
	prmt.b32 	%r6069, %r5972, %r6067, 0x3340U;
	prmt.b32 	%r6070, %r6069, %r6066, 0x5410U;
	prmt.b32 	%r6073, %r5966, %r5970, 0x3340U;
	cvt.u32.u16 	%r6074, %rs7857;
	prmt.b32 	%r6076, %r5962, %r6074, 0x3340U;
	prmt.b32 	%r6077, %r6076, %r6073, 0x5410U;
	st.local.v2.b32 	[%rd11+32], {%r6077, %r6070};
	prmt.b32 	%r6080, %r5996, %r6000, 0x3340U;
	cvt.u32.u16 	%r6081, %rs7869;
	prmt.b32 	%r6083, %r5992, %r6081, 0x3340U;
	prmt.b32 	%r6084, %r6083, %r6080, 0x5410U;
	prmt.b32 	%r6087, %r5986, %r5990, 0x3340U;
	cvt.u32.u16 	%r6088, %rs7865;
	prmt.b32 	%r6090, %r5982, %r6088, 0x3340U;
	prmt.b32 	%r6091, %r6090, %r6087, 0x5410U;
	st.local.v2.b32 	[%rd11+40], {%r6091, %r6084};
	st.local.v2.u8 	[%rd11+48], {%rs7872, %rs7873};
	st.local.u32 	[%rd11+52], %r8613;
	st.local.f64 	[%rd11+56], %fd138;
	st.local.v2.b32 	[%rd12], {%r5802, %r5807};
	st.local.v2.b32 	[%rd12+8], {%r5812, %r5817};
	st.local.v2.b32 	[%rd12+16], {%r5822, %r5827};
	st.local.v2.b32 	[%rd12+24], {%r5832, %r5837};
	st.local.v2.b32 	[%rd12+32], {%r5842, %r5847};
	st.local.v2.b32 	[%rd12+40], {%r5852, %r5857};
	st.local.v2.u8 	[%rd12+48], {%rs5057, %rs5056};
	st.local.u32 	[%rd12+52], %r5867;
	st.local.v2.u32 	[%rd12+56], {%r5872, %r5877};
	setp.ne.s16 	%p960, %rs5058, 0;
	mov.b32 	%r8626, 0;
	@%p960 bra 	$L__BB7_237;
$L__BB7_233:
	and.b16  	%rs5108, %rs6101, 255;
	setp.eq.s16 	%p1010, %rs5108, 0;
	@%p1010 bra 	$L__BB7_286;
	mov.b32 	%r8627, 0;
$L__BB7_235:
	add.s32 	%r6142, %r8627, %r8626;
	cvt.u64.u32 	%rd365, %r6142;
	add.s64 	%rd366, %rd11, %rd365;
	st.local.u8 	[%rd366], %rs6101;
	add.s32 	%r106, %r8627, 1;
	cvt.u64.u32 	%rd367, %r8627;
	add.s64 	%rd368, %rd12, %rd367;
	ld.local.u8 	%rs6101, [%rd368+1];
	setp.ne.s16 	%p1011, %rs6101, 0;
	mov.u32 	%r8627, %r106;
	@%p1011 bra 	$L__BB7_235;
	ld.local.u32 	%r8613, [%rd11+52];
	ld.local.f64 	%fd138, [%rd11+56];
	ld.local.v2.b32 	{%r6143, %r6144}, [%rd11];
	bfe.u32 	%r6145, %r6143, 0, 8;
	cvt.u16.u32 	%rs7824, %r6145;
	bfe.u32 	%r6146, %r6143, 8, 8;
	cvt.u16.u32 	%rs7825, %r6146;
	bfe.u32 	%r6147, %r6143, 16, 8;
	cvt.u16.u32 	%rs7826, %r6147;
	bfe.u32 	%r6148, %r6143, 24, 8;
	cvt.u16.u32 	%rs7827, %r6148;
	bfe.u32 	%r6149, %r6144, 0, 8;
	cvt.u16.u32 	%rs7828, %r6149;
	bfe.u32 	%r6150, %r6144, 8, 8;
	cvt.u16.u32 	%rs7829, %r6150;
	bfe.u32 	%r6151, %r6144, 16, 8;
	cvt.u16.u32 	%rs7830, %r6151;
	bfe.u32 	%r6152, %r6144, 24, 8;
	cvt.u16.u32 	%rs7831, %r6152;
	ld.local.v2.b32 	{%r6153, %r6154}, [%rd11+8];
	bfe.u32 	%r6155, %r6153, 0, 8;
	cvt.u16.u32 	%rs7832, %r6155;
	bfe.u32 	%r6156, %r6153, 8, 8;
	cvt.u16.u32 	%rs7833, %r6156;
	bfe.u32 	%r6157, %r6153, 16, 8;
	cvt.u16.u32 	%rs7834, %r6157;
	bfe.u32 	%r6158, %r6153, 24, 8;
	cvt.u16.u32 	%rs7835, %r6158;
	bfe.u32 	%r6159, %r6154, 0, 8;
	cvt.u16.u32 	%rs7836, %r6159;
	bfe.u32 	%r6160, %r6154, 8, 8;
	cvt.u16.u32 	%rs7837, %r6160;
	bfe.u32 	%r6161, %r6154, 16, 8;
	cvt.u16.u32 	%rs7838, %r6161;
	bfe.u32 	%r6162, %r6154, 24, 8;
	cvt.u16.u32 	%rs7839, %r6162;
	ld.local.v2.b32 	{%r6163, %r6164}, [%rd11+16];
	bfe.u32 	%r6165, %r6163, 0, 8;
	cvt.u16.u32 	%rs7840, %r6165;
	bfe.u32 	%r6166, %r6163, 8, 8;
	cvt.u16.u32 	%rs7841, %r6166;
	bfe.u32 	%r6167, %r6163, 16, 8;
	cvt.u16.u32 	%rs7842, %r6167;
	bfe.u32 	%r6168, %r6163, 24, 8;
	cvt.u16.u32 	%rs7843, %r6168;
	bfe.u32 	%r6169, %r6164, 0, 8;
	cvt.u16.u32 	%rs7844, %r6169;
	bfe.u32 	%r6170, %r6164, 8, 8;
	cvt.u16.u32 	%rs7845, %r6170;
	bfe.u32 	%r6171, %r6164, 16, 8;
	cvt.u16.u32 	%rs7846, %r6171;
	bfe.u32 	%r6172, %r6164, 24, 8;
	cvt.u16.u32 	%rs7847, %r6172;
	ld.local.v2.b32 	{%r6173, %r6174}, [%rd11+24];
	bfe.u32 	%r6175, %r6173, 0, 8;
	cvt.u16.u32 	%rs7848, %r6175;
	bfe.u32 	%r6176, %r6173, 8, 8;
	cvt.u16.u32 	%rs7849, %r6176;
	bfe.u32 	%r6177, %r6173, 16, 8;
	cvt.u16.u32 	%rs7850, %r6177;
	bfe.u32 	%r6178, %r6173, 24, 8;
	cvt.u16.u32 	%rs7851, %r6178;
	bfe.u32 	%r6179, %r6174, 0, 8;
	cvt.u16.u32 	%rs7852, %r6179;
	bfe.u32 	%r6180, %r6174, 8, 8;
	cvt.u16.u32 	%rs7853, %r6180;
	bfe.u32 	%r6181, %r6174, 16, 8;
	cvt.u16.u32 	%rs7854, %r6181;
	bfe.u32 	%r6182, %r6174, 24, 8;
	cvt.u16.u32 	%rs7855, %r6182;
	ld.local.v2.b32 	{%r6183, %r6184}, [%rd11+32];
	bfe.u32 	%r6185, %r6183, 0, 8;
	cvt.u16.u32 	%rs7856, %r6185;
	bfe.u32 	%r6186, %r6183, 8, 8;
	cvt.u16.u32 	%rs7857, %r6186;
	bfe.u32 	%r6187, %r6183, 16, 8;
	cvt.u16.u32 	%rs7858, %r6187;
	bfe.u32 	%r6188, %r6183, 24, 8;
	cvt.u16.u32 	%rs7859, %r6188;
	bfe.u32 	%r6189, %r6184, 0, 8;
	cvt.u16.u32 	%rs7860, %r6189;
	bfe.u32 	%r6190, %r6184, 8, 8;
	cvt.u16.u32 	%rs7861, %r6190;
	bfe.u32 	%r6191, %r6184, 16, 8;
	cvt.u16.u32 	%rs7862, %r6191;
	bfe.u32 	%r6192, %r6184, 24, 8;
	cvt.u16.u32 	%rs7863, %r6192;
	ld.local.v2.b32 	{%r6193, %r6194}, [%rd11+40];
	bfe.u32 	%r6195, %r6193, 0, 8;
	cvt.u16.u32 	%rs7864, %r6195;
	bfe.u32 	%r6196, %r6193, 8, 8;
	cvt.u16.u32 	%rs7865, %r6196;
	bfe.u32 	%r6197, %r6193, 16, 8;
	cvt.u16.u32 	%rs7866, %r6197;
	bfe.u32 	%r6198, %r6193, 24, 8;
	cvt.u16.u32 	%rs7867, %r6198;
	bfe.u32 	%r6199, %r6194, 0, 8;
	cvt.u16.u32 	%rs7868, %r6199;
	bfe.u32 	%r6200, %r6194, 8, 8;
	cvt.u16.u32 	%rs7869, %r6200;
	bfe.u32 	%r6201, %r6194, 16, 8;
	cvt.u16.u32 	%rs7870, %r6201;
	bfe.u32 	%r6202, %r6194, 24, 8;
	cvt.u16.u32 	%rs7871, %r6202;
	ld.local.v2.u8 	{%rs7872, %rs7873}, [%rd11+48];
	bra.uni 	$L__BB7_286;
$L__BB7_237:
	setp.eq.s16 	%p961, %rs5043, 0;
	mov.b32 	%r8626, 1;
	@%p961 bra 	$L__BB7_233;
	and.b16  	%rs5060, %rs7826, 255;
	setp.eq.s16 	%p962, %rs5060, 0;
	mov.b32 	%r8626, 2;
	@%p962 bra 	$L__BB7_233;
	and.b16  	%rs5061, %rs7827, 255;
	setp.eq.s16 	%p963, %rs5061, 0;
	mov.b32 	%r8626, 3;
	@%p963 bra 	$L__BB7_233;
	and.b16  	%rs5062, %rs7828, 255;
	setp.eq.s16 	%p964, %rs5062, 0;
	mov.b32 	%r8626, 4;
	@%p964 bra 	$L__BB7_233;
	setp.eq.s16 	%p965, %rs5044, 0;
	mov.b32 	%r8626, 5;
	@%p965 bra 	$L__BB7_233;
	and.b16  	%rs5064, %rs7830, 255;
	setp.eq.s16 	%p966, %rs5064, 0;
	mov.b32 	%r8626, 6;
	@%p966 bra 	$L__BB7_233;
	and.b16  	%rs5065, %rs7831, 255;
	setp.eq.s16 	%p967, %rs5065, 0;
	mov.b32 	%r8626, 7;
	@%p967 bra 	$L__BB7_233;
	and.b16  	%rs5066, %rs7832, 255;
	setp.eq.s16 	%p968, %rs5066, 0;
	mov.b32 	%r8626, 8;
	@%p968 bra 	$L__BB7_233;
	setp.eq.s16 	%p969, %rs5045, 0;
	mov.b32 	%r8626, 9;
	@%p969 bra 	$L__BB7_233;
	and.b16  	%rs5068, %rs7834, 255;
	setp.eq.s16 	%p970, %rs5068, 0;
	mov.b32 	%r8626, 10;
	@%p970 bra 	$L__BB7_233;
	and.b16  	%rs5069, %rs7835, 255;
	setp.eq.s16 	%p971, %rs5069, 0;
	mov.b32 	%r8626, 11;
	@%p971 bra 	$L__BB7_233;
	and.b16  	%rs5070, %rs7836, 255;
	setp.eq.s16 	%p972, %rs5070, 0;
	mov.b32 	%r8626, 12;
	@%p972 bra 	$L__BB7_233;
	setp.eq.s16 	%p973, %rs5046, 0;
	mov.b32 	%r8626, 13;
	@%p973 bra 	$L__BB7_233;
	and.b16  	%rs5072, %rs7838, 255;
	setp.eq.s16 	%p974, %rs5072, 0;
	mov.b32 	%r8626, 14;
	@%p974 bra 	$L__BB7_233;
	and.b16  	%rs5073, %rs7839, 255;
	setp.eq.s16 	%p975, %rs5073, 0;
	mov.b32 	%r8626, 15;
	@%p975 bra 	$L__BB7_233;
	and.b16  	%rs5074, %rs7840, 255;
	setp.eq.s16 	%p976, %rs5074, 0;
	mov.b32 	%r8626, 16;
	@%p976 bra 	$L__BB7_233;
	setp.eq.s16 	%p977, %rs5047, 0;
	mov.b32 	%r8626, 17;
	@%p977 bra 	$L__BB7_233;
	and.b16  	%rs5076, %rs7842, 255;
	setp.eq.s16 	%p978, %rs5076, 0;
	mov.b32 	%r8626, 18;
	@%p978 bra 	$L__BB7_233;
	and.b16  	%rs5077, %rs7843, 255;
	setp.eq.s16 	%p979, %rs5077, 0;
	mov.b32 	%r8626, 19;
	@%p979 bra 	$L__BB7_233;
	and.b16  	%rs5078, %rs7844, 255;
	setp.eq.s16 	%p980, %rs5078, 0;
	mov.b32 	%r8626, 20;
	@%p980 bra 	$L__BB7_233;
	setp.eq.s16 	%p981, %rs5048, 0;
	mov.b32 	%r8626, 21;
	@%p981 bra 	$L__BB7_233;
	and.b16  	%rs5080, %rs7846, 255;
	setp.eq.s16 	%p982, %rs5080, 0;
	mov.b32 	%r8626, 22;
	@%p982 bra 	$L__BB7_233;
	and.b16  	%rs5081, %rs7847, 255;
	setp.eq.s16 	%p983, %rs5081, 0;
	mov.b32 	%r8626, 23;
	@%p983 bra 	$L__BB7_233;
	and.b16  	%rs5082, %rs7848, 255;
	setp.eq.s16 	%p984, %rs5082, 0;
	mov.b32 	%r8626, 24;
	@%p984 bra 	$L__BB7_233;
	setp.eq.s16 	%p985, %rs5049, 0;
	mov.b32 	%r8626, 25;
	@%p985 bra 	$L__BB7_233;
	and.b16  	%rs5084, %rs7850, 255;
	setp.eq.s16 	%p986, %rs5084, 0;
	mov.b32 	%r8626, 26;
	@%p986 bra 	$L__BB7_233;
	and.b16  	%rs5085, %rs7851, 255;
	setp.eq.s16 	%p987, %rs5085, 0;
	mov.b32 	%r8626, 27;
	@%p987 bra 	$L__BB7_233;
	and.b16  	%rs5086, %rs7852, 255;
	setp.eq.s16 	%p988, %rs5086, 0;
	mov.b32 	%r8626, 28;
	@%p988 bra 	$L__BB7_233;
	setp.eq.s16 	%p989, %rs5050, 0;
	mov.b32 	%r8626, 29;
	@%p989 bra 	$L__BB7_233;
	and.b16  	%rs5088, %rs7854, 255;
	setp.eq.s16 	%p990, %rs5088, 0;
	mov.b32 	%r8626, 30;
	@%p990 bra 	$L__BB7_233;
	and.b16  	%rs5089, %rs7855, 255;
	setp.eq.s16 	%p991, %rs5089, 0;
	mov.b32 	%r8626, 31;
	@%p991 bra 	$L__BB7_233;
	and.b16  	%rs5090, %rs7856, 255;
	setp.eq.s16 	%p992, %rs5090, 0;
	mov.b32 	%r8626, 32;
	@%p992 bra 	$L__BB7_233;
	setp.eq.s16 	%p993, %rs5051, 0;
	mov.b32 	%r8626, 33;
	@%p993 bra 	$L__BB7_233;
	and.b16  	%rs5092, %rs7858, 255;
	setp.eq.s16 	%p994, %rs5092, 0;
	mov.b32 	%r8626, 34;
	@%p994 bra 	$L__BB7_233;
	and.b16  	%rs5093, %rs7859, 255;
	setp.eq.s16 	%p995, %rs5093, 0;
	mov.b32 	%r8626, 35;
	@%p995 bra 	$L__BB7_233;
	and.b16  	%rs5094, %rs7860, 255;
	setp.eq.s16 	%p996, %rs5094, 0;
	mov.b32 	%r8626, 36;
	@%p996 bra 	$L__BB7_233;
	setp.eq.s16 	%p997, %rs5052, 0;
	mov.b32 	%r8626, 37;
	@%p997 bra 	$L__BB7_233;
	and.b16  	%rs5096, %rs7862, 255;
	setp.eq.s16 	%p998, %rs5096, 0;
	mov.b32 	%r8626, 38;
	@%p998 bra 	$L__BB7_233;
	and.b16  	%rs5097, %rs7863, 255;
	setp.eq.s16 	%p999, %rs5097, 0;
	mov.b32 	%r8626, 39;
	@%p999 bra 	$L__BB7_233;
	and.b16  	%rs5098, %rs7864, 255;
	setp.eq.s16 	%p1000, %rs5098, 0;
	mov.b32 	%r8626, 40;
	@%p1000 bra 	$L__BB7_233;
	setp.eq.s16 	%p1001, %rs5053, 0;
	mov.b32 	%r8626, 41;
	@%p1001 bra 	$L__BB7_233;
	and.b16  	%rs5100, %rs7866, 255;
	setp.eq.s16 	%p1002, %rs5100, 0;
	mov.b32 	%r8626, 42;
	@%p1002 bra 	$L__BB7_233;
	and.b16  	%rs5101, %rs7867, 255;
	setp.eq.s16 	%p1003, %rs5101, 0;
	mov.b32 	%r8626, 43;
	@%p1003 bra 	$L__BB7_233;
	and.b16  	%rs5102, %rs7868, 255;
	setp.eq.s16 	%p1004, %rs5102, 0;
	mov.b32 	%r8626, 44;
	@%p1004 bra 	$L__BB7_233;
	setp.eq.s16 	%p1005, %rs5054, 0;
	mov.b32 	%r8626, 45;
	@%p1005 bra 	$L__BB7_233;
	and.b16  	%rs5104, %rs7870, 255;
	setp.eq.s16 	%p1006, %rs5104, 0;
	mov.b32 	%r8626, 46;
	@%p1006 bra 	$L__BB7_233;
	and.b16  	%rs5105, %rs7871, 255;
	setp.eq.s16 	%p1007, %rs5105, 0;
	mov.b32 	%r8626, 47;
	@%p1007 bra 	$L__BB7_233;
	and.b16  	%rs5106, %rs7872, 255;
	setp.eq.s16 	%p1008, %rs5106, 0;
	mov.b32 	%r8626, 48;
	@%p1008 bra 	$L__BB7_233;
	setp.eq.s16 	%p1009, %rs5055, 0;
	mov.b32 	%r8626, 49;
	@%p1009 bra 	$L__BB7_233;
$L__BB7_286:
	add.s32 	%r8613, %r8613, %r5867;
	add.f64 	%fd138, %fd138, %fd23;
$L__BB7_287:
	cvt.u32.u16 	%r6283, %rs7824;
	and.b32  	%r6284, %r6283, 255;
	and.b16  	%rs5109, %rs7825, 255;
	mul.wide.u16 	%r6285, %rs5109, 256;
	or.b32  	%r6286, %r6285, %r6284;
	cvt.u32.u16 	%r6287, %rs7826;
	shl.b32 	%r6288, %r6287, 16;
	and.b32  	%r6289, %r6288, 16711680;
	or.b32  	%r6290, %r6286, %r6289;
	cvt.u32.u16 	%r6291, %rs7827;
	shl.b32 	%r6292, %r6291, 24;
	or.b32  	%r6204, %r6290, %r6292;
	cvt.u32.u16 	%r6293, %rs7828;
	and.b32  	%r6294, %r6293, 255;
	and.b16  	%rs5110, %rs7829, 255;
	mul.wide.u16 	%r6295, %rs5110, 256;
	or.b32  	%r6296, %r6295, %r6294;
	cvt.u32.u16 	%r6297, %rs7830;
	shl.b32 	%r6298, %r6297, 16;
	and.b32  	%r6299, %r6298, 16711680;
	or.b32  	%r6300, %r6296, %r6299;
	cvt.u32.u16 	%r6301, %rs7831;
	shl.b32 	%r6302, %r6301, 24;
	or.b32  	%r6209, %r6300, %r6302;
	cvt.u32.u16 	%r6303, %rs7832;
	and.b32  	%r6304, %r6303, 255;
	and.b16  	%rs5111, %rs7833, 255;
	mul.wide.u16 	%r6305, %rs5111, 256;
	or.b32  	%r6306, %r6305, %r6304;
	cvt.u32.u16 	%r6307, %rs7834;
	shl.b32 	%r6308, %r6307, 16;
	and.b32  	%r6309, %r6308, 16711680;
	or.b32  	%r6310, %r6306, %r6309;
	cvt.u32.u16 	%r6311, %rs7835;
	shl.b32 	%r6312, %r6311, 24;
	or.b32  	%r6214, %r6310, %r6312;
	cvt.u32.u16 	%r6313, %rs7836;
	and.b32  	%r6314, %r6313, 255;
	and.b16  	%rs5112, %rs7837, 255;
	mul.wide.u16 	%r6315, %rs5112, 256;
	or.b32  	%r6316, %r6315, %r6314;
	cvt.u32.u16 	%r6317, %rs7838;
	shl.b32 	%r6318, %r6317, 16;
	and.b32  	%r6319, %r6318, 16711680;
	or.b32  	%r6320, %r6316, %r6319;
	cvt.u32.u16 	%r6321, %rs7839;
	shl.b32 	%r6322, %r6321, 24;
	or.b32  	%r6219, %r6320, %r6322;
	cvt.u32.u16 	%r6323, %rs7840;
	and.b32  	%r6324, %r6323, 255;
	and.b16  	%rs5113, %rs7841, 255;
	mul.wide.u16 	%r6325, %rs5113, 256;
	or.b32  	%r6326, %r6325, %r6324;
	cvt.u32.u16 	%r6327, %rs7842;
	shl.b32 	%r6328, %r6327, 16;
	and.b32  	%r6329, %r6328, 16711680;
	or.b32  	%r6330, %r6326, %r6329;
	cvt.u32.u16 	%r6331, %rs7843;
	shl.b32 	%r6332, %r6331, 24;
	or.b32  	%r6224, %r6330, %r6332;
	cvt.u32.u16 	%r6333, %rs7844;
	and.b32  	%r6334, %r6333, 255;
	and.b16  	%rs5114, %rs7845, 255;
	mul.wide.u16 	%r6335, %rs5114, 256;
	or.b32  	%r6336, %r6335, %r6334;
	cvt.u32.u16 	%r6337, %rs7846;
	shl.b32 	%r6338, %r6337, 16;
	and.b32  	%r6339, %r6338, 16711680;
	or.b32  	%r6340, %r6336, %r6339;
	cvt.u32.u16 	%r6341, %rs7847;
	shl.b32 	%r6342, %r6341, 24;
	or.b32  	%r6229, %r6340, %r6342;
	cvt.u32.u16 	%r6343, %rs7848;
	and.b32  	%r6344, %r6343, 255;
	and.b16  	%rs5115, %rs7849, 255;
	mul.wide.u16 	%r6345, %rs5115, 256;
	or.b32  	%r6346, %r6345, %r6344;
	cvt.u32.u16 	%r6347, %rs7850;
	shl.b32 	%r6348, %r6347, 16;
	and.b32  	%r6349, %r6348, 16711680;
	or.b32  	%r6350, %r6346, %r6349;
	cvt.u32.u16 	%r6351, %rs7851;
	shl.b32 	%r6352, %r6351, 24;
	or.b32  	%r6234, %r6350, %r6352;
	cvt.u32.u16 	%r6353, %rs7852;
	and.b32  	%r6354, %r6353, 255;
	and.b16  	%rs5116, %rs7853, 255;
	mul.wide.u16 	%r6355, %rs5116, 256;
	or.b32  	%r6356, %r6355, %r6354;
	cvt.u32.u16 	%r6357, %rs7854;
	shl.b32 	%r6358, %r6357, 16;
	and.b32  	%r6359, %r6358, 16711680;
	or.b32  	%r6360, %r6356, %r6359;
	cvt.u32.u16 	%r6361, %rs7855;
	shl.b32 	%r6362, %r6361, 24;
	or.b32  	%r6239, %r6360, %r6362;
	cvt.u32.u16 	%r6363, %rs7856;
	and.b32  	%r6364, %r6363, 255;
	and.b16  	%rs5117, %rs7857, 255;
	mul.wide.u16 	%r6365, %rs5117, 256;
	or.b32  	%r6366, %r6365, %r6364;
	cvt.u32.u16 	%r6367, %rs7858;
	shl.b32 	%r6368, %r6367, 16;
	and.b32  	%r6369, %r6368, 16711680;
	or.b32  	%r6370, %r6366, %r6369;
	cvt.u32.u16 	%r6371, %rs7859;
	shl.b32 	%r6372, %r6371, 24;
	or.b32  	%r6244, %r6370, %r6372;
	cvt.u32.u16 	%r6373, %rs7860;
	and.b32  	%r6374, %r6373, 255;
	and.b16  	%rs5118, %rs7861, 255;
	mul.wide.u16 	%r6375, %rs5118, 256;
	or.b32  	%r6376, %r6375, %r6374;
	cvt.u32.u16 	%r6377, %rs7862;
	shl.b32 	%r6378, %r6377, 16;
	and.b32  	%r6379, %r6378, 16711680;
	or.b32  	%r6380, %r6376, %r6379;
	cvt.u32.u16 	%r6381, %rs7863;
	shl.b32 	%r6382, %r6381, 24;
	or.b32  	%r6249, %r6380, %r6382;
	cvt.u32.u16 	%r6383, %rs7864;
	and.b32  	%r6384, %r6383, 255;
	and.b16  	%rs5119, %rs7865, 255;
	mul.wide.u16 	%r6385, %rs5119, 256;
	or.b32  	%r6386, %r6385, %r6384;
	cvt.u32.u16 	%r6387, %rs7866;
	shl.b32 	%r6388, %r6387, 16;
	and.b32  	%r6389, %r6388, 16711680;
	or.b32  	%r6390, %r6386, %r6389;
	cvt.u32.u16 	%r6391, %rs7867;
	shl.b32 	%r6392, %r6391, 24;
	or.b32  	%r6254, %r6390, %r6392;
	cvt.u32.u16 	%r6393, %rs7868;
	and.b32  	%r6394, %r6393, 255;
	and.b16  	%rs5120, %rs7869, 255;
	mul.wide.u16 	%r6395, %rs5120, 256;
	or.b32  	%r6396, %r6395, %r6394;
	cvt.u32.u16 	%r6397, %rs7870;
	shl.b32 	%r6398, %r6397, 16;
	and.b32  	%r6399, %r6398, 16711680;
	or.b32  	%r6400, %r6396, %r6399;
	cvt.u32.u16 	%r6401, %rs7871;
	shl.b32 	%r6402, %r6401, 24;
	or.b32  	%r6259, %r6400, %r6402;
	cvt.u32.u16 	%r6403, %rs7872;
	and.b32  	%r6404, %r6403, 255;
	and.b16  	%rs5121, %rs7873, 255;
	mul.wide.u16 	%r6405, %rs5121, 256;
	or.b32  	%r6264, %r6405, %r6404;
	mov.b32 	%r6280, 16;
	mov.b32 	%r6282, -1;
	// begin inline asm
	shfl.sync.down.b32 %r6203, %r6204, %r6280, %r4674, %r6282;
	// end inline asm
	// begin inline asm
	shfl.sync.down.b32 %r6208, %r6209, %r6280, %r4674, %r6282;
	// end inline asm
	// begin inline asm
	shfl.sync.down.b32 %r6213, %r6214, %r6280, %r4674, %r6282;
	// end inline asm
	// begin inline asm
	shfl.sync.down.b32 %r6218, %r6219, %r6280, %r4674, %r6282;
	// end inline asm
	// begin inline asm
	shfl.sync.down.b32 %r6223, %r6224, %r6280, %r4674, %r6282;
	// end inline asm
	// begin inline asm
	shfl.sync.down.b32 %r6228, %r6229, %r6280, %r4674, %r6282;
	// end inline asm
	// begin inline asm
	shfl.sync.down.b32 %r6233, %r6234, %r6280, %r4674, %r6282;
	// end inline asm
	// begin inline asm
	shfl.sync.down.b32 %r6238, %r6239, %r6280, %r4674, %r6282;
	// end inline asm
	// begin inline asm
	shfl.sync.down.b32 %r6243, %r6244, %r6280, %r4674, %r6282;
	// end inline asm
	// begin inline asm
	shfl.sync.down.b32 %r6248, %r6249, %r6280, %r4674, %r6282;
	// end inline asm
	// begin inline asm
	shfl.sync.down.b32 %r6253, %r6254, %r6280, %r4674, %r6282;
	// end inline asm
	// begin inline asm
	shfl.sync.down.b32 %r6258, %r6259, %r6280, %r4674, %r6282;
	// end inline asm
	// begin inline asm
	shfl.sync.down.b32 %r6263, %r6264, %r6280, %r4674, %r6282;
	// end inline asm
	// begin inline asm
	shfl.sync.down.b32 %r6268, %r8613, %r6280, %r4674, %r6282;
	// end inline asm
	mov.b64 	%rd369, %fd138;
	mov.b64 	{%r6274, %r6279}, %rd369;
	// begin inline asm
	shfl.sync.down.b32 %r6273, %r6274, %r6280, %r4674, %r6282;
	// end inline asm
	// begin inline asm
	shfl.sync.down.b32 %r6278, %r6279, %r6280, %r4674, %r6282;
	// end inline asm
	add.s32 	%r6406, %r4595, 16;
	setp.gt.s32 	%p1012, %r6406, %r4674;
	@%p1012 bra 	$L__BB7_343;
	shr.u32 	%r6408, %r6263, 8;
	cvt.u16.u32 	%rs5122, %r6408;
	cvt.u16.u32 	%rs5123, %r6263;
	mov.b64 	%rd370, {%r6273, %r6278};
	mov.b64 	%fd28, %rd370;
	cvt.u16.u32 	%rs6202, %r6203;
	add.u64 	%rd13, %SPL, 0;
	add.u64 	%rd14, %SPL, 64;
	and.b16  	%rs5124, %rs7824, 255;
	prmt.b32 	%r6411, %r6297, %r6301, 0x3340U;
	cvt.u32.u16 	%r6412, %rs7829;
	prmt.b32 	%r6414, %r6293, %r6412, 0x3340U;
	prmt.b32 	%r6415, %r6414, %r6411, 0x5410U;
	prmt.b32 	%r6418, %r6287, %r6291, 0x3340U;
	cvt.u32.u16 	%r6419, %rs7825;
	prmt.b32 	%r6421, %r6283, %r6419, 0x3340U;
	prmt.b32 	%r6422, %r6421, %r6418, 0x5410U;
	st.local.v2.b32 	[%rd13], {%r6422, %r6415};
	prmt.b32 	%r6425, %r6317, %r6321, 0x3340U;
	cvt.u32.u16 	%r6426, %rs7837;
	prmt.b32 	%r6428, %r6313, %r6426, 0x3340U;
	prmt.b32 	%r6429, %r6428, %r6425, 0x5410U;
	prmt.b32 	%r6432, %r6307, %r6311, 0x3340U;
	cvt.u32.u16 	%r6433, %rs7833;
	prmt.b32 	%r6435, %r6303, %r6433, 0x3340U;
	prmt.b32 	%r6436, %r6435, %r6432, 0x5410U;
	st.local.v2.b32 	[%rd13+8], {%r6436, %r6429};
	prmt.b32 	%r6439, %r6337, %r6341, 0x3340U;
	cvt.u32.u16 	%r6440, %rs7845;
	prmt.b32 	%r6442, %r6333, %r6440, 0x3340U;
	prmt.b32 	%r6443, %r6442, %r6439, 0x5410U;
	prmt.b32 	%r6446, %r6327, %r6331, 0x3340U;
	cvt.u32.u16 	%r6447, %rs7841;
	prmt.b32 	%r6449, %r6323, %r6447, 0x3340U;
	prmt.b32 	%r6450, %r6449, %r6446, 0x5410U;
	st.local.v2.b32 	[%rd13+16], {%r6450, %r6443};
	prmt.b32 	%r6453, %r6357, %r6361, 0x3340U;
	cvt.u32.u16 	%r6454, %rs7853;
	prmt.b32 	%r6456, %r6353, %r6454, 0x3340U;
	prmt.b32 	%r6457, %r6456, %r6453, 0x5410U;
	prmt.b32 	%r6460, %r6347, %r6351, 0x3340U;
	cvt.u32.u16 	%r6461, %rs7849;
	prmt.b32 	%r6463, %r6343, %r6461, 0x3340U;
	prmt.b32 	%r6464, %r6463, %r6460, 0x5410U;
	st.local.v2.b32 	[%rd13+24], {%r6464, %r6457};
	prmt.b32 	%r6467, %r6377, %r6381, 0x3340U;
	cvt.u32.u16 	%r6468, %rs7861;
	prmt.b32 	%r6470, %r6373, %r6468, 0x3340U;
	prmt.b32 	%r6471, %r6470, %r6467, 0x5410U;
	prmt.b32 	%r6474, %r6367, %r6371, 0x3340U;
	cvt.u32.u16 	%r6475, %rs7857;
	prmt.b32 	%r6477, %r6363, %r6475, 0x3340U;
	prmt.b32 	%r6478, %r6477, %r6474, 0x5410U;
	st.local.v2.b32 	[%rd13+32], {%r6478, %r6471};
	prmt.b32 	%r6481, %r6397, %r6401, 0x3340U;
	cvt.u32.u16 	%r6482, %rs7869;
	prmt.b32 	%r6484, %r6393, %r6482, 0x3340U;
	prmt.b32 	%r6485, %r6484, %r6481, 0x5410U;
	prmt.b32 	%r6488, %r6387, %r6391, 0x3340U;
	cvt.u32.u16 	%r6489, %rs7865;
	prmt.b32 	%r6491, %r6383, %r6489, 0x3340U;
	prmt.b32 	%r6492, %r6491, %r6488, 0x5410U;
	st.local.v2.b32 	[%rd13+40], {%r6492, %r6485};
	st.local.v2.u8 	[%rd13+48], {%rs7872, %rs7873};
	st.local.u32 	[%rd13+52], %r8613;
	st.local.f64 	[%rd13+56], %fd138;
	st.local.v2.b32 	[%rd14], {%r6203, %r6208};
	st.local.v2.b32 	[%rd14+8], {%r6213, %r6218};
	st.local.v2.b32 	[%rd14+16], {%r6223, %r6228};
	st.local.v2.b32 	[%rd14+24], {%r6233, %r6238};
	st.local.v2.b32 	[%rd14+32], {%r6243, %r6248};
	st.local.v2.b32 	[%rd14+40], {%r6253, %r6258};
	st.local.v2.u8 	[%rd14+48], {%rs5123, %rs5122};
	st.local.u32 	[%rd14+52], %r6268;
	st.local.v2.u32 	[%rd14+56], {%r6273, %r6278};
	setp.ne.s16 	%p1013, %rs5124, 0;
	mov.b32 	%r8630, 0;
	@%p1013 bra 	$L__BB7_293;
$L__BB7_289:
	and.b16  	%rs5174, %rs6202, 255;
	setp.eq.s16 	%p1063, %rs5174, 0;
	@%p1063 bra 	$L__BB7_342;
	mov.b32 	%r8631, 0;
$L__BB7_291:
	add.s32 	%r6543, %r8631, %r8630;
	cvt.u64.u32 	%rd373, %r6543;
	add.s64 	%rd374, %rd13, %rd373;
	st.local.u8 	[%rd374], %rs6202;
	add.s32 	%r129, %r8631, 1;
	cvt.u64.u32 	%rd375, %r8631;
	add.s64 	%rd376, %rd14, %rd375;
	ld.local.u8 	%rs6202, [%rd376+1];
	setp.ne.s16 	%p1064, %rs6202, 0;
	mov.u32 	%r8631, %r129;
	@%p1064 bra 	$L__BB7_291;
	ld.local.u32 	%r8613, [%rd13+52];
	ld.local.f64 	%fd138, [%rd13+56];
	ld.local.v2.b32 	{%r6544, %r6545}, [%rd13];
	bfe.u32 	%r6546, %r6544, 0, 8;
	cvt.u16.u32 	%rs7824, %r6546;
	bfe.u32 	%r6547, %r6544, 8, 8;
	cvt.u16.u32 	%rs7825, %r6547;
	bfe.u32 	%r6548, %r6544, 16, 8;
	cvt.u16.u32 	%rs7826, %r6548;
	bfe.u32 	%r6549, %r6544, 24, 8;
	cvt.u16.u32 	%rs7827, %r6549;
	bfe.u32 	%r6550, %r6545, 0, 8;
	cvt.u16.u32 	%rs7828, %r6550;
	bfe.u32 	%r6551, %r6545, 8, 8;
	cvt.u16.u32 	%rs7829, %r6551;
	bfe.u32 	%r6552, %r6545, 16, 8;
	cvt.u16.u32 	%rs7830, %r6552;
	bfe.u32 	%r6553, %r6545, 24, 8;
	cvt.u16.u32 	%rs7831, %r6553;
	ld.local.v2.b32 	{%r6554, %r6555}, [%rd13+8];
	bfe.u32 	%r6556, %r6554, 0, 8;
	cvt.u16.u32 	%rs7832, %r6556;
	bfe.u32 	%r6557, %r6554, 8, 8;
	cvt.u16.u32 	%rs7833, %r6557;
	bfe.u32 	%r6558, %r6554, 16, 8;
	cvt.u16.u32 	%rs7834, %r6558;
	bfe.u32 	%r6559, %r6554, 24, 8;
	cvt.u16.u32 	%rs7835, %r6559;
	bfe.u32 	%r6560, %r6555, 0, 8;
	cvt.u16.u32 	%rs7836, %r6560;
	bfe.u32 	%r6561, %r6555, 8, 8;
	cvt.u16.u32 	%rs7837, %r6561;
	bfe.u32 	%r6562, %r6555, 16, 8;
	cvt.u16.u32 	%rs7838, %r6562;
	bfe.u32 	%r6563, %r6555, 24, 8;
	cvt.u16.u32 	%rs7839, %r6563;
	ld.local.v2.b32 	{%r6564, %r6565}, [%rd13+16];
	bfe.u32 	%r6566, %r6564, 0, 8;
	cvt.u16.u32 	%rs7840, %r6566;
	bfe.u32 	%r6567, %r6564, 8, 8;
	cvt.u16.u32 	%rs7841, %r6567;
	bfe.u32 	%r6568, %r6564, 16, 8;
	cvt.u16.u32 	%rs7842, %r6568;
	bfe.u32 	%r6569, %r6564, 24, 8;
	cvt.u16.u32 	%rs7843, %r6569;
	bfe.u32 	%r6570, %r6565, 0, 8;
	cvt.u16.u32 	%rs7844, %r6570;
	bfe.u32 	%r6571, %r6565, 8, 8;
	cvt.u16.u32 	%rs7845, %r6571;
	bfe.u32 	%r6572, %r6565, 16, 8;
	cvt.u16.u32 	%rs7846, %r6572;
	bfe.u32 	%r6573, %r6565, 24, 8;
	cvt.u16.u32 	%rs7847, %r6573;
	ld.local.v2.b32 	{%r6574, %r6575}, [%rd13+24];
	bfe.u32 	%r6576, %r6574, 0, 8;
	cvt.u16.u32 	%rs7848, %r6576;
	bfe.u32 	%r6577, %r6574, 8, 8;
	cvt.u16.u32 	%rs7849, %r6577;
	bfe.u32 	%r6578, %r6574, 16, 8;
	cvt.u16.u32 	%rs7850, %r6578;
	bfe.u32 	%r6579, %r6574, 24, 8;
	cvt.u16.u32 	%rs7851, %r6579;
	bfe.u32 	%r6580, %r6575, 0, 8;
	cvt.u16.u32 	%rs7852, %r6580;
	bfe.u32 	%r6581, %r6575, 8, 8;
	cvt.u16.u32 	%rs7853, %r6581;
	bfe.u32 	%r6582, %r6575, 16, 8;
	cvt.u16.u32 	%rs7854, %r6582;
	bfe.u32 	%r6583, %r6575, 24, 8;
	cvt.u16.u32 	%rs7855, %r6583;
	ld.local.v2.b32 	{%r6584, %r6585}, [%rd13+32];
	bfe.u32 	%r6586, %r6584, 0, 8;
	cvt.u16.u32 	%rs7856, %r6586;
	bfe.u32 	%r6587, %r6584, 8, 8;
	cvt.u16.u32 	%rs7857, %r6587;
	bfe.u32 	%r6588, %r6584, 16, 8;
	cvt.u16.u32 	%rs7858, %r6588;
	bfe.u32 	%r6589, %r6584, 24, 8;
	cvt.u16.u32 	%rs7859, %r6589;
	bfe.u32 	%r6590, %r6585, 0, 8;
	cvt.u16.u32 	%rs7860, %r6590;
	bfe.u32 	%r6591, %r6585, 8, 8;
	cvt.u16.u32 	%rs7861, %r6591;
	bfe.u32 	%r6592, %r6585, 16, 8;
	cvt.u16.u32 	%rs7862, %r6592;
	bfe.u32 	%r6593, %r6585, 24, 8;
	cvt.u16.u32 	%rs7863, %r6593;
	ld.local.v2.b32 	{%r6594, %r6595}, [%rd13+40];
	bfe.u32 	%r6596, %r6594, 0, 8;
	cvt.u16.u32 	%rs7864, %r6596;
	bfe.u32 	%r6597, %r6594, 8, 8;
	cvt.u16.u32 	%rs7865, %r6597;
	bfe.u32 	%r6598, %r6594, 16, 8;
	cvt.u16.u32 	%rs7866, %r6598;
	bfe.u32 	%r6599, %r6594, 24, 8;
	cvt.u16.u32 	%rs7867, %r6599;
	bfe.u32 	%r6600, %r6595, 0, 8;
	cvt.u16.u32 	%rs7868, %r6600;
	bfe.u32 	%r6601, %r6595, 8, 8;
	cvt.u16.u32 	%rs7869, %r6601;
	bfe.u32 	%r6602, %r6595, 16, 8;
	cvt.u16.u32 	%rs7870, %r6602;
	bfe.u32 	%r6603, %r6595, 24, 8;
	cvt.u16.u32 	%rs7871, %r6603;
	ld.local.v2.u8 	{%rs7872, %rs7873}, [%rd13+48];
	bra.uni 	$L__BB7_342;
$L__BB7_293:
	setp.eq.s16 	%p1014, %rs5109, 0;
	mov.b32 	%r8630, 1;
	@%p1014 bra 	$L__BB7_289;
	and.b16  	%rs5126, %rs7826, 255;
	setp.eq.s16 	%p1015, %rs5126, 0;
	mov.b32 	%r8630, 2;
	@%p1015 bra 	$L__BB7_289;
	and.b16  	%rs5127, %rs7827, 255;
	setp.eq.s16 	%p1016, %rs5127, 0;
	mov.b32 	%r8630, 3;
	@%p1016 bra 	$L__BB7_289;
	and.b16  	%rs5128, %rs7828, 255;
	setp.eq.s16 	%p1017, %rs5128, 0;
	mov.b32 	%r8630, 4;
	@%p1017 bra 	$L__BB7_289;
	setp.eq.s16 	%p1018, %rs5110, 0;
	mov.b32 	%r8630, 5;
	@%p1018 bra 	$L__BB7_289;
	and.b16  	%rs5130, %rs7830, 255;
	setp.eq.s16 	%p1019, %rs5130, 0;
	mov.b32 	%r8630, 6;
	@%p1019 bra 	$L__BB7_289;
	and.b16  	%rs5131, %rs7831, 255;
	setp.eq.s16 	%p1020, %rs5131, 0;
	mov.b32 	%r8630, 7;
	@%p1020 bra 	$L__BB7_289;
	and.b16  	%rs5132, %rs7832, 255;
	setp.eq.s16 	%p1021, %rs5132, 0;
	mov.b32 	%r8630, 8;
	@%p1021 bra 	$L__BB7_289;
	setp.eq.s16 	%p1022, %rs5111, 0;
	mov.b32 	%r8630, 9;
	@%p1022 bra 	$L__BB7_289;
	and.b16  	%rs5134, %rs7834, 255;
	setp.eq.s16 	%p1023, %rs5134, 0;
	mov.b32 	%r8630, 10;
	@%p1023 bra 	$L__BB7_289;
	and.b16  	%rs5135, %rs7835, 255;
	setp.eq.s16 	%p1024, %rs5135, 0;
	mov.b32 	%r8630, 11;
	@%p1024 bra 	$L__BB7_289;
	and.b16  	%rs5136, %rs7836, 255;
	setp.eq.s16 	%p1025, %rs5136, 0;
	mov.b32 	%r8630, 12;
	@%p1025 bra 	$L__BB7_289;
	setp.eq.s16 	%p1026, %rs5112, 0;
	mov.b32 	%r8630, 13;
	@%p1026 bra 	$L__BB7_289;
	and.b16  	%rs5138, %rs7838, 255;
	setp.eq.s16 	%p1027, %rs5138, 0;
	mov.b32 	%r8630, 14;
	@%p1027 bra 	$L__BB7_289;
	and.b16  	%rs5139, %rs7839, 255;
	setp.eq.s16 	%p1028, %rs5139, 0;
	mov.b32 	%r8630, 15;
	@%p1028 bra 	$L__BB7_289;
	and.b16  	%rs5140, %rs7840, 255;
	setp.eq.s16 	%p1029, %rs5140, 0;
	mov.b32 	%r8630, 16;
	@%p1029 bra 	$L__BB7_289;
	setp.eq.s16 	%p1030, %rs5113, 0;
	mov.b32 	%r8630, 17;
	@%p1030 bra 	$L__BB7_289;
	and.b16  	%rs5142, %rs7842, 255;
	setp.eq.s16 	%p1031, %rs5142, 0;
	mov.b32 	%r8630, 18;
	@%p1031 bra 	$L__BB7_289;
	and.b16  	%rs5143, %rs7843, 255;
	setp.eq.s16 	%p1032, %rs5143, 0;
	mov.b32 	%r8630, 19;
	@%p1032 bra 	$L__BB7_289;
	and.b16  	%rs5144, %rs7844, 255;
	setp.eq.s16 	%p1033, %rs5144, 0;
	mov.b32 	%r8630, 20;
	@%p1033 bra 	$L__BB7_289;
	setp.eq.s16 	%p1034, %rs5114, 0;
	mov.b32 	%r8630, 21;
	@%p1034 bra 	$L__BB7_289;
	and.b16  	%rs5146, %rs7846, 255;
	setp.eq.s16 	%p1035, %rs5146, 0;
	mov.b32 	%r8630, 22;
	@%p1035 bra 	$L__BB7_289;
	and.b16  	%rs5147, %rs7847, 255;
	setp.eq.s16 	%p1036, %rs5147, 0;
	mov.b32 	%r8630, 23;
	@%p1036 bra 	$L__BB7_289;
	and.b16  	%rs5148, %rs7848, 255;
	setp.eq.s16 	%p1037, %rs5148, 0;
	mov.b32 	%r8630, 24;
	@%p1037 bra 	$L__BB7_289;
	setp.eq.s16 	%p1038, %rs5115, 0;
	mov.b32 	%r8630, 25;
	@%p1038 bra 	$L__BB7_289;
	and.b16  	%rs5150, %rs7850, 255;
	setp.eq.s16 	%p1039, %rs5150, 0;
	mov.b32 	%r8630, 26;
	@%p1039 bra 	$L__BB7_289;
	and.b16  	%rs5151, %rs7851, 255;
	setp.eq.s16 	%p1040, %rs5151, 0;
	mov.b32 	%r8630, 27;
	@%p1040 bra 	$L__BB7_289;
	and.b16  	%rs5152, %rs7852, 255;
	setp.eq.s16 	%p1041, %rs5152, 0;
	mov.b32 	%r8630, 28;
	@%p1041 bra 	$L__BB7_289;
	setp.eq.s16 	%p1042, %rs5116, 0;
	mov.b32 	%r8630, 29;
	@%p1042 bra 	$L__BB7_289;
	and.b16  	%rs5154, %rs7854, 255;
	setp.eq.s16 	%p1043, %rs5154, 0;
	mov.b32 	%r8630, 30;
	@%p1043 bra 	$L__BB7_289;
	and.b16  	%rs5155, %rs7855, 255;
	setp.eq.s16 	%p1044, %rs5155, 0;
	mov.b32 	%r8630, 31;
	@%p1044 bra 	$L__BB7_289;
	and.b16  	%rs5156, %rs7856, 255;
	setp.eq.s16 	%p1045, %rs5156, 0;
	mov.b32 	%r8630, 32;
	@%p1045 bra 	$L__BB7_289;
	setp.eq.s16 	%p1046, %rs5117, 0;
	mov.b32 	%r8630, 33;
	@%p1046 bra 	$L__BB7_289;
	and.b16  	%rs5158, %rs7858, 255;
	setp.eq.s16 	%p1047, %rs5158, 0;
	mov.b32 	%r8630, 34;
	@%p1047 bra 	$L__BB7_289;
	and.b16  	%rs5159, %rs7859, 255;
	setp.eq.s16 	%p1048, %rs5159, 0;
	mov.b32 	%r8630, 35;
	@%p1048 bra 	$L__BB7_289;
	and.b16  	%rs5160, %rs7860, 255;
	setp.eq.s16 	%p1049, %rs5160, 0;
	mov.b32 	%r8630, 36;
	@%p1049 bra 	$L__BB7_289;
	setp.eq.s16 	%p1050, %rs5118, 0;
	mov.b32 	%r8630, 37;
	@%p1050 bra 	$L__BB7_289;
	and.b16  	%rs5162, %rs7862, 255;
	setp.eq.s16 	%p1051, %rs5162, 0;
	mov.b32 	%r8630, 38;
	@%p1051 bra 	$L__BB7_289;
	and.b16  	%rs5163, %rs7863, 255;
	setp.eq.s16 	%p1052, %rs5163, 0;
	mov.b32 	%r8630, 39;
	@%p1052 bra 	$L__BB7_289;
	and.b16  	%rs5164, %rs7864, 255;
	setp.eq.s16 	%p1053, %rs5164, 0;
	mov.b32 	%r8630, 40;
	@%p1053 bra 	$L__BB7_289;
	setp.eq.s16 	%p1054, %rs5119, 0;
	mov.b32 	%r8630, 41;
	@%p1054 bra 	$L__BB7_289;
	and.b16  	%rs5166, %rs7866, 255;
	setp.eq.s16 	%p1055, %rs5166, 0;
	mov.b32 	%r8630, 42;
	@%p1055 bra 	$L__BB7_289;
	and.b16  	%rs5167, %rs7867, 255;
	setp.eq.s16 	%p1056, %rs5167, 0;
	mov.b32 	%r8630, 43;
	@%p1056 bra 	$L__BB7_289;
	and.b16  	%rs5168, %rs7868, 255;
	setp.eq.s16 	%p1057, %rs5168, 0;
	mov.b32 	%r8630, 44;
	@%p1057 bra 	$L__BB7_289;
	setp.eq.s16 	%p1058, %rs5120, 0;
	mov.b32 	%r8630, 45;
	@%p1058 bra 	$L__BB7_289;
	and.b16  	%rs5170, %rs7870, 255;
	setp.eq.s16 	%p1059, %rs5170, 0;
	mov.b32 	%r8630, 46;
	@%p1059 bra 	$L__BB7_289;
	and.b16  	%rs5171, %rs7871, 255;
	setp.eq.s16 	%p1060, %rs5171, 0;
	mov.b32 	%r8630, 47;
	@%p1060 bra 	$L__BB7_289;
	and.b16  	%rs5172, %rs7872, 255;
	setp.eq.s16 	%p1061, %rs5172, 0;
	mov.b32 	%r8630, 48;
	@%p1061 bra 	$L__BB7_289;
	setp.eq.s16 	%p1062, %rs5121, 0;
	mov.b32 	%r8630, 49;
	@%p1062 bra 	$L__BB7_289;
$L__BB7_342:
	add.s32 	%r8613, %r8613, %r6268;
	add.f64 	%fd138, %fd138, %fd28;
$L__BB7_343:
	setp.ne.s32 	%p1065, %r4595, 0;
	@%p1065 bra 	$L__BB7_345;
	shl.b32 	%r6604, %r1, 1;
	and.b32  	%r6605, %r6604, 1984;
	mov.u32 	%r6606, _ZZN3cub18CUB_300001_SM_10006detail6reduce28DeviceReduceSingleTileKernelINS2_10policy_hubI4Studj8sum_funcE10Policy1000EPS5_S9_iS6_S5_S5_N4cuda3std3__410__identityEEEvT0_T1_T2_T3_T4_T6_E12temp_storage;
	add.s32 	%r6607, %r6606, %r6605;
	cvt.u32.u16 	%r6608, %rs7831;
	cvt.u32.u16 	%r6609, %rs7830;
	prmt.b32 	%r6610, %r6609, %r6608, 0x3340U;
	cvt.u32.u16 	%r6611, %rs7829;
	cvt.u32.u16 	%r6612, %rs7828;
	prmt.b32 	%r6613, %r6612, %r6611, 0x3340U;
	prmt.b32 	%r6614, %r6613, %r6610, 0x5410U;
	cvt.u32.u16 	%r6615, %rs7827;
	cvt.u32.u16 	%r6616, %rs7826;
	prmt.b32 	%r6617, %r6616, %r6615, 0x3340U;
	cvt.u32.u16 	%r6618, %rs7825;
	cvt.u32.u16 	%r6619, %rs7824;
	prmt.b32 	%r6620, %r6619, %r6618, 0x3340U;
	prmt.b32 	%r6621, %r6620, %r6617, 0x5410U;
	st.shared.v2.b32 	[%r6607+8], {%r6621, %r6614};
	cvt.u32.u16 	%r6622, %rs7839;
	cvt.u32.u16 	%r6623, %rs7838;
	prmt.b32 	%r6624, %r6623, %r6622, 0x3340U;
	cvt.u32.u16 	%r6625, %rs7837;
	cvt.u32.u16 	%r6626, %rs7836;
	prmt.b32 	%r6627, %r6626, %r6625, 0x3340U;
	prmt.b32 	%r6628, %r6627, %r6624, 0x5410U;
	cvt.u32.u16 	%r6629, %rs7835;
	cvt.u32.u16 	%r6630, %rs7834;
	prmt.b32 	%r6631, %r6630, %r6629, 0x3340U;
	cvt.u32.u16 	%r6632, %rs7833;
	cvt.u32.u16 	%r6633, %rs7832;
	prmt.b32 	%r6634, %r6633, %r6632, 0x3340U;
	prmt.b32 	%r6635, %r6634, %r6631, 0x5410U;
	st.shared.v2.b32 	[%r6607+16], {%r6635, %r6628};
	cvt.u32.u16 	%r6636, %rs7847;
	cvt.u32.u16 	%r6637, %rs7846;
	prmt.b32 	%r6638, %r6637, %r6636, 0x3340U;
	cvt.u32.u16 	%r6639, %rs7845;
	cvt.u32.u16 	%r6640, %rs7844;
	prmt.b32 	%r6641, %r6640, %r6639, 0x3340U;
	prmt.b32 	%r6642, %r6641, %r6638, 0x5410U;
	cvt.u32.u16 	%r6643, %rs7843;
	cvt.u32.u16 	%r6644, %rs7842;
	prmt.b32 	%r6645, %r6644, %r6643, 0x3340U;
	cvt.u32.u16 	%r6646, %rs7841;
	cvt.u32.u16 	%r6647, %rs7840;
	prmt.b32 	%r6648, %r6647, %r6646, 0x3340U;
	prmt.b32 	%r6649, %r6648, %r6645, 0x5410U;
	st.shared.v2.b32 	[%r6607+24], {%r6649, %r6642};
	cvt.u32.u16 	%r6650, %rs7855;
	cvt.u32.u16 	%r6651, %rs7854;
	prmt.b32 	%r6652, %r6651, %r6650, 0x3340U;
	cvt.u32.u16 	%r6653, %rs7853;
	cvt.u32.u16 	%r6654, %rs7852;
	prmt.b32 	%r6655, %r6654, %r6653, 0x3340U;
	prmt.b32 	%r6656, %r6655, %r6652, 0x5410U;
	cvt.u32.u16 	%r6657, %rs7851;
	cvt.u32.u16 	%r6658, %rs7850;
	prmt.b32 	%r6659, %r6658, %r6657, 0x3340U;
	cvt.u32.u16 	%r6660, %rs7849;
	cvt.u32.u16 	%r6661, %rs7848;
	prmt.b32 	%r6662, %r6661, %r6660, 0x3340U;
	prmt.b32 	%r6663, %r6662, %r6659, 0x5410U;
	st.shared.v2.b32 	[%r6607+32], {%r6663, %r6656};
	cvt.u32.u16 	%r6664, %rs7863;
	cvt.u32.u16 	%r6665, %rs7862;
	prmt.b32 	%r6666, %r6665, %r6664, 0x3340U;
	cvt.u32.u16 	%r6667, %rs7861;
	cvt.u32.u16 	%r6668, %rs7860;
	prmt.b32 	%r6669, %r6668, %r6667, 0x3340U;
	prmt.b32 	%r6670, %r6669, %r6666, 0x5410U;
	cvt.u32.u16 	%r6671, %rs7859;
	cvt.u32.u16 	%r6672, %rs7858;
	prmt.b32 	%r6673, %r6672, %r6671, 0x3340U;
	cvt.u32.u16 	%r6674, %rs7857;
	cvt.u32.u16 	%r6675, %rs7856;
	prmt.b32 	%r6676, %r6675, %r6674, 0x3340U;
	prmt.b32 	%r6677, %r6676, %r6673, 0x5410U;
	st.shared.v2.b32 	[%r6607+40], {%r6677, %r6670};
	cvt.u32.u16 	%r6678, %rs7871;
	cvt.u32.u16 	%r6679, %rs7870;
	prmt.b32 	%r6680, %r6679, %r6678, 0x3340U;
	cvt.u32.u16 	%r6681, %rs7869;
	cvt.u32.u16 	%r6682, %rs7868;
	prmt.b32 	%r6683, %r6682, %r6681, 0x3340U;
	prmt.b32 	%r6684, %r6683, %r6680, 0x5410U;
	cvt.u32.u16 	%r6685, %rs7867;
	cvt.u32.u16 	%r6686, %rs7866;
	prmt.b32 	%r6687, %r6686, %r6685, 0x3340U;
	cvt.u32.u16 	%r6688, %rs7865;
	cvt.u32.u16 	%r6689, %rs7864;
	prmt.b32 	%r6690, %r6689, %r6688, 0x3340U;
	prmt.b32 	%r6691, %r6690, %r6687, 0x5410U;
	st.shared.v2.b32 	[%r6607+48], {%r6691, %r6684};
	st.shared.v2.u8 	[%r6607+56], {%rs7872, %rs7873};
	st.shared.u32 	[%r6607+60], %r8613;
	st.shared.f64 	[%r6607+64], %fd138;
$L__BB7_345:
	bar.sync 	0;
	setp.ne.s32 	%p1066, %r1, 0;
	setp.lt.s32 	%p1067, %r382, 33;
	or.pred  	%p1068, %p1066, %p1067;
	@%p1068 bra 	$L__BB7_1508;
	ld.shared.v2.b32 	{%r6693, %r6694}, [_ZZN3cub18CUB_300001_SM_10006detail6reduce28DeviceReduceSingleTileKernelINS2_10policy_hubI4Studj8sum_funcE10Policy1000EPS5_S9_iS6_S5_S5_N4cuda3std3__410__identityEEEvT0_T1_T2_T3_T4_T6_E12temp_storage+72];
	bfe.u32 	%r6695, %r6693, 0, 8;
	cvt.u16.u32 	%rs6303, %r6695;
	ld.shared.v2.b32 	{%r6696, %r6697}, [_ZZN3cub18CUB_300001_SM_10006detail6reduce28DeviceReduceSingleTileKernelINS2_10policy_hubI4Studj8sum_funcE10Policy1000EPS5_S9_iS6_S5_S5_N4cuda3std3__410__identityEEEvT0_T1_T2_T3_T4_T6_E12temp_storage+80];
	ld.shared.v2.b32 	{%r6698, %r6699}, [_ZZN3cub18CUB_300001_SM_10006detail6reduce28DeviceReduceSingleTileKernelINS2_10policy_hubI4Studj8sum_funcE10Policy1000EPS5_S9_iS6_S5_S5_N4cuda3std3__410__identityEEEvT0_T1_T2_T3_T4_T6_E12temp_storage+88];
	ld.shared.v2.b32 	{%r6700, %r6701}, [_ZZN3cub18CUB_300001_SM_10006detail6reduce28DeviceReduceSingleTileKernelINS2_10policy_hubI4Studj8sum_funcE10Policy1000EPS5_S9_iS6_S5_S5_N4cuda3std3__410__identityEEEvT0_T1_T2_T3_T4_T6_E12temp_storage+96];
	ld.shared.v2.b32 	{%r6702, %r6703}, [_ZZN3cub18CUB_300001_SM_10006detail6reduce28DeviceReduceSingleTileKernelINS2_10policy_hubI4Studj8sum_funcE10Policy1000EPS5_S9_iS6_S5_S5_N4cuda3std3__410__identityEEEvT0_T1_T2_T3_T4_T6_E12temp_storage+104];
	ld.shared.v2.b32 	{%r6704, %r6705}, [_ZZN3cub18CUB_300001_SM_10006detail6reduce28DeviceReduceSingleTileKernelINS2_10policy_hubI4Studj8sum_funcE10Policy1000EPS5_S9_iS6_S5_S5_N4cuda3std3__410__identityEEEvT0_T1_T2_T3_T4_T6_E12temp_storage+112];
	ld.shared.v2.u8 	{%rs5175, %rs5176}, [_ZZN3cub18CUB_300001_SM_10006detail6reduce28DeviceReduceSingleTileKernelINS2_10policy_hubI4Studj8sum_funcE10Policy1000EPS5_S9_iS6_S5_S5_N4cuda3std3__410__identityEEEvT0_T1_T2_T3_T4_T6_E12temp_storage+120];
	ld.shared.u32 	%r134, [_ZZN3cub18CUB_300001_SM_10006detail6reduce28DeviceReduceSingleTileKernelINS2_10policy_hubI4Studj8sum_funcE10Policy1000EPS5_S9_iS6_S5_S5_N4cuda3std3__410__identityEEEvT0_T1_T2_T3_T4_T6_E12temp_storage+124];
	ld.shared.f64 	%fd33, [_ZZN3cub18CUB_300001_SM_10006detail6reduce28DeviceReduceSingleTileKernelINS2_10policy_hubI4Studj8sum_funcE10Policy1000EPS5_S9_iS6_S5_S5_N4cuda3std3__410__identityEEEvT0_T1_T2_T3_T4_T6_E12temp_storage+128];
	add.u64 	%rd377, %SP, 0;
	add.u64 	%rd15, %SPL, 0;
	add.u64 	%rd378, %SP, 64;
	add.u64 	%rd16, %SPL, 64;
	and.b16  	%rs5177, %rs7824, 255;
	cvt.u32.u16 	%r6706, %rs7831;
	cvt.u32.u16 	%r6707, %rs7830;
	prmt.b32 	%r6708, %r6707, %r6706, 0x3340U;
	cvt.u32.u16 	%r6709, %rs7829;
	cvt.u32.u16 	%r6710, %rs7828;
	prmt.b32 	%r6711, %r6710, %r6709, 0x3340U;
	prmt.b32 	%r6712, %r6711, %r6708, 0x5410U;
	cvt.u32.u16 	%r6713, %rs7827;
	cvt.u32.u16 	%r6714, %rs7826;
	prmt.b32 	%r6715, %r6714, %r6713, 0x3340U;
	cvt.u32.u16 	%r6716, %rs7825;
	cvt.u32.u16 	%r6717, %rs7824;
	prmt.b32 	%r6718, %r6717, %r6716, 0x3340U;
	prmt.b32 	%r6719, %r6718, %r6715, 0x5410U;
	st.local.v2.b32 	[%rd15], {%r6719, %r6712};
	cvt.u32.u16 	%r6720, %rs7839;
	cvt.u32.u16 	%r6721, %rs7838;
	prmt.b32 	%r6722, %r6721, %r6720, 0x3340U;
	cvt.u32.u16 	%r6723, %rs7837;
	cvt.u32.u16 	%r6724, %rs7836;
	prmt.b32 	%r6725, %r6724, %r6723, 0x3340U;
	prmt.b32 	%r6726, %r6725, %r6722, 0x5410U;
	cvt.u32.u16 	%r6727, %rs7835;
	cvt.u32.u16 	%r6728, %rs7834;
	prmt.b32 	%r6729, %r6728, %r6727, 0x3340U;
	cvt.u32.u16 	%r6730, %rs7833;
	cvt.u32.u16 	%r6731, %rs7832;
	prmt.b32 	%r6732, %r6731, %r6730, 0x3340U;
	prmt.b32 	%r6733, %r6732, %r6729, 0x5410U;
	st.local.v2.b32 	[%rd15+8], {%r6733, %r6726};
	cvt.u32.u16 	%r6734, %rs7847;
	cvt.u32.u16 	%r6735, %rs7846;
	prmt.b32 	%r6736, %r6735, %r6734, 0x3340U;
	cvt.u32.u16 	%r6737, %rs7845;
	cvt.u32.u16 	%r6738, %rs7844;
	prmt.b32 	%r6739, %r6738, %r6737, 0x3340U;
	prmt.b32 	%r6740, %r6739, %r6736, 0x5410U;
	cvt.u32.u16 	%r6741, %rs7843;
	cvt.u32.u16 	%r6742, %rs7842;
	prmt.b32 	%r6743, %r6742, %r6741, 0x3340U;
	cvt.u32.u16 	%r6744, %rs7841;
	cvt.u32.u16 	%r6745, %rs7840;
	prmt.b32 	%r6746, %r6745, %r6744, 0x3340U;
	prmt.b32 	%r6747, %r6746, %r6743, 0x5410U;
	st.local.v2.b32 	[%rd15+16], {%r6747, %r6740};
	cvt.u32.u16 	%r6748, %rs7855;
	cvt.u32.u16 	%r6749, %rs7854;
	prmt.b32 	%r6750, %r6749, %r6748, 0x3340U;
	cvt.u32.u16 	%r6751, %rs7853;
	cvt.u32.u16 	%r6752, %rs7852;
	prmt.b32 	%r6753, %r6752, %r6751, 0x3340U;
	prmt.b32 	%r6754, %r6753, %r6750, 0x5410U;
	cvt.u32.u16 	%r6755, %rs7851;
	cvt.u32.u16 	%r6756, %rs7850;
	prmt.b32 	%r6757, %r6756, %r6755, 0x3340U;
	cvt.u32.u16 	%r6758, %rs7849;
	cvt.u32.u16 	%r6759, %rs7848;
	prmt.b32 	%r6760, %r6759, %r6758, 0x3340U;
	prmt.b32 	%r6761, %r6760, %r6757, 0x5410U;
	st.local.v2.b32 	[%rd15+24], {%r6761, %r6754};
	cvt.u32.u16 	%r6762, %rs7863;
	cvt.u32.u16 	%r6763, %rs7862;
	prmt.b32 	%r6764, %r6763, %r6762, 0x3340U;
	cvt.u32.u16 	%r6765, %rs7861;
	cvt.u32.u16 	%r6766, %rs7860;
	prmt.b32 	%r6767, %r6766, %r6765, 0x3340U;
	prmt.b32 	%r6768, %r6767, %r6764, 0x5410U;
	cvt.u32.u16 	%r6769, %rs7859;
	cvt.u32.u16 	%r6770, %rs7858;
	prmt.b32 	%r6771, %r6770, %r6769, 0x3340U;
	cvt.u32.u16 	%r6772, %rs7857;
	cvt.u32.u16 	%r6773, %rs7856;
	prmt.b32 	%r6774, %r6773, %r6772, 0x3340U;
	prmt.b32 	%r6775, %r6774, %r6771, 0x5410U;
	st.local.v2.b32 	[%rd15+32], {%r6775, %r6768};
	cvt.u32.u16 	%r6776, %rs7871;
	cvt.u32.u16 	%r6777, %rs7870;
	prmt.b32 	%r6778, %r6777, %r6776, 0x3340U;
	cvt.u32.u16 	%r6779, %rs7869;
	cvt.u32.u16 	%r6780, %rs7868;
	prmt.b32 	%r6781, %r6780, %r6779, 0x3340U;
	prmt.b32 	%r6782, %r6781, %r6778, 0x5410U;
	cvt.u32.u16 	%r6783, %rs7867;
	cvt.u32.u16 	%r6784, %rs7866;
	prmt.b32 	%r6785, %r6784, %r6783, 0x3340U;
	cvt.u32.u16 	%r6786, %rs7865;
	cvt.u32.u16 	%r6787, %rs7864;
	prmt.b32 	%r6788, %r6787, %r6786, 0x3340U;
	prmt.b32 	%r6789, %r6788, %r6785, 0x5410U;
	st.local.v2.b32 	[%rd15+40], {%r6789, %r6782};
	st.local.v2.u8 	[%rd15+48], {%rs7872, %rs7873};
	st.local.u32 	[%rd15+52], %r8613;
	st.local.f64 	[%rd15+56], %fd138;
	st.local.v2.b32 	[%rd16], {%r6693, %r6694};
	st.local.v2.b32 	[%rd16+8], {%r6696, %r6697};
	st.local.v2.b32 	[%rd16+16], {%r6698, %r6699};
	st.local.v2.b32 	[%rd16+24], {%r6700, %r6701};
	st.local.v2.b32 	[%rd16+32], {%r6702, %r6703};
	st.local.v2.b32 	[%rd16+40], {%r6704, %r6705};
	st.local.v2.u8 	[%rd16+48], {%rs5175, %rs5176};
	st.local.u32 	[%rd16+52], %r134;
	st.local.f64 	[%rd16+56], %fd33;
	setp.ne.s16 	%p1069, %rs5177, 0;
	mov.b32 	%r8634, 0;
	@%p1069 bra 	$L__BB7_351;
$L__BB7_347:
	and.b16  	%rs5227, %rs6303, 255;
	setp.eq.s16 	%p1119, %rs5227, 0;
	@%p1119 bra 	$L__BB7_400;
	mov.b32 	%r8635, 0;
$L__BB7_349:
	add.s32 	%r6840, %r8635, %r8634;
	cvt.u64.u32 	%rd379, %r6840;
	add.s64 	%rd380, %rd15, %rd379;
	st.local.u8 	[%rd380], %rs6303;
	add.s32 	%r137, %r8635, 1;
	cvt.u64.u32 	%rd381, %r8635;
	add.s64 	%rd382, %rd16, %rd381;
	ld.local.u8 	%rs6303, [%rd382+1];
	setp.ne.s16 	%p1120, %rs6303, 0;
	mov.u32 	%r8635, %r137;
	@%p1120 bra 	$L__BB7_349;
	ld.local.u32 	%r8613, [%rd15+52];
	ld.local.f64 	%fd138, [%rd15+56];
	ld.local.v2.b32 	{%r6841, %r6842}, [%rd15];
	bfe.u32 	%r6843, %r6841, 0, 8;
	cvt.u16.u32 	%rs7824, %r6843;
	bfe.u32 	%r6844, %r6841, 8, 8;
	cvt.u16.u32 	%rs7825, %r6844;
	bfe.u32 	%r6845, %r6841, 16, 8;
	cvt.u16.u32 	%rs7826, %r6845;
	bfe.u32 	%r6846, %r6841, 24, 8;
	cvt.u16.u32 	%rs7827, %r6846;
	bfe.u32 	%r6847, %r6842, 0, 8;
	cvt.u16.u32 	%rs7828, %r6847;
	bfe.u32 	%r6848, %r6842, 8, 8;
	cvt.u16.u32 	%rs7829, %r6848;
	bfe.u32 	%r6849, %r6842, 16, 8;
	cvt.u16.u32 	%rs7830, %r6849;
	bfe.u32 	%r6850, %r6842, 24, 8;
	cvt.u16.u32 	%rs7831, %r6850;
	ld.local.v2.b32 	{%r6851, %r6852}, [%rd15+8];
	bfe.u32 	%r6853, %r6851, 0, 8;
	cvt.u16.u32 	%rs7832, %r6853;
	bfe.u32 	%r6854, %r6851, 8, 8;
	cvt.u16.u32 	%rs7833, %r6854;
	bfe.u32 	%r6855, %r6851, 16, 8;
	cvt.u16.u32 	%rs7834, %r6855;
	bfe.u32 	%r6856, %r6851, 24, 8;
	cvt.u16.u32 	%rs7835, %r6856;
	bfe.u32 	%r6857, %r6852, 0, 8;
	cvt.u16.u32 	%rs7836, %r6857;
	bfe.u32 	%r6858, %r6852, 8, 8;
	cvt.u16.u32 	%rs7837, %r6858;
	bfe.u32 	%r6859, %r6852, 16, 8;
	cvt.u16.u32 	%rs7838, %r6859;
	bfe.u32 	%r6860, %r6852, 24, 8;
	cvt.u16.u32 	%rs7839, %r6860;
	ld.local.v2.b32 	{%r6861, %r6862}, [%rd15+16];
	bfe.u32 	%r6863, %r6861, 0, 8;
	cvt.u16.u32 	%rs7840, %r6863;
	bfe.u32 	%r6864, %r6861, 8, 8;
	cvt.u16.u32 	%rs7841, %r6864;
	bfe.u32 	%r6865, %r6861, 16, 8;
	cvt.u16.u32 	%rs7842, %r6865;
	bfe.u32 	%r6866, %r6861, 24, 8;
	cvt.u16.u32 	%rs7843, %r6866;
	bfe.u32 	%r6867, %r6862, 0, 8;
	cvt.u16.u32 	%rs7844, %r6867;
	bfe.u32 	%r6868, %r6862, 8, 8;
	cvt.u16.u32 	%rs7845, %r6868;
	bfe.u32 	%r6869, %r6862, 16, 8;
	cvt.u16.u32 	%rs7846, %r6869;
	bfe.u32 	%r6870, %r6862, 24, 8;
	cvt.u16.u32 	%rs7847, %r6870;
	ld.local.v2.b32 	{%r6871, %r6872}, [%rd15+24];
	bfe.u32 	%r6873, %r6871, 0, 8;
	cvt.u16.u32 	%rs7848, %r6873;
	bfe.u32 	%r6874, %r6871, 8, 8;
	cvt.u16.u32 	%rs7849, %r6874;
	bfe.u32 	%r6875, %r6871, 16, 8;
	cvt.u16.u32 	%rs7850, %r6875;
	bfe.u32 	%r6876, %r6871, 24, 8;
	cvt.u16.u32 	%rs7851, %r6876;
	bfe.u32 	%r6877, %r6872, 0, 8;
	cvt.u16.u32 	%rs7852, %r6877;
	bfe.u32 	%r6878, %r6872, 8, 8;
	cvt.u16.u32 	%rs7853, %r6878;
	bfe.u32 	%r6879, %r6872, 16, 8;
	cvt.u16.u32 	%rs7854, %r6879;
	bfe.u32 	%r6880, %r6872, 24, 8;
	cvt.u16.u32 	%rs7855, %r6880;
	ld.local.v2.b32 	{%r6881, %r6882}, [%rd15+32];
	bfe.u32 	%r6883, %r6881, 0, 8;
	cvt.u16.u32 	%rs7856, %r6883;
	bfe.u32 	%r6884, %r6881, 8, 8;
	cvt.u16.u32 	%rs7857, %r6884;
	bfe.u32 	%r6885, %r6881, 16, 8;
	cvt.u16.u32 	%rs7858, %r6885;
	bfe.u32 	%r6886, %r6881, 24, 8;
	cvt.u16.u32 	%rs7859, %r6886;
	bfe.u32 	%r6887, %r6882, 0, 8;
	cvt.u16.u32 	%rs7860, %r6887;
	bfe.u32 	%r6888, %r6882, 8, 8;
	cvt.u16.u32 	%rs7861, %r6888;
	bfe.u32 	%r6889, %r6882, 16, 8;
	cvt.u16.u32 	%rs7862, %r6889;
	bfe.u32 	%r6890, %r6882, 24, 8;
	cvt.u16.u32 	%rs7863, %r6890;
	ld.local.v2.b32 	{%r6891, %r6892}, [%rd15+40];
	bfe.u32 	%r6893, %r6891, 0, 8;
	cvt.u16.u32 	%rs7864, %r6893;
	bfe.u32 	%r6894, %r6891, 8, 8;
	cvt.u16.u32 	%rs7865, %r6894;
	bfe.u32 	%r6895, %r6891, 16, 8;
	cvt.u16.u32 	%rs7866, %r6895;
	bfe.u32 	%r6896, %r6891, 24, 8;
	cvt.u16.u32 	%rs7867, %r6896;
	bfe.u32 	%r6897, %r6892, 0, 8;
	cvt.u16.u32 	%rs7868, %r6897;
	bfe.u32 	%r6898, %r6892, 8, 8;
	cvt.u16.u32 	%rs7869, %r6898;
	bfe.u32 	%r6899, %r6892, 16, 8;
	cvt.u16.u32 	%rs7870, %r6899;
	bfe.u32 	%r6900, %r6892, 24, 8;
	cvt.u16.u32 	%rs7871, %r6900;
	ld.local.v2.u8 	{%rs7872, %rs7873}, [%rd15+48];
	bra.uni 	$L__BB7_400;
$L__BB7_351:
	and.b16  	%rs5178, %rs7825, 255;
	setp.eq.s16 	%p1070, %rs5178, 0;
	mov.b32 	%r8634, 1;
	@%p1070 bra 	$L__BB7_347;
	and.b16  	%rs5179, %rs7826, 255;
	setp.eq.s16 	%p1071, %rs5179, 0;
	mov.b32 	%r8634, 2;
	@%p1071 bra 	$L__BB7_347;
	and.b16  	%rs5180, %rs7827, 255;
	setp.eq.s16 	%p1072, %rs5180, 0;
	mov.b32 	%r8634, 3;
	@%p1072 bra 	$L__BB7_347;
	and.b16  	%rs5181, %rs7828, 255;
	setp.eq.s16 	%p1073, %rs5181, 0;
	mov.b32 	%r8634, 4;
	@%p1073 bra 	$L__BB7_347;
	and.b16  	%rs5182, %rs7829, 255;
	setp.eq.s16 	%p1074, %rs5182, 0;
	mov.b32 	%r8634, 5;
	@%p1074 bra 	$L__BB7_347;
	and.b16  	%rs5183, %rs7830, 255;
	setp.eq.s16 	%p1075, %rs5183, 0;
	mov.b32 	%r8634, 6;
	@%p1075 bra 	$L__BB7_347;
	and.b16  	%rs5184, %rs7831, 255;
	setp.eq.s16 	%p1076, %rs5184, 0;
	mov.b32 	%r8634, 7;
	@%p1076 bra 	$L__BB7_347;
	and.b16  	%rs5185, %rs7832, 255;
	setp.eq.s16 	%p1077, %rs5185, 0;
	mov.b32 	%r8634, 8;
	@%p1077 bra 	$L__BB7_347;
	and.b16  	%rs5186, %rs7833, 255;
	setp.eq.s16 	%p1078, %rs5186, 0;
	mov.b32 	%r8634, 9;
	@%p1078 bra 	$L__BB7_347;
	and.b16  	%rs5187, %rs7834, 255;
	setp.eq.s16 	%p1079, %rs5187, 0;
	mov.b32 	%r8634, 10;
	@%p1079 bra 	$L__BB7_347;
	and.b16  	%rs5188, %rs7835, 255;
	setp.eq.s16 	%p1080, %rs5188, 0;
	mov.b32 	%r8634, 11;
	@%p1080 bra 	$L__BB7_347;
	and.b16  	%rs5189, %rs7836, 255;
	setp.eq.s16 	%p1081, %rs5189, 0;
	mov.b32 	%r8634, 12;
	@%p1081 bra 	$L__BB7_347;
	and.b16  	%rs5190, %rs7837, 255;
	setp.eq.s16 	%p1082, %rs5190, 0;
	mov.b32 	%r8634, 13;
	@%p1082 bra 	$L__BB7_347;
	and.b16  	%rs5191, %rs7838, 255;
	setp.eq.s16 	%p1083, %rs5191, 0;
	mov.b32 	%r8634, 14;
	@%p1083 bra 	$L__BB7_347;
	and.b16  	%rs5192, %rs7839, 255;
	setp.eq.s16 	%p1084, %rs5192, 0;
	mov.b32 	%r8634, 15;
	@%p1084 bra 	$L__BB7_347;
	and.b16  	%rs5193, %rs7840, 255;
	setp.eq.s16 	%p1085, %rs5193, 0;
	mov.b32 	%r8634, 16;
	@%p1085 bra 	$L__BB7_347;
	and.b16  	%rs5194, %rs7841, 255;
	setp.eq.s16 	%p1086, %rs5194, 0;
	mov.b32 	%r8634, 17;
	@%p1086 bra 	$L__BB7_347;
	and.b16  	%rs5195, %rs7842, 255;
	setp.eq.s16 	%p1087, %rs5195, 0;
	mov.b32 	%r8634, 18;
	@%p1087 bra 	$L__BB7_347;
	and.b16  	%rs5196, %rs7843, 255;
	setp.eq.s16 	%p1088, %rs5196, 0;
	mov.b32 	%r8634, 19;
	@%p1088 bra 	$L__BB7_347;
	and.b16  	%rs5197, %rs7844, 255;
	setp.eq.s16 	%p1089, %rs5197, 0;
	mov.b32 	%r8634, 20;
	@%p1089 bra 	$L__BB7_347;
	and.b16  	%rs5198, %rs7845, 255;
	setp.eq.s16 	%p1090, %rs5198, 0;
	mov.b32 	%r8634, 21;
	@%p1090 bra 	$L__BB7_347;
	and.b16  	%rs5199, %rs7846, 255;
	setp.eq.s16 	%p1091, %rs5199, 0;
	mov.b32 	%r8634, 22;
	@%p1091 bra 	$L__BB7_347;
	and.b16  	%rs5200, %rs7847, 255;
	setp.eq.s16 	%p1092, %rs5200, 0;
	mov.b32 	%r8634, 23;
	@%p1092 bra 	$L__BB7_347;
	and.b16  	%rs5201, %rs7848, 255;
	setp.eq.s16 	%p1093, %rs5201, 0;
	mov.b32 	%r8634, 24;
	@%p1093 bra 	$L__BB7_347;
	and.b16  	%rs5202, %rs7849, 255;
	setp.eq.s16 	%p1094, %rs5202, 0;
	mov.b32 	%r8634, 25;
	@%p1094 bra 	$L__BB7_347;
	and.b16  	%rs5203, %rs7850, 255;
	setp.eq.s16 	%p1095, %rs5203, 0;
	mov.b32 	%r8634, 26;
	@%p1095 bra 	$L__BB7_347;
	and.b16  	%rs5204, %rs7851, 255;
	setp.eq.s16 	%p1096, %rs5204, 0;
	mov.b32 	%r8634, 27;
	@%p1096 bra 	$L__BB7_347;
	and.b16  	%rs5205, %rs7852, 255;
	setp.eq.s16 	%p1097, %rs5205, 0;
	mov.b32 	%r8634, 28;
	@%p1097 bra 	$L__BB7_347;
	and.b16  	%rs5206, %rs7853, 255;
	setp.eq.s16 	%p1098, %rs5206, 0;
	mov.b32 	%r8634, 29;
	@%p1098 bra 	$L__BB7_347;
	and.b16  	%rs5207, %rs7854, 255;
	setp.eq.s16 	%p1099, %rs5207, 0;
	mov.b32 	%r8634, 30;
	@%p1099 bra 	$L__BB7_347;
	and.b16  	%rs5208, %rs7855, 255;
	setp.eq.s16 	%p1100, %rs5208, 0;
	mov.b32 	%r8634, 31;
	@%p1100 bra 	$L__BB7_347;
	and.b16  	%rs5209, %rs7856, 255;
	setp.eq.s16 	%p1101, %rs5209, 0;
	mov.b32 	%r8634, 32;
	@%p1101 bra 	$L__BB7_347;
	and.b16  	%rs5210, %rs7857, 255;
	setp.eq.s16 	%p1102, %rs5210, 0;
	mov.b32 	%r8634, 33;
	@%p1102 bra 	$L__BB7_347;
	and.b16  	%rs5211, %rs7858, 255;
	setp.eq.s16 	%p1103, %rs5211, 0;
	mov.b32 	%r8634, 34;
	@%p1103 bra 	$L__BB7_347;
	and.b16  	%rs5212, %rs7859, 255;
	setp.eq.s16 	%p1104, %rs5212, 0;
	mov.b32 	%r8634, 35;
	@%p1104 bra 	$L__BB7_347;
	and.b16  	%rs5213, %rs7860, 255;
	setp.eq.s16 	%p1105, %rs5213, 0;
	mov.b32 	%r8634, 36;
	@%p1105 bra 	$L__BB7_347;
	and.b16  	%rs5214, %rs7861, 255;
	setp.eq.s16 	%p1106, %rs5214, 0;
	mov.b32 	%r8634, 37;
	@%p1106 bra 	$L__BB7_347;
	and.b16  	%rs5215, %rs7862, 255;
	setp.eq.s16 	%p1107, %rs5215, 0;
	mov.b32 	%r8634, 38;
	@%p1107 bra 	$L__BB7_347;
	and.b16  	%rs5216, %rs7863, 255;
	setp.eq.s16 	%p1108, %rs5216, 0;
	mov.b32 	%r8634, 39;
	@%p1108 bra 	$L__BB7_347;
	and.b16  	%rs5217, %rs7864, 255;
	setp.eq.s16 	%p1109, %rs5217, 0;
	mov.b32 	%r8634, 40;
	@%p1109 bra 	$L__BB7_347;
	and.b16  	%rs5218, %rs7865, 255;
	setp.eq.s16 	%p1110, %rs5218, 0;
	mov.b32 	%r8634, 41;
	@%p1110 bra 	$L__BB7_347;
	and.b16  	%rs5219, %rs7866, 255;
	setp.eq.s16 	%p1111, %rs5219, 0;
	mov.b32 	%r8634, 42;
	@%p1111 bra 	$L__BB7_347;
	and.b16  	%rs5220, %rs7867, 255;
	setp.eq.s16 	%p1112, %rs5220, 0;
	mov.b32 	%r8634, 43;
	@%p1112 bra 	$L__BB7_347;
	and.b16  	%rs5221, %rs7868, 255;
	setp.eq.s16 	%p1113, %rs5221, 0;
	mov.b32 	%r8634, 44;
	@%p1113 bra 	$L__BB7_347;
	and.b16  	%rs5222, %rs7869, 255;
	setp.eq.s16 	%p1114, %rs5222, 0;
	mov.b32 	%r8634, 45;
	@%p1114 bra 	$L__BB7_347;
	and.b16  	%rs5223, %rs7870, 255;
	setp.eq.s16 	%p1115, %rs5223, 0;
	mov.b32 	%r8634, 46;
	@%p1115 bra 	$L__BB7_347;
	and.b16  	%rs5224, %rs7871, 255;
	setp.eq.s16 	%p1116, %rs5224, 0;
	mov.b32 	%r8634, 47;
	@%p1116 bra 	$L__BB7_347;
	and.b16  	%rs5225, %rs7872, 255;
	setp.eq.s16 	%p1117, %rs5225, 0;
	mov.b32 	%r8634, 48;
	@%p1117 bra 	$L__BB7_347;
	and.b16  	%rs5226, %rs7873, 255;
	setp.eq.s16 	%p1118, %rs5226, 0;
	mov.b32 	%r8634, 49;
	@%p1118 bra 	$L__BB7_347;
$L__BB7_400:
	add.s32 	%r8613, %r8613, %r134;
	add.f64 	%fd138, %fd33, %fd138;
	setp.lt.u32 	%p1121, %r382, 65;
	@%p1121 bra 	$L__BB7_1508;
	ld.shared.v2.b32 	{%r6902, %r6903}, [_ZZN3cub18CUB_300001_SM_10006detail6reduce28DeviceReduceSingleTileKernelINS2_10policy_hubI4Studj8sum_funcE10Policy1000EPS5_S9_iS6_S5_S5_N4cuda3std3__410__identityEEEvT0_T1_T2_T3_T4_T6_E12temp_storage+136];
	bfe.u32 	%r6904, %r6902, 0, 8;
	cvt.u16.u32 	%rs6354, %r6904;
	ld.shared.v2.b32 	{%r6905, %r6906}, [_ZZN3cub18CUB_300001_SM_10006detail6reduce28DeviceReduceSingleTileKernelINS2_10policy_hubI4Studj8sum_funcE10Policy1000EPS5_S9_iS6_S5_S5_N4cuda3std3__410__identityEEEvT0_T1_T2_T3_T4_T6_E12temp_storage+144];
	ld.shared.v2.b32 	{%r6907, %r6908}, [_ZZN3cub18CUB_300001_SM_10006detail6reduce28DeviceReduceSingleTileKernelINS2_10policy_hubI4Studj8sum_funcE10Policy1000EPS5_S9_iS6_S5_S5_N4cuda3std3__410__identityEEEvT0_T1_T2_T3_T4_T6_E12temp_storage+152];
	ld.shared.v2.b32 	{%r6909, %r6910}, [_ZZN3cub18CUB_300001_SM_10006detail6reduce28DeviceReduceSingleTileKernelINS2_10policy_hubI4Studj8sum_funcE10Policy1000EPS5_S9_iS6_S5_S5_N4cuda3std3__410__identityEEEvT0_T1_T2_T3_T4_T6_E12temp_storage+160];
	ld.shared.v2.b32 	{%r6911, %r6912}, [_ZZN3cub18CUB_300001_SM_10006detail6reduce28DeviceReduceSingleTileKernelINS2_10policy_hubI4Studj8sum_funcE10Policy1000EPS5_S9_iS6_S5_S5_N4cuda3std3__410__identityEEEvT0_T1_T2_T3_T4_T6_E12temp_storage+168];
	ld.shared.v2.b32 	{%r6913, %r6914}, [_ZZN3cub18CUB_300001_SM_10006detail6reduce28DeviceReduceSingleTileKernelINS2_10policy_hubI4Studj8sum_funcE10Policy1000EPS5_S9_iS6_S5_S5_N4cuda3std3__410__identityEEEvT0_T1_T2_T3_T4_T6_E12temp_storage+176];
	ld.shared.v2.u8 	{%rs5228, %rs5229}, [_ZZN3cub18CUB_300001_SM_10006detail6reduce28DeviceReduceSingleTileKernelINS2_10policy_hubI4Studj8sum_funcE10Policy1000EPS5_S9_iS6_S5_S5_N4cuda3std3__410__identityEEEvT0_T1_T2_T3_T4_T6_E12temp_storage+184];
	ld.shared.u32 	%r141, [_ZZN3cub18CUB_300001_SM_10006detail6reduce28DeviceReduceSingleTileKernelINS2_10policy_hubI4Studj8sum_funcE10Policy1000EPS5_S9_iS6_S5_S5_N4cuda3std3__410__identityEEEvT0_T1_T2_T3_T4_T6_E12temp_storage+188];
	ld.shared.f64 	%fd37, [_ZZN3cub18CUB_300001_SM_10006detail6reduce28DeviceReduceSingleTileKernelINS2_10policy_hubI4Studj8sum_funcE10Policy1000EPS5_S9_iS6_S5_S5_N4cuda3std3__410__identityEEEvT0_T1_T2_T3_T4_T6_E12temp_storage+192];
	cvta.to.local.u64 	%rd17, %rd377;
	cvta.to.local.u64 	%rd18, %rd378;
	and.b16  	%rs5230, %rs7824, 255;
	cvt.u32.u16 	%r6915, %rs7831;
	cvt.u32.u16 	%r6916, %rs7830;
	prmt.b32 	%r6917, %r6916, %r6915, 0x3340U;
	cvt.u32.u16 	%r6918, %rs7829;
	cvt.u32.u16 	%r6919, %rs7828;
	prmt.b32 	%r6920, %r6919, %r6918, 0x3340U;
	prmt.b32 	%r6921, %r6920, %r6917, 0x5410U;
	cvt.u32.u16 	%r6922, %rs7827;
	cvt.u32.u16 	%r6923, %rs7826;
	prmt.b32 	%r6924, %r6923, %r6922, 0x3340U;
	cvt.u32.u16 	%r6925, %rs7825;
	cvt.u32.u16 	%r6926, %rs7824;
	prmt.b32 	%r6927, %r6926, %r6925, 0x3340U;
	prmt.b32 	%r6928, %r6927, %r6924, 0x5410U;
	st.local.v2.b32 	[%rd17], {%r6928, %r6921};
	cvt.u32.u16 	%r6929, %rs7839;
	cvt.u32.u16 	%r6930, %rs7838;
	prmt.b32 	%r6931, %r6930, %r6929, 0x3340U;
	cvt.u32.u16 	%r6932, %rs7837;
	cvt.u32.u16 	%r6933, %rs7836;
	prmt.b32 	%r6934, %r6933, %r6932, 0x3340U;
	prmt.b32 	%r6935, %r6934, %r6931, 0x5410U;
	cvt.u32.u16 	%r6936, %rs7835;
	cvt.u32.u16 	%r6937, %rs7834;
	prmt.b32 	%r6938, %r6937, %r6936, 0x3340U;
	cvt.u32.u16 	%r6939, %rs7833;
	cvt.u32.u16 	%r6940, %rs7832;
	prmt.b32 	%r6941, %r6940, %r6939, 0x3340U;
	prmt.b32 	%r6942, %r6941, %r6938, 0x5410U;
	st.local.v2.b32 	[%rd17+8], {%r6942, %r6935};
	cvt.u32.u16 	%r6943, %rs7847;
	cvt.u32.u16 	%r6944, %rs7846;
	prmt.b32 	%r6945, %r6944, %r6943, 0x3340U;
	cvt.u32.u16 	%r6946, %rs7845;
	cvt.u32.u16 	%r6947, %rs7844;
	prmt.b32 	%r6948, %r6947, %r6946, 0x3340U;
	prmt.b32 	%r6949, %r6948, %r6945, 0x5410U;
	cvt.u32.u16 	%r6950, %rs7843;
	cvt.u32.u16 	%r6951, %rs7842;
	prmt.b32 	%r6952, %r6951, %r6950, 0x3340U;
	cvt.u32.u16 	%r6953, %rs7841;
	cvt.u32.u16 	%r6954, %rs7840;
	prmt.b32 	%r6955, %r6954, %r6953, 0x3340U;
	prmt.b32 	%r6956, %r6955, %r6952, 0x5410U;
	st.local.v2.b32 	[%rd17+16], {%r6956, %r6949};
	cvt.u32.u16 	%r6957, %rs7855;
	cvt.u32.u16 	%r6958, %rs7854;
	prmt.b32 	%r6959, %r6958, %r6957, 0x3340U;
	cvt.u32.u16 	%r6960, %rs7853;
	cvt.u32.u16 	%r6961, %rs7852;
	prmt.b32 	%r6962, %r6961, %r6960, 0x3340U;
	prmt.b32 	%r6963, %r6962, %r6959, 0x5410U;
	cvt.u32.u16 	%r6964, %rs7851;
	cvt.u32.u16 	%r6965, %rs7850;
	prmt.b32 	%r6966, %r6965, %r6964, 0x3340U;
	cvt.u32.u16 	%r6967, %rs7849;
	cvt.u32.u16 	%r6968, %rs7848;
	prmt.b32 	%r6969, %r6968, %r6967, 0x3340U;
	prmt.b32 	%r6970, %r6969, %r6966, 0x5410U;
	st.local.v2.b32 	[%rd17+24], {%r6970, %r6963};
	cvt.u32.u16 	%r6971, %rs7863;
	cvt.u32.u16 	%r6972, %rs7862;
	prmt.b32 	%r6973, %r6972, %r6971, 0x3340U;
	cvt.u32.u16 	%r6974, %rs7861;
	cvt.u32.u16 	%r6975, %rs7860;
	prmt.b32 	%r6976, %r6975, %r6974, 0x3340U;
	prmt.b32 	%r6977, %r6976, %r6973, 0x5410U;
	cvt.u32.u16 	%r6978, %rs7859;
	cvt.u32.u16 	%r6979, %rs7858;
	prmt.b32 	%r6980, %r6979, %r6978, 0x3340U;
	cvt.u32.u16 	%r6981, %rs7857;
	cvt.u32.u16 	%r6982, %rs7856;
	prmt.b32 	%r6983, %r6982, %r6981, 0x3340U;
	prmt.b32 	%r6984, %r6983, %r6980, 0x5410U;
	st.local.v2.b32 	[%rd17+32], {%r6984, %r6977};
	cvt.u32.u16 	%r6985, %rs7871;
	cvt.u32.u16 	%r6986, %rs7870;
	prmt.b32 	%r6987, %r6986, %r6985, 0x3340U;
	cvt.u32.u16 	%r6988, %rs7869;
	cvt.u32.u16 	%r6989, %rs7868;
	prmt.b32 	%r6990, %r6989, %r6988, 0x3340U;
	prmt.b32 	%r6991, %r6990, %r6987, 0x5410U;
	cvt.u32.u16 	%r6992, %rs7867;
	cvt.u32.u16 	%r6993, %rs7866;
	prmt.b32 	%r6994, %r6993, %r6992, 0x3340U;
	cvt.u32.u16 	%r6995, %rs7865;
	cvt.u32.u16 	%r6996, %rs7864;
	prmt.b32 	%r6997, %r6996, %r6995, 0x3340U;
	prmt.b32 	%r6998, %r6997, %r6994, 0x5410U;
	st.local.v2.b32 	[%rd17+40], {%r6998, %r6991};
	st.local.v2.u8 	[%rd17+48], {%rs7872, %rs7873};
	st.local.u32 	[%rd17+52], %r8613;
	st.local.f64 	[%rd17+56], %fd138;
	st.local.v2.b32 	[%rd18], {%r6902, %r6903};
	st.local.v2.b32 	[%rd18+8], {%r6905, %r6906};
	st.local.v2.b32 	[%rd18+16], {%r6907, %r6908};
	st.local.v2.b32 	[%rd18+24], {%r6909, %r6910};
	st.local.v2.b32 	[%rd18+32], {%r6911, %r6912};
	st.local.v2.b32 	[%rd18+40], {%r6913, %r6914};
	st.local.v2.u8 	[%rd18+48], {%rs5228, %rs5229};
	st.local.u32 	[%rd18+52], %r141;
	st.local.f64 	[%rd18+56], %fd37;
	setp.ne.s16 	%p1122, %rs5230, 0;
	mov.b32 	%r8637, 0;
	@%p1122 bra 	$L__BB7_406;
$L__BB7_402:
	and.b16  	%rs5280, %rs6354, 255;
	setp.eq.s16 	%p1172, %rs5280, 0;
	@%p1172 bra 	$L__BB7_455;
	mov.b32 	%r8638, 0;
$L__BB7_404:
	add.s32 	%r7049, %r8638, %r8637;
	cvt.u64.u32 	%rd385, %r7049;
	add.s64 	%rd386, %rd17, %rd385;
	st.local.u8 	[%rd386], %rs6354;
	add.s32 	%r144, %r8638, 1;
	cvt.u64.u32 	%rd387, %r8638;
	add.s64 	%rd388, %rd18, %rd387;
	ld.local.u8 	%rs6354, [%rd388+1];
	setp.ne.s16 	%p1173, %rs6354, 0;
	mov.u32 	%r8638, %r144;
	@%p1173 bra 	$L__BB7_404;
	ld.local.u32 	%r8613, [%rd17+52];
	ld.local.f64 	%fd138, [%rd17+56];
	ld.local.v2.b32 	{%r7050, %r7051}, [%rd17];
	bfe.u32 	%r7052, %r7050, 0, 8;
	cvt.u16.u32 	%rs7824, %r7052;
	bfe.u32 	%r7053, %r7050, 8, 8;
	cvt.u16.u32 	%rs7825, %r7053;
	bfe.u32 	%r7054, %r7050, 16, 8;
	cvt.u16.u32 	%rs7826, %r7054;
	bfe.u32 	%r7055, %r7050, 24, 8;
	cvt.u16.u32 	%rs7827, %r7055;
	bfe.u32 	%r7056, %r7051, 0, 8;
	cvt.u16.u32 	%rs7828, %r7056;
	bfe.u32 	%r7057, %r7051, 8, 8;
	cvt.u16.u32 	%rs7829, %r7057;
	bfe.u32 	%r7058, %r7051, 16, 8;
	cvt.u16.u32 	%rs7830, %r7058;
	bfe.u32 	%r7059, %r7051, 24, 8;
	cvt.u16.u32 	%rs7831, %r7059;
	ld.local.v2.b32 	{%r7060, %r7061}, [%rd17+8];
	bfe.u32 	%r7062, %r7060, 0, 8;
	cvt.u16.u32 	%rs7832, %r7062;
	bfe.u32 	%r7063, %r7060, 8, 8;
	cvt.u16.u32 	%rs7833, %r7063;
	bfe.u32 	%r7064, %r7060, 16, 8;
	cvt.u16.u32 	%rs7834, %r7064;
	bfe.u32 	%r7065, %r7060, 24, 8;
	cvt.u16.u32 	%rs7835, %r7065;
	bfe.u32 	%r7066, %r7061, 0, 8;
	cvt.u16.u32 	%rs7836, %r7066;
	bfe.u32 	%r7067, %r7061, 8, 8;
	cvt.u16.u32 	%rs7837, %r7067;
	bfe.u32 	%r7068, %r7061, 16, 8;
	cvt.u16.u32 	%rs7838, %r7068;
	bfe.u32 	%r7069, %r7061, 24, 8;
	cvt.u16.u32 	%rs7839, %r7069;
	ld.local.v2.b32 	{%r7070, %r7071}, [%rd17+16];
	bfe.u32 	%r7072, %r7070, 0, 8;
	cvt.u16.u32 	%rs7840, %r7072;
	bfe.u32 	%r7073, %r7070, 8, 8;
	cvt.u16.u32 	%rs7841, %r7073;
	bfe.u32 	%r7074, %r7070, 16, 8;
	cvt.u16.u32 	%rs7842, %r7074;
	bfe.u32 	%r7075, %r7070, 24, 8;
	cvt.u16.u32 	%rs7843, %r7075;
	bfe.u32 	%r7076, %r7071, 0, 8;
	cvt.u16.u32 	%rs7844, %r7076;
	bfe.u32 	%r7077, %r7071, 8, 8;
	cvt.u16.u32 	%rs7845, %r7077;
	bfe.u32 	%r7078, %r7071, 16, 8;
	cvt.u16.u32 	%rs7846, %r7078;
	bfe.u32 	%r7079, %r7071, 24, 8;
	cvt.u16.u32 	%rs7847, %r7079;
	ld.local.v2.b32 	{%r7080, %r7081}, [%rd17+24];
	bfe.u32 	%r7082, %r7080, 0, 8;
	cvt.u16.u32 	%rs7848, %r7082;
	bfe.u32 	%r7083, %r7080, 8, 8;
	cvt.u16.u32 	%rs7849, %r7083;
	bfe.u32 	%r7084, %r7080, 16, 8;
	cvt.u16.u32 	%rs7850, %r7084;
	bfe.u32 	%r7085, %r7080, 24, 8;
	cvt.u16.u32 	%rs7851, %r7085;
	bfe.u32 	%r7086, %r7081, 0, 8;
	cvt.u16.u32 	%rs7852, %r7086;
	bfe.u32 	%r7087, %r7081, 8, 8;
	cvt.u16.u32 	%rs7853, %r7087;
	bfe.u32 	%r7088, %r7081, 16, 8;
	cvt.u16.u32 	%rs7854, %r7088;
	bfe.u32 	%r7089, %r7081, 24, 8;
	cvt.u16.u32 	%rs7855, %r7089;
	ld.local.v2.b32 	{%r7090, %r7091}, [%rd17+32];
	bfe.u32 	%r7092, %r7090, 0, 8;
	cvt.u16.u32 	%rs7856, %r7092;
	bfe.u32 	%r7093, %r7090, 8, 8;
	cvt.u16.u32 	%rs7857, %r7093;
	bfe.u32 	%r7094, %r7090, 16, 8;
	cvt.u16.u32 	%rs7858, %r7094;
	bfe.u32 	%r7095, %r7090, 24, 8;
	cvt.u16.u32 	%rs7859, %r7095;
	bfe.u32 	%r7096, %r7091, 0, 8;
	cvt.u16.u32 	%rs7860, %r7096;
	bfe.u32 	%r7097, %r7091, 8, 8;
	cvt.u16.u32 	%rs7861, %r7097;
	bfe.u32 	%r7098, %r7091, 16, 8;
	cvt.u16.u32 	%rs7862, %r7098;
	bfe.u32 	%r7099, %r7091, 24, 8;
	cvt.u16.u32 	%rs7863, %r7099;
	ld.local.v2.b32 	{%r7100, %r7101}, [%rd17+40];
	bfe.u32 	%r7102, %r7100, 0, 8;
	cvt.u16.u32 	%rs7864, %r7102;
	bfe.u32 	%r7103, %r7100, 8, 8;
	cvt.u16.u32 	%rs7865, %r7103;
	bfe.u32 	%r7104, %r7100, 16, 8;
	cvt.u16.u32 	%rs7866, %r7104;
	bfe.u32 	%r7105, %r7100, 24, 8;
	cvt.u16.u32 	%rs7867, %r7105;
	bfe.u32 	%r7106, %r7101, 0, 8;
	cvt.u16.u32 	%rs7868, %r7106;
	bfe.u32 	%r7107, %r7101, 8, 8;
	cvt.u16.u32 	%rs7869, %r7107;
	bfe.u32 	%r7108, %r7101, 16, 8;
	cvt.u16.u32 	%rs7870, %r7108;
	bfe.u32 	%r7109, %r7101, 24, 8;
	cvt.u16.u32 	%rs7871, %r7109;
	ld.local.v2.u8 	{%rs7872, %rs7873}, [%rd17+48];
	bra.uni 	$L__BB7_455;
$L__BB7_406:
	and.b16  	%rs5231, %rs7825, 255;
	setp.eq.s16 	%p1123, %rs5231, 0;
	mov.b32 	%r8637, 1;
	@%p1123 bra 	$L__BB7_402;
	and.b16  	%rs5232, %rs7826, 255;
	setp.eq.s16 	%p1124, %rs5232, 0;
	mov.b32 	%r8637, 2;
	@%p1124 bra 	$L__BB7_402;
	and.b16  	%rs5233, %rs7827, 255;
	setp.eq.s16 	%p1125, %rs5233, 0;
	mov.b32 	%r8637, 3;
	@%p1125 bra 	$L__BB7_402;
	and.b16  	%rs5234, %rs7828, 255;
	setp.eq.s16 	%p1126, %rs5234, 0;
	mov.b32 	%r8637, 4;
	@%p1126 bra 	$L__BB7_402;
	and.b16  	%rs5235, %rs7829, 255;
	setp.eq.s16 	%p1127, %rs5235, 0;
	mov.b32 	%r8637, 5;
	@%p1127 bra 	$L__BB7_402;
	and.b16  	%rs5236, %rs7830, 255;
	setp.eq.s16 	%p1128, %rs5236, 0;
	mov.b32 	%r8637, 6;
	@%p1128 bra 	$L__BB7_402;
	and.b16  	%rs5237, %rs7831, 255;
	setp.eq.s16 	%p1129, %rs5237, 0;
	mov.b32 	%r8637, 7;
	@%p1129 bra 	$L__BB7_402;
	and.b16  	%rs5238, %rs7832, 255;
	setp.eq.s16 	%p1130, %rs5238, 0;
	mov.b32 	%r8637, 8;
	@%p1130 bra 	$L__BB7_402;
	and.b16  	%rs5239, %rs7833, 255;
	setp.eq.s16 	%p1131, %rs5239, 0;
	mov.b32 	%r8637, 9;
	@%p1131 bra 	$L__BB7_402;
	and.b16  	%rs5240, %rs7834, 255;
	setp.eq.s16 	%p1132, %rs5240, 0;
	mov.b32 	%r8637, 10;
	@%p1132 bra 	$L__BB7_402;
	and.b16  	%rs5241, %rs7835, 255;
	setp.eq.s16 	%p1133, %rs5241, 0;
	mov.b32 	%r8637, 11;
	@%p1133 bra 	$L__BB7_402;
	and.b16  	%rs5242, %rs7836, 255;
	setp.eq.s16 	%p1134, %rs5242, 0;
	mov.b32 	%r8637, 12;
	@%p1134 bra 	$L__BB7_402;
	and.b16  	%rs5243, %rs7837, 255;
	setp.eq.s16 	%p1135, %rs5243, 0;
	mov.b32 	%r8637, 13;
	@%p1135 bra 	$L__BB7_402;
	and.b16  	%rs5244, %rs7838, 255;
	setp.eq.s16 	%p1136, %rs5244, 0;
	mov.b32 	%r8637, 14;
	@%p1136 bra 	$L__BB7_402;
	and.b16  	%rs5245, %rs7839, 255;
	setp.eq.s16 	%p1137, %rs5245, 0;
	mov.b32 	%r8637, 15;
	@%p1137 bra 	$L__BB7_402;
	and.b16  	%rs5246, %rs7840, 255;
	setp.eq.s16 	%p1138, %rs5246, 0;
	mov.b32 	%r8637, 16;
	@%p1138 bra 	$L__BB7_402;
	and.b16  	%rs5247, %rs7841, 255;
	setp.eq.s16 	%p1139, %rs5247, 0;
	mov.b32 	%r8637, 17;
	@%p1139 bra 	$L__BB7_402;
	and.b16  	%rs5248, %rs7842, 255;
	setp.eq.s16 	%p1140, %rs5248, 0;
	mov.b32 	%r8637, 18;
	@%p1140 bra 	$L__BB7_402;
	and.b16  	%rs5249, %rs7843, 255;
	setp.eq.s16 	%p1141, %rs5249, 0;
	mov.b32 	%r8637, 19;
	@%p1141 bra 	$L__BB7_402;
	and.b16  	%rs5250, %rs7844, 255;
	setp.eq.s16 	%p1142, %rs5250, 0;
	mov.b32 	%r8637, 20;
	@%p1142 bra 	$L__BB7_402;
	and.b16  	%rs5251, %rs7845, 255;
	setp.eq.s16 	%p1143, %rs5251, 0;
	mov.b32 	%r8637, 21;
	@%p1143 bra 	$L__BB7_402;
	and.b16  	%rs5252, %rs7846, 255;
	setp.eq.s16 	%p1144, %rs5252, 0;
	mov.b32 	%r8637, 22;
	@%p1144 bra 	$L__BB7_402;
	and.b16  	%rs5253, %rs7847, 255;
	setp.eq.s16 	%p1145, %rs5253, 0;
	mov.b32 	%r8637, 23;
	@%p1145 bra 	$L__BB7_402;
	and.b16  	%rs5254, %rs7848, 255;
	setp.eq.s16 	%p1146, %rs5254, 0;
	mov.b32 	%r8637, 24;
	@%p1146 bra 	$L__BB7_402;
	and.b16  	%rs5255, %rs7849, 255;
	setp.eq.s16 	%p1147, %rs5255, 0;
	mov.b32 	%r8637, 25;
	@%p1147 bra 	$L__BB7_402;
	and.b16  	%rs5256, %rs7850, 255;
	setp.eq.s16 	%p1148, %rs5256, 0;
	mov.b32 	%r8637, 26;
	@%p1148 bra 	$L__BB7_402;
	and.b16  	%rs5257, %rs7851, 255;
	setp.eq.s16 	%p1149, %rs5257, 0;
	mov.b32 	%r8637, 27;
	@%p1149 bra 	$L__BB7_402;
	and.b16  	%rs5258, %rs7852, 255;
	setp.eq.s16 	%p1150, %rs5258, 0;
	mov.b32 	%r8637, 28;
	@%p1150 bra 	$L__BB7_402;
	and.b16  	%rs5259, %rs7853, 255;
	setp.eq.s16 	%p1151, %rs5259, 0;
	mov.b32 	%r8637, 29;
	@%p1151 bra 	$L__BB7_402;
	and.b16  	%rs5260, %rs7854, 255;
	setp.eq.s16 	%p1152, %rs5260, 0;
	mov.b32 	%r8637, 30;
	@%p1152 bra 	$L__BB7_402;
	and.b16  	%rs5261, %rs7855, 255;
	setp.eq.s16 	%p1153, %rs5261, 0;
	mov.b32 	%r8637, 31;
	@%p1153 bra 	$L__BB7_402;
	and.b16  	%rs5262, %rs7856, 255;
	setp.eq.s16 	%p1154, %rs5262, 0;
	mov.b32 	%r8637, 32;
	@%p1154 bra 	$L__BB7_402;
	and.b16  	%rs5263, %rs7857, 255;
	setp.eq.s16 	%p1155, %rs5263, 0;
	mov.b32 	%r8637, 33;
	@%p1155 bra 	$L__BB7_402;
	and.b16  	%rs5264, %rs7858, 255;
	setp.eq.s16 	%p1156, %rs5264, 0;
	mov.b32 	%r8637, 34;
	@%p1156 bra 	$L__BB7_402;
	and.b16  	%rs5265, %rs7859, 255;
	setp.eq.s16 	%p1157, %rs5265, 0;
	mov.b32 	%r8637, 35;
	@%p1157 bra 	$L__BB7_402;
	and.b16  	%rs5266, %rs7860, 255;
	setp.eq.s16 	%p1158, %rs5266, 0;
	mov.b32 	%r8637, 36;
	@%p1158 bra 	$L__BB7_402;
	and.b16  	%rs5267, %rs7861, 255;
	setp.eq.s16 	%p1159, %rs5267, 0;
	mov.b32 	%r8637, 37;
	@%p1159 bra 	$L__BB7_402;
	and.b16  	%rs5268, %rs7862, 255;
	setp.eq.s16 	%p1160, %rs5268, 0;
	mov.b32 	%r8637, 38;
	@%p1160 bra 	$L__BB7_402;
	and.b16  	%rs5269, %rs7863, 255;
	setp.eq.s16 	%p1161, %rs5269, 0;
	mov.b32 	%r8637, 39;
	@%p1161 bra 	$L__BB7_402;
	and.b16  	%rs5270, %rs7864, 255;
	setp.eq.s16 	%p1162, %rs5270, 0;
	mov.b32 	%r8637, 40;
	@%p1162 bra 	$L__BB7_402;
	and.b16  	%rs5271, %rs7865, 255;
	setp.eq.s16 	%p1163, %rs5271, 0;
	mov.b32 	%r8637, 41;
	@%p1163 bra 	$L__BB7_402;
	and.b16  	%rs5272, %rs7866, 255;
	setp.eq.s16 	%p1164, %rs5272, 0;
	mov.b32 	%r8637, 42;
	@%p1164 bra 	$L__BB7_402;
	and.b16  	%rs5273, %rs7867, 255;
	setp.eq.s16 	%p1165, %rs5273, 0;
	mov.b32 	%r8637, 43;
	@%p1165 bra 	$L__BB7_402;
	and.b16  	%rs5274, %rs7868, 255;
	setp.eq.s16 	%p1166, %rs5274, 0;
	mov.b32 	%r8637, 44;
	@%p1166 bra 	$L__BB7_402;
	and.b16  	%rs5275, %rs7869, 255;
	setp.eq.s16 	%p1167, %rs5275, 0;
	mov.b32 	%r8637, 45;
	@%p1167 bra 	$L__BB7_402;
	and.b16  	%rs5276, %rs7870, 255;
	setp.eq.s16 	%p1168, %rs5276, 0;
	mov.b32 	%r8637, 46;
	@%p1168 bra 	$L__BB7_402;
	and.b16  	%rs5277, %rs7871, 255;
	setp.eq.s16 	%p1169, %rs5277, 0;
	mov.b32 	%r8637, 47;
	@%p1169 bra 	$L__BB7_402;
	and.b16  	%rs5278, %rs7872, 255;
	setp.eq.s16 	%p1170, %rs5278, 0;
	mov.b32 	%r8637, 48;
	@%p1170 bra 	$L__BB7_402;
	and.b16  	%rs5279, %rs7873, 255;
	setp.eq.s16 	%p1171, %rs5279, 0;
	mov.b32 	%r8637, 49;
	@%p1171 bra 	$L__BB7_402;
$L__BB7_455:
	add.s32 	%r8613, %r8613, %r141;
	add.f64 	%fd138, %fd37, %fd138;
	setp.lt.u32 	%p1174, %r382, 97;
	@%p1174 bra 	$L__BB7_1508;
	ld.shared.v2.b32 	{%r7111, %r7112}, [_ZZN3cub18CUB_300001_SM_10006detail6reduce28DeviceReduceSingleTileKernelINS2_10policy_hubI4Studj8sum_funcE10Policy1000EPS5_S9_iS6_S5_S5_N4cuda3std3__410__identityEEEvT0_T1_T2_T3_T4_T6_E12temp_storage+200];
	bfe.u32 	%r7113, %r7111, 0, 8;
	cvt.u16.u32 	%rs6405, %r7113;
	ld.shared.v2.b32 	{%r7114, %r7115}, [_ZZN3cub18CUB_300001_SM_10006detail6reduce28DeviceReduceSingleTileKernelINS2_10policy_hubI4Studj8sum_funcE10Policy1000EPS5_S9_iS6_S5_S5_N4cuda3std3__410__identityEEEvT0_T1_T2_T3_T4_T6_E12temp_storage+208];
	ld.shared.v2.b32 	{%r7116, %r7117}, [_ZZN3cub18CUB_300001_SM_10006detail6reduce28DeviceReduceSingleTileKernelINS2_10policy_hubI4Studj8sum_funcE10Policy1000EPS5_S9_iS6_S5_S5_N4cuda3std3__410__identityEEEvT0_T1_T2_T3_T4_T6_E12temp_storage+216];
	ld.shared.v2.b32 	{%r7118, %r7119}, [_ZZN3cub18CUB_300001_SM_10006detail6reduce28DeviceReduceSingleTileKernelINS2_10policy_hubI4Studj8sum_funcE10Policy1000EPS5_S9_iS6_S5_S5_N4cuda3std3__410__identityEEEvT0_T1_T2_T3_T4_T6_E12temp_storage+224];
	ld.shared.v2.b32 	{%r7120, %r7121}, [_ZZN3cub18CUB_300001_SM_10006detail6reduce28DeviceReduceSingleTileKernelINS2_10policy_hubI4Studj8sum_funcE10Policy1000EPS5_S9_iS6_S5_S5_N4cuda3std3__410__identityEEEvT0_T1_T2_T3_T4_T6_E12temp_storage+232];
	ld.shared.v2.b32 	{%r7122, %r7123}, [_ZZN3cub18CUB_300001_SM_10006detail6reduce28DeviceReduceSingleTileKernelINS2_10policy_hubI4Studj8sum_funcE10Policy1000EPS5_S9_iS6_S5_S5_N4cuda3std3__410__identityEEEvT0_T1_T2_T3_T4_T6_E12temp_storage+240];
	ld.shared.v2.u8 	{%rs5281, %rs5282}, [_ZZN3cub18CUB_300001_SM_10006detail6reduce28DeviceReduceSingleTileKernelINS2_10policy_hubI4Studj8sum_funcE10Policy1000EPS5_S9_iS6_S5_S5_N4cuda3std3__410__identityEEEvT0_T1_T2_T3_T4_T6_E12temp_storage+248];
	ld.shared.u32 	%r148, [_ZZN3cub18CUB_300001_SM_10006detail6reduce28DeviceReduceSingleTileKernelINS2_10policy_hubI4Studj8sum_funcE10Policy1000EPS5_S9_iS6_S5_S5_N4cuda3std3__410__identityEEEvT0_T1_T2_T3_T4_T6_E12temp_storage+252];
	ld.shared.f64 	%fd41, [_ZZN3cub18CUB_300001_SM_10006detail6reduce28DeviceReduceSingleTileKernelINS2_10policy_hubI4Studj8sum_funcE10Policy1000EPS5_S9_iS6_S5_S5_N4cuda3std3__410__identityEEEvT0_T1_T2_T3_T4_T6_E12temp_storage+256];
	cvta.to.local.u64 	%rd19, %rd377;
	cvta.to.local.u64 	%rd20, %rd378;
	and.b16  	%rs5283, %rs7824, 255;
	cvt.u32.u16 	%r7124, %rs7831;
	cvt.u32.u16 	%r7125, %rs7830;
	prmt.b32 	%r7126, %r7125, %r7124, 0x3340U;
	cvt.u32.u16 	%r7127, %rs7829;
	cvt.u32.u16 	%r7128, %rs7828;
	prmt.b32 	%r7129, %r7128, %r7127, 0x3340U;
	prmt.b32 	%r7130, %r7129, %r7126, 0x5410U;
	cvt.u32.u16 	%r7131, %rs7827;
	cvt.u32.u16 	%r7132, %rs7826;
	prmt.b32 	%r7133, %r7132, %r7131, 0x3340U;
	cvt.u32.u16 	%r7134, %rs7825;
	cvt.u32.u16 	%r7135, %rs7824;
	prmt.b32 	%r7136, %r7135, %r7134, 0x3340U;
	prmt.b32 	%r7137, %r7136, %r7133, 0x5410U;
	st.local.v2.b32 	[%rd19], {%r7137, %r7130};
	cvt.u32.u16 	%r7138, %rs7839;
	cvt.u32.u16 	%r7139, %rs7838;
	prmt.b32 	%r7140, %r7139, %r7138, 0x3340U;
	cvt.u32.u16 	%r7141, %rs7837;
	cvt.u32.u16 	%r7142, %rs7836;
	prmt.b32 	%r7143, %r7142, %r7141, 0x3340U;
	prmt.b32 	%r7144, %r7143, %r7140, 0x5410U;
	cvt.u32.u16 	%r7145, %rs7835;
	cvt.u32.u16 	%r7146, %rs7834;
	prmt.b32 	%r7147, %r7146, %r7145, 0x3340U;
	cvt.u32.u16 	%r7148, %rs7833;
	cvt.u32.u16 	%r7149, %rs7832;
	prmt.b32 	%r7150, %r7149, %r7148, 0x3340U;
	prmt.b32 	%r7151, %r7150, %r7147, 0x5410U;
	st.local.v2.b32 	[%rd19+8], {%r7151, %r7144};
	cvt.u32.u16 	%r7152, %rs7847;
	cvt.u32.u16 	%r7153, %rs7846;
	prmt.b32 	%r7154, %r7153, %r7152, 0x3340U;
	cvt.u32.u16 	%r7155, %rs7845;
	cvt.u32.u16 	%r7156, %rs7844;
	prmt.b32 	%r7157, %r7156, %r7155, 0x3340U;
	prmt.b32 	%r7158, %r7157, %r7154, 0x5410U;
	cvt.u32.u16 	%r7159, %rs7843;
	cvt.u32.u16 	%r7160, %rs7842;
	prmt.b32 	%r7161, %r7160, %r7159, 0x3340U;
	cvt.u32.u16 	%r7162, %rs7841;
	cvt.u32.u16 	%r7163, %rs7840;
	prmt.b32 	%r7164, %r7163, %r7162, 0x3340U;
	prmt.b32 	%r7165, %r7164, %r7161, 0x5410U;
	st.local.v2.b32 	[%rd19+16], {%r7165, %r7158};
	cvt.u32.u16 	%r7166, %rs7855;
	cvt.u32.u16 	%r7167, %rs7854;
	prmt.b32 	%r7168, %r7167, %r7166, 0x3340U;
	cvt.u32.u16 	%r7169, %rs7853;
	cvt.u32.u16 	%r7170, %rs7852;
	prmt.b32 	%r7171, %r7170, %r7169, 0x3340U;
	prmt.b32 	%r7172, %r7171, %r7168, 0x5410U;
	cvt.u32.u16 	%r7173, %rs7851;
	cvt.u32.u16 	%r7174, %rs7850;
	prmt.b32 	%r7175, %r7174, %r7173, 0x3340U;
	cvt.u32.u16 	%r7176, %rs7849;
	cvt.u32.u16 	%r7177, %rs7848;
	prmt.b32 	%r7178, %r7177, %r7176, 0x3340U;
	prmt.b32 	%r7179, %r7178, %r7175, 0x5410U;
	st.local.v2.b32 	[%rd19+24], {%r7179, %r7172};
	cvt.u32.u16 	%r7180, %rs7863;
	cvt.u32.u16 	%r7181, %rs7862;
	prmt.b32 	%r7182, %r7181, %r7180, 0x3340U;
	cvt.u32.u16 	%r7183, %rs7861;
	cvt.u32.u16 	%r7184, %rs7860;
	prmt.b32 	%r7185, %r7184, %r7183, 0x3340U;
	prmt.b32 	%r7186, %r7185, %r7182, 0x5410U;
	cvt.u32.u16 	%r7187, %rs7859;
	cvt.u32.u16 	%r7188, %rs7858;
	prmt.b32 	%r7189, %r7188, %r7187, 0x3340U;
	cvt.u32.u16 	%r7190, %rs7857;
	cvt.u32.u16 	%r7191, %rs7856;
	prmt.b32 	%r7192, %r7191, %r7190, 0x3340U;
	prmt.b32 	%r7193, %r7192, %r7189, 0x5410U;
	st.local.v2.b32 	[%rd19+32], {%r7193, %r7186};
	cvt.u32.u16 	%r7194, %rs7871;
	cvt.u32.u16 	%r7195, %rs7870;
	prmt.b32 	%r7196, %r7195, %r7194, 0x3340U;
	cvt.u32.u16 	%r7197, %rs7869;
	cvt.u32.u16 	%r7198, %rs7868;
	prmt.b32 	%r7199, %r7198, %r7197, 0x3340U;
	prmt.b32 	%r7200, %r7199, %r7196, 0x5410U;
	cvt.u32.u16 	%r7201, %rs7867;
	cvt.u32.u16 	%r7202, %rs7866;
	prmt.b32 	%r7203, %r7202, %r7201, 0x3340U;
	cvt.u32.u16 	%r7204, %rs7865;
	cvt.u32.u16 	%r7205, %rs7864;
	prmt.b32 	%r7206, %r7205, %r7204, 0x3340U;
	prmt.b32 	%r7207, %r7206, %r7203, 0x5410U;
	st.local.v2.b32 	[%rd19+40], {%r7207, %r7200};
	st.local.v2.u8 	[%rd19+48], {%rs7872, %rs7873};
	st.local.u32 	[%rd19+52], %r8613;
	st.local.f64 	[%rd19+56], %fd138;
	st.local.v2.b32 	[%rd20], {%r7111, %r7112};
	st.local.v2.b32 	[%rd20+8], {%r7114, %r7115};
	st.local.v2.b32 	[%rd20+16], {%r7116, %r7117};
	st.local.v2.b32 	[%rd20+24], {%r7118, %r7119};
	st.local.v2.b32 	[%rd20+32], {%r7120, %r7121};
	st.local.v2.b32 	[%rd20+40], {%r7122, %r7123};
	st.local.v2.u8 	[%rd20+48], {%rs5281, %rs5282};
	st.local.u32 	[%rd20+52], %r148;
	st.local.f64 	[%rd20+56], %fd41;
	setp.ne.s16 	%p1175, %rs5283, 0;
	mov.b32 	%r8640, 0;
	@%p1175 bra 	$L__BB7_461;
$L__BB7_457:
	and.b16  	%rs5333, %rs6405, 255;
	setp.eq.s16 	%p1225, %rs5333, 0;
	@%p1225 bra 	$L__BB7_510;
	mov.b32 	%r8641, 0;
$L__BB7_459:
	add.s32 	%r7258, %r8641, %r8640;
	cvt.u64.u32 	%rd391, %r7258;
	add.s64 	%rd392, %rd19, %rd391;
	st.local.u8 	[%rd392], %rs6405;
	add.s32 	%r151, %r8641, 1;
	cvt.u64.u32 	%rd393, %r8641;
	add.s64 	%rd394, %rd20, %rd393;
	ld.local.u8 	%rs6405, [%rd394+1];
	setp.ne.s16 	%p1226, %rs6405, 0;
	mov.u32 	%r8641, %r151;
	@%p1226 bra 	$L__BB7_459;
	ld.local.u32 	%r8613, [%rd19+52];
	ld.local.f64 	%fd138, [%rd19+56];
	ld.local.v2.b32 	{%r7259, %r7260}, [%rd19];
	bfe.u32 	%r7261, %r7259, 0, 8;
	cvt.u16.u32 	%rs7824, %r7261;
	bfe.u32 	%r7262, %r7259, 8, 8;
	cvt.u16.u32 	%rs7825, %r7262;
	bfe.u32 	%r7263, %r7259, 16, 8;
	cvt.u16.u32 	%rs7826, %r7263;
	bfe.u32 	%r7264, %r7259, 24, 8;
	cvt.u16.u32 	%rs7827, %r7264;
	bfe.u32 	%r7265, %r7260, 0, 8;
	cvt.u16.u32 	%rs7828, %r7265;
	bfe.u32 	%r7266, %r7260, 8, 8;
	cvt.u16.u32 	%rs7829, %r7266;
	bfe.u32 	%r7267, %r7260, 16, 8;
	cvt.u16.u32 	%rs7830, %r7267;
	bfe.u32 	%r7268, %r7260, 24, 8;
	cvt.u16.u32 	%rs7831, %r7268;
	ld.local.v2.b32 	{%r7269, %r7270}, [%rd19+8];
	bfe.u32 	%r7271, %r7269, 0, 8;
	cvt.u16.u32 	%rs7832, %r7271;
	bfe.u32 	%r7272, %r7269, 8, 8;
	cvt.u16.u32 	%rs7833, %r7272;
	bfe.u32 	%r7273, %r7269, 16, 8;
	cvt.u16.u32 	%rs7834, %r7273;
	bfe.u32 	%r7274, %r7269, 24, 8;
	cvt.u16.u32 	%rs7835, %r7274;
	bfe.u32 	%r7275, %r7270, 0, 8;
	cvt.u16.u32 	%rs7836, %r7275;
	bfe.u32 	%r7276, %r7270, 8, 8;
	cvt.u16.u32 	%rs7837, %r7276;
	bfe.u32 	%r7277, %r7270, 16, 8;
	cvt.u16.u32 	%rs7838, %r7277;
	bfe.u32 	%r7278, %r7270, 24, 8;
	cvt.u16.u32 	%rs7839, %r7278;
	ld.local.v2.b32 	{%r7279, %r7280}, [%rd19+16];
	bfe.u32 	%r7281, %r7279, 0, 8;
	cvt.u16.u32 	%rs7840, %r7281;
	bfe.u32 	%r7282, %r7279, 8, 8;
	cvt.u16.u32 	%rs7841, %r7282;
	bfe.u32 	%r7283, %r7279, 16, 8;
	cvt.u16.u32 	%rs7842, %r7283;
	bfe.u32 	%r7284, %r7279, 24, 8;
	cvt.u16.u32 	%rs7843, %r7284;
	bfe.u32 	%r7285, %r7280, 0, 8;
	cvt.u16.u32 	%rs7844, %r7285;
	bfe.u32 	%r7286, %r7280, 8, 8;
	cvt.u16.u32 	%rs7845, %r7286;
	bfe.u32 	%r7287, %r7280, 16, 8;
	cvt.u16.u32 	%rs7846, %r7287;
	bfe.u32 	%r7288, %r7280, 24, 8;
	cvt.u16.u32 	%rs7847, %r7288;
	ld.local.v2.b32 	{%r7289, %r7290}, [%rd19+24];
	bfe.u32 	%r7291, %r7289, 0, 8;
	cvt.u16.u32 	%rs7848, %r7291;
	bfe.u32 	%r7292, %r7289, 8, 8;
	cvt.u16.u32 	%rs7849, %r7292;
	bfe.u32 	%r7293, %r7289, 16, 8;
	cvt.u16.u32 	%rs7850, %r7293;
	bfe.u32 	%r7294, %r7289, 24, 8;
	cvt.u16.u32 	%rs7851, %r7294;
	bfe.u32 	%r7295, %r7290, 0, 8;
	cvt.u16.u32 	%rs7852, %r7295;
	bfe.u32 	%r7296, %r7290, 8, 8;
	cvt.u16.u32 	%rs7853, %r7296;
	bfe.u32 	%r7297, %r7290, 16, 8;
	cvt.u16.u32 	%rs7854, %r7297;
	bfe.u32 	%r7298, %r7290, 24, 8;
	cvt.u16.u32 	%rs7855, %r7298;
	ld.local.v2.b32 	{%r7299, %r7300}, [%rd19+32];
	bfe.u32 	%r7301, %r7299, 0, 8;
	cvt.u16.u32 	%rs7856, %r7301;
	bfe.u32 	%r7302, %r7299, 8, 8;
	cvt.u16.u32 	%rs7857, %r7302;
	bfe.u32 	%r7303, %r7299, 16, 8;
	cvt.u16.u32 	%rs7858, %r7303;
	bfe.u32 	%r7304, %r7299, 24, 8;
	cvt.u16.u32 	%rs7859, %r7304;
	bfe.u32 	%r7305, %r7300, 0, 8;
	cvt.u16.u32 	%rs7860, %r7305;
	bfe.u32 	%r7306, %r7300, 8, 8;
	cvt.u16.u32 	%rs7861, %r7306;
	bfe.u32 	%r7307, %r7300, 16, 8;
	cvt.u16.u32 	%rs7862, %r7307;
	bfe.u32 	%r7308, %r7300, 24, 8;
	cvt.u16.u32 	%rs7863, %r7308;
	ld.local.v2.b32 	{%r7309, %r7310}, [%rd19+40];
	bfe.u32 	%r7311, %r7309, 0, 8;
	cvt.u16.u32 	%rs7864, %r7311;
	bfe.u32 	%r7312, %r7309, 8, 8;
	cvt.u16.u32 	%rs7865, %r7312;
	bfe.u32 	%r7313, %r7309, 16, 8;
	cvt.u16.u32 	%rs7866, %r7313;
	bfe.u32 	%r7314, %r7309, 24, 8;
	cvt.u16.u32 	%rs7867, %r7314;
	bfe.u32 	%r7315, %r7310, 0, 8;
	cvt.u16.u32 	%rs7868, %r7315;
	bfe.u32 	%r7316, %r7310, 8, 8;
	cvt.u16.u32 	%rs7869, %r7316;
	bfe.u32 	%r7317, %r7310, 16, 8;
	cvt.u16.u32 	%rs7870, %r7317;
	bfe.u32 	%r7318, %r7310, 24, 8;
	cvt.u16.u32 	%rs7871, %r7318;
	ld.local.v2.u8 	{%rs7872, %rs7873}, [%rd19+48];
	bra.uni 	$L__BB7_510;
$L__BB7_461:
	and.b16  	%rs5284, %rs7825, 255;
	setp.eq.s16 	%p1176, %rs5284, 0;
	mov.b32 	%r8640, 1;
	@%p1176 bra 	$L__BB7_457;
	and.b16  	%rs5285, %rs7826, 255;
	setp.eq.s16 	%p1177, %rs5285, 0;
	mov.b32 	%r8640, 2;
	@%p1177 bra 	$L__BB7_457;
	and.b16  	%rs5286, %rs7827, 255;
	setp.eq.s16 	%p1178, %rs5286, 0;
	mov.b32 	%r8640, 3;
	@%p1178 bra 	$L__BB7_457;
	and.b16  	%rs5287, %rs7828, 255;
	setp.eq.s16 	%p1179, %rs5287, 0;
	mov.b32 	%r8640, 4;
	@%p1179 bra 	$L__BB7_457;
	and.b16  	%rs5288, %rs7829, 255;
	setp.eq.s16 	%p1180, %rs5288, 0;
	mov.b32 	%r8640, 5;
	@%p1180 bra 	$L__BB7_457;
	and.b16  	%rs5289, %rs7830, 255;
	setp.eq.s16 	%p1181, %rs5289, 0;
	mov.b32 	%r8640, 6;
	@%p1181 bra 	$L__BB7_457;
	and.b16  	%rs5290, %rs7831, 255;
	setp.eq.s16 	%p1182, %rs5290, 0;
	mov.b32 	%r8640, 7;
	@%p1182 bra 	$L__BB7_457;
	and.b16  	%rs5291, %rs7832, 255;
	setp.eq.s16 	%p1183, %rs5291, 0;
	mov.b32 	%r8640, 8;
	@%p1183 bra 	$L__BB7_457;
	and.b16  	%rs5292, %rs7833, 255;
	setp.eq.s16 	%p1184, %rs5292, 0;
	mov.b32 	%r8640, 9;
	@%p1184 bra 	$L__BB7_457;
	and.b16  	%rs5293, %rs7834, 255;
	setp.eq.s16 	%p1185, %rs5293, 0;
	mov.b32 	%r8640, 10;
	@%p1185 bra 	$L__BB7_457;
	and.b16  	%rs5294, %rs7835, 255;
	setp.eq.s16 	%p1186, %rs5294, 0;
	mov.b32 	%r8640, 11;
	@%p1186 bra 	$L__BB7_457;
	and.b16  	%rs5295, %rs7836, 255;
	setp.eq.s16 	%p1187, %rs5295, 0;
	mov.b32 	%r8640, 12;
	@%p1187 bra 	$L__BB7_457;
	and.b16  	%rs5296, %rs7837, 255;
	setp.eq.s16 	%p1188, %rs5296, 0;
	mov.b32 	%r8640, 13;
	@%p1188 bra 	$L__BB7_457;
	and.b16  	%rs5297, %rs7838, 255;
	setp.eq.s16 	%p1189, %rs5297, 0;
	mov.b32 	%r8640, 14;
	@%p1189 bra 	$L__BB7_457;
	and.b16  	%rs5298, %rs7839, 255;
	setp.eq.s16 	%p1190, %rs5298, 0;
	mov.b32 	%r8640, 15;
	@%p1190 bra 	$L__BB7_457;
	and.b16  	%rs5299, %rs7840, 255;
	setp.eq.s16 	%p1191, %rs5299, 0;
	mov.b32 	%r8640, 16;
	@%p1191 bra 	$L__BB7_457;
	and.b16  	%rs5300, %rs7841, 255;
	setp.eq.s16 	%p1192, %rs5300, 0;
	mov.b32 	%r8640, 17;
	@%p1192 bra 	$L__BB7_457;
	and.b16  	%rs5301, %rs7842, 255;
	setp.eq.s16 	%p1193, %rs5301, 0;
	mov.b32 	%r8640, 18;
	@%p1193 bra 	$L__BB7_457;
	and.b16  	%rs5302, %rs7843, 255;
	setp.eq.s16 	%p1194, %rs5302, 0;
	mov.b32 	%r8640, 19;
	@%p1194 bra 	$L__BB7_457;
	and.b16  	%rs5303, %rs7844, 255;
	setp.eq.s16 	%p1195, %rs5303, 0;
	mov.b32 	%r8640, 20;
	@%p1195 bra 	$L__BB7_457;
	and.b16  	%rs5304, %rs7845, 255;
	setp.eq.s16 	%p1196, %rs5304, 0;
	mov.b32 	%r8640, 21;
	@%p1196 bra 	$L__BB7_457;
	and.b16  	%rs5305, %rs7846, 255;
	setp.eq.s16 	%p1197, %rs5305, 0;
	mov.b32 	%r8640, 22;
	@%p1197 bra 	$L__BB7_457;
	and.b16  	%rs5306, %rs7847, 255;
	setp.eq.s16 	%p1198, %rs5306, 0;
	mov.b32 	%r8640, 23;
	@%p1198 bra 	$L__BB7_457;
	and.b16  	%rs5307, %rs7848, 255;
	setp.eq.s16 	%p1199, %rs5307, 0;
	mov.b32 	%r8640, 24;
	@%p1199 bra 	$L__BB7_457;
	and.b16  	%rs5308, %rs7849, 255;
	setp.eq.s16 	%p1200, %rs5308, 0;
	mov.b32 	%r8640, 25;
	@%p1200 bra 	$L__BB7_457;
	and.b16  	%rs5309, %rs7850, 255;
	setp.eq.s16 	%p1201, %rs5309, 0;
	mov.b32 	%r8640, 26;
	@%p1201 bra 	$L__BB7_457;
	and.b16  	%rs5310, %rs7851, 255;
	setp.eq.s16 	%p1202, %rs5310, 0;
	mov.b32 	%r8640, 27;
	@%p1202 bra 	$L__BB7_457;
	and.b16  	%rs5311, %rs7852, 255;
	setp.eq.s16 	%p1203, %rs5311, 0;
	mov.b32 	%r8640, 28;
	@%p1203 bra 	$L__BB7_457;
	and.b16  	%rs5312, %rs7853, 255;
	setp.eq.s16 	%p1204, %rs5312, 0;
	mov.b32 	%r8640, 29;
	@%p1204 bra 	$L__BB7_457;
	and.b16  	%rs5313, %rs7854, 255;
	setp.eq.s16 	%p1205, %rs5313, 0;
	mov.b32 	%r8640, 30;
	@%p1205 bra 	$L__BB7_457;
	and.b16  	%rs5314, %rs7855, 255;
	setp.eq.s16 	%p1206, %rs5314, 0;
	mov.b32 	%r8640, 31;
	@%p1206 bra 	$L__BB7_457;
	and.b16  	%rs5315, %rs7856, 255;
	setp.eq.s16 	%p1207, %rs5315, 0;
	mov.b32 	%r8640, 32;
	@%p1207 bra 	$L__BB7_457;
	and.b16  	%rs5316, %rs7857, 255;
	setp.eq.s16 	%p1208, %rs5316, 0;
	mov.b32 	%r8640, 33;
	@%p1208 bra 	$L__BB7_457;
	and.b16  	%rs5317, %rs7858, 255;
	setp.eq.s16 	%p1209, %rs5317, 0;
	mov.b32 	%r8640, 34;
	@%p1209 bra 	$L__BB7_457;
	and.b16  	%rs5318, %rs7859, 255;
	setp.eq.s16 	%p1210, %rs5318, 0;
	mov.b32 	%r8640, 35;
	@%p1210 bra 	$L__BB7_457;
	and.b16  	%rs5319, %rs7860, 255;
	setp.eq.s16 	%p1211, %rs5319, 0;
	mov.b32 	%r8640, 36;
	@%p1211 bra 	$L__BB7_457;
	and.b16  	%rs5320, %rs7861, 255;
	setp.eq.s16 	%p1212, %rs5320, 0;
	mov.b32 	%r8640, 37;
	@%p1212 bra 	$L__BB7_457;
	and.b16  	%rs5321, %rs7862, 255;
	setp.eq.s16 	%p1213, %rs5321, 0;
	mov.b32 	%r8640, 38;
	@%p1213 bra 	$L__BB7_457;
	and.b16  	%rs5322, %rs7863, 255;
	setp.eq.s16 	%p1214, %rs5322, 0;
	mov.b32 	%r8640, 39;
	@%p1214 bra 	$L__BB7_457;
	and.b16  	%rs5323, %rs7864, 255;
	setp.eq.s16 	%p1215, %rs5323, 0;
	mov.b32 	%r8640, 40;
	@%p1215 bra 	$L__BB7_457;
	and.b16  	%rs5324, %rs7865, 255;
	setp.eq.s16 	%p1216, %rs5324, 0;
	mov.b32 	%r8640, 41;
	@%p1216 bra 	$L__BB7_457;
	and.b16  	%rs5325, %rs7866, 255;
	setp.eq.s16 	%p1217, %rs5325, 0;
	mov.b32 	%r8640, 42;
	@%p1217 bra 	$L__BB7_457;
	and.b16  	%rs5326, %rs7867, 255;
	setp.eq.s16 	%p1218, %rs5326, 0;
	mov.b32 	%r8640, 43;
	@%p1218 bra 	$L__BB7_457;
	and.b16  	%rs5327, %rs7868, 255;
	setp.eq.s16 	%p1219, %rs5327, 0;
	mov.b32 	%r8640, 44;
	@%p1219 bra 	$L__BB7_457;
	and.b16  	%rs5328, %rs7869, 255;
	setp.eq.s16 	%p1220, %rs5328, 0;
	mov.b32 	%r8640, 45;
	@%p1220 bra 	$L__BB7_457;
	and.b16  	%rs5329, %rs7870, 255;
	setp.eq.s16 	%p1221, %rs5329, 0;
	mov.b32 	%r8640, 46;
	@%p1221 bra 	$L__BB7_457;
	and.b16  	%rs5330, %rs7871, 255;
	setp.eq.s16 	%p1222, %rs5330, 0;
	mov.b32 	%r8640, 47;
	@%p1222 bra 	$L__BB7_457;
	and.b16  	%rs5331, %rs7872, 255;
	setp.eq.s16 	%p1223, %rs5331, 0;
	mov.b32 	%r8640, 48;
	@%p1223 bra 	$L__BB7_457;
	and.b16  	%rs5332, %rs7873, 255;
	setp.eq.s16 	%p1224, %rs5332, 0;
	mov.b32 	%r8640, 49;
	@%p1224 bra 	$L__BB7_457;
$L__BB7_510:
	add.s32 	%r8613, %r8613, %r148;
	add.f64 	%fd138, %fd41, %fd138;
	setp.lt.u32 	%p1227, %r382, 129;
	@%p1227 bra 	$L__BB7_1508;
	ld.shared.v2.b32 	{%r7320, %r7321}, [_ZZN3cub18CUB_300001_SM_10006detail6reduce28DeviceReduceSingleTileKernelINS2_10policy_hubI4Studj8sum_funcE10Policy1000EPS5_S9_iS6_S5_S5_N4cuda3std3__410__identityEEEvT0_T1_T2_T3_T4_T6_E12temp_storage+264];
	bfe.u32 	%r7322, %r7320, 0, 8;
	cvt.u16.u32 	%rs6456, %r7322;
	ld.shared.v2.b32 	{%r7323, %r7324}, [_ZZN3cub18CUB_300001_SM_10006detail6reduce28DeviceReduceSingleTileKernelINS2_10policy_hubI4Studj8sum_funcE10Policy1000EPS5_S9_iS6_S5_S5_N4cuda3std3__410__identityEEEvT0_T1_T2_T3_T4_T6_E12temp_storage+272];
	ld.shared.v2.b32 	{%r7325, %r7326}, [_ZZN3cub18CUB_300001_SM_10006detail6reduce28DeviceReduceSingleTileKernelINS2_10policy_hubI4Studj8sum_funcE10Policy1000EPS5_S9_iS6_S5_S5_N4cuda3std3__410__identityEEEvT0_T1_T2_T3_T4_T6_E12temp_storage+280];
	ld.shared.v2.b32 	{%r7327, %r7328}, [_ZZN3cub18CUB_300001_SM_10006detail6reduce28DeviceReduceSingleTileKernelINS2_10policy_hubI4Studj8sum_funcE10Policy1000EPS5_S9_iS6_S5_S5_N4cuda3std3__410__identityEEEvT0_T1_T2_T3_T4_T6_E12temp_storage+288];
	ld.shared.v2.b32 	{%r7329, %r7330}, [_ZZN3cub18CUB_300001_SM_10006detail6reduce28DeviceReduceSingleTileKernelINS2_10policy_hubI4Studj8sum_funcE10Policy1000EPS5_S9_iS6_S5_S5_N4cuda3std3__410__identityEEEvT0_T1_T2_T3_T4_T6_E12temp_storage+296];
	ld.shared.v2.b32 	{%r7331, %r7332}, [_ZZN3cub18CUB_300001_SM_10006detail6reduce28DeviceReduceSingleTileKernelINS2_10policy_hubI4Studj8sum_funcE10Policy1000EPS5_S9_iS6_S5_S5_N4cuda3std3__410__identityEEEvT0_T1_T2_T3_T4_T6_E12temp_storage+304];
	ld.shared.v2.u8 	{%rs5334, %rs5335}, [_ZZN3cub18CUB_300001_SM_10006detail6reduce28DeviceReduceSingleTileKernelINS2_10policy_hubI4Studj8sum_funcE10Policy1000EPS5_S9_iS6_S5_S5_N4cuda3std3__410__identityEEEvT0_T1_T2_T3_T4_T6_E12temp_storage+312];
	ld.shared.u32 	%r155, [_ZZN3cub18CUB_300001_SM_10006detail6reduce28DeviceReduceSingleTileKernelINS2_10policy_hubI4Studj8sum_funcE10Policy1000EPS5_S9_iS6_S5_S5_N4cuda3std3__410__identityEEEvT0_T1_T2_T3_T4_T6_E12temp_storage+316];
	ld.shared.f64 	%fd45, [_ZZN3cub18CUB_300001_SM_10006detail6reduce28DeviceReduceSingleTileKernelINS2_10policy_hubI4Studj8sum_funcE10Policy1000EPS5_S9_iS6_S5_S5_N4cuda3std3__410__identityEEEvT0_T1_T2_T3_T4_T6_E12temp_storage+320];
	cvta.to.local.u64 	%rd21, %rd377;
	cvta.to.local.u64 	%rd22, %rd378;
	and.b16  	%rs5336, %rs7824, 255;
	cvt.u32.u16 	%r7333, %rs7831;
	cvt.u32.u16 	%r7334, %rs7830;
	prmt.b32 	%r7335, %r7334, %r7333, 0x3340U;
	cvt.u32.u16 	%r7336, %rs7829;
	cvt.u32.u16 	%r7337, %rs7828;
	prmt.b32 	%r7338, %r7337, %r7336, 0x3340U;
	prmt.b32 	%r7339, %r7338, %r7335, 0x5410U;
	cvt.u32.u16 	%r7340, %rs7827;
	cvt.u32.u16 	%r7341, %rs7826;
	prmt.b32 	%r7342, %r7341, %r7340, 0x3340U;
	cvt.u32.u16 	%r7343, %rs7825;
	cvt.u32.u16 	%r7344, %rs7824;
	prmt.b32 	%r7345, %r7344, %r7343, 0x3340U;
	prmt.b32 	%r7346, %r7345, %r7342, 0x5410U;
	st.local.v2.b32 	[%rd21], {%r7346, %r7339};
	cvt.u32.u16 	%r7347, %rs7839;
	cvt.u32.u16 	%r7348, %rs7838;
	prmt.b32 	%r7349, %r7348, %r7347, 0x3340U;
	cvt.u32.u16 	%r7350, %rs7837;
	cvt.u32.u16 	%r7351, %rs7836;
	prmt.b32 	%r7352, %r7351, %r7350, 0x3340U;
	prmt.b32 	%r7353, %r7352, %r7349, 0x5410U;
	cvt.u32.u16 	%r7354, %rs7835;
	cvt.u32.u16 	%r7355, %rs7834;
	prmt.b32 	%r7356, %r7355, %r7354, 0x3340U;
	cvt.u32.u16 	%r7357, %rs7833;
	cvt.u32.u16 	%r7358, %rs7832;
	prmt.b32 	%r7359, %r7358, %r7357, 0x3340U;
	prmt.b32 	%r7360, %r7359, %r7356, 0x5410U;
	st.local.v2.b32 	[%rd21+8], {%r7360, %r7353};
	cvt.u32.u16 	%r7361, %rs7847;
	cvt.u32.u16 	%r7362, %rs7846;
	prmt.b32 	%r7363, %r7362, %r7361, 0x3340U;
	cvt.u32.u16 	%r7364, %rs7845;
	cvt.u32.u16 	%r7365, %rs7844;
	prmt.b32 	%r7366, %r7365, %r7364, 0x3340U;
	prmt.b32 	%r7367, %r7366, %r7363, 0x5410U;
	cvt.u32.u16 	%r7368, %rs7843;
	cvt.u32.u16 	%r7369, %rs7842;
	prmt.b32 	%r7370, %r7369, %r7368, 0x3340U;
	cvt.u32.u16 	%r7371, %rs7841;
	cvt.u32.u16 	%r7372, %rs7840;
	prmt.b32 	%r7373, %r7372, %r7371, 0x3340U;
	prmt.b32 	%r7374, %r7373, %r7370, 0x5410U;
	st.local.v2.b32 	[%rd21+16], {%r7374, %r7367};
	cvt.u32.u16 	%r7375, %rs7855;
	cvt.u32.u16 	%r7376, %rs7854;
	prmt.b32 	%r7377, %r7376, %r7375, 0x3340U;
	cvt.u32.u16 	%r7378, %rs7853;
	cvt.u32.u16 	%r7379, %rs7852;
	prmt.b32 	%r7380, %r7379, %r7378, 0x3340U;
	prmt.b32 	%r7381, %r7380, %r7377, 0x5410U;
	cvt.u32.u16 	%r7382, %rs7851;
	cvt.u32.u16 	%r7383, %rs7850;
	prmt.b32 	%r7384, %r7383, %r7382, 0x3340U;
	cvt.u32.u16 	%r7385, %rs7849;
	cvt.u32.u16 	%r7386, %rs7848;
	prmt.b32 	%r7387, %r7386, %r7385, 0x3340U;
	prmt.b32 	%r7388, %r7387, %r7384, 0x5410U;
	st.local.v2.b32 	[%rd21+24], {%r7388, %r7381};
	cvt.u32.u16 	%r7389, %rs7863;
	cvt.u32.u16 	%r7390, %rs7862;
	prmt.b32 	%r7391, %r7390, %r7389, 0x3340U;
	cvt.u32.u16 	%r7392, %rs7861;
	cvt.u32.u16 	%r7393, %rs7860;
	prmt.b32 	%r7394, %r7393, %r7392, 0x3340U;
	prmt.b32 	%r7395, %r7394, %r7391, 0x5410U;
	cvt.u32.u16 	%r7396, %rs7859;
	cvt.u32.u16 	%r7397, %rs7858;
	prmt.b32 	%r7398, %r7397, %r7396, 0x3340U;
	cvt.u32.u16 	%r7399, %rs7857;
	cvt.u32.u16 	%r7400, %rs7856;
	prmt.b32 	%r7401, %r7400, %r7399, 0x3340U;
	prmt.b32 	%r7402, %r7401, %r7398, 0x5410U;
	st.local.v2.b32 	[%rd21+32], {%r7402, %r7395};
	cvt.u32.u16 	%r7403, %rs7871;
	cvt.u32.u16 	%r7404, %rs7870;
	prmt.b32 	%r7405, %r7404, %r7403, 0x3340U;
	cvt.u32.u16 	%r7406, %rs7869;
	cvt.u32.u16 	%r7407, %rs7868;
	prmt.b32 	%r7408, %r7407, %r7406, 0x3340U;
	prmt.b32 	%r7409, %r7408, %r7405, 0x5410U;
	cvt.u32.u16 	%r7410, %rs7867;
	cvt.u32.u16 	%r7411, %rs7866;
	prmt.b32 	%r7412, %r7411, %r7410, 0x3340U;
	cvt.u32.u16 	%r7413, %rs7865;
	cvt.u32.u16 	%r7414, %rs7864;
	prmt.b32 	%r7415, %r7414, %r7413, 0x3340U;
	prmt.b32 	%r7416, %r7415, %r7412, 0x5410U;
	st.local.v2.b32 	[%rd21+40], {%r7416, %r7409};
	st.local.v2.u8 	[%rd21+48], {%rs7872, %rs7873};
	st.local.u32 	[%rd21+52], %r8613;
	st.local.f64 	[%rd21+56], %fd138;
	st.local.v2.b32 	[%rd22], {%r7320, %r7321};
	st.local.v2.b32 	[%rd22+8], {%r7323, %r7324};
	st.local.v2.b32 	[%rd22+16], {%r7325, %r7326};
	st.local.v2.b32 	[%rd22+24], {%r7327, %r7328};
	st.local.v2.b32 	[%rd22+32], {%r7329, %r7330};
	st.local.v2.b32 	[%rd22+40], {%r7331, %r7332};
	st.local.v2.u8 	[%rd22+48], {%rs5334, %rs5335};
	st.local.u32 	[%rd22+52], %r155;
	st.local.f64 	[%rd22+56], %fd45;
	setp.ne.s16 	%p1228, %rs5336, 0;
	mov.b32 	%r8643, 0;
	@%p1228 bra 	$L__BB7_516;
$L__BB7_512:
	and.b16  	%rs5386, %rs6456, 255;
	setp.eq.s16 	%p1278, %rs5386, 0;
	@%p1278 bra 	$L__BB7_565;
	mov.b32 	%r8644, 0;
$L__BB7_514:
	add.s32 	%r7467, %r8644, %r8643;
	cvt.u64.u32 	%rd397, %r7467;
	add.s64 	%rd398, %rd21, %rd397;
	st.local.u8 	[%rd398], %rs6456;
	add.s32 	%r158, %r8644, 1;
	cvt.u64.u32 	%rd399, %r8644;
	add.s64 	%rd400, %rd22, %rd399;
	ld.local.u8 	%rs6456, [%rd400+1];
	setp.ne.s16 	%p1279, %rs6456, 0;
	mov.u32 	%r8644, %r158;
	@%p1279 bra 	$L__BB7_514;
	ld.local.u32 	%r8613, [%rd21+52];
	ld.local.f64 	%fd138, [%rd21+56];
	ld.local.v2.b32 	{%r7468, %r7469}, [%rd21];
	bfe.u32 	%r7470, %r7468, 0, 8;
	cvt.u16.u32 	%rs7824, %r7470;
	bfe.u32 	%r7471, %r7468, 8, 8;
	cvt.u16.u32 	%rs7825, %r7471;
	bfe.u32 	%r7472, %r7468, 16, 8;
	cvt.u16.u32 	%rs7826, %r7472;
	bfe.u32 	%r7473, %r7468, 24, 8;
	cvt.u16.u32 	%rs7827, %r7473;
	bfe.u32 	%r7474, %r7469, 0, 8;
	cvt.u16.u32 	%rs7828, %r7474;
	bfe.u32 	%r7475, %r7469, 8, 8;
	cvt.u16.u32 	%rs7829, %r7475;
	bfe.u32 	%r7476, %r7469, 16, 8;
	cvt.u16.u32 	%rs7830, %r7476;
	bfe.u32 	%r7477, %r7469, 24, 8;
	cvt.u16.u32 	%rs7831, %r7477;
	ld.local.v2.b32 	{%r7478, %r7479}, [%rd21+8];
	bfe.u32 	%r7480, %r7478, 0, 8;
	cvt.u16.u32 	%rs7832, %r7480;
	bfe.u32 	%r7481, %r7478, 8, 8;
	cvt.u16.u32 	%rs7833, %r7481;
	bfe.u32 	%r7482, %r7478, 16, 8;
	cvt.u16.u32 	%rs7834, %r7482;
	bfe.u32 	%r7483, %r7478, 24, 8;
	cvt.u16.u32 	%rs7835, %r7483;
	bfe.u32 	%r7484, %r7479, 0, 8;
	cvt.u16.u32 	%rs7836, %r7484;
	bfe.u32 	%r7485, %r7479, 8, 8;
	cvt.u16.u32 	%rs7837, %r7485;
	bfe.u32 	%r7486, %r7479, 16, 8;
	cvt.u16.u32 	%rs7838, %r7486;
	bfe.u32 	%r7487, %r7479, 24, 8;
	cvt.u16.u32 	%rs7839, %r7487;
	ld.local.v2.b32 	{%r7488, %r7489}, [%rd21+16];
	bfe.u32 	%r7490, %r7488, 0, 8;
	cvt.u16.u32 	%rs7840, %r7490;
	bfe.u32 	%r7491, %r7488, 8, 8;
	cvt.u16.u32 	%rs7841, %r7491;
	bfe.u32 	%r7492, %r7488, 16, 8;
	cvt.u16.u32 	%rs7842, %r7492;
	bfe.u32 	%r7493, %r7488, 24, 8;
	cvt.u16.u32 	%rs7843, %r7493;
	bfe.u32 	%r7494, %r7489, 0, 8;
	cvt.u16.u32 	%rs7844, %r7494;
	bfe.u32 	%r7495, %r7489, 8, 8;
	cvt.u16.u32 	%rs7845, %r7495;
	bfe.u32 	%r7496, %r7489, 16, 8;
	cvt.u16.u32 	%rs7846, %r7496;
	bfe.u32 	%r7497, %r7489, 24, 8;
	cvt.u16.u32 	%rs7847, %r7497;
	ld.local.v2.b32 	{%r7498, %r7499}, [%rd21+24];
	bfe.u32 	%r7500, %r7498, 0, 8;
	cvt.u16.u32 	%rs7848, %r7500;
	bfe.u32 	%r7501, %r7498, 8, 8;
	cvt.u16.u32 	%rs7849, %r7501;
	bfe.u32 	%r7502, %r7498, 16, 8;
	cvt.u16.u32 	%rs7850, %r7502;
	bfe.u32 	%r7503, %r7498, 24, 8;
	cvt.u16.u32 	%rs7851, %r7503;
	bfe.u32 	%r7504, %r7499, 0, 8;
	cvt.u16.u32 	%rs7852, %r7504;
	bfe.u32 	%r7505, %r7499, 8, 8;
	cvt.u16.u32 	%rs7853, %r7505;
	bfe.u32 	%r7506, %r7499, 16, 8;
	cvt.u16.u32 	%rs7854, %r7506;
	bfe.u32 	%r7507, %r7499, 24, 8;
	cvt.u16.u32 	%rs7855, %r7507;
	ld.local.v2.b32 	{%r7508, %r7509}, [%rd21+32];
	bfe.u32 	%r7510, %r7508, 0, 8;
	cvt.u16.u32 	%rs7856, %r7510;
	bfe.u32 	%r7511, %r7508, 8, 8;
	cvt.u16.u32 	%rs7857, %r7511;
	bfe.u32 	%r7512, %r7508, 16, 8;
	cvt.u16.u32 	%rs7858, %r7512;
	bfe.u32 	%r7513, %r7508, 24, 8;
	cvt.u16.u32 	%rs7859, %r7513;
	bfe.u32 	%r7514, %r7509, 0, 8;
	cvt.u16.u32 	%rs7860, %r7514;
	bfe.u32 	%r7515, %r7509, 8, 8;
	cvt.u16.u32 	%rs7861, %r7515;
	bfe.u32 	%r7516, %r7509, 16, 8;
	cvt.u16.u32 	%rs7862, %r7516;
	bfe.u32 	%r7517, %r7509, 24, 8;
	cvt.u16.u32 	%rs7863, %r7517;
	ld.local.v2.b32 	{%r7518, %r7519}, [%rd21+40];
	bfe.u32 	%r7520, %r7518, 0, 8;
	cvt.u16.u32 	%rs7864, %r7520;
	bfe.u32 	%r7521, %r7518, 8, 8;
	cvt.u16.u32 	%rs7865, %r7521;
	bfe.u32 	%r7522, %r7518, 16, 8;
	cvt.u16.u32 	%rs7866, %r7522;
	bfe.u32 	%r7523, %r7518, 24, 8;
	cvt.u16.u32 	%rs7867, %r7523;
	bfe.u32 	%r7524, %r7519, 0, 8;
	cvt.u16.u32 	%rs7868, %r7524;
	bfe.u32 	%r7525, %r7519, 8, 8;
	cvt.u16.u32 	%rs7869, %r7525;
	bfe.u32 	%r7526, %r7519, 16, 8;
	cvt.u16.u32 	%rs7870, %r7526;
	bfe.u32 	%r7527, %r7519, 24, 8;
	cvt.u16.u32 	%rs7871, %r7527;
	ld.local.v2.u8 	{%rs7872, %rs7873}, [%rd21+48];
	bra.uni 	$L__BB7_565;
$L__BB7_516:
	and.b16  	%rs5337, %rs7825, 255;
	setp.eq.s16 	%p1229, %rs5337, 0;
	mov.b32 	%r8643, 1;
	@%p1229 bra 	$L__BB7_512;
	and.b16  	%rs5338, %rs7826, 255;
	setp.eq.s16 	%p1230, %rs5338, 0;
	mov.b32 	%r8643, 2;
	@%p1230 bra 	$L__BB7_512;
	and.b16  	%rs5339, %rs7827, 255;
	setp.eq.s16 	%p1231, %rs5339, 0;
	mov.b32 	%r8643, 3;
	@%p1231 bra 	$L__BB7_512;
	and.b16  	%rs5340, %rs7828, 255;
	setp.eq.s16 	%p1232, %rs5340, 0;
	mov.b32 	%r8643, 4;
	@%p1232 bra 	$L__BB7_512;
	and.b16  	%rs5341, %rs7829, 255;
	setp.eq.s16 	%p1233, %rs5341, 0;
	mov.b32 	%r8643, 5;
	@%p1233 bra 	$L__BB7_512;
	and.b16  	%rs5342, %rs7830, 255;
	setp.eq.s16 	%p1234, %rs5342, 0;
	mov.b32 	%r8643, 6;
	@%p1234 bra 	$L__BB7_512;
	and.b16  	%rs5343, %rs7831, 255;
	setp.eq.s16 	%p1235, %rs5343, 0;
	mov.b32 	%r8643, 7;
	@%p1235 bra 	$L__BB7_512;
	and.b16  	%rs5344, %rs7832, 255;
	setp.eq.s16 	%p1236, %rs5344, 0;
	mov.b32 	%r8643, 8;
	@%p1236 bra 	$L__BB7_512;
	and.b16  	%rs5345, %rs7833, 255;
	setp.eq.s16 	%p1237, %rs5345, 0;
	mov.b32 	%r8643, 9;
	@%p1237 bra 	$L__BB7_512;
	and.b16  	%rs5346, %rs7834, 255;
	setp.eq.s16 	%p1238, %rs5346, 0;
	mov.b32 	%r8643, 10;
	@%p1238 bra 	$L__BB7_512;
	and.b16  	%rs5347, %rs7835, 255;
	setp.eq.s16 	%p1239, %rs5347, 0;
	mov.b32 	%r8643, 11;
	@%p1239 bra 	$L__BB7_512;
	and.b16  	%rs5348, %rs7836, 255;
	setp.eq.s16 	%p1240, %rs5348, 0;
	mov.b32 	%r8643, 12;
	@%p1240 bra 	$L__BB7_512;
	and.b16  	%rs5349, %rs7837, 255;
	setp.eq.s16 	%p1241, %rs5349, 0;
	mov.b32 	%r8643, 13;
	@%p1241 bra 	$L__BB7_512;
	and.b16  	%rs5350, %rs7838, 255;
	setp.eq.s16 	%p1242, %rs5350, 0;
	mov.b32 	%r8643, 14;
	@%p1242 bra 	$L__BB7_512;
	and.b16  	%rs5351, %rs7839, 255;
	setp.eq.s16 	%p1243, %rs5351, 0;
	mov.b32 	%r8643, 15;
	@%p1243 bra 	$L__BB7_512;
	and.b16  	%rs5352, %rs7840, 255;
	setp.eq.s16 	%p1244, %rs5352, 0;
	mov.b32 	%r8643, 16;
	@%p1244 bra 	$L__BB7_512;
	and.b16  	%rs5353, %rs7841, 255;
	setp.eq.s16 	%p1245, %rs5353, 0;
	mov.b32 	%r8643, 17;
	@%p1245 bra 	$L__BB7_512;
	and.b16  	%rs5354, %rs7842, 255;
	setp.eq.s16 	%p1246, %rs5354, 0;
	mov.b32 	%r8643, 18;
	@%p1246 bra 	$L__BB7_512;
	and.b16  	%rs5355, %rs7843, 255;
	setp.eq.s16 	%p1247, %rs5355, 0;
	mov.b32 	%r8643, 19;
	@%p1247 bra 	$L__BB7_512;
	and.b16  	%rs5356, %rs7844, 255;
	setp.eq.s16 	%p1248, %rs5356, 0;
	mov.b32 	%r8643, 20;
	@%p1248 bra 	$L__BB7_512;
	and.b16  	%rs5357, %rs7845, 255;
	setp.eq.s16 	%p1249, %rs5357, 0;
	mov.b32 	%r8643, 21;
	@%p1249 bra 	$L__BB7_512;
	and.b16  	%rs5358, %rs7846, 255;
	setp.eq.s16 	%p1250, %rs5358, 0;
	mov.b32 	%r8643, 22;
	@%p1250 bra 	$L__BB7_512;
	and.b16  	%rs5359, %rs7847, 255;
	setp.eq.s16 	%p1251, %rs5359, 0;
	mov.b32 	%r8643, 23;
	@%p1251 bra 	$L__BB7_512;
	and.b16  	%rs5360, %rs7848, 255;
	setp.eq.s16 	%p1252, %rs5360, 0;
	mov.b32 	%r8643, 24;
	@%p1252 bra 	$L__BB7_512;
	and.b16  	%rs5361, %rs7849, 255;
	setp.eq.s16 	%p1253, %rs5361, 0;
	mov.b32 	%r8643, 25;
	@%p1253 bra 	$L__BB7_512;
	and.b16  	%rs5362, %rs7850, 255;
	setp.eq.s16 	%p1254, %rs5362, 0;
	mov.b32 	%r8643, 26;
	@%p1254 bra 	$L__BB7_512;
	and.b16  	%rs5363, %rs7851, 255;
	setp.eq.s16 	%p1255, %rs5363, 0;
	mov.b32 	%r8643, 27;
	@%p1255 bra 	$L__BB7_512;
	and.b16  	%rs5364, %rs7852, 255;
	setp.eq.s16 	%p1256, %rs5364, 0;
	mov.b32 	%r8643, 28;
	@%p1256 bra 	$L__BB7_512;
	and.b16  	%rs5365, %rs7853, 255;
	setp.eq.s16 	%p1257, %rs5365, 0;
	mov.b32 	%r8643, 29;
	@%p1257 bra 	$L__BB7_512;
	and.b16  	%rs5366, %rs7854, 255;
	setp.eq.s16 	%p1258, %rs5366, 0;
	mov.b32 	%r8643, 30;
	@%p1258 bra 	$L__BB7_512;
	and.b16  	%rs5367, %rs7855, 255;
	setp.eq.s16 	%p1259, %rs5367, 0;
	mov.b32 	%r8643, 31;
	@%p1259 bra 	$L__BB7_512;
	and.b16  	%rs5368, %rs7856, 255;
	setp.eq.s16 	%p1260, %rs5368, 0;
	mov.b32 	%r8643, 32;
	@%p1260 bra 	$L__BB7_512;
	and.b16  	%rs5369, %rs7857, 255;
	setp.eq.s16 	%p1261, %rs5369, 0;
	mov.b32 	%r8643, 33;
	@%p1261 bra 	$L__BB7_512;
	and.b16  	%rs5370, %rs7858, 255;
	setp.eq.s16 	%p1262, %rs5370, 0;
	mov.b32 	%r8643, 34;
	@%p1262 bra 	$L__BB7_512;
	and.b16  	%rs5371, %rs7859, 255;
	setp.eq.s16 	%p1263, %rs5371, 0;
	mov.b32 	%r8643, 35;
	@%p1263 bra 	$L__BB7_512;
	and.b16  	%rs5372, %rs7860, 255;
	setp.eq.s16 	%p1264, %rs5372, 0;
	mov.b32 	%r8643, 36;
	@%p1264 bra 	$L__BB7_512;
	and.b16  	%rs5373, %rs7861, 255;
	setp.eq.s16 	%p1265, %rs5373, 0;
	mov.b32 	%r8643, 37;
	@%p1265 bra 	$L__BB7_512;
	and.b16  	%rs5374, %rs7862, 255;
	setp.eq.s16 	%p1266, %rs5374, 0;
	mov.b32 	%r8643, 38;
	@%p1266 bra 	$L__BB7_512;
	and.b16  	%rs5375, %rs7863, 255;
	setp.eq.s16 	%p1267, %rs5375, 0;
	mov.b32 	%r8643, 39;
	@%p1267 bra 	$L__BB7_512;
	and.b16  	%rs5376, %rs7864, 255;
	setp.eq.s16 	%p1268, %rs5376, 0;
	mov.b32 	%r8643, 40;
	@%p1268 bra 	$L__BB7_512;
	and.b16  	%rs5377, %rs7865, 255;
	setp.eq.s16 	%p1269, %rs5377, 0;
	mov.b32 	%r8643, 41;
	@%p1269 bra 	$L__BB7_512;
	and.b16  	%rs5378, %rs7866, 255;
	setp.eq.s16 	%p1270, %rs5378, 0;
	mov.b32 	%r8643, 42;
	@%p1270 bra 	$L__BB7_512;
	and.b16  	%rs5379, %rs7867, 255;
	setp.eq.s16 	%p1271, %rs5379, 0;
	mov.b32 	%r8643, 43;
	@%p1271 bra 	$L__BB7_512;
	and.b16  	%rs5380, %rs7868, 255;
	setp.eq.s16 	%p1272, %rs5380, 0;
	mov.b32 	%r8643, 44;
	@%p1272 bra 	$L__BB7_512;
	and.b16  	%rs5381, %rs7869, 255;
	setp.eq.s16 	%p1273, %rs5381, 0;
	mov.b32 	%r8643, 45;
	@%p1273 bra 	$L__BB7_512;
	and.b16  	%rs5382, %rs7870, 255;
	setp.eq.s16 	%p1274, %rs5382, 0;
	mov.b32 	%r8643, 46;
	@%p1274 bra 	$L__BB7_512;
	and.b16  	%rs5383, %rs7871, 255;
	setp.eq.s16 	%p1275, %rs5383, 0;
	mov.b32 	%r8643, 47;
	@%p1275 bra 	$L__BB7_512;
	and.b16  	%rs5384, %rs7872, 255;
	setp.eq.s16 	%p1276, %rs5384, 0;
	mov.b32 	%r8643, 48;
	@%p1276 bra 	$L__BB7_512;
	and.b16  	%rs5385, %rs7873, 255;
	setp.eq.s16 	%p1277, %rs5385, 0;
	mov.b32 	%r8643, 49;
	@%p1277 bra 	$L__BB7_512;
$L__BB7_565:
	add.s32 	%r8613, %r8613, %r155;
	add.f64 	%fd138, %fd45, %fd138;
	setp.lt.u32 	%p1280, %r382, 161;
	@%p1280 bra 	$L__BB7_1508;
	ld.shared.v2.b32 	{%r7529, %r7530}, [_ZZN3cub18CUB_300001_SM_10006detail6reduce28DeviceReduceSingleTileKernelINS2_10policy_hubI4Studj8sum_funcE10Policy1000EPS5_S9_iS6_S5_S5_N4cuda3std3__410__identityEEEvT0_T1_T2_T3_T4_T6_E12temp_storage+328];
	bfe.u32 	%r7531, %r7529, 0, 8;
	cvt.u16.u32 	%rs6507, %r7531;
	ld.shared.v2.b32 	{%r7532, %r7533}, [_ZZN3cub18CUB_300001_SM_10006detail6reduce28DeviceReduceSingleTileKernelINS2_10policy_hubI4Studj8sum_funcE10Policy1000EPS5_S9_iS6_S5_S5_N4cuda3std3__410__identityEEEvT0_T1_T2_T3_T4_T6_E12temp_storage+336];
	ld.shared.v2.b32 	{%r7534, %r7535}, [_ZZN3cub18CUB_300001_SM_10006detail6reduce28DeviceReduceSingleTileKernelINS2_10policy_hubI4Studj8sum_funcE10Policy1000EPS5_S9_iS6_S5_S5_N4cuda3std3__410__identityEEEvT0_T1_T2_T3_T4_T6_E12temp_storage+344];
	ld.shared.v2.b32 	{%r7536, %r7537}, [_ZZN3cub18CUB_300001_SM_10006detail6reduce28DeviceReduceSingleTileKernelINS2_10policy_hubI4Studj8sum_funcE10Policy1000EPS5_S9_iS6_S5_S5_N4cuda3std3__410__identityEEEvT0_T1_T2_T3_T4_T6_E12temp_storage+352];
	ld.shared.v2.b32 	{%r7538, %r7539}, [_ZZN3cub18CUB_300001_SM_10006detail6reduce28DeviceReduceSingleTileKernelINS2_10policy_hubI4Studj8sum_funcE10Policy1000EPS5_S9_iS6_S5_S5_N4cuda3std3__410__identityEEEvT0_T1_T2_T3_T4_T6_E12temp_storage+360];
	ld.shared.v2.b32 	{%r7540, %r7541}, [_ZZN3cub18CUB_300001_SM_10006detail6reduce28DeviceReduceSingleTileKernelINS2_10policy_hubI4Studj8sum_funcE10Policy1000EPS5_S9_iS6_S5_S5_N4cuda3std3__410__identityEEEvT0_T1_T2_T3_T4_T6_E12temp_storage+368];
	ld.shared.v2.u8 	{%rs5387, %rs5388}, [_ZZN3cub18CUB_300001_SM_10006detail6reduce28DeviceReduceSingleTileKernelINS2_10policy_hubI4Studj8sum_funcE10Policy1000EPS5_S9_iS6_S5_S5_N4cuda3std3__410__identityEEEvT0_T1_T2_T3_T4_T6_E12temp_storage+376];
	ld.shared.u32 	%r162, [_ZZN3cub18CUB_300001_SM_10006detail6reduce28DeviceReduceSingleTileKernelINS2_10policy_hubI4Studj8sum_funcE10Policy1000EPS5_S9_iS6_S5_S5_N4cuda3std3__410__identityEEEvT0_T1_T2_T3_T4_T6_E12temp_storage+380];
	ld.shared.f64 	%fd49, [_ZZN3cub18CUB_300001_SM_10006detail6reduce28DeviceReduceSingleTileKernelINS2_10policy_hubI4Studj8sum_funcE10Policy1000EPS5_S9_iS6_S5_S5_N4cuda3std3__410__identityEEEvT0_T1_T2_T3_T4_T6_E12temp_storage+384];
	cvta.to.local.u64 	%rd23, %rd377;
	cvta.to.local.u64 	%rd24, %rd378;
	and.b16  	%rs5389, %rs7824, 255;
	cvt.u32.u16 	%r7542, %rs7831;
	cvt.u32.u16 	%r7543, %rs7830;
	prmt.b32 	%r7544, %r7543, %r7542, 0x3340U;
	cvt.u32.u16 	%r7545, %rs7829;
	cvt.u32.u16 	%r7546, %rs7828;
	prmt.b32 	%r7547, %r7546, %r7545, 0x3340U;
	prmt.b32 	%r7548, %r7547, %r7544, 0x5410U;
	cvt.u32.u16 	%r7549, %rs7827;
	cvt.u32.u16 	%r7550, %rs7826;
	prmt.b32 	%r7551, %r7550, %r7549, 0x3340U;
	cvt.u32.u16 	%r7552, %rs7825;
	cvt.u32.u16 	%r7553, %rs7824;
	prmt.b32 	%r7554, %r7553, %r7552, 0x3340U;
	prmt.b32 	%r7555, %r7554, %r7551, 0x5410U;
	st.local.v2.b32 	[%rd23], {%r7555, %r7548};
	cvt.u32.u16 	%r7556, %rs7839;
	cvt.u32.u16 	%r7557, %rs7838;
	prmt.b32 	%r7558, %r7557, %r7556, 0x3340U;
	cvt.u32.u16 	%r7559, %rs7837;
	cvt.u32.u16 	%r7560, %rs7836;
	prmt.b32 	%r7561, %r7560, %r7559, 0x3340U;
	prmt.b32 	%r7562, %r7561, %r7558, 0x5410U;
	cvt.u32.u16 	%r7563, %rs7835;
	cvt.u32.u16 	%r7564, %rs7834;
	prmt.b32 	%r7565, %r7564, %r7563, 0x3340U;
	cvt.u32.u16 	%r7566, %rs7833;
	cvt.u32.u16 	%r7567, %rs7832;
	prmt.b32 	%r7568, %r7567, %r7566, 0x3340U;
	prmt.b32 	%r7569, %r7568, %r7565, 0x5410U;
	st.local.v2.b32 	[%rd23+8], {%r7569, %r7562};
	cvt.u32.u16 	%r7570, %rs7847;
	cvt.u32.u16 	%r7571, %rs7846;
	prmt.b32 	%r7572, %r7571, %r7570, 0x3340U;
	cvt.u32.u16 	%r7573, %rs7845;
	cvt.u32.u16 	%r7574, %rs7844;
	prmt.b32 	%r7575, %r7574, %r7573, 0x3340U;
	prmt.b32 	%r7576, %r7575, %r7572, 0x5410U;
	cvt.u32.u16 	%r7577, %rs7843;
	cvt.u32.u16 	%r7578, %rs7842;
	prmt.b32 	%r7579, %r7578, %r7577, 0x3340U;
	cvt.u32.u16 	%r7580, %rs7841;
	cvt.u32.u16 	%r7581, %rs7840;
	prmt.b32 	%r7582, %r7581, %r7580, 0x3340U;
	prmt.b32 	%r7583, %r7582, %r7579, 0x5410U;
	st.local.v2.b32 	[%rd23+16], {%r7583, %r7576};
	cvt.u32.u16 	%r7584, %rs7855;
	cvt.u32.u16 	%r7585, %rs7854;
	prmt.b32 	%r7586, %r7585, %r7584, 0x3340U;
	cvt.u32.u16 	%r7587, %rs7853;
	cvt.u32.u16 	%r7588, %rs7852;
	prmt.b32 	%r7589, %r7588, %r7587, 0x3340U;
	prmt.b32 	%r7590, %r7589, %r7586, 0x5410U;
	cvt.u32.u16 	%r7591, %rs7851;
	cvt.u32.u16 	%r7592, %rs7850;
	prmt.b32 	%r7593, %r7592, %r7591, 0x3340U;
	cvt.u32.u16 	%r7594, %rs7849;
	cvt.u32.u16 	%r7595, %rs7848;
	prmt.b32 	%r7596, %r7595, %r7594, 0x3340U;
	prmt.b32 	%r7597, %r7596, %r7593, 0x5410U;
	st.local.v2.b32 	[%rd23+24], {%r7597, %r7590};
	cvt.u32.u16 	%r7598, %rs7863;
	cvt.u32.u16 	%r7599, %rs7862;
	prmt.b32 	%r7600, %r7599, %r7598, 0x3340U;
	cvt.u32.u16 	%r7601, %rs7861;
	cvt.u32.u16 	%r7602, %rs7860;
	prmt.b32 	%r7603, %r7602, %r7601, 0x3340U;
	prmt.b32 	%r7604, %r7603, %r7600, 0x5410U;
	cvt.u32.u16 	%r7605, %rs7859;
	cvt.u32.u16 	%r7606, %rs7858;
	prmt.b32 	%r7607, %r7606, %r7605, 0x3340U;
	cvt.u32.u16 	%r7608, %rs7857;
	cvt.u32.u16 	%r7609, %rs7856;
	prmt.b32 	%r7610, %r7609, %r7608, 0x3340U;
	prmt.b32 	%r7611, %r7610, %r7607, 0x5410U;
	st.local.v2.b32 	[%rd23+32], {%r7611, %r7604};
	cvt.u32.u16 	%r7612, %rs7871;
	cvt.u32.u16 	%r7613, %rs7870;
	prmt.b32 	%r7614, %r7613, %r7612, 0x3340U;
	cvt.u32.u16 	%r7615, %rs7869;
	cvt.u32.u16 	%r7616, %rs7868;
	prmt.b32 	%r7617, %r7616, %r7615, 0x3340U;
	prmt.b32 	%r7618, %r7617, %r7614, 0x5410U;
	cvt.u32.u16 	%r7619, %rs7867;
	cvt.u32.u16 	%r7620, %rs7866;
	prmt.b32 	%r7621, %r7620, %r7619, 0x3340U;
	cvt.u32.u16 	%r7622, %rs7865;
	cvt.u32.u16 	%r7623, %rs7864;
	prmt.b32 	%r7624, %r7623, %r7622, 0x3340U;
	prmt.b32 	%r7625, %r7624, %r7621, 0x5410U;
	st.local.v2.b32 	[%rd23+40], {%r7625, %r7618};
	st.local.v2.u8 	[%rd23+48], {%rs7872, %rs7873};
	st.local.u32 	[%rd23+52], %r8613;
	st.local.f64 	[%rd23+56], %fd138;
	st.local.v2.b32 	[%rd24], {%r7529, %r7530};
	st.local.v2.b32 	[%rd24+8], {%r7532, %r7533};
	st.local.v2.b32 	[%rd24+16], {%r7534, %r7535};
	st.local.v2.b32 	[%rd24+24], {%r7536, %r7537};
	st.local.v2.b32 	[%rd24+32], {%r7538, %r7539};
	st.local.v2.b32 	[%rd24+40], {%r7540, %r7541};
	st.local.v2.u8 	[%rd24+48], {%rs5387, %rs5388};
	st.local.u32 	[%rd24+52], %r162;
	st.local.f64 	[%rd24+56], %fd49;
	setp.ne.s16 	%p1281, %rs5389, 0;
	mov.b32 	%r8646, 0;
	@%p1281 bra 	$L__BB7_571;
$L__BB7_567:
	and.b16  	%rs5439, %rs6507, 255;
	setp.eq.s16 	%p1331, %rs5439, 0;
	@%p1331 bra 	$L__BB7_620;
	mov.b32 	%r8647, 0;
$L__BB7_569:
	add.s32 	%r7676, %r8647, %r8646;
	cvt.u64.u32 	%rd403, %r7676;
	add.s64 	%rd404, %rd23, %rd403;
	st.local.u8 	[%rd404], %rs6507;
	add.s32 	%r165, %r8647, 1;
	cvt.u64.u32 	%rd405, %r8647;
	add.s64 	%rd406, %rd24, %rd405;
	ld.local.u8 	%rs6507, [%rd406+1];
	setp.ne.s16 	%p1332, %rs6507, 0;
	mov.u32 	%r8647, %r165;
	@%p1332 bra 	$L__BB7_569;
	ld.local.u32 	%r8613, [%rd23+52];
	ld.local.f64 	%fd138, [%rd23+56];
	ld.local.v2.b32 	{%r7677, %r7678}, [%rd23];
	bfe.u32 	%r7679, %r7677, 0, 8;
	cvt.u16.u32 	%rs7824, %r7679;
	bfe.u32 	%r7680, %r7677, 8, 8;
	cvt.u16.u32 	%rs7825, %r7680;
	bfe.u32 	%r7681, %r7677, 16, 8;
	cvt.u16.u32 	%rs7826, %r7681;
	bfe.u32 	%r7682, %r7677, 24, 8;
	cvt.u16.u32 	%rs7827, %r7682;
	bfe.u32 	%r7683, %r7678, 0, 8;
	cvt.u16.u32 	%rs7828, %r7683;
	bfe.u32 	%r7684, %r7678, 8, 8;
	cvt.u16.u32 	%rs7829, %r7684;
	bfe.u32 	%r7685, %r7678, 16, 8;
	cvt.u16.u32 	%rs7830, %r7685;
	bfe.u32 	%r7686, %r7678, 24, 8;
	cvt.u16.u32 	%rs7831, %r7686;
	ld.local.v2.b32 	{%r7687, %r7688}, [%rd23+8];
	bfe.u32 	%r7689, %r7687, 0, 8;
	cvt.u16.u32 	%rs7832, %r7689;
	bfe.u32 	%r7690, %r7687, 8, 8;
	cvt.u16.u32 	%rs7833, %r7690;
	bfe.u32 	%r7691, %r7687, 16, 8;
	cvt.u16.u32 	%rs7834, %r7691;
	bfe.u32 	%r7692, %r7687, 24, 8;
	cvt.u16.u32 	%rs7835, %r7692;
	bfe.u32 	%r7693, %r7688, 0, 8;
	cvt.u16.u32 	%rs7836, %r7693;
	bfe.u32 	%r7694, %r7688, 8, 8;
	cvt.u16.u32 	%rs7837, %r7694;
	bfe.u32 	%r7695, %r7688, 16, 8;
	cvt.u16.u32 	%rs7838, %r7695;
	bfe.u32 	%r7696, %r7688, 24, 8;
	cvt.u16.u32 	%rs7839, %r7696;
	ld.local.v2.b32 	{%r7697, %r7698}, [%rd23+16];
	bfe.u32 	%r7699, %r7697, 0, 8;
	cvt.u16.u32 	%rs7840, %r7699;
	bfe.u32 	%r7700, %r7697, 8, 8;
	cvt.u16.u32 	%rs7841, %r7700;
	bfe.u32 	%r7701, %r7697, 16, 8;
	cvt.u16.u32 	%rs7842, %r7701;
	bfe.u32 	%r7702, %r7697, 24, 8;
	cvt.u16.u32 	%rs7843, %r7702;
	bfe.u32 	%r7703, %r7698, 0, 8;
	cvt.u16.u32 	%rs7844, %r7703;
	bfe.u32 	%r7704, %r7698, 8, 8;
	cvt.u16.u32 	%rs7845, %r7704;
	bfe.u32 	%r7705, %r7698, 16, 8;
	cvt.u16.u32 	%rs7846, %r7705;
	bfe.u32 	%r7706, %r7698, 24, 8;
	cvt.u16.u32 	%rs7847, %r7706;
	ld.local.v2.b32 	{%r7707, %r7708}, [%rd23+24];
	bfe.u32 	%r7709, %r7707, 0, 8;
	cvt.u16.u32 	%rs7848, %r7709;
	bfe.u32 	%r7710, %r7707, 8, 8;
	cvt.u16.u32 	%rs7849, %r7710;
	bfe.u32 	%r7711, %r7707, 16, 8;
	cvt.u16.u32 	%rs7850, %r7711;
	bfe.u32 	%r7712, %r7707, 24, 8;
	cvt.u16.u32 	%rs7851, %r7712;
	bfe.u32 	%r7713, %r7708, 0, 8;
	cvt.u16.u32 	%rs7852, %r7713;
	bfe.u32 	%r7714, %r7708, 8, 8;
	cvt.u16.u32 	%rs7853, %r7714;
	bfe.u32 	%r7715, %r7708, 16, 8;
	cvt.u16.u32 	%rs7854, %r7715;
	bfe.u32 	%r7716, %r7708, 24, 8;
	cvt.u16.u32 	%rs7855, %r7716;
	ld.local.v2.b32 	{%r7717, %r7718}, [%rd23+32];
	bfe.u32 	%r7719, %r7717, 0, 8;
	cvt.u16.u32 	%rs7856, %r7719;
	bfe.u32 	%r7720, %r7717, 8, 8;
	cvt.u16.u32 	%rs7857, %r7720;
	bfe.u32 	%r7721, %r7717, 16, 8;
	cvt.u16.u32 	%rs7858, %r7721;
	bfe.u32 	%r7722, %r7717, 24, 8;
	cvt.u16.u32 	%rs7859, %r7722;
	bfe.u32 	%r7723, %r7718, 0, 8;
	cvt.u16.u32 	%rs7860, %r7723;
	bfe.u32 	%r7724, %r7718, 8, 8;
	cvt.u16.u32 	%rs7861, %r7724;
	bfe.u32 	%r7725, %r7718, 16, 8;
	cvt.u16.u32 	%rs7862, %r7725;
	bfe.u32 	%r7726, %r7718, 24, 8;
	cvt.u16.u32 	%rs7863, %r7726;
	ld.local.v2.b32 	{%r7727, %r7728}, [%rd23+40];
	bfe.u32 	%r7729, %r7727, 0, 8;
	cvt.u16.u32 	%rs7864, %r7729;
	bfe.u32 	%r7730, %r7727, 8, 8;
	cvt.u16.u32 	%rs7865, %r7730;
	bfe.u32 	%r7731, %r7727, 16, 8;
	cvt.u16.u32 	%rs7866, %r7731;
	bfe.u32 	%r7732, %r7727, 24, 8;
	cvt.u16.u32 	%rs7867, %r7732;
	bfe.u32 	%r7733, %r7728, 0, 8;
	cvt.u16.u32 	%rs7868, %r7733;
	bfe.u32 	%r7734, %r7728, 8, 8;
	cvt.u16.u32 	%rs7869, %r7734;
	bfe.u32 	%r7735, %r7728, 16, 8;
	cvt.u16.u32 	%rs7870, %r7735;
	bfe.u32 	%r7736, %r7728, 24, 8;
	cvt.u16.u32 	%rs7871, %r7736;
	ld.local.v2.u8 	{%rs7872, %rs7873}, [%rd23+48];
	bra.uni 	$L__BB7_620;
$L__BB7_571:
	and.b16  	%rs5390, %rs7825, 255;
	setp.eq.s16 	%p1282, %rs5390, 0;
	mov.b32 	%r8646, 1;
	@%p1282 bra 	$L__BB7_567;
	and.b16  	%rs5391, %rs7826, 255;
	setp.eq.s16 	%p1283, %rs5391, 0;
	mov.b32 	%r8646, 2;
	@%p1283 bra 	$L__BB7_567;
	and.b16  	%rs5392, %rs7827, 255;
	setp.eq.s16 	%p1284, %rs5392, 0;
	mov.b32 	%r8646, 3;
	@%p1284 bra 	$L__BB7_567;
	and.b16  	%rs5393, %rs7828, 255;
	setp.eq.s16 	%p1285, %rs5393, 0;
	mov.b32 	%r8646, 4;
	@%p1285 bra 	$L__BB7_567;
	and.b16  	%rs5394, %rs7829, 255;
	setp.eq.s16 	%p1286, %rs5394, 0;
	mov.b32 	%r8646, 5;
	@%p1286 bra 	$L__BB7_567;
	and.b16  	%rs5395, %rs7830, 255;
	setp.eq.s16 	%p1287, %rs5395, 0;
	mov.b32 	%r8646, 6;
	@%p1287 bra 	$L__BB7_567;
	and.b16  	%rs5396, %rs7831, 255;
	setp.eq.s16 	%p1288, %rs5396, 0;
	mov.b32 	%r8646, 7;
	@%p1288 bra 	$L__BB7_567;
	and.b16  	%rs5397, %rs7832, 255;
	setp.eq.s16 	%p1289, %rs5397, 0;
	mov.b32 	%r8646, 8;
	@%p1289 bra 	$L__BB7_567;
	and.b16  	%rs5398, %rs7833, 255;
	setp.eq.s16 	%p1290, %rs5398, 0;
	mov.b32 	%r8646, 9;
	@%p1290 bra 	$L__BB7_567;
	and.b16  	%rs5399, %rs7834, 255;
	setp.eq.s16 	%p1291, %rs5399, 0;
	mov.b32 	%r8646, 10;
	@%p1291 bra 	$L__BB7_567;
	and.b16  	%rs5400, %rs7835, 255;
	setp.eq.s16 	%p1292, %rs5400, 0;
	mov.b32 	%r8646, 11;
	@%p1292 bra 	$L__BB7_567;
	and.b16  	%rs5401, %rs7836, 255;
	setp.eq.s16 	%p1293, %rs5401, 0;
	mov.b32 	%r8646, 12;
	@%p1293 bra 	$L__BB7_567;
	and.b16  	%rs5402, %rs7837, 255;
	setp.eq.s16 	%p1294, %rs5402, 0;
	mov.b32 	%r8646, 13;
	@%p1294 bra 	$L__BB7_567;
	and.b16  	%rs5403, %rs7838, 255;
	setp.eq.s16 	%p1295, %rs5403, 0;
	mov.b32 	%r8646, 14;
	@%p1295 bra 	$L__BB7_567;
	and.b16  	%rs5404, %rs7839, 255;
	setp.eq.s16 	%p1296, %rs5404, 0;
	mov.b32 	%r8646, 15;
	@%p1296 bra 	$L__BB7_567;
	and.b16  	%rs5405, %rs7840, 255;
	setp.eq.s16 	%p1297, %rs5405, 0;
	mov.b32 	%r8646, 16;
	@%p1297 bra 	$L__BB7_567;
	and.b16  	%rs5406, %rs7841, 255;
	setp.eq.s16 	%p1298, %rs5406, 0;
	mov.b32 	%r8646, 17;
	@%p1298 bra 	$L__BB7_567;
	and.b16  	%rs5407, %rs7842, 255;
	setp.eq.s16 	%p1299, %rs5407, 0;
	mov.b32 	%r8646, 18;
	@%p1299 bra 	$L__BB7_567;
	and.b16  	%rs5408, %rs7843, 255;
	setp.eq.s16 	%p1300, %rs5408, 0;
	mov.b32 	%r8646, 19;
	@%p1300 bra 	$L__BB7_567;
	and.b16  	%rs5409, %rs7844, 255;
	setp.eq.s16 	%p1301, %rs5409, 0;
	mov.b32 	%r8646, 20;
	@%p1301 bra 	$L__BB7_567;
	and.b16  	%rs5410, %rs7845, 255;
	setp.eq.s16 	%p1302, %rs5410, 0;
	mov.b32 	%r8646, 21;
	@%p1302 bra 	$L__BB7_567;
	and.b16  	%rs5411, %rs7846, 255;
	setp.eq.s16 	%p1303, %rs5411, 0;
	mov.b32 	%r8646, 22;
	@%p1303 bra 	$L__BB7_567;
	and.b16  	%rs5412, %rs7847, 255;
	setp.eq.s16 	%p1304, %rs5412, 0;
	mov.b32 	%r8646, 23;
	@%p1304 bra 	$L__BB7_567;
	and.b16  	%rs5413, %rs7848, 255;
	setp.eq.s16 	%p1305, %rs5413, 0;
	mov.b32 	%r8646, 24;
	@%p1305 bra 	$L__BB7_567;
	and.b16  	%rs5414, %rs7849, 255;
	setp.eq.s16 	%p1306, %rs5414, 0;
	mov.b32 	%r8646, 25;
	@%p1306 bra 	$L__BB7_567;
	and.b16  	%rs5415, %rs7850, 255;
	setp.eq.s16 	%p1307, %rs5415, 0;
	mov.b32 	%r8646, 26;
	@%p1307 bra 	$L__BB7_567;
	and.b16  	%rs5416, %rs7851, 255;
	setp.eq.s16 	%p1308, %rs5416, 0;
	mov.b32 	%r8646, 27;
	@%p1308 bra 	$L__BB7_567;
	and.b16  	%rs5417, %rs7852, 255;
	setp.eq.s16 	%p1309, %rs5417, 0;
	mov.b32 	%r8646, 28;
	@%p1309 bra 	$L__BB7_567;
	and.b16  	%rs5418, %rs7853, 255;
	setp.eq.s16 	%p1310, %rs5418, 0;
	mov.b32 	%r8646, 29;
	@%p1310 bra 	$L__BB7_567;
	and.b16  	%rs5419, %rs7854, 255;
	setp.eq.s16 	%p1311, %rs5419, 0;
	mov.b32 	%r8646, 30;
	@%p1311 bra 	$L__BB7_567;
	and.b16  	%rs5420, %rs7855, 255;
	setp.eq.s16 	%p1312, %rs5420, 0;
	mov.b32 	%r8646, 31;
	@%p1312 bra 	$L__BB7_567;
	and.b16  	%rs5421, %rs7856, 255;
	setp.eq.s16 	%p1313, %rs5421, 0;
	mov.b32 	%r8646, 32;
	@%p1313 bra 	$L__BB7_567;
	and.b16  	%rs5422, %rs7857, 255;
	setp.eq.s16 	%p1314, %rs5422, 0;
	mov.b32 	%r8646, 33;
	@%p1314 bra 	$L__BB7_567;
	and.b16  	%rs5423, %rs7858, 255;
	setp.eq.s16 	%p1315, %rs5423, 0;
	mov.b32 	%r8646, 34;
	@%p1315 bra 	$L__BB7_567;
	and.b16  	%rs5424, %rs7859, 255;
	setp.eq.s16 	%p1316, %rs5424, 0;
	mov.b32 	%r8646, 35;
	@%p1316 bra 	$L__BB7_567;
	and.b16  	%rs5425, %rs7860, 255;
	setp.eq.s16 	%p1317, %rs5425, 0;
	mov.b32 	%r8646, 36;
	@%p1317 bra 	$L__BB7_567;
	and.b16  	%rs5426, %rs7861, 255;
	setp.eq.s16 	%p1318, %rs5426, 0;
	mov.b32 	%r8646, 37;
	@%p1318 bra 	$L__BB7_567;
	and.b16  	%rs5427, %rs7862, 255;
	setp.eq.s16 	%p1319, %rs5427, 0;
	mov.b32 	%r8646, 38;
	@%p1319 bra 	$L__BB7_567;
	and.b16  	%rs5428, %rs7863, 255;
	setp.eq.s16 	%p1320, %rs5428, 0;
	mov.b32 	%r8646, 39;
	@%p1320 bra 	$L__BB7_567;
	and.b16  	%rs5429, %rs7864, 255;
	setp.eq.s16 	%p1321, %rs5429, 0;
	mov.b32 	%r8646, 40;
	@%p1321 bra 	$L__BB7_567;
	and.b16  	%rs5430, %rs7865, 255;
	setp.eq.s16 	%p1322, %rs5430, 0;
	mov.b32 	%r8646, 41;
	@%p1322 bra 	$L__BB7_567;
	and.b16  	%rs5431, %rs7866, 255;
	setp.eq.s16 	%p1323, %rs5431, 0;
	mov.b32 	%r8646, 42;
	@%p1323 bra 	$L__BB7_567;
	and.b16  	%rs5432, %rs7867, 255;
	setp.eq.s16 	%p1324, %rs5432, 0;
	mov.b32 	%r8646, 43;
	@%p1324 bra 	$L__BB7_567;
	and.b16  	%rs5433, %rs7868, 255;
	setp.eq.s16 	%p1325, %rs5433, 0;
	mov.b32 	%r8646, 44;
	@%p1325 bra 	$L__BB7_567;
	and.b16  	%rs5434, %rs7869, 255;
	setp.eq.s16 	%p1326, %rs5434, 0;
	mov.b32 	%r8646, 45;
	@%p1326 bra 	$L__BB7_567;
	and.b16  	%rs5435, %rs7870, 255;
	setp.eq.s16 	%p1327, %rs5435, 0;
	mov.b32 	%r8646, 46;
	@%p1327 bra 	$L__BB7_567;
	and.b16  	%rs5436, %rs7871, 255;
	setp.eq.s16 	%p1328, %rs5436, 0;
	mov.b32 	%r8646, 47;
	@%p1328 bra 	$L__BB7_567;
	and.b16  	%rs5437, %rs7872, 255;
	setp.eq.s16 	%p1329, %rs5437, 0;
	mov.b32 	%r8646, 48;
	@%p1329 bra 	$L__BB7_567;
	and.b16  	%rs5438, %rs7873, 255;
	setp.eq.s16 	%p1330, %rs5438, 0;
	mov.b32 	%r8646, 49;
	@%p1330 bra 	$L__BB7_567;
$L__BB7_620:
	add.s32 	%r8613, %r8613, %r162;
	add.f64 	%fd138, %fd49, %fd138;
	setp.lt.u32 	%p1333, %r382, 193;
	@%p1333 bra 	$L__BB7_1508;
	ld.shared.v2.b32 	{%r7738, %r7739}, [_ZZN3cub18CUB_300001_SM_10006detail6reduce28DeviceReduceSingleTileKernelINS2_10policy_hubI4Studj8sum_funcE10Policy1000EPS5_S9_iS6_S5_S5_N4cuda3std3__410__identityEEEvT0_T1_T2_T3_T4_T6_E12temp_storage+392];
	bfe.u32 	%r7740, %r7738, 0, 8;
	cvt.u16.u32 	%rs6558, %r7740;
	ld.shared.v2.b32 	{%r7741, %r7742}, [_ZZN3cub18CUB_300001_SM_10006detail6reduce28DeviceReduceSingleTileKernelINS2_10policy_hubI4Studj8sum_funcE10Policy1000EPS5_S9_iS6_S5_S5_N4cuda3std3__410__identityEEEvT0_T1_T2_T3_T4_T6_E12temp_storage+400];
	ld.shared.v2.b32 	{%r7743, %r7744}, [_ZZN3cub18CUB_300001_SM_10006detail6reduce28DeviceReduceSingleTileKernelINS2_10policy_hubI4Studj8sum_funcE10Policy1000EPS5_S9_iS6_S5_S5_N4cuda3std3__410__identityEEEvT0_T1_T2_T3_T4_T6_E12temp_storage+408];
	ld.shared.v2.b32 	{%r7745, %r7746}, [_ZZN3cub18CUB_300001_SM_10006detail6reduce28DeviceReduceSingleTileKernelINS2_10policy_hubI4Studj8sum_funcE10Policy1000EPS5_S9_iS6_S5_S5_N4cuda3std3__410__identityEEEvT0_T1_T2_T3_T4_T6_E12temp_storage+416];
	ld.shared.v2.b32 	{%r7747, %r7748}, [_ZZN3cub18CUB_300001_SM_10006detail6reduce28DeviceReduceSingleTileKernelINS2_10policy_hubI4Studj8sum_funcE10Policy1000EPS5_S9_iS6_S5_S5_N4cuda3std3__410__identityEEEvT0_T1_T2_T3_T4_T6_E12temp_storage+424];
	ld.shared.v2.b32 	{%r7749, %r7750}, [_ZZN3cub18CUB_300001_SM_10006detail6reduce28DeviceReduceSingleTileKernelINS2_10policy_hubI4Studj8sum_funcE10Policy1000EPS5_S9_iS6_S5_S5_N4cuda3std3__410__identityEEEvT0_T1_T2_T3_T4_T6_E12temp_storage+432];
	ld.shared.v2.u8 	{%rs5440, %rs5441}, [_ZZN3cub18CUB_300001_SM_10006detail6reduce28DeviceReduceSingleTileKernelINS2_10policy_hubI4Studj8sum_funcE10Policy1000EPS5_S9_iS6_S5_S5_N4cuda3std3__410__identityEEEvT0_T1_T2_T3_T4_T6_E12temp_storage+440];
	ld.shared.u32 	%r169, [_ZZN3cub18CUB_300001_SM_10006detail6reduce28DeviceReduceSingleTileKernelINS2_10policy_hubI4Studj8sum_funcE10Policy1000EPS5_S9_iS6_S5_S5_N4cuda3std3__410__identityEEEvT0_T1_T2_T3_T4_T6_E12temp_storage+444];
	ld.shared.f64 	%fd53, [_ZZN3cub18CUB_300001_SM_10006detail6reduce28DeviceReduceSingleTileKernelINS2_10policy_hubI4Studj8sum_funcE10Policy1000EPS5_S9_iS6_S5_S5_N4cuda3std3__410__identityEEEvT0_T1_T2_T3_T4_T6_E12temp_storage+448];
	cvta.to.local.u64 	%rd25, %rd377;
	cvta.to.local.u64 	%rd26, %rd378;
	and.b16  	%rs5442, %rs7824, 255;
	cvt.u32.u16 	%r7751, %rs7831;
	cvt.u32.u16 	%r7752, %rs7830;
	prmt.b32 	%r7753, %r7752, %r7751, 0x3340U;
	cvt.u32.u16 	%r7754, %rs7829;
	cvt.u32.u16 	%r7755, %rs7828;
	prmt.b32 	%r7756, %r7755, %r7754, 0x3340U;
	prmt.b32 	%r7757, %r7756, %r7753, 0x5410U;
	cvt.u32.u16 	%r7758, %rs7827;
	cvt.u32.u16 	%r7759, %rs7826;
	prmt.b32 	%r7760, %r7759, %r7758, 0x3340U;
	cvt.u32.u16 	%r7761, %rs7825;
	cvt.u32.u16 	%r7762, %rs7824;
	prmt.b32 	%r7763, %r7762, %r7761, 0x3340U;
	prmt.b32 	%r7764, %r7763, %r7760, 0x5410U;
	st.local.v2.b32 	[%rd25], {%r7764, %r7757};
	cvt.u32.u16 	%r7765, %rs7839;
	cvt.u32.u16 	%r7766, %rs7838;
	prmt.b32 	%r7767, %r7766, %r7765, 0x3340U;
	cvt.u32.u16 	%r7768, %rs7837;
	cvt.u32.u16 	%r7769, %rs7836;
	prmt.b32 	%r7770, %r7769, %r7768, 0x3340U;
	prmt.b32 	%r7771, %r7770, %r7767, 0x5410U;
	cvt.u32.u16 	%r7772, %rs7835;
	cvt.u32.u16 	%r7773, %rs7834;
	prmt.b32 	%r7774, %r7773, %r7772, 0x3340U;
	cvt.u32.u16 	%r7775, %rs7833;
	cvt.u32.u16 	%r7776, %rs7832;
	prmt.b32 	%r7777, %r7776, %r7775, 0x3340U;
	prmt.b32 	%r7778, %r7777, %r7774, 0x5410U;
	st.local.v2.b32 	[%rd25+8], {%r7778, %r7771};
	cvt.u32.u16 	%r7779, %rs7847;
	cvt.u32.u16 	%r7780, %rs7846;
	prmt.b32 	%r7781, %r7780, %r7779, 0x3340U;
	cvt.u32.u16 	%r7782, %rs7845;
	cvt.u32.u16 	%r7783, %rs7844;
	prmt.b32 	%r7784, %r7783, %r7782, 0x3340U;
	prmt.b32 	%r7785, %r7784, %r7781, 0x5410U;
	cvt.u32.u16 	%r7786, %rs7843;
	cvt.u32.u16 	%r7787, %rs7842;
	prmt.b32 	%r7788, %r7787, %r7786, 0x3340U;
	cvt.u32.u16 	%r7789, %rs7841;
	cvt.u32.u16 	%r7790, %rs7840;
	prmt.b32 	%r7791, %r7790, %r7789, 0x3340U;
	prmt.b32 	%r7792, %r7791, %r7788, 0x5410U;
	st.local.v2.b32 	[%rd25+16], {%r7792, %r7785};
	cvt.u32.u16 	%r7793, %rs7855;
	cvt.u32.u16 	%r7794, %rs7854;
	prmt.b32 	%r7795, %r7794, %r7793, 0x3340U;
	cvt.u32.u16 	%r7796, %rs7853;
	cvt.u32.u16 	%r7797, %rs7852;
	prmt.b32 	%r7798, %r7797, %r7796, 0x3340U;
	prmt.b32 	%r7799, %r7798, %r7795, 0x5410U;
	cvt.u32.u16 	%r7800, %rs7851;
	cvt.u32.u16 	%r7801, %rs7850;
	prmt.b32 	%r7802, %r7801, %r7800, 0x3340U;
	cvt.u32.u16 	%r7803, %rs7849;
	cvt.u32.u16 	%r7804, %rs7848;
	prmt.b32 	%r7805, %r7804, %r7803, 0x3340U;
	prmt.b32 	%r7806, %r7805, %r7802, 0x5410U;
	st.local.v2.b32 	[%rd25+24], {%r7806, %r7799};
	cvt.u32.u16 	%r7807, %rs7863;
	cvt.u32.u16 	%r7808, %rs7862;
	prmt.b32 	%r7809, %r7808, %r7807, 0x3340U;
	cvt.u32.u16 	%r7810, %rs7861;
	cvt.u32.u16 	%r7811, %rs7860;
	prmt.b32 	%r7812, %r7811, %r7810, 0x3340U;
	prmt.b32 	%r7813, %r7812, %r7809, 0x5410U;
	cvt.u32.u16 	%r7814, %rs7859;
	cvt.u32.u16 	%r7815, %rs7858;
	prmt.b32 	%r7816, %r7815, %r7814, 0x3340U;
	cvt.u32.u16 	%r7817, %rs7857;
	cvt.u32.u16 	%r7818, %rs7856;
	prmt.b32 	%r7819, %r7818, %r7817, 0x3340U;
	prmt.b32 	%r7820, %r7819, %r7816, 0x5410U;
	st.local.v2.b32 	[%rd25+32], {%r7820, %r7813};
	cvt.u32.u16 	%r7821, %rs7871;
	cvt.u32.u16 	%r7822, %rs7870;
	prmt.b32 	%r7823, %r7822, %r7821, 0x3340U;
	cvt.u32.u16 	%r7824, %rs7869;
	cvt.u32.u16 	%r7825, %rs7868;
	prmt.b32 	%r7826, %r7825, %r7824, 0x3340U;
	prmt.b32 	%r7827, %r7826, %r7823, 0x5410U;
	cvt.u32.u16 	%r7828, %rs7867;
	cvt.u32.u16 	%r7829, %rs7866;
	prmt.b32 	%r7830, %r7829, %r7828, 0x3340U;
	cvt.u32.u16 	%r7831, %rs7865;
	cvt.u32.u16 	%r7832, %rs7864;
	prmt.b32 	%r7833, %r7832, %r7831, 0x3340U;
	prmt.b32 	%r7834, %r7833, %r7830, 0x5410U;
	st.local.v2.b32 	[%rd25+40], {%r7834, %r7827};
	st.local.v2.u8 	[%rd25+48], {%rs7872, %rs7873};
	st.local.u32 	[%rd25+52], %r8613;
	st.local.f64 	[%rd25+56], %fd138;
	st.local.v2.b32 	[%rd26], {%r7738, %r7739};
	st.local.v2.b32 	[%rd26+8], {%r7741, %r7742};
	st.local.v2.b32 	[%rd26+16], {%r7743, %r7744};
	st.local.v2.b32 	[%rd26+24], {%r7745, %r7746};
	st.local.v2.b32 	[%rd26+32], {%r7747, %r7748};
	st.local.v2.b32 	[%rd26+40], {%r7749, %r7750};
	st.local.v2.u8 	[%rd26+48], {%rs5440, %rs5441};
	st.local.u32 	[%rd26+52], %r169;
	st.local.f64 	[%rd26+56], %fd53;
	setp.ne.s16 	%p1334, %rs5442, 0;
	mov.b32 	%r8649, 0;
	@%p1334 bra 	$L__BB7_626;
$L__BB7_622:
	and.b16  	%rs5492, %rs6558, 255;
	setp.eq.s16 	%p1384, %rs5492, 0;
	@%p1384 bra 	$L__BB7_675;
	mov.b32 	%r8650, 0;
$L__BB7_624:
	add.s32 	%r7885, %r8650, %r8649;
	cvt.u64.u32 	%rd409, %r7885;
	add.s64 	%rd410, %rd25, %rd409;
	st.local.u8 	[%rd410], %rs6558;
	add.s32 	%r172, %r8650, 1;
	cvt.u64.u32 	%rd411, %r8650;
	add.s64 	%rd412, %rd26, %rd411;
	ld.local.u8 	%rs6558, [%rd412+1];
	setp.ne.s16 	%p1385, %rs6558, 0;
	mov.u32 	%r8650, %r172;
	@%p1385 bra 	$L__BB7_624;
	ld.local.u32 	%r8613, [%rd25+52];
	ld.local.f64 	%fd138, [%rd25+56];
	ld.local.v2.b32 	{%r7886, %r7887}, [%rd25];
	bfe.u32 	%r7888, %r7886, 0, 8;
	cvt.u16.u32 	%rs7824, %r7888;
	bfe.u32 	%r7889, %r7886, 8, 8;
	cvt.u16.u32 	%rs7825, %r7889;
	bfe.u32 	%r7890, %r7886, 16, 8;
	cvt.u16.u32 	%rs7826, %r7890;
	bfe.u32 	%r7891, %r7886, 24, 8;
	cvt.u16.u32 	%rs7827, %r7891;
	bfe.u32 	%r7892, %r7887, 0, 8;
	cvt.u16.u32 	%rs7828, %r7892;
	bfe.u32 	%r7893, %r7887, 8, 8;
	cvt.u16.u32 	%rs7829, %r7893;
	bfe.u32 	%r7894, %r7887, 16, 8;
	cvt.u16.u32 	%rs7830, %r7894;
	bfe.u32 	%r7895, %r7887, 24, 8;
	cvt.u16.u32 	%rs7831, %r7895;
	ld.local.v2.b32 	{%r7896, %r7897}, [%rd25+8];
	bfe.u32 	%r7898, %r7896, 0, 8;
	cvt.u16.u32 	%rs7832, %r7898;
	bfe.u32 	%r7899, %r7896, 8, 8;
	cvt.u16.u32 	%rs7833, %r7899;
	bfe.u32 	%r7900, %r7896, 16, 8;
	cvt.u16.u32 	%rs7834, %r7900;
	bfe.u32 	%r7901, %r7896, 24, 8;
	cvt.u16.u32 	%rs7835, %r7901;
	bfe.u32 	%r7902, %r7897, 0, 8;
	cvt.u16.u32 	%rs7836, %r7902;
	bfe.u32 	%r7903, %r7897, 8, 8;
	cvt.u16.u32 	%rs7837, %r7903;
	bfe.u32 	%r7904, %r7897, 16, 8;
	cvt.u16.u32 	%rs7838, %r7904;
	bfe.u32 	%r7905, %r7897, 24, 8;
	cvt.u16.u32 	%rs7839, %r7905;
	ld.local.v2.b32 	{%r7906, %r7907}, [%rd25+16];
	bfe.u32 	%r7908, %r7906, 0, 8;
	cvt.u16.u32 	%rs7840, %r7908;
	bfe.u32 	%r7909, %r7906, 8, 8;
	cvt.u16.u32 	%rs7841, %r7909;
	bfe.u32 	%r7910, %r7906, 16, 8;
	cvt.u16.u32 	%rs7842, %r7910;
	bfe.u32 	%r7911, %r7906, 24, 8;
	cvt.u16.u32 	%rs7843, %r7911;
	bfe.u32 	%r7912, %r7907, 0, 8;
	cvt.u16.u32 	%rs7844, %r7912;
	bfe.u32 	%r7913, %r7907, 8, 8;
	cvt.u16.u32 	%rs7845, %r7913;
	bfe.u32 	%r7914, %r7907, 16, 8;
	cvt.u16.u32 	%rs7846, %r7914;
	bfe.u32 	%r7915, %r7907, 24, 8;
	cvt.u16.u32 	%rs7847, %r7915;
	ld.local.v2.b32 	{%r7916, %r7917}, [%rd25+24];
	bfe.u32 	%r7918, %r7916, 0, 8;
	cvt.u16.u32 	%rs7848, %r7918;
	bfe.u32 	%r7919, %r7916, 8, 8;
	cvt.u16.u32 	%rs7849, %r7919;
	bfe.u32 	%r7920, %r7916, 16, 8;
	cvt.u16.u32 	%rs7850, %r7920;
	bfe.u32 	%r7921, %r7916, 24, 8;
	cvt.u16.u32 	%rs7851, %r7921;
	bfe.u32 	%r7922, %r7917, 0, 8;
	cvt.u16.u32 	%rs7852, %r7922;
	bfe.u32 	%r7923, %r7917, 8, 8;
	cvt.u16.u32 	%rs7853, %r7923;
	bfe.u32 	%r7924, %r7917, 16, 8;
	cvt.u16.u32 	%rs7854, %r7924;
	bfe.u32 	%r7925, %r7917, 24, 8;
	cvt.u16.u32 	%rs7855, %r7925;
	ld.local.v2.b32 	{%r7926, %r7927}, [%rd25+32];
	bfe.u32 	%r7928, %r7926, 0, 8;
	cvt.u16.u32 	%rs7856, %r7928;
	bfe.u32 	%r7929, %r7926, 8, 8;
	cvt.u16.u32 	%rs7857, %r7929;
	bfe.u32 	%r7930, %r7926, 16, 8;
	cvt.u16.u32 	%rs7858, %r7930;
	bfe.u32 	%r7931, %r7926, 24, 8;
	cvt.u16.u32 	%rs7859, %r7931;
	bfe.u32 	%r7932, %r7927, 0, 8;
	cvt.u16.u32 	%rs7860, %r7932;
	bfe.u32 	%r7933, %r7927, 8, 8;
	cvt.u16.u32 	%rs7861, %r7933;
	bfe.u32 	%r7934, %r7927, 16, 8;
	cvt.u16.u32 	%rs7862, %r7934;
	bfe.u32 	%r7935, %r7927, 24, 8;
	cvt.u16.u32 	%rs7863, %r7935;
	ld.local.v2.b32 	{%r7936, %r7937}, [%rd25+40];
	bfe.u32 	%r7938, %r7936, 0, 8;
	cvt.u16.u32 	%rs7864, %r7938;
	bfe.u32 	%r7939, %r7936, 8, 8;
	cvt.u16.u32 	%rs7865, %r7939;
	bfe.u32 	%r7940, %r7936, 16, 8;
	cvt.u16.u32 	%rs7866, %r7940;
	bfe.u32 	%r7941, %r7936, 24, 8;
	cvt.u16.u32 	%rs7867, %r7941;
	bfe.u32 	%r7942, %r7937, 0, 8;
	cvt.u16.u32 	%rs7868, %r7942;
	bfe.u32 	%r7943, %r7937, 8, 8;
	cvt.u16.u32 	%rs7869, %r7943;
	bfe.u32 	%r7944, %r7937, 16, 8;
	cvt.u16.u32 	%rs7870, %r7944;
	bfe.u32 	%r7945, %r7937, 24, 8;
	cvt.u16.u32 	%rs7871, %r7945;
	ld.local.v2.u8 	{%rs7872, %rs7873}, [%rd25+48];
	bra.uni 	$L__BB7_675;
$L__BB7_626:
	and.b16  	%rs5443, %rs7825, 255;
	setp.eq.s16 	%p1335, %rs5443, 0;
	mov.b32 	%r8649, 1;
	@%p1335 bra 	$L__BB7_622;
	and.b16  	%rs5444, %rs7826, 255;
	setp.eq.s16 	%p1336, %rs5444, 0;
	mov.b32 	%r8649, 2;
	@%p1336 bra 	$L__BB7_622;
	and.b16  	%rs5445, %rs7827, 255;
	setp.eq.s16 	%p1337, %rs5445, 0;
	mov.b32 	%r8649, 3;
	@%p1337 bra 	$L__BB7_622;
	and.b16  	%rs5446, %rs7828, 255;
	setp.eq.s16 	%p1338, %rs5446, 0;
	mov.b32 	%r8649, 4;
	@%p1338 bra 	$L__BB7_622;
	and.b16  	%rs5447, %rs7829, 255;
	setp.eq.s16 	%p1339, %rs5447, 0;
	mov.b32 	%r8649, 5;
	@%p1339 bra 	$L__BB7_622;
	and.b16  	%rs5448, %rs7830, 255;
	setp.eq.s16 	%p1340, %rs5448, 0;
	mov.b32 	%r8649, 6;
	@%p1340 bra 	$L__BB7_622;
	and.b16  	%rs5449, %rs7831, 255;
	setp.eq.s16 	%p1341, %rs5449, 0;
	mov.b32 	%r8649, 7;
	@%p1341 bra 	$L__BB7_622;
	and.b16  	%rs5450, %rs7832, 255;
	setp.eq.s16 	%p1342, %rs5450, 0;
	mov.b32 	%r8649, 8;
	@%p1342 bra 	$L__BB7_622;
	and.b16  	%rs5451, %rs7833, 255;
	setp.eq.s16 	%p1343, %rs5451, 0;
	mov.b32 	%r8649, 9;
	@%p1343 bra 	$L__BB7_622;
	and.b16  	%rs5452, %rs7834, 255;
	setp.eq.s16 	%p1344, %rs5452, 0;
	mov.b32 	%r8649, 10;
	@%p1344 bra 	$L__BB7_622;
	and.b16  	%rs5453, %rs7835, 255;
	setp.eq.s16 	%p1345, %rs5453, 0;
	mov.b32 	%r8649, 11;
	@%p1345 bra 	$L__BB7_622;
	and.b16  	%rs5454, %rs7836, 255;
	setp.eq.s16 	%p1346, %rs5454, 0;
	mov.b32 	%r8649, 12;
	@%p1346 bra 	$L__BB7_622;
	and.b16  	%rs5455, %rs7837, 255;
	setp.eq.s16 	%p1347, %rs5455, 0;
	mov.b32 	%r8649, 13;
	@%p1347 bra 	$L__BB7_622;
	and.b16  	%rs5456, %rs7838, 255;
	setp.eq.s16 	%p1348, %rs5456, 0;
	mov.b32 	%r8649, 14;
	@%p1348 bra 	$L__BB7_622;
	and.b16  	%rs5457, %rs7839, 255;
	setp.eq.s16 	%p1349, %rs5457, 0;
	mov.b32 	%r8649, 15;
	@%p1349 bra 	$L__BB7_622;
	and.b16  	%rs5458, %rs7840, 255;
	setp.eq.s16 	%p1350, %rs5458, 0;
	mov.b32 	%r8649, 16;
	@%p1350 bra 	$L__BB7_622;
	and.b16  	%rs5459, %rs7841, 255;
	setp.eq.s16 	%p1351, %rs5459, 0;
	mov.b32 	%r8649, 17;
	@%p1351 bra 	$L__BB7_622;
	and.b16  	%rs5460, %rs7842, 255;
	setp.eq.s16 	%p1352, %rs5460, 0;
	mov.b32 	%r8649, 18;
	@%p1352 bra 	$L__BB7_622;
	and.b16  	%rs5461, %rs7843, 255;
	setp.eq.s16 	%p1353, %rs5461, 0;
	mov.b32 	%r8649, 19;
	@%p1353 bra 	$L__BB7_622;
	and.b16  	%rs5462, %rs7844, 255;
	setp.eq.s16 	%p1354, %rs5462, 0;
	mov.b32 	%r8649, 20;
	@%p1354 bra 	$L__BB7_622;
	and.b16  	%rs5463, %rs7845, 255;
	setp.eq.s16 	%p1355, %rs5463, 0;
	mov.b32 	%r8649, 21;
	@%p1355 bra 	$L__BB7_622;
	and.b16  	%rs5464, %rs7846, 255;
	setp.eq.s16 	%p1356, %rs5464, 0;
	mov.b32 	%r8649, 22;
	@%p1356 bra 	$L__BB7_622;
	and.b16  	%rs5465, %rs7847, 255;
	setp.eq.s16 	%p1357, %rs5465, 0;
	mov.b32 	%r8649, 23;
	@%p1357 bra 	$L__BB7_622;
	and.b16  	%rs5466, %rs7848, 255;
	setp.eq.s16 	%p1358, %rs5466, 0;
	mov.b32 	%r8649, 24;
	@%p1358 bra 	$L__BB7_622;
	and.b16  	%rs5467, %rs7849, 255;
	setp.eq.s16 	%p1359, %rs5467, 0;
	mov.b32 	%r8649, 25;
	@%p1359 bra 	$L__BB7_622;
	and.b16  	%rs5468, %rs7850, 255;
	setp.eq.s16 	%p1360, %rs5468, 0;
	mov.b32 	%r8649, 26;
	@%p1360 bra 	$L__BB7_622;
	and.b16  	%rs5469, %rs7851, 255;
	setp.eq.s16 	%p1361, %rs5469, 0;
	mov.b32 	%r8649, 27;
	@%p1361 bra 	$L__BB7_622;
	and.b16  	%rs5470, %rs7852, 255;
	setp.eq.s16 	%p1362, %rs5470, 0;
	mov.b32 	%r8649, 28;
	@%p1362 bra 	$L__BB7_622;
	and.b16  	%rs5471, %rs7853, 255;
	setp.eq.s16 	%p1363, %rs5471, 0;
	mov.b32 	%r8649, 29;
	@%p1363 bra 	$L__BB7_622;
	and.b16  	%rs5472, %rs7854, 255;
	setp.eq.s16 	%p1364, %rs5472, 0;
	mov.b32 	%r8649, 30;
	@%p1364 bra 	$L__BB7_622;
	and.b16  	%rs5473, %rs7855, 255;
	setp.eq.s16 	%p1365, %rs5473, 0;
	mov.b32 	%r8649, 31;
	@%p1365 bra 	$L__BB7_622;
	and.b16  	%rs5474, %rs7856, 255;
	setp.eq.s16 	%p1366, %rs5474, 0;
	mov.b32 	%r8649, 32;
	@%p1366 bra 	$L__BB7_622;
	and.b16  	%rs5475, %rs7857, 255;
	setp.eq.s16 	%p1367, %rs5475, 0;
	mov.b32 	%r8649, 33;
	@%p1367 bra 	$L__BB7_622;
	and.b16  	%rs5476, %rs7858, 255;
	setp.eq.s16 	%p1368, %rs5476, 0;
	mov.b32 	%r8649, 34;
	@%p1368 bra 	$L__BB7_622;
	and.b16  	%rs5477, %rs7859, 255;
	setp.eq.s16 	%p1369, %rs5477, 0;
	mov.b32 	%r8649, 35;
	@%p1369 bra 	$L__BB7_622;
	and.b16  	%rs5478, %rs7860, 255;
	setp.eq.s16 	%p1370, %rs5478, 0;
	mov.b32 	%r8649, 36;
	@%p1370 bra 	$L__BB7_622;
	and.b16  	%rs5479, %rs7861, 255;
	setp.eq.s16 	%p1371, %rs5479, 0;
	mov.b32 	%r8649, 37;
	@%p1371 bra 	$L__BB7_622;
	and.b16  	%rs5480, %rs7862, 255;
	setp.eq.s16 	%p1372, %rs5480, 0;
	mov.b32 	%r8649, 38;
	@%p1372 bra 	$L__BB7_622;
	and.b16  	%rs5481, %rs7863, 255;
	setp.eq.s16 	%p1373, %rs5481, 0;
	mov.b32 	%r8649, 39;
	@%p1373 bra 	$L__BB7_622;
	and.b16  	%rs5482, %rs7864, 255;
	setp.eq.s16 	%p1374, %rs5482, 0;
	mov.b32 	%r8649, 40;
	@%p1374 bra 	$L__BB7_622;
	and.b16  	%rs5483, %rs7865, 255;
	setp.eq.s16 	%p1375, %rs5483, 0;
	mov.b32 	%r8649, 41;
	@%p1375 bra 	$L__BB7_622;
	and.b16  	%rs5484, %rs7866, 255;
	setp.eq.s16 	%p1376, %rs5484, 0;
	mov.b32 	%r8649, 42;
	@%p1376 bra 	$L__BB7_622;
	and.b16  	%rs5485, %rs7867, 255;
	setp.eq.s16 	%p1377, %rs5485, 0;
	mov.b32 	%r8649, 43;
	@%p1377 bra 	$L__BB7_622;
	and.b16  	%rs5486, %rs7868, 255;
	setp.eq.s16 	%p1378, %rs5486, 0;
	mov.b32 	%r8649, 44;
	@%p1378 bra 	$L__BB7_622;
	and.b16  	%rs5487, %rs7869, 255;
	setp.eq.s16 	%p1379, %rs5487, 0;
	mov.b32 	%r8649, 45;
	@%p1379 bra 	$L__BB7_622;
	and.b16  	%rs5488, %rs7870, 255;
	setp.eq.s16 	%p1380, %rs5488, 0;
	mov.b32 	%r8649, 46;
	@%p1380 bra 	$L__BB7_622;
	and.b16  	%rs5489, %rs7871, 255;
	setp.eq.s16 	%p1381, %rs5489, 0;
	mov.b32 	%r8649, 47;
	@%p1381 bra 	$L__BB7_622;
	and.b16  	%rs5490, %rs7872, 255;
	setp.eq.s16 	%p1382, %rs5490, 0;
	mov.b32 	%r8649, 48;
	@%p1382 bra 	$L__BB7_622;
	and.b16  	%rs5491, %rs7873, 255;
	setp.eq.s16 	%p1383, %rs5491, 0;
	mov.b32 	%r8649, 49;
	@%p1383 bra 	$L__BB7_622;
$L__BB7_675:
	add.s32 	%r8613, %r8613, %r169;
	add.f64 	%fd138, %fd53, %fd138;
	setp.lt.u32 	%p1386, %r382, 225;
	@%p1386 bra 	$L__BB7_1508;
	ld.shared.v2.b32 	{%r7947, %r7948}, [_ZZN3cub18CUB_300001_SM_10006detail6reduce28DeviceReduceSingleTileKernelINS2_10policy_hubI4Studj8sum_funcE10Policy1000EPS5_S9_iS6_S5_S5_N4cuda3std3__410__identityEEEvT0_T1_T2_T3_T4_T6_E12temp_storage+456];
	bfe.u32 	%r7949, %r7947, 0, 8;
	cvt.u16.u32 	%rs6609, %r7949;
	ld.shared.v2.b32 	{%r7950, %r7951}, [_ZZN3cub18CUB_300001_SM_10006detail6reduce28DeviceReduceSingleTileKernelINS2_10policy_hubI4Studj8sum_funcE10Policy1000EPS5_S9_iS6_S5_S5_N4cuda3std3__410__identityEEEvT0_T1_T2_T3_T4_T6_E12temp_storage+464];
	ld.shared.v2.b32 	{%r7952, %r7953}, [_ZZN3cub18CUB_300001_SM_10006detail6reduce28DeviceReduceSingleTileKernelINS2_10policy_hubI4Studj8sum_funcE10Policy1000EPS5_S9_iS6_S5_S5_N4cuda3std3__410__identityEEEvT0_T1_T2_T3_T4_T6_E12temp_storage+472];
	ld.shared.v2.b32 	{%r7954, %r7955}, [_ZZN3cub18CUB_300001_SM_10006detail6reduce28DeviceReduceSingleTileKernelINS2_10policy_hubI4Studj8sum_funcE10Policy1000EPS5_S9_iS6_S5_S5_N4cuda3std3__410__identityEEEvT0_T1_T2_T3_T4_T6_E12temp_storage+480];
	ld.shared.v2.b32 	{%r7956, %r7957}, [_ZZN3cub18CUB_300001_SM_10006detail6reduce28DeviceReduceSingleTileKernelINS2_10policy_hubI4Studj8sum_funcE10Policy1000EPS5_S9_iS6_S5_S5_N4cuda3std3__410__identityEEEvT0_T1_T2_T3_T4_T6_E12temp_storage+488];
	ld.shared.v2.b32 	{%r7958, %r7959}, [_ZZN3cub18CUB_300001_SM_10006detail6reduce28DeviceReduceSingleTileKernelINS2_10policy_hubI4Studj8sum_funcE10Policy1000EPS5_S9_iS6_S5_S5_N4cuda3std3__410__identityEEEvT0_T1_T2_T3_T4_T6_E12temp_storage+496];
	ld.shared.v2.u8 	{%rs5493, %rs5494}, [_ZZN3cub18CUB_300001_SM_10006detail6reduce28DeviceReduceSingleTileKernelINS2_10policy_hubI4Studj8sum_funcE10Policy1000EPS5_S9_iS6_S5_S5_N4cuda3std3__410__identityEEEvT0_T1_T2_T3_T4_T6_E12temp_storage+504];
	ld.shared.u32 	%r176, [_ZZN3cub18CUB_300001_SM_10006detail6reduce28DeviceReduceSingleTileKernelINS2_10policy_hubI4Studj8sum_funcE10Policy1000EPS5_S9_iS6_S5_S5_N4cuda3std3__410__identityEEEvT0_T1_T2_T3_T4_T6_E12temp_storage+508];
	ld.shared.f64 	%fd57, [_ZZN3cub18CUB_300001_SM_10006detail6reduce28DeviceReduceSingleTileKernelINS2_10policy_hubI4Studj8sum_funcE10Policy1000EPS5_S9_iS6_S5_S5_N4cuda3std3__410__identityEEEvT0_T1_T2_T3_T4_T6_E12temp_storage+512];
	cvta.to.local.u64 	%rd27, %rd377;
	cvta.to.local.u64 	%rd28, %rd378;
	and.b16  	%rs5495, %rs7824, 255;
	cvt.u32.u16 	%r7960, %rs7831;
	cvt.u32.u16 	%r7961, %rs7830;
	prmt.b32 	%r7962, %r7961, %r7960, 0x3340U;
	cvt.u32.u16 	%r7963, %rs7829;
	cvt.u32.u16 	%r7964, %rs7828;
	prmt.b32 	%r7965, %r7964, %r7963, 0x3340U;
	prmt.b32 	%r7966, %r7965, %r7962, 0x5410U;
	cvt.u32.u16 	%r7967, %rs7827;
	cvt.u32.u16 	%r7968, %rs7826;
	prmt.b32 	%r7969, %r7968, %r7967, 0x3340U;
	cvt.u32.u16 	%r7970, %rs7825;
	cvt.u32.u16 	%r7971, %rs7824;
	prmt.b32 	%r7972, %r7971, %r7970, 0x3340U;
	prmt.b32 	%r7973, %r7972, %r7969, 0x5410U;
	st.local.v2.b32 	[%rd27], {%r7973, %r7966};
	cvt.u32.u16 	%r7974, %rs7839;
	cvt.u32.u16 	%r7975, %rs7838;
	prmt.b32 	%r7976, %r7975, %r7974, 0x3340U;
	cvt.u32.u16 	%r7977, %rs7837;
	cvt.u32.u16 	%r7978, %rs7836;
	prmt.b32 	%r7979, %r7978, %r7977, 0x3340U;
	prmt.b32 	%r7980, %r7979, %r7976, 0x5410U;
	cvt.u32.u16 	%r7981, %rs7835;
	cvt.u32.u16 	%r7982, %rs7834;
	prmt.b32 	%r7983, %r7982, %r7981, 0x3340U;
	cvt.u32.u16 	%r7984, %rs7833;
	cvt.u32.u16 	%r7985, %rs7832;
	prmt.b32 	%r7986, %r7985, %r7984, 0x3340U;
	prmt.b32 	%r7987, %r7986, %r7983, 0x5410U;
	st.local.v2.b32 	[%rd27+8], {%r7987, %r7980};
	cvt.u32.u16 	%r7988, %rs7847;
	cvt.u32.u16 	%r7989, %rs7846;
	prmt.b32 	%r7990, %r7989, %r7988, 0x3340U;
	cvt.u32.u16 	%r7991, %rs7845;
	cvt.u32.u16 	%r7992, %rs7844;
	prmt.b32 	%r7993, %r7992, %r7991, 0x3340U;
	prmt.b32 	%r7994, %r7993, %r7990, 0x5410U;
	cvt.u32.u16 	%r7995, %rs7843;
	cvt.u32.u16 	%r7996, %rs7842;
	prmt.b32 	%r7997, %r7996, %r7995, 0x3340U;
	cvt.u32.u16 	%r7998, %rs7841;
	cvt.u32.u16 	%r7999, %rs7840;
	prmt.b32 	%r8000, %r7999, %r7998, 0x3340U;
	prmt.b32 	%r8001, %r8000, %r7997, 0x5410U;
	st.local.v2.b32 	[%rd27+16], {%r8001, %r7994};
	cvt.u32.u16 	%r8002, %rs7855;
	cvt.u32.u16 	%r8003, %rs7854;
	prmt.b32 	%r8004, %r8003, %r8002, 0x3340U;
	cvt.u32.u16 	%r8005, %rs7853;
	cvt.u32.u16 	%r8006, %rs7852;
	prmt.b32 	%r8007, %r8006, %r8005, 0x3340U;
	prmt.b32 	%r8008, %r8007, %r8004, 0x5410U;
	cvt.u32.u16 	%r8009, %rs7851;
	cvt.u32.u16 	%r8010, %rs7850;
	prmt.b32 	%r8011, %r8010, %r8009, 0x3340U;
	cvt.u32.u16 	%r8012, %rs7849;
	cvt.u32.u16 	%r8013, %rs7848;
	prmt.b32 	%r8014, %r8013, %r8012, 0x3340U;
	prmt.b32 	%r8015, %r8014, %r8011, 0x5410U;
	st.local.v2.b32 	[%rd27+24], {%r8015, %r8008};
	cvt.u32.u16 	%r8016, %rs7863;
	cvt.u32.u16 	%r8017, %rs7862;
	prmt.b32 	%r8018, %r8017, %r8016, 0x3340U;
	cvt.u32.u16 	%r8019, %rs7861;
	cvt.u32.u16 	%r8020, %rs7860;
	prmt.b32 	%r8021, %r8020, %r8019, 0x3340U;
	prmt.b32 	%r8022, %r8021, %r8018, 0x5410U;
	cvt.u32.u16 	%r8023, %rs7859;
	cvt.u32.u16 	%r8024, %rs7858;
	prmt.b32 	%r8025, %r8024, %r8023, 0x3340U;
	cvt.u32.u16 	%r8026, %rs7857;
	cvt.u32.u16 	%r8027, %rs7856;
	prmt.b32 	%r8028, %r8027, %r8026, 0x3340U;
	prmt.b32 	%r8029, %r8028, %r8025, 0x5410U;
	st.local.v2.b32 	[%rd27+32], {%r8029, %r8022};
	cvt.u32.u16 	%r8030, %rs7871;
	cvt.u32.u16 	%r8031, %rs7870;
	prmt.b32 	%r8032, %r8031, %r8030, 0x3340U;
	cvt.u32.u16 	%r8033, %rs7869;
	cvt.u32.u16 	%r8034, %rs7868;
	prmt.b32 	%r8035, %r8034, %r8033, 0x3340U;
	prmt.b32 	%r8036, %r8035, %r8032, 0x5410U;
	cvt.u32.u16 	%r8037, %rs7867;
	cvt.u32.u16 	%r8038, %rs7866;
	prmt.b32 	%r8039, %r8038, %r8037, 0x3340U;
	cvt.u32.u16 	%r8040, %rs7865;
	cvt.u32.u16 	%r8041, %rs7864;
	prmt.b32 	%r8042, %r8041, %r8040, 0x3340U;
	prmt.b32 	%r8043, %r8042, %r8039, 0x5410U;
	st.local.v2.b32 	[%rd27+40], {%r8043, %r8036};
	st.local.v2.u8 	[%rd27+48], {%rs7872, %rs7873};
	st.local.u32 	[%rd27+52], %r8613;
	st.local.f64 	[%rd27+56], %fd138;
	st.local.v2.b32 	[%rd28], {%r7947, %r7948};
	st.local.v2.b32 	[%rd28+8], {%r7950, %r7951};
	st.local.v2.b32 	[%rd28+16], {%r7952, %r7953};
	st.local.v2.b32 	[%rd28+24], {%r7954, %r7955};
	st.local.v2.b32 	[%rd28+32], {%r7956, %r7957};
	st.local.v2.b32 	[%rd28+40], {%r7958, %r7959};
	st.local.v2.u8 	[%rd28+48], {%rs5493, %rs5494};
	st.local.u32 	[%rd28+52], %r176;
	st.local.f64 	[%rd28+56], %fd57;
	setp.ne.s16 	%p1387, %rs5495, 0;
	mov.b32 	%r8652, 0;
	@%p1387 bra 	$L__BB7_681;
$L__BB7_677:
	and.b16  	%rs5545, %rs6609, 255;
	setp.eq.s16 	%p1437, %rs5545, 0;
	@%p1437 bra 	$L__BB7_730;
	mov.b32 	%r8653, 0;
$L__BB7_679:
	add.s32 	%r8094, %r8653, %r8652;
	cvt.u64.u32 	%rd415, %r8094;
	add.s64 	%rd416, %rd27, %rd415;
	st.local.u8 	[%rd416], %rs6609;
	add.s32 	%r179, %r8653, 1;
	cvt.u64.u32 	%rd417, %r8653;
	add.s64 	%rd418, %rd28, %rd417;
	ld.local.u8 	%rs6609, [%rd418+1];
	setp.ne.s16 	%p1438, %rs6609, 0;
	mov.u32 	%r8653, %r179;
	@%p1438 bra 	$L__BB7_679;
	ld.local.u32 	%r8613, [%rd27+52];
	ld.local.f64 	%fd138, [%rd27+56];
	ld.local.v2.b32 	{%r8095, %r8096}, [%rd27];
	bfe.u32 	%r8097, %r8095, 0, 8;
	cvt.u16.u32 	%rs7824, %r8097;
	bfe.u32 	%r8098, %r8095, 8, 8;
	cvt.u16.u32 	%rs7825, %r8098;
	bfe.u32 	%r8099, %r8095, 16, 8;
	cvt.u16.u32 	%rs7826, %r8099;
	bfe.u32 	%r8100, %r8095, 24, 8;
	cvt.u16.u32 	%rs7827, %r8100;
	bfe.u32 	%r8101, %r8096, 0, 8;
	cvt.u16.u32 	%rs7828, %r8101;
	bfe.u32 	%r8102, %r8096, 8, 8;
	cvt.u16.u32 	%rs7829, %r8102;
	bfe.u32 	%r8103, %r8096, 16, 8;
	cvt.u16.u32 	%rs7830, %r8103;
	bfe.u32 	%r8104, %r8096, 24, 8;
	cvt.u16.u32 	%rs7831, %r8104;
	ld.local.v2.b32 	{%r8105, %r8106}, [%rd27+8];
	bfe.u32 	%r8107, %r8105, 0, 8;
	cvt.u16.u32 	%rs7832, %r8107;
	bfe.u32 	%r8108, %r8105, 8, 8;
	cvt.u16.u32 	%rs7833, %r8108;
	bfe.u32 	%r8109, %r8105, 16, 8;
	cvt.u16.u32 	%rs7834, %r8109;
	bfe.u32 	%r8110, %r8105, 24, 8;
	cvt.u16.u32 	%rs7835, %r8110;
	bfe.u32 	%r8111, %r8106, 0, 8;
	cvt.u16.u32 	%rs7836, %r8111;
	bfe.u32 	%r8112, %r8106, 8, 8;
	cvt.u16.u32 	%rs7837, %r8112;
	bfe.u32 	%r8113, %r8106, 16, 8;
	cvt.u16.u32 	%rs7838, %r8113;
	bfe.u32 	%r8114, %r8106, 24, 8;
	cvt.u16.u32 	%rs7839, %r8114;
	ld.local.v2.b32 	{%r8115, %r8116}, [%rd27+16];
	bfe.u32 	%r8117, %r8115, 0, 8;
	cvt.u16.u32 	%rs7840, %r8117;
	bfe.u32 	%r8118, %r8115, 8, 8;
	cvt.u16.u32 	%rs7841, %r8118;
	bfe.u32 	%r8119, %r8115, 16, 8;
	cvt.u16.u32 	%rs7842, %r8119;
	bfe.u32 	%r8120, %r8115, 24, 8;
	cvt.u16.u32 	%rs7843, %r8120;
	bfe.u32 	%r8121, %r8116, 0, 8;
	cvt.u16.u32 	%rs7844, %r8121;
	bfe.u32 	%r8122, %r8116, 8, 8;
	cvt.u16.u32 	%rs7845, %r8122;
	bfe.u32 	%r8123, %r8116, 16, 8;
	cvt.u16.u32 	%rs7846, %r8123;
	bfe.u32 	%r8124, %r8116, 24, 8;
	cvt.u16.u32 	%rs7847, %r8124;
	ld.local.v2.b32 	{%r8125, %r8126}, [%rd27+24];
	bfe.u32 	%r8127, %r8125, 0, 8;
	cvt.u16.u32 	%rs7848, %r8127;
	bfe.u32 	%r8128, %r8125, 8, 8;
	cvt.u16.u32 	%rs7849, %r8128;
	bfe.u32 	%r8129, %r8125, 16, 8;
	cvt.u16.u32 	%rs7850, %r8129;
	bfe.u32 	%r8130, %r8125, 24, 8;
	cvt.u16.u32 	%rs7851, %r8130;
	bfe.u32 	%r8131, %r8126, 0, 8;
	cvt.u16.u32 	%rs7852, %r8131;
	bfe.u32 	%r8132, %r8126, 8, 8;
	cvt.u16.u32 	%rs7853, %r8132;
	bfe.u32 	%r8133, %r8126, 16, 8;
	cvt.u16.u32 	%rs7854, %r8133;
	bfe.u32 	%r8134, %r8126, 24, 8;
	cvt.u16.u32 	%rs7855, %r8134;
	ld.local.v2.b32 	{%r8135, %r8136}, [%rd27+32];
	bfe.u32 	%r8137, %r8135, 0, 8;
	cvt.u16.u32 	%rs7856, %r8137;
	bfe.u32 	%r8138, %r8135, 8, 8;
	cvt.u16.u32 	%rs7857, %r8138;
	bfe.u32 	%r8139, %r8135, 16, 8;
	cvt.u16.u32 	%rs7858, %r8139;
	bfe.u32 	%r8140, %r8135, 24, 8;
	cvt.u16.u32 	%rs7859, %r8140;
	bfe.u32 	%r8141, %r8136, 0, 8;
	cvt.u16.u32 	%rs7860, %r8141;
	bfe.u32 	%r8142, %r8136, 8, 8;
	cvt.u16.u32 	%rs7861, %r8142;
	bfe.u32 	%r8143, %r8136, 16, 8;
	cvt.u16.u32 	%rs7862, %r8143;
	bfe.u32 	%r8144, %r8136, 24, 8;
	cvt.u16.u32 	%rs7863, %r8144;
	ld.local.v2.b32 	{%r8145, %r8146}, [%rd27+40];
	bfe.u32 	%r8147, %r8145, 0, 8;
	cvt.u16.u32 	%rs7864, %r8147;
	bfe.u32 	%r8148, %r8145, 8, 8;
	cvt.u16.u32 	%rs7865, %r8148;
	bfe.u32 	%r8149, %r8145, 16, 8;
	cvt.u16.u32 	%rs7866, %r8149;
	bfe.u32 	%r8150, %r8145, 24, 8;
	cvt.u16.u32 	%rs7867, %r8150;
	bfe.u32 	%r8151, %r8146, 0, 8;
	cvt.u16.u32 	%rs7868, %r8151;
	bfe.u32 	%r8152, %r8146, 8, 8;
	cvt.u16.u32 	%rs7869, %r8152;
	bfe.u32 	%r8153, %r8146, 16, 8;
	cvt.u16.u32 	%rs7870, %r8153;
	bfe.u32 	%r8154, %r8146, 24, 8;
	cvt.u16.u32 	%rs7871, %r8154;
	ld.local.v2.u8 	{%rs7872, %rs7873}, [%rd27+48];
	bra.uni 	$L__BB7_730;
$L__BB7_681:
	and.b16  	%rs5496, %rs7825, 255;
	setp.eq.s16 	%p1388, %rs5496, 0;
	mov.b32 	%r8652, 1;
	@%p1388 bra 	$L__BB7_677;
	and.b16  	%rs5497, %rs7826, 255;
	setp.eq.s16 	%p1389, %rs5497, 0;
	mov.b32 	%r8652, 2;
	@%p1389 bra 	$L__BB7_677;
	and.b16  	%rs5498, %rs7827, 255;
	setp.eq.s16 	%p1390, %rs5498, 0;
	mov.b32 	%r8652, 3;
	@%p1390 bra 	$L__BB7_677;
	and.b16  	%rs5499, %rs7828, 255;
	setp.eq.s16 	%p1391, %rs5499, 0;
	mov.b32 	%r8652, 4;
	@%p1391 bra 	$L__BB7_677;
	and.b16  	%rs5500, %rs7829, 255;
	setp.eq.s16 	%p1392, %rs5500, 0;
	mov.b32 	%r8652, 5;
	@%p1392 bra 	$L__BB7_677;
	and.b16  	%rs5501, %rs7830, 255;
	setp.eq.s16 	%p1393, %rs5501, 0;
	mov.b32 	%r8652, 6;
	@%p1393 bra 	$L__BB7_677;
	and.b16  	%rs5502, %rs7831, 255;
	setp.eq.s16 	%p1394, %rs5502, 0;
	mov.b32 	%r8652, 7;
	@%p1394 bra 	$L__BB7_677;
	and.b16  	%rs5503, %rs7832, 255;
	setp.eq.s16 	%p1395, %rs5503, 0;
	mov.b32 	%r8652, 8;
	@%p1395 bra 	$L__BB7_677;
	and.b16  	%rs5504, %rs7833, 255;
	setp.eq.s16 	%p1396, %rs5504, 0;
	mov.b32 	%r8652, 9;
	@%p1396 bra 	$L__BB7_677;
	and.b16  	%rs5505, %rs7834, 255;
	setp.eq.s16 	%p1397, %rs5505, 0;
	mov.b32 	%r8652, 10;
	@%p1397 bra 	$L__BB7_677;
	and.b16  	%rs5506, %rs7835, 255;
	setp.eq.s16 	%p1398, %rs5506, 0;
	mov.b32 	%r8652, 11;
	@%p1398 bra 	$L__BB7_677;
	and.b16  	%rs5507, %rs7836, 255;
	setp.eq.s16 	%p1399, %rs5507, 0;
	mov.b32 	%r8652, 12;
	@%p1399 bra 	$L__BB7_677;
	and.b16  	%rs5508, %rs7837, 255;
	setp.eq.s16 	%p1400, %rs5508, 0;
	mov.b32 	%r8652, 13;
	@%p1400 bra 	$L__BB7_677;
	and.b16  	%rs5509, %rs7838, 255;
	setp.eq.s16 	%p1401, %rs5509, 0;
	mov.b32 	%r8652, 14;
	@%p1401 bra 	$L__BB7_677;
	and.b16  	%rs5510, %rs7839, 255;
	setp.eq.s16 	%p1402, %rs5510, 0;
	mov.b32 	%r8652, 15;
	@%p1402 bra 	$L__BB7_677;
	and.b16  	%rs5511, %rs7840, 255;
	setp.eq.s16 	%p1403, %rs5511, 0;
	mov.b32 	%r8652, 16;
	@%p1403 bra 	$L__BB7_677;
	and.b16  	%rs5512, %rs7841, 255;
	setp.eq.s16 	%p1404, %rs5512, 0;
	mov.b32 	%r8652, 17;
	@%p1404 bra 	$L__BB7_677;
	and.b16  	%rs5513, %rs7842, 255;
	setp.eq.s16 	%p1405, %rs5513, 0;
	mov.b32 	%r8652, 18;
	@%p1405 bra 	$L__BB7_677;
	and.b16  	%rs5514, %rs7843, 255;
	setp.eq.s16 	%p1406, %rs5514, 0;
	mov.b32 	%r8652, 19;
	@%p1406 bra 	$L__BB7_677;
	and.b16  	%rs5515, %rs7844, 255;
	setp.eq.s16 	%p1407, %rs5515, 0;
	mov.b32 	%r8652, 20;
	@%p1407 bra 	$L__BB7_677;
	and.b16  	%rs5516, %rs7845, 255;
	setp.eq.s16 	%p1408, %rs5516, 0;
	mov.b32 	%r8652, 21;
	@%p1408 bra 	$L__BB7_677;
	and.b16  	%rs5517, %rs7846, 255;
	setp.eq.s16 	%p1409, %rs5517, 0;
	mov.b32 	%r8652, 22;
	@%p1409 bra 	$L__BB7_677;
	and.b16  	%rs5518, %rs7847, 255;
	setp.eq.s16 	%p1410, %rs5518, 0;
	mov.b32 	%r8652, 23;
	@%p1410 bra 	$L__BB7_677;
	and.b16  	%rs5519, %rs7848, 255;
	setp.eq.s16 	%p1411, %rs5519, 0;
	mov.b32 	%r8652, 24;
	@%p1411 bra 	$L__BB7_677;
	and.b16  	%rs5520, %rs7849, 255;
	setp.eq.s16 	%p1412, %rs5520, 0;
	mov.b32 	%r8652, 25;
	@%p1412 bra 	$L__BB7_677;
	and.b16  	%rs5521, %rs7850, 255;
	setp.eq.s16 	%p1413, %rs5521, 0;
	mov.b32 	%r8652, 26;
	@%p1413 bra 	$L__BB7_677;
	and.b16  	%rs5522, %rs7851, 255;
	setp.eq.s16 	%p1414, %rs5522, 0;
	mov.b32 	%r8652, 27;
	@%p1414 bra 	$L__BB7_677;
	and.b16  	%rs5523, %rs7852, 255;
	setp.eq.s16 	%p1415, %rs5523, 0;
	mov.b32 	%r8652, 28;
	@%p1415 bra 	$L__BB7_677;
	and.b16  	%rs5524, %rs7853, 255;
	setp.eq.s16 	%p1416, %rs5524, 0;
	mov.b32 	%r8652, 29;
	@%p1416 bra 	$L__BB7_677;
	and.b16  	%rs5525, %rs7854, 255;
	setp.eq.s16 	%p1417, %rs5525, 0;
	mov.b32 	%r8652, 30;
	@%p1417 bra 	$L__BB7_677;
	and.b16  	%rs5526, %rs7855, 255;
	setp.eq.s16 	%p1418, %rs5526, 0;
	mov.b32 	%r8652, 31;
	@%p1418 bra 	$L__BB7_677;
	and.b16  	%rs5527, %rs7856, 255;
	setp.eq.s16 	%p1419, %rs5527, 0;
	mov.b32 	%r8652, 32;
	@%p1419 bra 	$L__BB7_677;
	and.b16  	%rs5528, %rs7857, 255;
	setp.eq.s16 	%p1420, %rs5528, 0;
	mov.b32 	%r8652, 33;
	@%p1420 bra 	$L__BB7_677;
	and.b16  	%rs5529, %rs7858, 255;
	setp.eq.s16 	%p1421, %rs5529, 0;
	mov.b32 	%r8652, 34;
	@%p1421 bra 	$L__BB7_677;
	and.b16  	%rs5530, %rs7859, 255;
	setp.eq.s16 	%p1422, %rs5530, 0;
	mov.b32 	%r8652, 35;
	@%p1422 bra 	$L__BB7_677;
	and.b16  	%rs5531, %rs7860, 255;
	setp.eq.s16 	%p1423, %rs5531, 0;
	mov.b32 	%r8652, 36;
	@%p1423 bra 	$L__BB7_677;
	and.b16  	%rs5532, %rs7861, 255;
	setp.eq.s16 	%p1424, %rs5532, 0;
	mov.b32 	%r8652, 37;
	@%p1424 bra 	$L__BB7_677;
	and.b16  	%rs5533, %rs7862, 255;
	setp.eq.s16 	%p1425, %rs5533, 0;
	mov.b32 	%r8652, 38;
	@%p1425 bra 	$L__BB7_677;
	and.b16  	%rs5534, %rs7863, 255;
	setp.eq.s16 	%p1426, %rs5534, 0;
	mov.b32 	%r8652, 39;
	@%p1426 bra 	$L__BB7_677;
	and.b16  	%rs5535, %rs7864, 255;
	setp.eq.s16 	%p1427, %rs5535, 0;
	mov.b32 	%r8652, 40;
	@%p1427 bra 	$L__BB7_677;
	and.b16  	%rs5536, %rs7865, 255;
	setp.eq.s16 	%p1428, %rs5536, 0;
	mov.b32 	%r8652, 41;
	@%p1428 bra 	$L__BB7_677;
	and.b16  	%rs5537, %rs7866, 255;
	setp.eq.s16 	%p1429, %rs5537, 0;
	mov.b32 	%r8652, 42;
	@%p1429 bra 	$L__BB7_677;
	and.b16  	%rs5538, %rs7867, 255;
	setp.eq.s16 	%p1430, %rs5538, 0;
	mov.b32 	%r8652, 43;
	@%p1430 bra 	$L__BB7_677;
	and.b16  	%rs5539, %rs7868, 255;
	setp.eq.s16 	%p1431, %rs5539, 0;
	mov.b32 	%r8652, 44;
	@%p1431 bra 	$L__BB7_677;
	and.b16  	%rs5540, %rs7869, 255;
	setp.eq.s16 	%p1432, %rs5540, 0;
	mov.b32 	%r8652, 45;
	@%p1432 bra 	$L__BB7_677;
	and.b16  	%rs5541, %rs7870, 255;
	setp.eq.s16 	%p1433, %rs5541, 0;
	mov.b32 	%r8652, 46;
	@%p1433 bra 	$L__BB7_677;
	and.b16  	%rs5542, %rs7871, 255;
	setp.eq.s16 	%p1434, %rs5542, 0;
	mov.b32 	%r8652, 47;
	@%p1434 bra 	$L__BB7_677;
	and.b16  	%rs5543, %rs7872, 255;
	setp.eq.s16 	%p1435, %rs5543, 0;
	mov.b32 	%r8652, 48;
	@%p1435 bra 	$L__BB7_677;
	and.b16  	%rs5544, %rs7873, 255;
	setp.eq.s16 	%p1436, %rs5544, 0;
	mov.b32 	%r8652, 49;
	@%p1436 bra 	$L__BB7_677;
$L__BB7_730:
	add.s32 	%r8613, %r8613, %r176;
	add.f64 	%fd138, %fd57, %fd138;
	bra.uni 	$L__BB7_1508;
$L__BB7_731:
	mov.u32 	%r183, %tid.x;
	mul.wide.u32 	%rd79, %r183, 64;
	add.s64 	%rd64, %rd61, %rd79;
	// begin inline asm
	ld.global.nc.u64 %rd63, [%rd64];
	// end inline asm
	add.s64 	%rd66, %rd64, 8;
	// begin inline asm
	ld.global.nc.u64 %rd65, [%rd66];
	// end inline asm
	add.s64 	%rd68, %rd64, 16;
	// begin inline asm
	ld.global.nc.u64 %rd67, [%rd68];
	// end inline asm
	add.s64 	%rd70, %rd64, 24;
	// begin inline asm
	ld.global.nc.u64 %rd69, [%rd70];
	// end inline asm
	add.s64 	%rd72, %rd64, 32;
	// begin inline asm
	ld.global.nc.u64 %rd71, [%rd72];
	// end inline asm
	add.s64 	%rd74, %rd64, 40;
	// begin inline asm
	ld.global.nc.u64 %rd73, [%rd74];
	// end inline asm
	add.s64 	%rd76, %rd64, 48;
	// begin inline asm
	ld.global.nc.u64 %rd75, [%rd76];
	// end inline asm
	mov.b64 	{%r445, %r8613}, %rd75;
	add.s64 	%rd78, %rd64, 56;
	// begin inline asm
	ld.global.nc.u64 %rd77, [%rd78];
	// end inline asm
	cvt.u16.u64 	%rs7824, %rd63;
	shr.u64 	%rd80, %rd63, 8;
	cvt.u16.u64 	%rs7825, %rd80;
	shr.u64 	%rd81, %rd63, 16;
	cvt.u16.u64 	%rs7826, %rd81;
	shr.u64 	%rd82, %rd63, 24;
	cvt.u16.u64 	%rs7827, %rd82;
	shr.u64 	%rd83, %rd63, 32;
	cvt.u16.u64 	%rs7828, %rd83;
	shr.u64 	%rd84, %rd63, 40;
	cvt.u16.u64 	%rs7829, %rd84;
	shr.u64 	%rd85, %rd63, 48;
	cvt.u16.u64 	%rs7830, %rd85;
	shr.u64 	%rd86, %rd63, 56;
	cvt.u16.u64 	%rs7831, %rd86;
	cvt.u16.u64 	%rs7832, %rd65;
	shr.u64 	%rd87, %rd65, 8;
	cvt.u16.u64 	%rs7833, %rd87;
	shr.u64 	%rd88, %rd65, 16;
	cvt.u16.u64 	%rs7834, %rd88;
	shr.u64 	%rd89, %rd65, 24;
	cvt.u16.u64 	%rs7835, %rd89;
	shr.u64 	%rd90, %rd65, 32;
	cvt.u16.u64 	%rs7836, %rd90;
	shr.u64 	%rd91, %rd65, 40;
	cvt.u16.u64 	%rs7837, %rd91;
	shr.u64 	%rd92, %rd65, 48;
	cvt.u16.u64 	%rs7838, %rd92;
	shr.u64 	%rd93, %rd65, 56;
	cvt.u16.u64 	%rs7839, %rd93;
	cvt.u16.u64 	%rs7840, %rd67;
	shr.u64 	%rd94, %rd67, 8;
	cvt.u16.u64 	%rs7841, %rd94;
	shr.u64 	%rd95, %rd67, 16;
	cvt.u16.u64 	%rs7842, %rd95;
	shr.u64 	%rd96, %rd67, 24;
	cvt.u16.u64 	%rs7843, %rd96;
	shr.u64 	%rd97, %rd67, 32;
	cvt.u16.u64 	%rs7844, %rd97;
	shr.u64 	%rd98, %rd67, 40;
	cvt.u16.u64 	%rs7845, %rd98;
	shr.u64 	%rd99, %rd67, 48;
	cvt.u16.u64 	%rs7846, %rd99;
	shr.u64 	%rd100, %rd67, 56;
	cvt.u16.u64 	%rs7847, %rd100;
	cvt.u16.u64 	%rs7848, %rd69;
	shr.u64 	%rd101, %rd69, 8;
	cvt.u16.u64 	%rs7849, %rd101;
	shr.u64 	%rd102, %rd69, 16;
	cvt.u16.u64 	%rs7850, %rd102;
	shr.u64 	%rd103, %rd69, 24;
	cvt.u16.u64 	%rs7851, %rd103;
	shr.u64 	%rd104, %rd69, 32;
	cvt.u16.u64 	%rs7852, %rd104;
	shr.u64 	%rd105, %rd69, 40;
	cvt.u16.u64 	%rs7853, %rd105;
	shr.u64 	%rd106, %rd69, 48;
	cvt.u16.u64 	%rs7854, %rd106;
	shr.u64 	%rd107, %rd69, 56;
	cvt.u16.u64 	%rs7855, %rd107;
	cvt.u16.u64 	%rs7856, %rd71;
	shr.u64 	%rd108, %rd71, 8;
	cvt.u16.u64 	%rs7857, %rd108;
	shr.u64 	%rd109, %rd71, 16;
	cvt.u16.u64 	%rs7858, %rd109;
	shr.u64 	%rd110, %rd71, 24;
	cvt.u16.u64 	%rs7859, %rd110;
	shr.u64 	%rd111, %rd71, 32;
	cvt.u16.u64 	%rs7860, %rd111;
	shr.u64 	%rd112, %rd71, 40;
	cvt.u16.u64 	%rs7861, %rd112;
	shr.u64 	%rd113, %rd71, 48;
	cvt.u16.u64 	%rs7862, %rd113;
	shr.u64 	%rd114, %rd71, 56;
	cvt.u16.u64 	%rs7863, %rd114;
	cvt.u16.u64 	%rs7864, %rd73;
	shr.u64 	%rd115, %rd73, 8;
	cvt.u16.u64 	%rs7865, %rd115;
	shr.u64 	%rd116, %rd73, 16;
	cvt.u16.u64 	%rs7866, %rd116;
	shr.u64 	%rd117, %rd73, 24;
	cvt.u16.u64 	%rs7867, %rd117;
	shr.u64 	%rd118, %rd73, 32;
	cvt.u16.u64 	%rs7868, %rd118;
	shr.u64 	%rd119, %rd73, 40;
	cvt.u16.u64 	%rs7869, %rd119;
	shr.u64 	%rd120, %rd73, 48;
	cvt.u16.u64 	%rs7870, %rd120;
	shr.u64 	%rd121, %rd73, 56;
	cvt.u16.u64 	%rs7871, %rd121;
	cvt.u16.u64 	%rs7872, %rd75;
	shr.u64 	%rd122, %rd75, 8;
	cvt.u16.u64 	%rs7873, %rd122;
	mov.b64 	%fd138, %rd77;
	setp.lt.u32 	%p3, %r382, 512;
	mov.b32 	%r8661, 256;
	@%p3 bra 	$L__BB7_789;
	add.u64 	%rd29, %SPL, 128;
	add.u64 	%rd30, %SPL, 192;
	add.s32 	%r185, %r382, -256;
	mov.b32 	%r8661, 256;
$L__BB7_733:
	add.s32 	%r448, %r8661, %r183;
	mul.wide.u32 	%rd141, %r448, 64;
	add.s64 	%rd126, %rd61, %rd141;
	// begin inline asm
	ld.global.nc.u64 %rd125, [%rd126];
	// end inline asm
	add.s64 	%rd128, %rd126, 8;
	// begin inline asm
	ld.global.nc.u64 %rd127, [%rd128];
	// end inline asm
	add.s64 	%rd130, %rd126, 16;
	// begin inline asm
	ld.global.nc.u64 %rd129, [%rd130];
	// end inline asm
	add.s64 	%rd132, %rd126, 24;
	// begin inline asm
	ld.global.nc.u64 %rd131, [%rd132];
	// end inline asm
	add.s64 	%rd134, %rd126, 32;
	// begin inline asm
	ld.global.nc.u64 %rd133, [%rd134];
	// end inline asm
	add.s64 	%rd136, %rd126, 40;
	// begin inline asm
	ld.global.nc.u64 %rd135, [%rd136];
	// end inline asm
	add.s64 	%rd138, %rd126, 48;
	// begin inline asm
	ld.global.nc.u64 %rd137, [%rd138];
	// end inline asm
	mov.b64 	{%r449, %r188}, %rd137;
	add.s64 	%rd140, %rd126, 56;
	// begin inline asm
	ld.global.nc.u64 %rd139, [%rd140];
	// end inline asm
	shr.u64 	%rd142, %rd137, 8;
	cvt.u16.u64 	%rs3984, %rd142;
	cvt.u16.u64 	%rs3985, %rd137;
	cvt.u16.u64 	%rs6710, %rd125;
	and.b16  	%rs3986, %rs7824, 255;
	cvt.u32.u16 	%r450, %rs7831;
	cvt.u32.u16 	%r451, %rs7830;
	prmt.b32 	%r452, %r451, %r450, 0x3340U;
	cvt.u32.u16 	%r453, %rs7829;
	cvt.u32.u16 	%r454, %rs7828;
	prmt.b32 	%r455, %r454, %r453, 0x3340U;
	prmt.b32 	%r456, %r455, %r452, 0x5410U;
	cvt.u32.u16 	%r457, %rs7827;
	cvt.u32.u16 	%r458, %rs7826;
	prmt.b32 	%r459, %r458, %r457, 0x3340U;
	cvt.u32.u16 	%r460, %rs7825;
	cvt.u32.u16 	%r461, %rs7824;
	prmt.b32 	%r462, %r461, %r460, 0x3340U;
	prmt.b32 	%r463, %r462, %r459, 0x5410U;
	st.local.v2.b32 	[%rd29], {%r463, %r456};
	cvt.u32.u16 	%r464, %rs7839;
	cvt.u32.u16 	%r465, %rs7838;
	prmt.b32 	%r466, %r465, %r464, 0x3340U;
	cvt.u32.u16 	%r467, %rs7837;
	cvt.u32.u16 	%r468, %rs7836;
	prmt.b32 	%r469, %r468, %r467, 0x3340U;
	prmt.b32 	%r470, %r469, %r466, 0x5410U;
	cvt.u32.u16 	%r471, %rs7835;
	cvt.u32.u16 	%r472, %rs7834;
	prmt.b32 	%r473, %r472, %r471, 0x3340U;
	cvt.u32.u16 	%r474, %rs7833;
	cvt.u32.u16 	%r475, %rs7832;
	prmt.b32 	%r476, %r475, %r474, 0x3340U;
	prmt.b32 	%r477, %r476, %r473, 0x5410U;
	st.local.v2.b32 	[%rd29+8], {%r477, %r470};
	cvt.u32.u16 	%r478, %rs7847;
	cvt.u32.u16 	%r479, %rs7846;
	prmt.b32 	%r480, %r479, %r478, 0x3340U;
	cvt.u32.u16 	%r481, %rs7845;
	cvt.u32.u16 	%r482, %rs7844;
	prmt.b32 	%r483, %r482, %r481, 0x3340U;
	prmt.b32 	%r484, %r483, %r480, 0x5410U;
	cvt.u32.u16 	%r485, %rs7843;
	cvt.u32.u16 	%r486, %rs7842;
	prmt.b32 	%r487, %r486, %r485, 0x3340U;
	cvt.u32.u16 	%r488, %rs7841;
	cvt.u32.u16 	%r489, %rs7840;
	prmt.b32 	%r490, %r489, %r488, 0x3340U;
	prmt.b32 	%r491, %r490, %r487, 0x5410U;
	st.local.v2.b32 	[%rd29+16], {%r491, %r484};
	cvt.u32.u16 	%r492, %rs7855;
	cvt.u32.u16 	%r493, %rs7854;
	prmt.b32 	%r494, %r493, %r492, 0x3340U;
	cvt.u32.u16 	%r495, %rs7853;
	cvt.u32.u16 	%r496, %rs7852;
	prmt.b32 	%r497, %r496, %r495, 0x3340U;
	prmt.b32 	%r498, %r497, %r494, 0x5410U;
	cvt.u32.u16 	%r499, %rs7851;
	cvt.u32.u16 	%r500, %rs7850;
	prmt.b32 	%r501, %r500, %r499, 0x3340U;
	cvt.u32.u16 	%r502, %rs7849;
	cvt.u32.u16 	%r503, %rs7848;
	prmt.b32 	%r504, %r503, %r502, 0x3340U;
	prmt.b32 	%r505, %r504, %r501, 0x5410U;
	st.local.v2.b32 	[%rd29+24], {%r505, %r498};
	cvt.u32.u16 	%r506, %rs7863;
	cvt.u32.u16 	%r507, %rs7862;
	prmt.b32 	%r508, %r507, %r506, 0x3340U;
	cvt.u32.u16 	%r509, %rs7861;
	cvt.u32.u16 	%r510, %rs7860;
	prmt.b32 	%r511, %r510, %r509, 0x3340U;
	prmt.b32 	%r512, %r511, %r508, 0x5410U;
	cvt.u32.u16 	%r513, %rs7859;
	cvt.u32.u16 	%r514, %rs7858;
	prmt.b32 	%r515, %r514, %r513, 0x3340U;
	cvt.u32.u16 	%r516, %rs7857;
	cvt.u32.u16 	%r517, %rs7856;
	prmt.b32 	%r518, %r517, %r516, 0x3340U;
	prmt.b32 	%r519, %r518, %r515, 0x5410U;
	st.local.v2.b32 	[%rd29+32], {%r519, %r512};
	cvt.u32.u16 	%r520, %rs7871;
	cvt.u32.u16 	%r521, %rs7870;
	prmt.b32 	%r522, %r521, %r520, 0x3340U;
	cvt.u32.u16 	%r523, %rs7869;
	cvt.u32.u16 	%r524, %rs7868;
	prmt.b32 	%r525, %r524, %r523, 0x3340U;
	prmt.b32 	%r526, %r525, %r522, 0x5410U;
	cvt.u32.u16 	%r527, %rs7867;
	cvt.u32.u16 	%r528, %rs7866;
	prmt.b32 	%r529, %r528, %r527, 0x3340U;
	cvt.u32.u16 	%r530, %rs7865;
	cvt.u32.u16 	%r531, %rs7864;
	prmt.b32 	%r532, %r531, %r530, 0x3340U;
	prmt.b32 	%r533, %r532, %r529, 0x5410U;
	st.local.v2.b32 	[%rd29+40], {%r533, %r526};
	st.local.v2.u8 	[%rd29+48], {%rs7872, %rs7873};
	st.local.u32 	[%rd29+52], %r8613;
	st.local.f64 	[%rd29+56], %fd138;
	st.local.u64 	[%rd30], %rd125;
	st.local.u64 	[%rd30+8], %rd127;
	st.local.u64 	[%rd30+16], %rd129;
	st.local.u64 	[%rd30+24], %rd131;
	st.local.u64 	[%rd30+32], %rd133;
	st.local.u64 	[%rd30+40], %rd135;
	st.local.v2.u8 	[%rd30+48], {%rs3985, %rs3984};
	st.local.u32 	[%rd30+52], %r188;
	st.local.u64 	[%rd30+56], %rd139;
	setp.ne.s16 	%p4, %rs3986, 0;
	mov.b32 	%r8657, 0;
	@%p4 bra 	$L__BB7_738;
$L__BB7_734:
	and.b16  	%rs4036, %rs6710, 255;
	setp.eq.s16 	%p54, %rs4036, 0;
	@%p54 bra 	$L__BB7_787;
	mov.b32 	%r8658, 0;
$L__BB7_736:
	add.s32 	%r584, %r8658, %r8657;
	cvt.u64.u32 	%rd143, %r584;
	add.s64 	%rd144, %rd29, %rd143;
	st.local.u8 	[%rd144], %rs6710;
	add.s32 	%r191, %r8658, 1;
	cvt.u64.u32 	%rd145, %r8658;
	add.s64 	%rd146, %rd30, %rd145;
	ld.local.u8 	%rs6710, [%rd146+1];
	setp.ne.s16 	%p55, %rs6710, 0;
	mov.u32 	%r8658, %r191;
	@%p55 bra 	$L__BB7_736;
	ld.local.u32 	%r8613, [%rd29+52];
	ld.local.f64 	%fd138, [%rd29+56];
	ld.local.v2.b32 	{%r585, %r586}, [%rd29];
	bfe.u32 	%r587, %r585, 0, 8;
	cvt.u16.u32 	%rs7824, %r587;
	bfe.u32 	%r588, %r585, 8, 8;
	cvt.u16.u32 	%rs7825, %r588;
	bfe.u32 	%r589, %r585, 16, 8;
	cvt.u16.u32 	%rs7826, %r589;
	bfe.u32 	%r590, %r585, 24, 8;
	cvt.u16.u32 	%rs7827, %r590;
	bfe.u32 	%r591, %r586, 0, 8;
	cvt.u16.u32 	%rs7828, %r591;
	bfe.u32 	%r592, %r586, 8, 8;
	cvt.u16.u32 	%rs7829, %r592;
	bfe.u32 	%r593, %r586, 16, 8;
	cvt.u16.u32 	%rs7830, %r593;
	bfe.u32 	%r594, %r586, 24, 8;
	cvt.u16.u32 	%rs7831, %r594;
	ld.local.v2.b32 	{%r595, %r596}, [%rd29+8];
	bfe.u32 	%r597, %r595, 0, 8;
	cvt.u16.u32 	%rs7832, %r597;
	bfe.u32 	%r598, %r595, 8, 8;
	cvt.u16.u32 	%rs7833, %r598;
	bfe.u32 	%r599, %r595, 16, 8;
	cvt.u16.u32 	%rs7834, %r599;
	bfe.u32 	%r600, %r595, 24, 8;
	cvt.u16.u32 	%rs7835, %r600;
	bfe.u32 	%r601, %r596, 0, 8;
	cvt.u16.u32 	%rs7836, %r601;
	bfe.u32 	%r602, %r596, 8, 8;
	cvt.u16.u32 	%rs7837, %r602;
	bfe.u32 	%r603, %r596, 16, 8;
	cvt.u16.u32 	%rs7838, %r603;
	bfe.u32 	%r604, %r596, 24, 8;
	cvt.u16.u32 	%rs7839, %r604;
	ld.local.v2.b32 	{%r605, %r606}, [%rd29+16];
	bfe.u32 	%r607, %r605, 0, 8;
	cvt.u16.u32 	%rs7840, %r607;
	bfe.u32 	%r608, %r605, 8, 8;
	cvt.u16.u32 	%rs7841, %r608;
	bfe.u32 	%r609, %r605, 16, 8;
	cvt.u16.u32 	%rs7842, %r609;
	bfe.u32 	%r610, %r605, 24, 8;
	cvt.u16.u32 	%rs7843, %r610;
	bfe.u32 	%r611, %r606, 0, 8;
	cvt.u16.u32 	%rs7844, %r611;
	bfe.u32 	%r612, %r606, 8, 8;
	cvt.u16.u32 	%rs7845, %r612;
	bfe.u32 	%r613, %r606, 16, 8;
	cvt.u16.u32 	%rs7846, %r613;
	bfe.u32 	%r614, %r606, 24, 8;
	cvt.u16.u32 	%rs7847, %r614;
	ld.local.v2.b32 	{%r615, %r616}, [%rd29+24];
	bfe.u32 	%r617, %r615, 0, 8;
	cvt.u16.u32 	%rs7848, %r617;
	bfe.u32 	%r618, %r615, 8, 8;
	cvt.u16.u32 	%rs7849, %r618;
	bfe.u32 	%r619, %r615, 16, 8;
	cvt.u16.u32 	%rs7850, %r619;
	bfe.u32 	%r620, %r615, 24, 8;
	cvt.u16.u32 	%rs7851, %r620;
	bfe.u32 	%r621, %r616, 0, 8;
	cvt.u16.u32 	%rs7852, %r621;
	bfe.u32 	%r622, %r616, 8, 8;
	cvt.u16.u32 	%rs7853, %r622;
	bfe.u32 	%r623, %r616, 16, 8;
	cvt.u16.u32 	%rs7854, %r623;
	bfe.u32 	%r624, %r616, 24, 8;
	cvt.u16.u32 	%rs7855, %r624;
	ld.local.v2.b32 	{%r625, %r626}, [%rd29+32];
	bfe.u32 	%r627, %r625, 0, 8;
	cvt.u16.u32 	%rs7856, %r627;
	bfe.u32 	%r628, %r625, 8, 8;
	cvt.u16.u32 	%rs7857, %r628;
	bfe.u32 	%r629, %r625, 16, 8;
	cvt.u16.u32 	%rs7858, %r629;
	bfe.u32 	%r630, %r625, 24, 8;
	cvt.u16.u32 	%rs7859, %r630;
	bfe.u32 	%r631, %r626, 0, 8;
	cvt.u16.u32 	%rs7860, %r631;
	bfe.u32 	%r632, %r626, 8, 8;
	cvt.u16.u32 	%rs7861, %r632;
	bfe.u32 	%r633, %r626, 16, 8;
	cvt.u16.u32 	%rs7862, %r633;
	bfe.u32 	%r634, %r626, 24, 8;
	cvt.u16.u32 	%rs7863, %r634;
	ld.local.v2.b32 	{%r635, %r636}, [%rd29+40];
	bfe.u32 	%r637, %r635, 0, 8;
	cvt.u16.u32 	%rs7864, %r637;
	bfe.u32 	%r638, %r635, 8, 8;
	cvt.u16.u32 	%rs7865, %r638;
	bfe.u32 	%r639, %r635, 16, 8;
	cvt.u16.u32 	%rs7866, %r639;
	bfe.u32 	%r640, %r635, 24, 8;
	cvt.u16.u32 	%rs7867, %r640;
	bfe.u32 	%r641, %r636, 0, 8;
	cvt.u16.u32 	%rs7868, %r641;
	bfe.u32 	%r642, %r636, 8, 8;
	cvt.u16.u32 	%rs7869, %r642;
	bfe.u32 	%r643, %r636, 16, 8;
	cvt.u16.u32 	%rs7870, %r643;
	bfe.u32 	%r644, %r636, 24, 8;
	cvt.u16.u32 	%rs7871, %r644;
	ld.local.v2.u8 	{%rs7872, %rs7873}, [%rd29+48];
	bra.uni 	$L__BB7_787;
$L__BB7_738:
	and.b16  	%rs3987, %rs7825, 255;
	setp.eq.s16 	%p5, %rs3987, 0;
	mov.b32 	%r8657, 1;
	@%p5 bra 	$L__BB7_734;
	and.b16  	%rs3988, %rs7826, 255;
	setp.eq.s16 	%p6, %rs3988, 0;
	mov.b32 	%r8657, 2;
	@%p6 bra 	$L__BB7_734;
	and.b16  	%rs3989, %rs7827, 255;
	setp.eq.s16 	%p7, %rs3989, 0;
	mov.b32 	%r8657, 3;
	@%p7 bra 	$L__BB7_734;
	and.b16  	%rs3990, %rs7828, 255;
	setp.eq.s16 	%p8, %rs3990, 0;
	mov.b32 	%r8657, 4;
	@%p8 bra 	$L__BB7_734;
	and.b16  	%rs3991, %rs7829, 255;
	setp.eq.s16 	%p9, %rs3991, 0;
	mov.b32 	%r8657, 5;
	@%p9 bra 	$L__BB7_734;
	and.b16  	%rs3992, %rs7830, 255;
	setp.eq.s16 	%p10, %rs3992, 0;
	mov.b32 	%r8657, 6;
	@%p10 bra 	$L__BB7_734;
	and.b16  	%rs3993, %rs7831, 255;
	setp.eq.s16 	%p11, %rs3993, 0;
	mov.b32 	%r8657, 7;
	@%p11 bra 	$L__BB7_734;
	and.b16  	%rs3994, %rs7832, 255;
	setp.eq.s16 	%p12, %rs3994, 0;
	mov.b32 	%r8657, 8;
	@%p12 bra 	$L__BB7_734;
	and.b16  	%rs3995, %rs7833, 255;
	setp.eq.s16 	%p13, %rs3995, 0;
	mov.b32 	%r8657, 9;
	@%p13 bra 	$L__BB7_734;
	and.b16  	%rs3996, %rs7834, 255;
	setp.eq.s16 	%p14, %rs3996, 0;
	mov.b32 	%r8657, 10;
	@%p14 bra 	$L__BB7_734;
	and.b16  	%rs3997, %rs7835, 255;
	setp.eq.s16 	%p15, %rs3997, 0;
	mov.b32 	%r8657, 11;
	@%p15 bra 	$L__BB7_734;
	and.b16  	%rs3998, %rs7836, 255;
	setp.eq.s16 	%p16, %rs3998, 0;
	mov.b32 	%r8657, 12;
	@%p16 bra 	$L__BB7_734;
	and.b16  	%rs3999, %rs7837, 255;
	setp.eq.s16 	%p17, %rs3999, 0;
	mov.b32 	%r8657, 13;
	@%p17 bra 	$L__BB7_734;
	and.b16  	%rs4000, %rs7838, 255;
	setp.eq.s16 	%p18, %rs4000, 0;
	mov.b32 	%r8657, 14;
	@%p18 bra 	$L__BB7_734;
	and.b16  	%rs4001, %rs7839, 255;
	setp.eq.s16 	%p19, %rs4001, 0;
	mov.b32 	%r8657, 15;
	@%p19 bra 	$L__BB7_734;
	and.b16  	%rs4002, %rs7840, 255;
	setp.eq.s16 	%p20, %rs4002, 0;
	mov.b32 	%r8657, 16;
	@%p20 bra 	$L__BB7_734;
	and.b16  	%rs4003, %rs7841, 255;
	setp.eq.s16 	%p21, %rs4003, 0;
	mov.b32 	%r8657, 17;
	@%p21 bra 	$L__BB7_734;
	and.b16  	%rs4004, %rs7842, 255;
	setp.eq.s16 	%p22, %rs4004, 0;
	mov.b32 	%r8657, 18;
	@%p22 bra 	$L__BB7_734;
	and.b16  	%rs4005, %rs7843, 255;
	setp.eq.s16 	%p23, %rs4005, 0;
	mov.b32 	%r8657, 19;
	@%p23 bra 	$L__BB7_734;
	and.b16  	%rs4006, %rs7844, 255;
	setp.eq.s16 	%p24, %rs4006, 0;
	mov.b32 	%r8657, 20;
	@%p24 bra 	$L__BB7_734;
	and.b16  	%rs4007, %rs7845, 255;
	setp.eq.s16 	%p25, %rs4007, 0;
	mov.b32 	%r8657, 21;
	@%p25 bra 	$L__BB7_734;
	and.b16  	%rs4008, %rs7846, 255;
	setp.eq.s16 	%p26, %rs4008, 0;
	mov.b32 	%r8657, 22;
	@%p26 bra 	$L__BB7_734;
	and.b16  	%rs4009, %rs7847, 255;
	setp.eq.s16 	%p27, %rs4009, 0;
	mov.b32 	%r8657, 23;
	@%p27 bra 	$L__BB7_734;
	and.b16  	%rs4010, %rs7848, 255;
	setp.eq.s16 	%p28, %rs4010, 0;
	mov.b32 	%r8657, 24;
	@%p28 bra 	$L__BB7_734;
	and.b16  	%rs4011, %rs7849, 255;
	setp.eq.s16 	%p29, %rs4011, 0;
	mov.b32 	%r8657, 25;
	@%p29 bra 	$L__BB7_734;
	and.b16  	%rs4012, %rs7850, 255;
	setp.eq.s16 	%p30, %rs4012, 0;
	mov.b32 	%r8657, 26;
	@%p30 bra 	$L__BB7_734;
	and.b16  	%rs4013, %rs7851, 255;
	setp.eq.s16 	%p31, %rs4013, 0;
	mov.b32 	%r8657, 27;
	@%p31 bra 	$L__BB7_734;
	and.b16  	%rs4014, %rs7852, 255;
	setp.eq.s16 	%p32, %rs4014, 0;
	mov.b32 	%r8657, 28;
	@%p32 bra 	$L__BB7_734;
	and.b16  	%rs4015, %rs7853, 255;
	setp.eq.s16 	%p33, %rs4015, 0;
	mov.b32 	%r8657, 29;
	@%p33 bra 	$L__BB7_734;
	and.b16  	%rs4016, %rs7854, 255;
	setp.eq.s16 	%p34, %rs4016, 0;
	mov.b32 	%r8657, 30;
	@%p34 bra 	$L__BB7_734;
	and.b16  	%rs4017, %rs7855, 255;
	setp.eq.s16 	%p35, %rs4017, 0;
	mov.b32 	%r8657, 31;
	@%p35 bra 	$L__BB7_734;
	and.b16  	%rs4018, %rs7856, 255;
	setp.eq.s16 	%p36, %rs4018, 0;
	mov.b32 	%r8657, 32;
	@%p36 bra 	$L__BB7_734;
	and.b16  	%rs4019, %rs7857, 255;
	setp.eq.s16 	%p37, %rs4019, 0;
	mov.b32 	%r8657, 33;
	@%p37 bra 	$L__BB7_734;
	and.b16  	%rs4020, %rs7858, 255;
	setp.eq.s16 	%p38, %rs4020, 0;
	mov.b32 	%r8657, 34;
	@%p38 bra 	$L__BB7_734;
	and.b16  	%rs4021, %rs7859, 255;
	setp.eq.s16 	%p39, %rs4021, 0;
	mov.b32 	%r8657, 35;
	@%p39 bra 	$L__BB7_734;
	and.b16  	%rs4022, %rs7860, 255;
	setp.eq.s16 	%p40, %rs4022, 0;
	mov.b32 	%r8657, 36;
	@%p40 bra 	$L__BB7_734;
	and.b16  	%rs4023, %rs7861, 255;
	setp.eq.s16 	%p41, %rs4023, 0;
	mov.b32 	%r8657, 37;
	@%p41 bra 	$L__BB7_734;
	and.b16  	%rs4024, %rs7862, 255;
	setp.eq.s16 	%p42, %rs4024, 0;
	mov.b32 	%r8657, 38;
	@%p42 bra 	$L__BB7_734;
	and.b16  	%rs4025, %rs7863, 255;
	setp.eq.s16 	%p43, %rs4025, 0;
	mov.b32 	%r8657, 39;
	@%p43 bra 	$L__BB7_734;
	and.b16  	%rs4026, %rs7864, 255;
	setp.eq.s16 	%p44, %rs4026, 0;
	mov.b32 	%r8657, 40;
	@%p44 bra 	$L__BB7_734;
	and.b16  	%rs4027, %rs7865, 255;
	setp.eq.s16 	%p45, %rs4027, 0;
	mov.b32 	%r8657, 41;
	@%p45 bra 	$L__BB7_734;
	and.b16  	%rs4028, %rs7866, 255;
	setp.eq.s16 	%p46, %rs4028, 0;
	mov.b32 	%r8657, 42;
	@%p46 bra 	$L__BB7_734;
	and.b16  	%rs4029, %rs7867, 255;
	setp.eq.s16 	%p47, %rs4029, 0;
	mov.b32 	%r8657, 43;
	@%p47 bra 	$L__BB7_734;
	and.b16  	%rs4030, %rs7868, 255;
	setp.eq.s16 	%p48, %rs4030, 0;
	mov.b32 	%r8657, 44;
	@%p48 bra 	$L__BB7_734;
	and.b16  	%rs4031, %rs7869, 255;
	setp.eq.s16 	%p49, %rs4031, 0;
	mov.b32 	%r8657, 45;
	@%p49 bra 	$L__BB7_734;
	and.b16  	%rs4032, %rs7870, 255;
	setp.eq.s16 	%p50, %rs4032, 0;
	mov.b32 	%r8657, 46;
	@%p50 bra 	$L__BB7_734;
	and.b16  	%rs4033, %rs7871, 255;
	setp.eq.s16 	%p51, %rs4033, 0;
	mov.b32 	%r8657, 47;
	@%p51 bra 	$L__BB7_734;
	and.b16  	%rs4034, %rs7872, 255;
	setp.eq.s16 	%p52, %rs4034, 0;
	mov.b32 	%r8657, 48;
	@%p52 bra 	$L__BB7_734;
	and.b16  	%rs4035, %rs7873, 255;
	setp.eq.s16 	%p53, %rs4035, 0;
	mov.b32 	%r8657, 49;
	@%p53 bra 	$L__BB7_734;
$L__BB7_787:
	add.s32 	%r8613, %r8613, %r188;
	mov.b64 	%fd130, %rd139;
	add.f64 	%fd138, %fd138, %fd130;
	sub.s32 	%r645, %r382, %r8661;
	setp.lt.s32 	%p56, %r645, 256;
	@%p56 bra 	$L__BB7_847;
	add.s32 	%r8661, %r8661, 256;
	setp.le.s32 	%p57, %r8661, %r185;
	@%p57 bra 	$L__BB7_733;
$L__BB7_789:
	setp.le.s32 	%p58, %r382, %r8661;
	@%p58 bra 	$L__BB7_847;
	sub.s32 	%r198, %r382, %r8661;
	setp.ge.s32 	%p59, %r183, %r198;
	@%p59 bra 	$L__BB7_847;
	add.u64 	%rd32, %SPL, 128;
	add.u64 	%rd33, %SPL, 192;
	mov.u32 	%r8662, %r183;
$L__BB7_792:
	add.s32 	%r647, %r8662, %r8661;
	mul.wide.u32 	%rd165, %r647, 64;
	add.s64 	%rd150, %rd61, %rd165;
	// begin inline asm
	ld.global.nc.u64 %rd149, [%rd150];
	// end inline asm
	add.s64 	%rd152, %rd150, 8;
	// begin inline asm
	ld.global.nc.u64 %rd151, [%rd152];
	// end inline asm
	add.s64 	%rd154, %rd150, 16;
	// begin inline asm
	ld.global.nc.u64 %rd153, [%rd154];
	// end inline asm
	add.s64 	%rd156, %rd150, 24;
	// begin inline asm
	ld.global.nc.u64 %rd155, [%rd156];
	// end inline asm
	add.s64 	%rd158, %rd150, 32;
	// begin inline asm
	ld.global.nc.u64 %rd157, [%rd158];
	// end inline asm
	add.s64 	%rd160, %rd150, 40;
	// begin inline asm
	ld.global.nc.u64 %rd159, [%rd160];
	// end inline asm
	add.s64 	%rd162, %rd150, 48;
	// begin inline asm
	ld.global.nc.u64 %rd161, [%rd162];
	// end inline asm
	mov.b64 	{%r648, %r201}, %rd161;
	add.s64 	%rd164, %rd150, 56;
	// begin inline asm
	ld.global.nc.u64 %rd163, [%rd164];
	// end inline asm
	cvt.u16.u64 	%rs6861, %rd149;
	cvt.u16.u64 	%rs4037, %rd161;
	shr.u64 	%rd166, %rd161, 8;
	cvt.u16.u64 	%rs4038, %rd166;
	and.b16  	%rs4039, %rs7824, 255;
	cvt.u32.u16 	%r649, %rs7831;
	cvt.u32.u16 	%r650, %rs7830;
	prmt.b32 	%r651, %r650, %r649, 0x3340U;
	cvt.u32.u16 	%r652, %rs7829;
	cvt.u32.u16 	%r653, %rs7828;
	prmt.b32 	%r654, %r653, %r652, 0x3340U;
	prmt.b32 	%r655, %r654, %r651, 0x5410U;
	cvt.u32.u16 	%r656, %rs7827;
	cvt.u32.u16 	%r657, %rs7826;
	prmt.b32 	%r658, %r657, %r656, 0x3340U;
	cvt.u32.u16 	%r659, %rs7825;
	cvt.u32.u16 	%r660, %rs7824;
	prmt.b32 	%r661, %r660, %r659, 0x3340U;
	prmt.b32 	%r662, %r661, %r658, 0x5410U;
	st.local.v2.b32 	[%rd32], {%r662, %r655};
	cvt.u32.u16 	%r663, %rs7839;
	cvt.u32.u16 	%r664, %rs7838;
	prmt.b32 	%r665, %r664, %r663, 0x3340U;
	cvt.u32.u16 	%r666, %rs7837;
	cvt.u32.u16 	%r667, %rs7836;
	prmt.b32 	%r668, %r667, %r666, 0x3340U;
	prmt.b32 	%r669, %r668, %r665, 0x5410U;
	cvt.u32.u16 	%r670, %rs7835;
	cvt.u32.u16 	%r671, %rs7834;
	prmt.b32 	%r672, %r671, %r670, 0x3340U;
	cvt.u32.u16 	%r673, %rs7833;
	cvt.u32.u16 	%r674, %rs7832;
	prmt.b32 	%r675, %r674, %r673, 0x3340U;
	prmt.b32 	%r676, %r675, %r672, 0x5410U;
	st.local.v2.b32 	[%rd32+8], {%r676, %r669};
	cvt.u32.u16 	%r677, %rs7847;
	cvt.u32.u16 	%r678, %rs7846;
	prmt.b32 	%r679, %r678, %r677, 0x3340U;
	cvt.u32.u16 	%r680, %rs7845;
	cvt.u32.u16 	%r681, %rs7844;
	prmt.b32 	%r682, %r681, %r680, 0x3340U;
	prmt.b32 	%r683, %r682, %r679, 0x5410U;
	cvt.u32.u16 	%r684, %rs7843;
	cvt.u32.u16 	%r685, %rs7842;
	prmt.b32 	%r686, %r685, %r684, 0x3340U;
	cvt.u32.u16 	%r687, %rs7841;
	cvt.u32.u16 	%r688, %rs7840;
	prmt.b32 	%r689, %r688, %r687, 0x3340U;
	prmt.b32 	%r690, %r689, %r686, 0x5410U;
	st.local.v2.b32 	[%rd32+16], {%r690, %r683};
	cvt.u32.u16 	%r691, %rs7855;
	cvt.u32.u16 	%r692, %rs7854;
	prmt.b32 	%r693, %r692, %r691, 0x3340U;
	cvt.u32.u16 	%r694, %rs7853;
	cvt.u32.u16 	%r695, %rs7852;
	prmt.b32 	%r696, %r695, %r694, 0x3340U;
	prmt.b32 	%r697, %r696, %r693, 0x5410U;
	cvt.u32.u16 	%r698, %rs7851;
	cvt.u32.u16 	%r699, %rs7850;
	prmt.b32 	%r700, %r699, %r698, 0x3340U;
	cvt.u32.u16 	%r701, %rs7849;
	cvt.u32.u16 	%r702, %rs7848;
	prmt.b32 	%r703, %r702, %r701, 0x3340U;
	prmt.b32 	%r704, %r703, %r700, 0x5410U;
	st.local.v2.b32 	[%rd32+24], {%r704, %r697};
	cvt.u32.u16 	%r705, %rs7863;
	cvt.u32.u16 	%r706, %rs7862;
	prmt.b32 	%r707, %r706, %r705, 0x3340U;
	cvt.u32.u16 	%r708, %rs7861;
	cvt.u32.u16 	%r709, %rs7860;
	prmt.b32 	%r710, %r709, %r708, 0x3340U;
	prmt.b32 	%r711, %r710, %r707, 0x5410U;
	cvt.u32.u16 	%r712, %rs7859;
	cvt.u32.u16 	%r713, %rs7858;
	prmt.b32 	%r714, %r713, %r712, 0x3340U;
	cvt.u32.u16 	%r715, %rs7857;
	cvt.u32.u16 	%r716, %rs7856;
	prmt.b32 	%r717, %r716, %r715, 0x3340U;
	prmt.b32 	%r718, %r717, %r714, 0x5410U;
	st.local.v2.b32 	[%rd32+32], {%r718, %r711};
	cvt.u32.u16 	%r719, %rs7871;
	cvt.u32.u16 	%r720, %rs7870;
	prmt.b32 	%r721, %r720, %r719, 0x3340U;
	cvt.u32.u16 	%r722, %rs7869;
	cvt.u32.u16 	%r723, %rs7868;
	prmt.b32 	%r724, %r723, %r722, 0x3340U;
	prmt.b32 	%r725, %r724, %r721, 0x5410U;
	cvt.u32.u16 	%r726, %rs7867;
	cvt.u32.u16 	%r727, %rs7866;
	prmt.b32 	%r728, %r727, %r726, 0x3340U;
	cvt.u32.u16 	%r729, %rs7865;
	cvt.u32.u16 	%r730, %rs7864;
	prmt.b32 	%r731, %r730, %r729, 0x3340U;
	prmt.b32 	%r732, %r731, %r728, 0x5410U;
	st.local.v2.b32 	[%rd32+40], {%r732, %r725};
	st.local.v2.u8 	[%rd32+48], {%rs7872, %rs7873};
	st.local.u32 	[%rd32+52], %r8613;
	st.local.f64 	[%rd32+56], %fd138;
	st.local.u64 	[%rd33], %rd149;
	st.local.u64 	[%rd33+8], %rd151;
	st.local.u64 	[%rd33+16], %rd153;
	st.local.u64 	[%rd33+24], %rd155;
	st.local.u64 	[%rd33+32], %rd157;
	st.local.u64 	[%rd33+40], %rd159;
	st.local.v2.u8 	[%rd33+48], {%rs4037, %rs4038};
	st.local.u32 	[%rd33+52], %r201;
	st.local.u64 	[%rd33+56], %rd163;
	setp.ne.s16 	%p60, %rs4039, 0;
	mov.b32 	%r8664, 0;
	@%p60 bra 	$L__BB7_797;
$L__BB7_793:
	and.b16  	%rs4089, %rs6861, 255;
	setp.eq.s16 	%p110, %rs4089, 0;
	@%p110 bra 	$L__BB7_846;
	mov.b32 	%r8665, 0;
$L__BB7_795:
	add.s32 	%r783, %r8665, %r8664;
	cvt.u64.u32 	%rd167, %r783;
	add.s64 	%rd168, %rd32, %rd167;
	st.local.u8 	[%rd168], %rs6861;
	add.s32 	%r204, %r8665, 1;
	cvt.u64.u32 	%rd169, %r8665;
	add.s64 	%rd170, %rd33, %rd169;
	ld.local.u8 	%rs6861, [%rd170+1];
	setp.ne.s16 	%p111, %rs6861, 0;
	mov.u32 	%r8665, %r204;
	@%p111 bra 	$L__BB7_795;
	ld.local.u32 	%r8613, [%rd32+52];
	ld.local.f64 	%fd138, [%rd32+56];
	ld.local.v2.b32 	{%r784, %r785}, [%rd32];
	bfe.u32 	%r786, %r784, 0, 8;
	cvt.u16.u32 	%rs7824, %r786;
	bfe.u32 	%r787, %r784, 8, 8;
	cvt.u16.u32 	%rs7825, %r787;
	bfe.u32 	%r788, %r784, 16, 8;
	cvt.u16.u32 	%rs7826, %r788;
	bfe.u32 	%r789, %r784, 24, 8;
	cvt.u16.u32 	%rs7827, %r789;
	bfe.u32 	%r790, %r785, 0, 8;
	cvt.u16.u32 	%rs7828, %r790;
	bfe.u32 	%r791, %r785, 8, 8;
	cvt.u16.u32 	%rs7829, %r791;
	bfe.u32 	%r792, %r785, 16, 8;
	cvt.u16.u32 	%rs7830, %r792;
	bfe.u32 	%r793, %r785, 24, 8;
	cvt.u16.u32 	%rs7831, %r793;
	ld.local.v2.b32 	{%r794, %r795}, [%rd32+8];
	bfe.u32 	%r796, %r794, 0, 8;
	cvt.u16.u32 	%rs7832, %r796;
	bfe.u32 	%r797, %r794, 8, 8;
	cvt.u16.u32 	%rs7833, %r797;
	bfe.u32 	%r798, %r794, 16, 8;
	cvt.u16.u32 	%rs7834, %r798;
	bfe.u32 	%r799, %r794, 24, 8;
	cvt.u16.u32 	%rs7835, %r799;
	bfe.u32 	%r800, %r795, 0, 8;
	cvt.u16.u32 	%rs7836, %r800;
	bfe.u32 	%r801, %r795, 8, 8;
	cvt.u16.u32 	%rs7837, %r801;
	bfe.u32 	%r802, %r795, 16, 8;
	cvt.u16.u32 	%rs7838, %r802;
	bfe.u32 	%r803, %r795, 24, 8;
	cvt.u16.u32 	%rs7839, %r803;
	ld.local.v2.b32 	{%r804, %r805}, [%rd32+16];
	bfe.u32 	%r806, %r804, 0, 8;
	cvt.u16.u32 	%rs7840, %r806;
	bfe.u32 	%r807, %r804, 8, 8;
	cvt.u16.u32 	%rs7841, %r807;
	bfe.u32 	%r808, %r804, 16, 8;
	cvt.u16.u32 	%rs7842, %r808;
	bfe.u32 	%r809, %r804, 24, 8;
	cvt.u16.u32 	%rs7843, %r809;
	bfe.u32 	%r810, %r805, 0, 8;
	cvt.u16.u32 	%rs7844, %r810;
	bfe.u32 	%r811, %r805, 8, 8;
	cvt.u16.u32 	%rs7845, %r811;
	bfe.u32 	%r812, %r805, 16, 8;
	cvt.u16.u32 	%rs7846, %r812;
	bfe.u32 	%r813, %r805, 24, 8;
	cvt.u16.u32 	%rs7847, %r813;
	ld.local.v2.b32 	{%r814, %r815}, [%rd32+24];
	bfe.u32 	%r816, %r814, 0, 8;
	cvt.u16.u32 	%rs7848, %r816;
	bfe.u32 	%r817, %r814, 8, 8;
	cvt.u16.u32 	%rs7849, %r817;
	bfe.u32 	%r818, %r814, 16, 8;
	cvt.u16.u32 	%rs7850, %r818;
	bfe.u32 	%r819, %r814, 24, 8;
	cvt.u16.u32 	%rs7851, %r819;
	bfe.u32 	%r820, %r815, 0, 8;
	cvt.u16.u32 	%rs7852, %r820;
	bfe.u32 	%r821, %r815, 8, 8;
	cvt.u16.u32 	%rs7853, %r821;
	bfe.u32 	%r822, %r815, 16, 8;
	cvt.u16.u32 	%rs7854, %r822;
	bfe.u32 	%r823, %r815, 24, 8;
	cvt.u16.u32 	%rs7855, %r823;
	ld.local.v2.b32 	{%r824, %r825}, [%rd32+32];
	bfe.u32 	%r826, %r824, 0, 8;
	cvt.u16.u32 	%rs7856, %r826;
	bfe.u32 	%r827, %r824, 8, 8;
	cvt.u16.u32 	%rs7857, %r827;
	bfe.u32 	%r828, %r824, 16, 8;
	cvt.u16.u32 	%rs7858, %r828;
	bfe.u32 	%r829, %r824, 24, 8;
	cvt.u16.u32 	%rs7859, %r829;
	bfe.u32 	%r830, %r825, 0, 8;
	cvt.u16.u32 	%rs7860, %r830;
	bfe.u32 	%r831, %r825, 8, 8;
	cvt.u16.u32 	%rs7861, %r831;
	bfe.u32 	%r832, %r825, 16, 8;
	cvt.u16.u32 	%rs7862, %r832;
	bfe.u32 	%r833, %r825, 24, 8;
	cvt.u16.u32 	%rs7863, %r833;
	ld.local.v2.b32 	{%r834, %r835}, [%rd32+40];
	bfe.u32 	%r836, %r834, 0, 8;
	cvt.u16.u32 	%rs7864, %r836;
	bfe.u32 	%r837, %r834, 8, 8;
	cvt.u16.u32 	%rs7865, %r837;
	bfe.u32 	%r838, %r834, 16, 8;
	cvt.u16.u32 	%rs7866, %r838;
	bfe.u32 	%r839, %r834, 24, 8;
	cvt.u16.u32 	%rs7867, %r839;
	bfe.u32 	%r840, %r835, 0, 8;
	cvt.u16.u32 	%rs7868, %r840;
	bfe.u32 	%r841, %r835, 8, 8;
	cvt.u16.u32 	%rs7869, %r841;
	bfe.u32 	%r842, %r835, 16, 8;
	cvt.u16.u32 	%rs7870, %r842;
	bfe.u32 	%r843, %r835, 24, 8;
	cvt.u16.u32 	%rs7871, %r843;
	ld.local.v2.u8 	{%rs7872, %rs7873}, [%rd32+48];
	bra.uni 	$L__BB7_846;
$L__BB7_797:
	and.b16  	%rs4040, %rs7825, 255;
	setp.eq.s16 	%p61, %rs4040, 0;
	mov.b32 	%r8664, 1;
	@%p61 bra 	$L__BB7_793;
	and.b16  	%rs4041, %rs7826, 255;
	setp.eq.s16 	%p62, %rs4041, 0;
	mov.b32 	%r8664, 2;
	@%p62 bra 	$L__BB7_793;
	and.b16  	%rs4042, %rs7827, 255;
	setp.eq.s16 	%p63, %rs4042, 0;
	mov.b32 	%r8664, 3;
	@%p63 bra 	$L__BB7_793;
	and.b16  	%rs4043, %rs7828, 255;
	setp.eq.s16 	%p64, %rs4043, 0;
	mov.b32 	%r8664, 4;
	@%p64 bra 	$L__BB7_793;
	and.b16  	%rs4044, %rs7829, 255;
	setp.eq.s16 	%p65, %rs4044, 0;
	mov.b32 	%r8664, 5;
	@%p65 bra 	$L__BB7_793;
	and.b16  	%rs4045, %rs7830, 255;
	setp.eq.s16 	%p66, %rs4045, 0;
	mov.b32 	%r8664, 6;
	@%p66 bra 	$L__BB7_793;
	and.b16  	%rs4046, %rs7831, 255;
	setp.eq.s16 	%p67, %rs4046, 0;
	mov.b32 	%r8664, 7;
	@%p67 bra 	$L__BB7_793;
	and.b16  	%rs4047, %rs7832, 255;
	setp.eq.s16 	%p68, %rs4047, 0;
	mov.b32 	%r8664, 8;
	@%p68 bra 	$L__BB7_793;
	and.b16  	%rs4048, %rs7833, 255;
	setp.eq.s16 	%p69, %rs4048, 0;
	mov.b32 	%r8664, 9;
	@%p69 bra 	$L__BB7_793;
	and.b16  	%rs4049, %rs7834, 255;
	setp.eq.s16 	%p70, %rs4049, 0;
	mov.b32 	%r8664, 10;
	@%p70 bra 	$L__BB7_793;
	and.b16  	%rs4050, %rs7835, 255;
	setp.eq.s16 	%p71, %rs4050, 0;
	mov.b32 	%r8664, 11;
	@%p71 bra 	$L__BB7_793;
	and.b16  	%rs4051, %rs7836, 255;
	setp.eq.s16 	%p72, %rs4051, 0;
	mov.b32 	%r8664, 12;
	@%p72 bra 	$L__BB7_793;
	and.b16  	%rs4052, %rs7837, 255;
	setp.eq.s16 	%p73, %rs4052, 0;
	mov.b32 	%r8664, 13;
	@%p73 bra 	$L__BB7_793;
	and.b16  	%rs4053, %rs7838, 255;
	setp.eq.s16 	%p74, %rs4053, 0;
	mov.b32 	%r8664, 14;
	@%p74 bra 	$L__BB7_793;
	and.b16  	%rs4054, %rs7839, 255;
	setp.eq.s16 	%p75, %rs4054, 0;
	mov.b32 	%r8664, 15;
	@%p75 bra 	$L__BB7_793;
	and.b16  	%rs4055, %rs7840, 255;
	setp.eq.s16 	%p76, %rs4055, 0;
	mov.b32 	%r8664, 16;
	@%p76 bra 	$L__BB7_793;
	and.b16  	%rs4056, %rs7841, 255;
	setp.eq.s16 	%p77, %rs4056, 0;
	mov.b32 	%r8664, 17;
	@%p77 bra 	$L__BB7_793;
	and.b16  	%rs4057, %rs7842, 255;
	setp.eq.s16 	%p78, %rs4057, 0;
	mov.b32 	%r8664, 18;
	@%p78 bra 	$L__BB7_793;
	and.b16  	%rs4058, %rs7843, 255;
	setp.eq.s16 	%p79, %rs4058, 0;
	mov.b32 	%r8664, 19;
	@%p79 bra 	$L__BB7_793;
	and.b16  	%rs4059, %rs7844, 255;
	setp.eq.s16 	%p80, %rs4059, 0;
	mov.b32 	%r8664, 20;
	@%p80 bra 	$L__BB7_793;
	and.b16  	%rs4060, %rs7845, 255;
	setp.eq.s16 	%p81, %rs4060, 0;
	mov.b32 	%r8664, 21;
	@%p81 bra 	$L__BB7_793;
	and.b16  	%rs4061, %rs7846, 255;
	setp.eq.s16 	%p82, %rs4061, 0;
	mov.b32 	%r8664, 22;
	@%p82 bra 	$L__BB7_793;
	and.b16  	%rs4062, %rs7847, 255;
	setp.eq.s16 	%p83, %rs4062, 0;
	mov.b32 	%r8664, 23;
	@%p83 bra 	$L__BB7_793;
	and.b16  	%rs4063, %rs7848, 255;
	setp.eq.s16 	%p84, %rs4063, 0;
	mov.b32 	%r8664, 24;
	@%p84 bra 	$L__BB7_793;
	and.b16  	%rs4064, %rs7849, 255;
	setp.eq.s16 	%p85, %rs4064, 0;
	mov.b32 	%r8664, 25;
	@%p85 bra 	$L__BB7_793;
	and.b16  	%rs4065, %rs7850, 255;
	setp.eq.s16 	%p86, %rs4065, 0;
	mov.b32 	%r8664, 26;
	@%p86 bra 	$L__BB7_793;
	and.b16  	%rs4066, %rs7851, 255;
	setp.eq.s16 	%p87, %rs4066, 0;
	mov.b32 	%r8664, 27;
	@%p87 bra 	$L__BB7_793;
	and.b16  	%rs4067, %rs7852, 255;
	setp.eq.s16 	%p88, %rs4067, 0;
	mov.b32 	%r8664, 28;
	@%p88 bra 	$L__BB7_793;
	and.b16  	%rs4068, %rs7853, 255;
	setp.eq.s16 	%p89, %rs4068, 0;
	mov.b32 	%r8664, 29;
	@%p89 bra 	$L__BB7_793;
	and.b16  	%rs4069, %rs7854, 255;
	setp.eq.s16 	%p90, %rs4069, 0;
	mov.b32 	%r8664, 30;
	@%p90 bra 	$L__BB7_793;
	and.b16  	%rs4070, %rs7855, 255;
	setp.eq.s16 	%p91, %rs4070, 0;
	mov.b32 	%r8664, 31;
	@%p91 bra 	$L__BB7_793;
	and.b16  	%rs4071, %rs7856, 255;
	setp.eq.s16 	%p92, %rs4071, 0;
	mov.b32 	%r8664, 32;
	@%p92 bra 	$L__BB7_793;
	and.b16  	%rs4072, %rs7857, 255;
	setp.eq.s16 	%p93, %rs4072, 0;
	mov.b32 	%r8664, 33;
	@%p93 bra 	$L__BB7_793;
	and.b16  	%rs4073, %rs7858, 255;
	setp.eq.s16 	%p94, %rs4073, 0;
	mov.b32 	%r8664, 34;
	@%p94 bra 	$L__BB7_793;
	and.b16  	%rs4074, %rs7859, 255;
	setp.eq.s16 	%p95, %rs4074, 0;
	mov.b32 	%r8664, 35;
	@%p95 bra 	$L__BB7_793;
	and.b16  	%rs4075, %rs7860, 255;
	setp.eq.s16 	%p96, %rs4075, 0;
	mov.b32 	%r8664, 36;
	@%p96 bra 	$L__BB7_793;
	and.b16  	%rs4076, %rs7861, 255;
	setp.eq.s16 	%p97, %rs4076, 0;
	mov.b32 	%r8664, 37;
	@%p97 bra 	$L__BB7_793;
	and.b16  	%rs4077, %rs7862, 255;
	setp.eq.s16 	%p98, %rs4077, 0;
	mov.b32 	%r8664, 38;
	@%p98 bra 	$L__BB7_793;
	and.b16  	%rs4078, %rs7863, 255;
	setp.eq.s16 	%p99, %rs4078, 0;
	mov.b32 	%r8664, 39;
	@%p99 bra 	$L__BB7_793;
	and.b16  	%rs4079, %rs7864, 255;
	setp.eq.s16 	%p100, %rs4079, 0;
	mov.b32 	%r8664, 40;
	@%p100 bra 	$L__BB7_793;
	and.b16  	%rs4080, %rs7865, 255;
	setp.eq.s16 	%p101, %rs4080, 0;
	mov.b32 	%r8664, 41;
	@%p101 bra 	$L__BB7_793;
	and.b16  	%rs4081, %rs7866, 255;
	setp.eq.s16 	%p102, %rs4081, 0;
	mov.b32 	%r8664, 42;
	@%p102 bra 	$L__BB7_793;
	and.b16  	%rs4082, %rs7867, 255;
	setp.eq.s16 	%p103, %rs4082, 0;
	mov.b32 	%r8664, 43;
	@%p103 bra 	$L__BB7_793;
	and.b16  	%rs4083, %rs7868, 255;
	setp.eq.s16 	%p104, %rs4083, 0;
	mov.b32 	%r8664, 44;
	@%p104 bra 	$L__BB7_793;
	and.b16  	%rs4084, %rs7869, 255;
	setp.eq.s16 	%p105, %rs4084, 0;
	mov.b32 	%r8664, 45;
	@%p105 bra 	$L__BB7_793;
	and.b16  	%rs4085, %rs7870, 255;
	setp.eq.s16 	%p106, %rs4085, 0;
	mov.b32 	%r8664, 46;
	@%p106 bra 	$L__BB7_793;
	and.b16  	%rs4086, %rs7871, 255;
	setp.eq.s16 	%p107, %rs4086, 0;
	mov.b32 	%r8664, 47;
	@%p107 bra 	$L__BB7_793;
	and.b16  	%rs4087, %rs7872, 255;
	setp.eq.s16 	%p108, %rs4087, 0;
	mov.b32 	%r8664, 48;
	@%p108 bra 	$L__BB7_793;
	and.b16  	%rs4088, %rs7873, 255;
	setp.eq.s16 	%p109, %rs4088, 0;
	mov.b32 	%r8664, 49;
	@%p109 bra 	$L__BB7_793;
$L__BB7_846:
	add.s32 	%r8613, %r8613, %r201;
	mov.b64 	%fd131, %rd163;
	add.f64 	%fd138, %fd138, %fd131;
	add.s32 	%r8662, %r8662, 256;
	setp.lt.s32 	%p112, %r8662, %r198;
	@%p112 bra 	$L__BB7_792;
$L__BB7_847:
	// begin inline asm
	mov.u32 %r844, %laneid;
	// end inline asm
	cvt.u32.u16 	%r925, %rs7824;
	and.b32  	%r926, %r925, 255;
	and.b16  	%rs4090, %rs7825, 255;
	mul.wide.u16 	%r927, %rs4090, 256;
	or.b32  	%r928, %r927, %r926;
	cvt.u32.u16 	%r929, %rs7826;
	shl.b32 	%r930, %r929, 16;
	and.b32  	%r931, %r930, 16711680;
	or.b32  	%r932, %r928, %r931;
	cvt.u32.u16 	%r933, %rs7827;
	shl.b32 	%r934, %r933, 24;
	or.b32  	%r846, %r932, %r934;
	cvt.u32.u16 	%r935, %rs7828;
	and.b32  	%r936, %r935, 255;
	and.b16  	%rs4091, %rs7829, 255;
	mul.wide.u16 	%r937, %rs4091, 256;
	or.b32  	%r938, %r937, %r936;
	cvt.u32.u16 	%r939, %rs7830;
	shl.b32 	%r940, %r939, 16;
	and.b32  	%r941, %r940, 16711680;
	or.b32  	%r942, %r938, %r941;
	cvt.u32.u16 	%r943, %rs7831;
	shl.b32 	%r944, %r943, 24;
	or.b32  	%r851, %r942, %r944;
	cvt.u32.u16 	%r945, %rs7832;
	and.b32  	%r946, %r945, 255;
	and.b16  	%rs4092, %rs7833, 255;
	mul.wide.u16 	%r947, %rs4092, 256;
	or.b32  	%r948, %r947, %r946;
	cvt.u32.u16 	%r949, %rs7834;
	shl.b32 	%r950, %r949, 16;
	and.b32  	%r951, %r950, 16711680;
	or.b32  	%r952, %r948, %r951;
	cvt.u32.u16 	%r953, %rs7835;
	shl.b32 	%r954, %r953, 24;
	or.b32  	%r856, %r952, %r954;
	cvt.u32.u16 	%r955, %rs7836;
	and.b32  	%r956, %r955, 255;
	and.b16  	%rs4093, %rs7837, 255;
	mul.wide.u16 	%r957, %rs4093, 256;
	or.b32  	%r958, %r957, %r956;
	cvt.u32.u16 	%r959, %rs7838;
	shl.b32 	%r960, %r959, 16;
	and.b32  	%r961, %r960, 16711680;
	or.b32  	%r962, %r958, %r961;
	cvt.u32.u16 	%r963, %rs7839;
	shl.b32 	%r964, %r963, 24;
	or.b32  	%r861, %r962, %r964;
	cvt.u32.u16 	%r965, %rs7840;
	and.b32  	%r966, %r965, 255;
	and.b16  	%rs4094, %rs7841, 255;
	mul.wide.u16 	%r967, %rs4094, 256;
	or.b32  	%r968, %r967, %r966;
	cvt.u32.u16 	%r969, %rs7842;
	shl.b32 	%r970, %r969, 16;
	and.b32  	%r971, %r970, 16711680;
	or.b32  	%r972, %r968, %r971;
	cvt.u32.u16 	%r973, %rs7843;
	shl.b32 	%r974, %r973, 24;
	or.b32  	%r866, %r972, %r974;
	cvt.u32.u16 	%r975, %rs7844;
	and.b32  	%r976, %r975, 255;
	and.b16  	%rs4095, %rs7845, 255;
	mul.wide.u16 	%r977, %rs4095, 256;
	or.b32  	%r978, %r977, %r976;
	cvt.u32.u16 	%r979, %rs7846;
	shl.b32 	%r980, %r979, 16;
	and.b32  	%r981, %r980, 16711680;
	or.b32  	%r982, %r978, %r981;
	cvt.u32.u16 	%r983, %rs7847;
	shl.b32 	%r984, %r983, 24;
	or.b32  	%r871, %r982, %r984;
	cvt.u32.u16 	%r985, %rs7848;
	and.b32  	%r986, %r985, 255;
	and.b16  	%rs4096, %rs7849, 255;
	mul.wide.u16 	%r987, %rs4096, 256;
	or.b32  	%r988, %r987, %r986;
	cvt.u32.u16 	%r989, %rs7850;
	shl.b32 	%r990, %r989, 16;
	and.b32  	%r991, %r990, 16711680;
	or.b32  	%r992, %r988, %r991;
	cvt.u32.u16 	%r993, %rs7851;
	shl.b32 	%r994, %r993, 24;
	or.b32  	%r876, %r992, %r994;
	cvt.u32.u16 	%r995, %rs7852;
	and.b32  	%r996, %r995, 255;
	and.b16  	%rs4097, %rs7853, 255;
	mul.wide.u16 	%r997, %rs4097, 256;
	or.b32  	%r998, %r997, %r996;
	cvt.u32.u16 	%r999, %rs7854;
	shl.b32 	%r1000, %r999, 16;
	and.b32  	%r1001, %r1000, 16711680;
	or.b32  	%r1002, %r998, %r1001;
	cvt.u32.u16 	%r1003, %rs7855;
	shl.b32 	%r1004, %r1003, 24;
	or.b32  	%r881, %r1002, %r1004;
	cvt.u32.u16 	%r1005, %rs7856;
	and.b32  	%r1006, %r1005, 255;
	and.b16  	%rs4098, %rs7857, 255;
	mul.wide.u16 	%r1007, %rs4098, 256;
	or.b32  	%r1008, %r1007, %r1006;
	cvt.u32.u16 	%r1009, %rs7858;
	shl.b32 	%r1010, %r1009, 16;
	and.b32  	%r1011, %r1010, 16711680;
	or.b32  	%r1012, %r1008, %r1011;
	cvt.u32.u16 	%r1013, %rs7859;
	shl.b32 	%r1014, %r1013, 24;
	or.b32  	%r886, %r1012, %r1014;
	cvt.u32.u16 	%r1015, %rs7860;
	and.b32  	%r1016, %r1015, 255;
	and.b16  	%rs4099, %rs7861, 255;
	mul.wide.u16 	%r1017, %rs4099, 256;
	or.b32  	%r1018, %r1017, %r1016;
	cvt.u32.u16 	%r1019, %rs7862;
	shl.b32 	%r1020, %r1019, 16;
	and.b32  	%r1021, %r1020, 16711680;
	or.b32  	%r1022, %r1018, %r1021;
	cvt.u32.u16 	%r1023, %rs7863;
	shl.b32 	%r1024, %r1023, 24;
	or.b32  	%r891, %r1022, %r1024;
	cvt.u32.u16 	%r1025, %rs7864;
	and.b32  	%r1026, %r1025, 255;
	and.b16  	%rs4100, %rs7865, 255;
	mul.wide.u16 	%r1027, %rs4100, 256;
	or.b32  	%r1028, %r1027, %r1026;
	cvt.u32.u16 	%r1029, %rs7866;
	shl.b32 	%r1030, %r1029, 16;
	and.b32  	%r1031, %r1030, 16711680;
	or.b32  	%r1032, %r1028, %r1031;
	cvt.u32.u16 	%r1033, %rs7867;
	shl.b32 	%r1034, %r1033, 24;
	or.b32  	%r896, %r1032, %r1034;
	cvt.u32.u16 	%r1035, %rs7868;
	and.b32  	%r1036, %r1035, 255;
	and.b16  	%rs4101, %rs7869, 255;
	mul.wide.u16 	%r1037, %rs4101, 256;
	or.b32  	%r1038, %r1037, %r1036;
	cvt.u32.u16 	%r1039, %rs7870;
	shl.b32 	%r1040, %r1039, 16;
	and.b32  	%r1041, %r1040, 16711680;
	or.b32  	%r1042, %r1038, %r1041;
	cvt.u32.u16 	%r1043, %rs7871;
	shl.b32 	%r1044, %r1043, 24;
	or.b32  	%r901, %r1042, %r1044;
	cvt.u32.u16 	%r1045, %rs7872;
	and.b32  	%r1046, %r1045, 255;
	and.b16  	%rs4102, %rs7873, 255;
	mul.wide.u16 	%r1047, %rs4102, 256;
	or.b32  	%r906, %r1047, %r1046;
	mov.b32 	%r922, 1;
	mov.b32 	%r923, 31;
	mov.b32 	%r924, -1;
	// begin inline asm
	shfl.sync.down.b32 %r845, %r846, %r922, %r923, %r924;
	// end inline asm
	// begin inline asm
	shfl.sync.down.b32 %r850, %r851, %r922, %r923, %r924;
	// end inline asm
	// begin inline asm
	shfl.sync.down.b32 %r855, %r856, %r922, %r923, %r924;
	// end inline asm
	// begin inline asm
	shfl.sync.down.b32 %r860, %r861, %r922, %r923, %r924;
	// end inline asm
	// begin inline asm
	shfl.sync.down.b32 %r865, %r866, %r922, %r923, %r924;
	// end inline asm
	// begin inline asm
	shfl.sync.down.b32 %r870, %r871, %r922, %r923, %r924;
	// end inline asm
	// begin inline asm
	shfl.sync.down.b32 %r875, %r876, %r922, %r923, %r924;
	// end inline asm
	// begin inline asm
	shfl.sync.down.b32 %r880, %r881, %r922, %r923, %r924;
	// end inline asm
	// begin inline asm
	shfl.sync.down.b32 %r885, %r886, %r922, %r923, %r924;
	// end inline asm
	// begin inline asm
	shfl.sync.down.b32 %r890, %r891, %r922, %r923, %r924;
	// end inline asm
	// begin inline asm
	shfl.sync.down.b32 %r895, %r896, %r922, %r923, %r924;
	// end inline asm
	// begin inline asm
	shfl.sync.down.b32 %r900, %r901, %r922, %r923, %r924;
	// end inline asm
	// begin inline asm
	shfl.sync.down.b32 %r905, %r906, %r922, %r923, %r924;
	// end inline asm
	// begin inline asm
	shfl.sync.down.b32 %r910, %r8613, %r922, %r923, %r924;
	// end inline asm
	mov.b64 	%rd171, %fd138;
	mov.b64 	{%r916, %r921}, %rd171;
	// begin inline asm
	shfl.sync.down.b32 %r915, %r916, %r922, %r923, %r924;
	// end inline asm
	// begin inline asm
	shfl.sync.down.b32 %r920, %r921, %r922, %r923, %r924;
	// end inline asm
	setp.gt.s32 	%p113, %r844, 30;
	@%p113 bra 	$L__BB7_903;
	shr.u32 	%r1049, %r905, 8;
	cvt.u16.u32 	%rs4103, %r1049;
	cvt.u16.u32 	%rs4104, %r905;
	mov.b64 	%rd172, {%r915, %r920};
	mov.b64 	%fd72, %rd172;
	cvt.u16.u32 	%rs6962, %r845;
	add.u64 	%rd35, %SPL, 0;
	add.u64 	%rd36, %SPL, 64;
	and.b16  	%rs4105, %rs7824, 255;
	prmt.b32 	%r1052, %r939, %r943, 0x3340U;
	cvt.u32.u16 	%r1053, %rs7829;
	prmt.b32 	%r1055, %r935, %r1053, 0x3340U;
	prmt.b32 	%r1056, %r1055, %r1052, 0x5410U;
	prmt.b32 	%r1059, %r929, %r933, 0x3340U;
	cvt.u32.u16 	%r1060, %rs7825;
	prmt.b32 	%r1062, %r925, %r1060, 0x3340U;
	prmt.b32 	%r1063, %r1062, %r1059, 0x5410U;
	st.local.v2.b32 	[%rd35], {%r1063, %r1056};
	prmt.b32 	%r1066, %r959, %r963, 0x3340U;
	cvt.u32.u16 	%r1067, %rs7837;
	prmt.b32 	%r1069, %r955, %r1067, 0x3340U;
	prmt.b32 	%r1070, %r1069, %r1066, 0x5410U;
	prmt.b32 	%r1073, %r949, %r953, 0x3340U;
	cvt.u32.u16 	%r1074, %rs7833;
	prmt.b32 	%r1076, %r945, %r1074, 0x3340U;
	prmt.b32 	%r1077, %r1076, %r1073, 0x5410U;
	st.local.v2.b32 	[%rd35+8], {%r1077, %r1070};
	prmt.b32 	%r1080, %r979, %r983, 0x3340U;
	cvt.u32.u16 	%r1081, %rs7845;
	prmt.b32 	%r1083, %r975, %r1081, 0x3340U;
	prmt.b32 	%r1084, %r1083, %r1080, 0x5410U;
	prmt.b32 	%r1087, %r969, %r973, 0x3340U;
	cvt.u32.u16 	%r1088, %rs7841;
	prmt.b32 	%r1090, %r965, %r1088, 0x3340U;
	prmt.b32 	%r1091, %r1090, %r1087, 0x5410U;
	st.local.v2.b32 	[%rd35+16], {%r1091, %r1084};
	prmt.b32 	%r1094, %r999, %r1003, 0x3340U;
	cvt.u32.u16 	%r1095, %rs7853;
	prmt.b32 	%r1097, %r995, %r1095, 0x3340U;
	prmt.b32 	%r1098, %r1097, %r1094, 0x5410U;
	prmt.b32 	%r1101, %r989, %r993, 0x3340U;
	cvt.u32.u16 	%r1102, %rs7849;
	prmt.b32 	%r1104, %r985, %r1102, 0x3340U;
	prmt.b32 	%r1105, %r1104, %r1101, 0x5410U;
	st.local.v2.b32 	[%rd35+24], {%r1105, %r1098};
	prmt.b32 	%r1108, %r1019, %r1023, 0x3340U;
	cvt.u32.u16 	%r1109, %rs7861;
	prmt.b32 	%r1111, %r1015, %r1109, 0x3340U;
	prmt.b32 	%r1112, %r1111, %r1108, 0x5410U;
	prmt.b32 	%r1115, %r1009, %r1013, 0x3340U;
	cvt.u32.u16 	%r1116, %rs7857;
	prmt.b32 	%r1118, %r1005, %r1116, 0x3340U;
	prmt.b32 	%r1119, %r1118, %r1115, 0x5410U;
	st.local.v2.b32 	[%rd35+32], {%r1119, %r1112};
	prmt.b32 	%r1122, %r1039, %r1043, 0x3340U;
	cvt.u32.u16 	%r1123, %rs7869;
	prmt.b32 	%r1125, %r1035, %r1123, 0x3340U;
	prmt.b32 	%r1126, %r1125, %r1122, 0x5410U;
	prmt.b32 	%r1129, %r1029, %r1033, 0x3340U;
	cvt.u32.u16 	%r1130, %rs7865;
	prmt.b32 	%r1132, %r1025, %r1130, 0x3340U;
	prmt.b32 	%r1133, %r1132, %r1129, 0x5410U;
	st.local.v2.b32 	[%rd35+40], {%r1133, %r1126};
	st.local.v2.u8 	[%rd35+48], {%rs7872, %rs7873};
	st.local.u32 	[%rd35+52], %r8613;
	st.local.f64 	[%rd35+56], %fd138;
	st.local.v2.b32 	[%rd36], {%r845, %r850};
	st.local.v2.b32 	[%rd36+8], {%r855, %r860};
	st.local.v2.b32 	[%rd36+16], {%r865, %r870};
	st.local.v2.b32 	[%rd36+24], {%r875, %r880};
	st.local.v2.b32 	[%rd36+32], {%r885, %r890};
	st.local.v2.b32 	[%rd36+40], {%r895, %r900};
	st.local.v2.u8 	[%rd36+48], {%rs4104, %rs4103};
	st.local.u32 	[%rd36+52], %r910;
	st.local.v2.u32 	[%rd36+56], {%r915, %r920};
	setp.ne.s16 	%p114, %rs4105, 0;
	mov.b32 	%r8668, 0;
	@%p114 bra 	$L__BB7_853;
$L__BB7_849:
	and.b16  	%rs4155, %rs6962, 255;
	setp.eq.s16 	%p164, %rs4155, 0;
	@%p164 bra 	$L__BB7_902;
	mov.b32 	%r8669, 0;
$L__BB7_851:
	add.s32 	%r1184, %r8669, %r8668;
	cvt.u64.u32 	%rd175, %r1184;
	add.s64 	%rd176, %rd35, %rd175;
	st.local.u8 	[%rd176], %rs6962;
	add.s32 	%r229, %r8669, 1;
	cvt.u64.u32 	%rd177, %r8669;
	add.s64 	%rd178, %rd36, %rd177;
	ld.local.u8 	%rs6962, [%rd178+1];
	setp.ne.s16 	%p165, %rs6962, 0;
	mov.u32 	%r8669, %r229;
	@%p165 bra 	$L__BB7_851;
	ld.local.u32 	%r8613, [%rd35+52];
	ld.local.f64 	%fd138, [%rd35+56];
	ld.local.v2.b32 	{%r1185, %r1186}, [%rd35];
	bfe.u32 	%r1187, %r1185, 0, 8;
	cvt.u16.u32 	%rs7824, %r1187;
	bfe.u32 	%r1188, %r1185, 8, 8;
	cvt.u16.u32 	%rs7825, %r1188;
	bfe.u32 	%r1189, %r1185, 16, 8;
	cvt.u16.u32 	%rs7826, %r1189;
	bfe.u32 	%r1190, %r1185, 24, 8;
	cvt.u16.u32 	%rs7827, %r1190;
	bfe.u32 	%r1191, %r1186, 0, 8;
	cvt.u16.u32 	%rs7828, %r1191;
	bfe.u32 	%r1192, %r1186, 8, 8;
	cvt.u16.u32 	%rs7829, %r1192;
	bfe.u32 	%r1193, %r1186, 16, 8;
	cvt.u16.u32 	%rs7830, %r1193;
	bfe.u32 	%r1194, %r1186, 24, 8;
	cvt.u16.u32 	%rs7831, %r1194;
	ld.local.v2.b32 	{%r1195, %r1196}, [%rd35+8];
	bfe.u32 	%r1197, %r1195, 0, 8;
	cvt.u16.u32 	%rs7832, %r1197;
	bfe.u32 	%r1198, %r1195, 8, 8;
	cvt.u16.u32 	%rs7833, %r1198;
	bfe.u32 	%r1199, %r1195, 16, 8;
	cvt.u16.u32 	%rs7834, %r1199;
	bfe.u32 	%r1200, %r1195, 24, 8;
	cvt.u16.u32 	%rs7835, %r1200;
	bfe.u32 	%r1201, %r1196, 0, 8;
	cvt.u16.u32 	%rs7836, %r1201;
	bfe.u32 	%r1202, %r1196, 8, 8;
	cvt.u16.u32 	%rs7837, %r1202;
	bfe.u32 	%r1203, %r1196, 16, 8;
	cvt.u16.u32 	%rs7838, %r1203;
	bfe.u32 	%r1204, %r1196, 24, 8;
	cvt.u16.u32 	%rs7839, %r1204;
	ld.local.v2.b32 	{%r1205, %r1206}, [%rd35+16];
	bfe.u32 	%r1207, %r1205, 0, 8;
	cvt.u16.u32 	%rs7840, %r1207;
	bfe.u32 	%r1208, %r1205, 8, 8;
	cvt.u16.u32 	%rs7841, %r1208;
	bfe.u32 	%r1209, %r1205, 16, 8;
	cvt.u16.u32 	%rs7842, %r1209;
	bfe.u32 	%r1210, %r1205, 24, 8;
	cvt.u16.u32 	%rs7843, %r1210;
	bfe.u32 	%r1211, %r1206, 0, 8;
	cvt.u16.u32 	%rs7844, %r1211;
	bfe.u32 	%r1212, %r1206, 8, 8;
	cvt.u16.u32 	%rs7845, %r1212;
	bfe.u32 	%r1213, %r1206, 16, 8;
	cvt.u16.u32 	%rs7846, %r1213;
	bfe.u32 	%r1214, %r1206, 24, 8;
	cvt.u16.u32 	%rs7847, %r1214;
	ld.local.v2.b32 	{%r1215, %r1216}, [%rd35+24];
	bfe.u32 	%r1217, %r1215, 0, 8;
	cvt.u16.u32 	%rs7848, %r1217;
	bfe.u32 	%r1218, %r1215, 8, 8;
	cvt.u16.u32 	%rs7849, %r1218;
	bfe.u32 	%r1219, %r1215, 16, 8;
	cvt.u16.u32 	%rs7850, %r1219;
	bfe.u32 	%r1220, %r1215, 24, 8;
	cvt.u16.u32 	%rs7851, %r1220;
	bfe.u32 	%r1221, %r1216, 0, 8;
	cvt.u16.u32 	%rs7852, %r1221;
	bfe.u32 	%r1222, %r1216, 8, 8;
	cvt.u16.u32 	%rs7853, %r1222;
	bfe.u32 	%r1223, %r1216, 16, 8;
	cvt.u16.u32 	%rs7854, %r1223;
	bfe.u32 	%r1224, %r1216, 24, 8;
	cvt.u16.u32 	%rs7855, %r1224;
	ld.local.v2.b32 	{%r1225, %r1226}, [%rd35+32];
	bfe.u32 	%r1227, %r1225, 0, 8;
	cvt.u16.u32 	%rs7856, %r1227;
	bfe.u32 	%r1228, %r1225, 8, 8;
	cvt.u16.u32 	%rs7857, %r1228;
	bfe.u32 	%r1229, %r1225, 16, 8;
	cvt.u16.u32 	%rs7858, %r1229;
	bfe.u32 	%r1230, %r1225, 24, 8;
	cvt.u16.u32 	%rs7859, %r1230;
	bfe.u32 	%r1231, %r1226, 0, 8;
	cvt.u16.u32 	%rs7860, %r1231;
	bfe.u32 	%r1232, %r1226, 8, 8;
	cvt.u16.u32 	%rs7861, %r1232;
	bfe.u32 	%r1233, %r1226, 16, 8;
	cvt.u16.u32 	%rs7862, %r1233;
	bfe.u32 	%r1234, %r1226, 24, 8;
	cvt.u16.u32 	%rs7863, %r1234;
	ld.local.v2.b32 	{%r1235, %r1236}, [%rd35+40];
	bfe.u32 	%r1237, %r1235, 0, 8;
	cvt.u16.u32 	%rs7864, %r1237;
	bfe.u32 	%r1238, %r1235, 8, 8;
	cvt.u16.u32 	%rs7865, %r1238;
	bfe.u32 	%r1239, %r1235, 16, 8;
	cvt.u16.u32 	%rs7866, %r1239;
	bfe.u32 	%r1240, %r1235, 24, 8;
	cvt.u16.u32 	%rs7867, %r1240;
	bfe.u32 	%r1241, %r1236, 0, 8;
	cvt.u16.u32 	%rs7868, %r1241;
	bfe.u32 	%r1242, %r1236, 8, 8;
	cvt.u16.u32 	%rs7869, %r1242;
	bfe.u32 	%r1243, %r1236, 16, 8;
	cvt.u16.u32 	%rs7870, %r1243;
	bfe.u32 	%r1244, %r1236, 24, 8;
	cvt.u16.u32 	%rs7871, %r1244;
	ld.local.v2.u8 	{%rs7872, %rs7873}, [%rd35+48];
	bra.uni 	$L__BB7_902;
$L__BB7_853:
	setp.eq.s16 	%p115, %rs4090, 0;
	mov.b32 	%r8668, 1;
	@%p115 bra 	$L__BB7_849;
	and.b16  	%rs4107, %rs7826, 255;
	setp.eq.s16 	%p116, %rs4107, 0;
	mov.b32 	%r8668, 2;
	@%p116 bra 	$L__BB7_849;
	and.b16  	%rs4108, %rs7827, 255;
	setp.eq.s16 	%p117, %rs4108, 0;
	mov.b32 	%r8668, 3;
	@%p117 bra 	$L__BB7_849;
	and.b16  	%rs4109, %rs7828, 255;
	setp.eq.s16 	%p118, %rs4109, 0;
	mov.b32 	%r8668, 4;
	@%p118 bra 	$L__BB7_849;
	setp.eq.s16 	%p119, %rs4091, 0;
	mov.b32 	%r8668, 5;
	@%p119 bra 	$L__BB7_849;
	and.b16  	%rs4111, %rs7830, 255;
	setp.eq.s16 	%p120, %rs4111, 0;
	mov.b32 	%r8668, 6;
	@%p120 bra 	$L__BB7_849;
	and.b16  	%rs4112, %rs7831, 255;
	setp.eq.s16 	%p121, %rs4112, 0;
	mov.b32 	%r8668, 7;
	@%p121 bra 	$L__BB7_849;
	and.b16  	%rs4113, %rs7832, 255;
	setp.eq.s16 	%p122, %rs4113, 0;
	mov.b32 	%r8668, 8;
	@%p122 bra 	$L__BB7_849;
	setp.eq.s16 	%p123, %rs4092, 0;
	mov.b32 	%r8668, 9;
	@%p123 bra 	$L__BB7_849;
	and.b16  	%rs4115, %rs7834, 255;
	setp.eq.s16 	%p124, %rs4115, 0;
	mov.b32 	%r8668, 10;
	@%p124 bra 	$L__BB7_849;
	and.b16  	%rs4116, %rs7835, 255;
	setp.eq.s16 	%p125, %rs4116, 0;
	mov.b32 	%r8668, 11;
	@%p125 bra 	$L__BB7_849;
	and.b16  	%rs4117, %rs7836, 255;
	setp.eq.s16 	%p126, %rs4117, 0;
	mov.b32 	%r8668, 12;
	@%p126 bra 	$L__BB7_849;
	setp.eq.s16 	%p127, %rs4093, 0;
	mov.b32 	%r8668, 13;
	@%p127 bra 	$L__BB7_849;
	and.b16  	%rs4119, %rs7838, 255;
	setp.eq.s16 	%p128, %rs4119, 0;
	mov.b32 	%r8668, 14;
	@%p128 bra 	$L__BB7_849;
	and.b16  	%rs4120, %rs7839, 255;
	setp.eq.s16 	%p129, %rs4120, 0;
	mov.b32 	%r8668, 15;
	@%p129 bra 	$L__BB7_849;
	and.b16  	%rs4121, %rs7840, 255;
	setp.eq.s16 	%p130, %rs4121, 0;
	mov.b32 	%r8668, 16;
	@%p130 bra 	$L__BB7_849;
	setp.eq.s16 	%p131, %rs4094, 0;
	mov.b32 	%r8668, 17;
	@%p131 bra 	$L__BB7_849;
	and.b16  	%rs4123, %rs7842, 255;
	setp.eq.s16 	%p132, %rs4123, 0;
	mov.b32 	%r8668, 18;
	@%p132 bra 	$L__BB7_849;
	and.b16  	%rs4124, %rs7843, 255;
	setp.eq.s16 	%p133, %rs4124, 0;
	mov.b32 	%r8668, 19;
	@%p133 bra 	$L__BB7_849;
	and.b16  	%rs4125, %rs7844, 255;
	setp.eq.s16 	%p134, %rs4125, 0;
	mov.b32 	%r8668, 20;
	@%p134 bra 	$L__BB7_849;
	setp.eq.s16 	%p135, %rs4095, 0;
	mov.b32 	%r8668, 21;
	@%p135 bra 	$L__BB7_849;
	and.b16  	%rs4127, %rs7846, 255;
	setp.eq.s16 	%p136, %rs4127, 0;
	mov.b32 	%r8668, 22;
	@%p136 bra 	$L__BB7_849;
	and.b16  	%rs4128, %rs7847, 255;
	setp.eq.s16 	%p137, %rs4128, 0;
	mov.b32 	%r8668, 23;
	@%p137 bra 	$L__BB7_849;
	and.b16  	%rs4129, %rs7848, 255;
	setp.eq.s16 	%p138, %rs4129, 0;
	mov.b32 	%r8668, 24;
	@%p138 bra 	$L__BB7_849;
	setp.eq.s16 	%p139, %rs4096, 0;
	mov.b32 	%r8668, 25;
	@%p139 bra 	$L__BB7_849;
	and.b16  	%rs4131, %rs7850, 255;
	setp.eq.s16 	%p140, %rs4131, 0;
	mov.b32 	%r8668, 26;
	@%p140 bra 	$L__BB7_849;
	and.b16  	%rs4132, %rs7851, 255;
	setp.eq.s16 	%p141, %rs4132, 0;
	mov.b32 	%r8668, 27;
	@%p141 bra 	$L__BB7_849;
	and.b16  	%rs4133, %rs7852, 255;
	setp.eq.s16 	%p142, %rs4133, 0;
	mov.b32 	%r8668, 28;
	@%p142 bra 	$L__BB7_849;
	setp.eq.s16 	%p143, %rs4097, 0;
	mov.b32 	%r8668, 29;
	@%p143 bra 	$L__BB7_849;
	and.b16  	%rs4135, %rs7854, 255;
	setp.eq.s16 	%p144, %rs4135, 0;
	mov.b32 	%r8668, 30;
	@%p144 bra 	$L__BB7_849;
	and.b16  	%rs4136, %rs7855, 255;
	setp.eq.s16 	%p145, %rs4136, 0;
	mov.b32 	%r8668, 31;
	@%p145 bra 	$L__BB7_849;
	and.b16  	%rs4137, %rs7856, 255;
	setp.eq.s16 	%p146, %rs4137, 0;
	mov.b32 	%r8668, 32;
	@%p146 bra 	$L__BB7_849;
	setp.eq.s16 	%p147, %rs4098, 0;
	mov.b32 	%r8668, 33;
	@%p147 bra 	$L__BB7_849;
	and.b16  	%rs4139, %rs7858, 255;
	setp.eq.s16 	%p148, %rs4139, 0;
	mov.b32 	%r8668, 34;
	@%p148 bra 	$L__BB7_849;
	and.b16  	%rs4140, %rs7859, 255;
	setp.eq.s16 	%p149, %rs4140, 0;
	mov.b32 	%r8668, 35;
	@%p149 bra 	$L__BB7_849;
	and.b16  	%rs4141, %rs7860, 255;
	setp.eq.s16 	%p150, %rs4141, 0;
	mov.b32 	%r8668, 36;
	@%p150 bra 	$L__BB7_849;
	setp.eq.s16 	%p151, %rs4099, 0;
	mov.b32 	%r8668, 37;
	@%p151 bra 	$L__BB7_849;
	and.b16  	%rs4143, %rs7862, 255;
	setp.eq.s16 	%p152, %rs4143, 0;
	mov.b32 	%r8668, 38;
	@%p152 bra 	$L__BB7_849;
	and.b16  	%rs4144, %rs7863, 255;
	setp.eq.s16 	%p153, %rs4144, 0;
	mov.b32 	%r8668, 39;
	@%p153 bra 	$L__BB7_849;
	and.b16  	%rs4145, %rs7864, 255;
	setp.eq.s16 	%p154, %rs4145, 0;
	mov.b32 	%r8668, 40;
	@%p154 bra 	$L__BB7_849;
	setp.eq.s16 	%p155, %rs4100, 0;
	mov.b32 	%r8668, 41;
	@%p155 bra 	$L__BB7_849;
	and.b16  	%rs4147, %rs7866, 255;
	setp.eq.s16 	%p156, %rs4147, 0;
	mov.b32 	%r8668, 42;
	@%p156 bra 	$L__BB7_849;
	and.b16  	%rs4148, %rs7867, 255;
	setp.eq.s16 	%p157, %rs4148, 0;
	mov.b32 	%r8668, 43;
	@%p157 bra 	$L__BB7_849;
	and.b16  	%rs4149, %rs7868, 255;
	setp.eq.s16 	%p158, %rs4149, 0;
	mov.b32 	%r8668, 44;
	@%p158 bra 	$L__BB7_849;
	setp.eq.s16 	%p159, %rs4101, 0;
	mov.b32 	%r8668, 45;
	@%p159 bra 	$L__BB7_849;
	and.b16  	%rs4151, %rs7870, 255;
	setp.eq.s16 	%p160, %rs4151, 0;
	mov.b32 	%r8668, 46;
	@%p160 bra 	$L__BB7_849;
	and.b16  	%rs4152, %rs7871, 255;
	setp.eq.s16 	%p161, %rs4152, 0;
	mov.b32 	%r8668, 47;
	@%p161 bra 	$L__BB7_849;
	and.b16  	%rs4153, %rs7872, 255;
	setp.eq.s16 	%p162, %rs4153, 0;
	mov.b32 	%r8668, 48;
	@%p162 bra 	$L__BB7_849;
	setp.eq.s16 	%p163, %rs4102, 0;
	mov.b32 	%r8668, 49;
	@%p163 bra 	$L__BB7_849;
$L__BB7_902:
	add.s32 	%r8613, %r8613, %r910;
	add.f64 	%fd138, %fd138, %fd72;
$L__BB7_903:
	cvt.u32.u16 	%r1325, %rs7824;
	and.b32  	%r1326, %r1325, 255;
	and.b16  	%rs4156, %rs7825, 255;
	mul.wide.u16 	%r1327, %rs4156, 256;
	or.b32  	%r1328, %r1327, %r1326;
	cvt.u32.u16 	%r1329, %rs7826;
	shl.b32 	%r1330, %r1329, 16;
	and.b32  	%r1331, %r1330, 16711680;
	or.b32  	%r1332, %r1328, %r1331;
	cvt.u32.u16 	%r1333, %rs7827;
	shl.b32 	%r1334, %r1333, 24;
	or.b32  	%r1246, %r1332, %r1334;
	cvt.u32.u16 	%r1335, %rs7828;
	and.b32  	%r1336, %r1335, 255;
	and.b16  	%rs4157, %rs7829, 255;
	mul.wide.u16 	%r1337, %rs4157, 256;
	or.b32  	%r1338, %r1337, %r1336;
	cvt.u32.u16 	%r1339, %rs7830;
	shl.b32 	%r1340, %r1339, 16;
	and.b32  	%r1341, %r1340, 16711680;
	or.b32  	%r1342, %r1338, %r1341;
	cvt.u32.u16 	%r1343, %rs7831;
	shl.b32 	%r1344, %r1343, 24;
	or.b32  	%r1251, %r1342, %r1344;
	cvt.u32.u16 	%r1345, %rs7832;
	and.b32  	%r1346, %r1345, 255;
	and.b16  	%rs4158, %rs7833, 255;
	mul.wide.u16 	%r1347, %rs4158, 256;
	or.b32  	%r1348, %r1347, %r1346;
	cvt.u32.u16 	%r1349, %rs7834;
	shl.b32 	%r1350, %r1349, 16;
	and.b32  	%r1351, %r1350, 16711680;
	or.b32  	%r1352, %r1348, %r1351;
	cvt.u32.u16 	%r1353, %rs7835;
	shl.b32 	%r1354, %r1353, 24;
	or.b32  	%r1256, %r1352, %r1354;
	cvt.u32.u16 	%r1355, %rs7836;
	and.b32  	%r1356, %r1355, 255;
	and.b16  	%rs4159, %rs7837, 255;
	mul.wide.u16 	%r1357, %rs4159, 256;
	or.b32  	%r1358, %r1357, %r1356;
	cvt.u32.u16 	%r1359, %rs7838;
	shl.b32 	%r1360, %r1359, 16;
	and.b32  	%r1361, %r1360, 16711680;
	or.b32  	%r1362, %r1358, %r1361;
	cvt.u32.u16 	%r1363, %rs7839;
	shl.b32 	%r1364, %r1363, 24;
	or.b32  	%r1261, %r1362, %r1364;
	cvt.u32.u16 	%r1365, %rs7840;
	and.b32  	%r1366, %r1365, 255;
	and.b16  	%rs4160, %rs7841, 255;
	mul.wide.u16 	%r1367, %rs4160, 256;
	or.b32  	%r1368, %r1367, %r1366;
	cvt.u32.u16 	%r1369, %rs7842;
	shl.b32 	%r1370, %r1369, 16;
	and.b32  	%r1371, %r1370, 16711680;
	or.b32  	%r1372, %r1368, %r1371;
	cvt.u32.u16 	%r1373, %rs7843;
	shl.b32 	%r1374, %r1373, 24;
	or.b32  	%r1266, %r1372, %r1374;
	cvt.u32.u16 	%r1375, %rs7844;
	and.b32  	%r1376, %r1375, 255;
	and.b16  	%rs4161, %rs7845, 255;
	mul.wide.u16 	%r1377, %rs4161, 256;
	or.b32  	%r1378, %r1377, %r1376;
	cvt.u32.u16 	%r1379, %rs7846;
	shl.b32 	%r1380, %r1379, 16;
	and.b32  	%r1381, %r1380, 16711680;
	or.b32  	%r1382, %r1378, %r1381;
	cvt.u32.u16 	%r1383, %rs7847;
	shl.b32 	%r1384, %r1383, 24;
	or.b32  	%r1271, %r1382, %r1384;
	cvt.u32.u16 	%r1385, %rs7848;
	and.b32  	%r1386, %r1385, 255;
	and.b16  	%rs4162, %rs7849, 255;
	mul.wide.u16 	%r1387, %rs4162, 256;
	or.b32  	%r1388, %r1387, %r1386;
	cvt.u32.u16 	%r1389, %rs7850;
	shl.b32 	%r1390, %r1389, 16;
	and.b32  	%r1391, %r1390, 16711680;
	or.b32  	%r1392, %r1388, %r1391;
	cvt.u32.u16 	%r1393, %rs7851;
	shl.b32 	%r1394, %r1393, 24;
	or.b32  	%r1276, %r1392, %r1394;
	cvt.u32.u16 	%r1395, %rs7852;
	and.b32  	%r1396, %r1395, 255;
	and.b16  	%rs4163, %rs7853, 255;
	mul.wide.u16 	%r1397, %rs4163, 256;
	or.b32  	%r1398, %r1397, %r1396;
	cvt.u32.u16 	%r1399, %rs7854;
	shl.b32 	%r1400, %r1399, 16;
	and.b32  	%r1401, %r1400, 16711680;
	or.b32  	%r1402, %r1398, %r1401;
	cvt.u32.u16 	%r1403, %rs7855;
	shl.b32 	%r1404, %r1403, 24;
	or.b32  	%r1281, %r1402, %r1404;
	cvt.u32.u16 	%r1405, %rs7856;
	and.b32  	%r1406, %r1405, 255;
	and.b16  	%rs4164, %rs7857, 255;
	mul.wide.u16 	%r1407, %rs4164, 256;
	or.b32  	%r1408, %r1407, %r1406;
	cvt.u32.u16 	%r1409, %rs7858;
	shl.b32 	%r1410, %r1409, 16;
	and.b32  	%r1411, %r1410, 16711680;
	or.b32  	%r1412, %r1408, %r1411;
	cvt.u32.u16 	%r1413, %rs7859;
	shl.b32 	%r1414, %r1413, 24;
	or.b32  	%r1286, %r1412, %r1414;
	cvt.u32.u16 	%r1415, %rs7860;
	and.b32  	%r1416, %r1415, 255;
	and.b16  	%rs4165, %rs7861, 255;
	mul.wide.u16 	%r1417, %rs4165, 256;
	or.b32  	%r1418, %r1417, %r1416;
	cvt.u32.u16 	%r1419, %rs7862;
	shl.b32 	%r1420, %r1419, 16;
	and.b32  	%r1421, %r1420, 16711680;
	or.b32  	%r1422, %r1418, %r1421;
	cvt.u32.u16 	%r1423, %rs7863;
	shl.b32 	%r1424, %r1423, 24;
	or.b32  	%r1291, %r1422, %r1424;
	cvt.u32.u16 	%r1425, %rs7864;
	and.b32  	%r1426, %r1425, 255;
	and.b16  	%rs4166, %rs7865, 255;
	mul.wide.u16 	%r1427, %rs4166, 256;
	or.b32  	%r1428, %r1427, %r1426;
	cvt.u32.u16 	%r1429, %rs7866;
	shl.b32 	%r1430, %r1429, 16;
	and.b32  	%r1431, %r1430, 16711680;
	or.b32  	%r1432, %r1428, %r1431;
	cvt.u32.u16 	%r1433, %rs7867;
	shl.b32 	%r1434, %r1433, 24;
	or.b32  	%r1296, %r1432, %r1434;
	cvt.u32.u16 	%r1435, %rs7868;
	and.b32  	%r1436, %r1435, 255;
	and.b16  	%rs4167, %rs7869, 255;
	mul.wide.u16 	%r1437, %rs4167, 256;
	or.b32  	%r1438, %r1437, %r1436;
	cvt.u32.u16 	%r1439, %rs7870;
	shl.b32 	%r1440, %r1439, 16;
	and.b32  	%r1441, %r1440, 16711680;
	or.b32  	%r1442, %r1438, %r1441;
	cvt.u32.u16 	%r1443, %rs7871;
	shl.b32 	%r1444, %r1443, 24;
	or.b32  	%r1301, %r1442, %r1444;
	cvt.u32.u16 	%r1445, %rs7872;
	and.b32  	%r1446, %r1445, 255;
	and.b16  	%rs4168, %rs7873, 255;
	mul.wide.u16 	%r1447, %rs4168, 256;
	or.b32  	%r1306, %r1447, %r1446;
	mov.b32 	%r1322, 2;
	mov.b32 	%r1323, 31;
	mov.b32 	%r1324, -1;
	// begin inline asm
	shfl.sync.down.b32 %r1245, %r1246, %r1322, %r1323, %r1324;
	// end inline asm
	// begin inline asm
	shfl.sync.down.b32 %r1250, %r1251, %r1322, %r1323, %r1324;
	// end inline asm
	// begin inline asm
	shfl.sync.down.b32 %r1255, %r1256, %r1322, %r1323, %r1324;
	// end inline asm
	// begin inline asm
	shfl.sync.down.b32 %r1260, %r1261, %r1322, %r1323, %r1324;
	// end inline asm
	// begin inline asm
	shfl.sync.down.b32 %r1265, %r1266, %r1322, %r1323, %r1324;
	// end inline asm
	// begin inline asm
	shfl.sync.down.b32 %r1270, %r1271, %r1322, %r1323, %r1324;
	// end inline asm
	// begin inline asm
	shfl.sync.down.b32 %r1275, %r1276, %r1322, %r1323, %r1324;
	// end inline asm
	// begin inline asm
	shfl.sync.down.b32 %r1280, %r1281, %r1322, %r1323, %r1324;
	// end inline asm
	// begin inline asm
	shfl.sync.down.b32 %r1285, %r1286, %r1322, %r1323, %r1324;
	// end inline asm
	// begin inline asm
	shfl.sync.down.b32 %r1290, %r1291, %r1322, %r1323, %r1324;
	// end inline asm
	// begin inline asm
	shfl.sync.down.b32 %r1295, %r1296, %r1322, %r1323, %r1324;
	// end inline asm
	// begin inline asm
	shfl.sync.down.b32 %r1300, %r1301, %r1322, %r1323, %r1324;
	// end inline asm
	// begin inline asm
	shfl.sync.down.b32 %r1305, %r1306, %r1322, %r1323, %r1324;
	// end inline asm
	// begin inline asm
	shfl.sync.down.b32 %r1310, %r8613, %r1322, %r1323, %r1324;
	// end inline asm
	mov.b64 	%rd179, %fd138;
	mov.b64 	{%r1316, %r1321}, %rd179;
	// begin inline asm
	shfl.sync.down.b32 %r1315, %r1316, %r1322, %r1323, %r1324;
	// end inline asm
	// begin inline asm
	shfl.sync.down.b32 %r1320, %r1321, %r1322, %r1323, %r1324;
	// end inline asm
	setp.gt.s32 	%p166, %r844, 29;
	@%p166 bra 	$L__BB7_959;
	shr.u32 	%r1449, %r1305, 8;
	cvt.u16.u32 	%rs4169, %r1449;
	cvt.u16.u32 	%rs4170, %r1305;
	mov.b64 	%rd180, {%r1315, %r1320};
	mov.b64 	%fd77, %rd180;
	cvt.u16.u32 	%rs7063, %r1245;
	add.u64 	%rd37, %SPL, 0;
	add.u64 	%rd38, %SPL, 64;
	and.b16  	%rs4171, %rs7824, 255;
	prmt.b32 	%r1452, %r1339, %r1343, 0x3340U;
	cvt.u32.u16 	%r1453, %rs7829;
	prmt.b32 	%r1455, %r1335, %r1453, 0x3340U;
	prmt.b32 	%r1456, %r1455, %r1452, 0x5410U;
	prmt.b32 	%r1459, %r1329, %r1333, 0x3340U;
	cvt.u32.u16 	%r1460, %rs7825;
	prmt.b32 	%r1462, %r1325, %r1460, 0x3340U;
	prmt.b32 	%r1463, %r1462, %r1459, 0x5410U;
	st.local.v2.b32 	[%rd37], {%r1463, %r1456};
	prmt.b32 	%r1466, %r1359, %r1363, 0x3340U;
	cvt.u32.u16 	%r1467, %rs7837;
	prmt.b32 	%r1469, %r1355, %r1467, 0x3340U;
	prmt.b32 	%r1470, %r1469, %r1466, 0x5410U;
	prmt.b32 	%r1473, %r1349, %r1353, 0x3340U;
	cvt.u32.u16 	%r1474, %rs7833;
	prmt.b32 	%r1476, %r1345, %r1474, 0x3340U;
	prmt.b32 	%r1477, %r1476, %r1473, 0x5410U;
	st.local.v2.b32 	[%rd37+8], {%r1477, %r1470};
	prmt.b32 	%r1480, %r1379, %r1383, 0x3340U;
	cvt.u32.u16 	%r1481, %rs7845;
	prmt.b32 	%r1483, %r1375, %r1481, 0x3340U;
	prmt.b32 	%r1484, %r1483, %r1480, 0x5410U;
	prmt.b32 	%r1487, %r1369, %r1373, 0x3340U;
	cvt.u32.u16 	%r1488, %rs7841;
	prmt.b32 	%r1490, %r1365, %r1488, 0x3340U;
	prmt.b32 	%r1491, %r1490, %r1487, 0x5410U;
	st.local.v2.b32 	[%rd37+16], {%r1491, %r1484};
	prmt.b32 	%r1494, %r1399, %r1403, 0x3340U;
	cvt.u32.u16 	%r1495, %rs7853;
	prmt.b32 	%r1497, %r1395, %r1495, 0x3340U;
	prmt.b32 	%r1498, %r1497, %r1494, 0x5410U;
	prmt.b32 	%r1501, %r1389, %r1393, 0x3340U;
	cvt.u32.u16 	%r1502, %rs7849;
	prmt.b32 	%r1504, %r1385, %r1502, 0x3340U;
	prmt.b32 	%r1505, %r1504, %r1501, 0x5410U;
	st.local.v2.b32 	[%rd37+24], {%r1505, %r1498};
	prmt.b32 	%r1508, %r1419, %r1423, 0x3340U;
	cvt.u32.u16 	%r1509, %rs7861;
	prmt.b32 	%r1511, %r1415, %r1509, 0x3340U;
	prmt.b32 	%r1512, %r1511, %r1508, 0x5410U;
	prmt.b32 	%r1515, %r1409, %r1413, 0x3340U;
	cvt.u32.u16 	%r1516, %rs7857;
	prmt.b32 	%r1518, %r1405, %r1516, 0x3340U;
	prmt.b32 	%r1519, %r1518, %r1515, 0x5410U;
	st.local.v2.b32 	[%rd37+32], {%r1519, %r1512};
	prmt.b32 	%r1522, %r1439, %r1443, 0x3340U;
	cvt.u32.u16 	%r1523, %rs7869;
	prmt.b32 	%r1525, %r1435, %r1523, 0x3340U;
	prmt.b32 	%r1526, %r1525, %r1522, 0x5410U;
	prmt.b32 	%r1529, %r1429, %r1433, 0x3340U;
	cvt.u32.u16 	%r1530, %rs7865;
	prmt.b32 	%r1532, %r1425, %r1530, 0x3340U;
	prmt.b32 	%r1533, %r1532, %r1529, 0x5410U;
	st.local.v2.b32 	[%rd37+40], {%r1533, %r1526};
	st.local.v2.u8 	[%rd37+48], {%rs7872, %rs7873};
	st.local.u32 	[%rd37+52], %r8613;
	st.local.f64 	[%rd37+56], %fd138;
	st.local.v2.b32 	[%rd38], {%r1245, %r1250};
	st.local.v2.b32 	[%rd38+8], {%r1255, %r1260};
	st.local.v2.b32 	[%rd38+16], {%r1265, %r1270};
	st.local.v2.b32 	[%rd38+24], {%r1275, %r1280};
	st.local.v2.b32 	[%rd38+32], {%r1285, %r1290};
	st.local.v2.b32 	[%rd38+40], {%r1295, %r1300};
	st.local.v2.u8 	[%rd38+48], {%rs4170, %rs4169};
	st.local.u32 	[%rd38+52], %r1310;
	st.local.v2.u32 	[%rd38+56], {%r1315, %r1320};
	setp.ne.s16 	%p167, %rs4171, 0;
	mov.b32 	%r8672, 0;
	@%p167 bra 	$L__BB7_909;
$L__BB7_905:
	and.b16  	%rs4221, %rs7063, 255;
	setp.eq.s16 	%p217, %rs4221, 0;
	@%p217 bra 	$L__BB7_958;
	mov.b32 	%r8673, 0;
$L__BB7_907:
	add.s32 	%r1584, %r8673, %r8672;
	cvt.u64.u32 	%rd183, %r1584;
	add.s64 	%rd184, %rd37, %rd183;
	st.local.u8 	[%rd184], %rs7063;
	add.s32 	%r252, %r8673, 1;
	cvt.u64.u32 	%rd185, %r8673;
	add.s64 	%rd186, %rd38, %rd185;
	ld.local.u8 	%rs7063, [%rd186+1];
	setp.ne.s16 	%p218, %rs7063, 0;
	mov.u32 	%r8673, %r252;
	@%p218 bra 	$L__BB7_907;
	ld.local.u32 	%r8613, [%rd37+52];
	ld.local.f64 	%fd138, [%rd37+56];
	ld.local.v2.b32 	{%r1585, %r1586}, [%rd37];
	bfe.u32 	%r1587, %r1585, 0, 8;
	cvt.u16.u32 	%rs7824, %r1587;
	bfe.u32 	%r1588, %r1585, 8, 8;
	cvt.u16.u32 	%rs7825, %r1588;
	bfe.u32 	%r1589, %r1585, 16, 8;
	cvt.u16.u32 	%rs7826, %r1589;
	bfe.u32 	%r1590, %r1585, 24, 8;
	cvt.u16.u32 	%rs7827, %r1590;
	bfe.u32 	%r1591, %r1586, 0, 8;
	cvt.u16.u32 	%rs7828, %r1591;
	bfe.u32 	%r1592, %r1586, 8, 8;
	cvt.u16.u32 	%rs7829, %r1592;
	bfe.u32 	%r1593, %r1586, 16, 8;
	cvt.u16.u32 	%rs7830, %r1593;
	bfe.u32 	%r1594, %r1586, 24, 8;
	cvt.u16.u32 	%rs7831, %r1594;
	ld.local.v2.b32 	{%r1595, %r1596}, [%rd37+8];
	bfe.u32 	%r1597, %r1595, 0, 8;
	cvt.u16.u32 	%rs7832, %r1597;
	bfe.u32 	%r1598, %r1595, 8, 8;
	cvt.u16.u32 	%rs7833, %r1598;
	bfe.u32 	%r1599, %r1595, 16, 8;
	cvt.u16.u32 	%rs7834, %r1599;
	bfe.u32 	%r1600, %r1595, 24, 8;
	cvt.u16.u32 	%rs7835, %r1600;
	bfe.u32 	%r1601, %r1596, 0, 8;
	cvt.u16.u32 	%rs7836, %r1601;
	bfe.u32 	%r1602, %r1596, 8, 8;
	cvt.u16.u32 	%rs7837, %r1602;
	bfe.u32 	%r1603, %r1596, 16, 8;
	cvt.u16.u32 	%rs7838, %r1603;
	bfe.u32 	%r1604, %r1596, 24, 8;
	cvt.u16.u32 	%rs7839, %r1604;
	ld.local.v2.b32 	{%r1605, %r1606}, [%rd37+16];
	bfe.u32 	%r1607, %r1605, 0, 8;
	cvt.u16.u32 	%rs7840, %r1607;
	bfe.u32 	%r1608, %r1605, 8, 8;
	cvt.u16.u32 	%rs7841, %r1608;
	bfe.u32 	%r1609, %r1605, 16, 8;
	cvt.u16.u32 	%rs7842, %r1609;
	bfe.u32 	%r1610, %r1605, 24, 8;
	cvt.u16.u32 	%rs7843, %r1610;
	bfe.u32 	%r1611, %r1606, 0, 8;
	cvt.u16.u32 	%rs7844, %r1611;
	bfe.u32 	%r1612, %r1606, 8, 8;
	cvt.u16.u32 	%rs7845, %r1612;
	bfe.u32 	%r1613, %r1606, 16, 8;
	cvt.u16.u32 	%rs7846, %r1613;
	bfe.u32 	%r1614, %r1606, 24, 8;
	cvt.u16.u32 	%rs7847, %r1614;
	ld.local.v2.b32 	{%r1615, %r1616}, [%rd37+24];
	bfe.u32 	%r1617, %r1615, 0, 8;
	cvt.u16.u32 	%rs7848, %r1617;
	bfe.u32 	%r1618, %r1615, 8, 8;
	cvt.u16.u32 	%rs7849, %r1618;
	bfe.u32 	%r1619, %r1615, 16, 8;
	cvt.u16.u32 	%rs7850, %r1619;
	bfe.u32 	%r1620, %r1615, 24, 8;
	cvt.u16.u32 	%rs7851, %r1620;
	bfe.u32 	%r1621, %r1616, 0, 8;
	cvt.u16.u32 	%rs7852, %r1621;
	bfe.u32 	%r1622, %r1616, 8, 8;
	cvt.u16.u32 	%rs7853, %r1622;
	bfe.u32 	%r1623, %r1616, 16, 8;
	cvt.u16.u32 	%rs7854, %r1623;
	bfe.u32 	%r1624, %r1616, 24, 8;
	cvt.u16.u32 	%rs7855, %r1624;
	ld.local.v2.b32 	{%r1625, %r1626}, [%rd37+32];
	bfe.u32 	%r1627, %r1625, 0, 8;
	cvt.u16.u32 	%rs7856, %r1627;
	bfe.u32 	%r1628, %r1625, 8, 8;
	cvt.u16.u32 	%rs7857, %r1628;
	bfe.u32 	%r1629, %r1625, 16, 8;
	cvt.u16.u32 	%rs7858, %r1629;
	bfe.u32 	%r1630, %r1625, 24, 8;
	cvt.u16.u32 	%rs7859, %r1630;
	bfe.u32 	%r1631, %r1626, 0, 8;
	cvt.u16.u32 	%rs7860, %r1631;
	bfe.u32 	%r1632, %r1626, 8, 8;
	cvt.u16.u32 	%rs7861, %r1632;
	bfe.u32 	%r1633, %r1626, 16, 8;
	cvt.u16.u32 	%rs7862, %r1633;
	bfe.u32 	%r1634, %r1626, 24, 8;
	cvt.u16.u32 	%rs7863, %r1634;
	ld.local.v2.b32 	{%r1635, %r1636}, [%rd37+40];
	bfe.u32 	%r1637, %r1635, 0, 8;
	cvt.u16.u32 	%rs7864, %r1637;
	bfe.u32 	%r1638, %r1635, 8, 8;
	cvt.u16.u32 	%rs7865, %r1638;
	bfe.u32 	%r1639, %r1635, 16, 8;
	cvt.u16.u32 	%rs7866, %r1639;
	bfe.u32 	%r1640, %r1635, 24, 8;
	cvt.u16.u32 	%rs7867, %r1640;
	bfe.u32 	%r1641, %r1636, 0, 8;
	cvt.u16.u32 	%rs7868, %r1641;
	bfe.u32 	%r1642, %r1636, 8, 8;
	cvt.u16.u32 	%rs7869, %r1642;
	bfe.u32 	%r1643, %r1636, 16, 8;
	cvt.u16.u32 	%rs7870, %r1643;
	bfe.u32 	%r1644, %r1636, 24, 8;
	cvt.u16.u32 	%rs7871, %r1644;
	ld.local.v2.u8 	{%rs7872, %rs7873}, [%rd37+48];
	bra.uni 	$L__BB7_958;
$L__BB7_909:
	setp.eq.s16 	%p168, %rs4156, 0;
	mov.b32 	%r8672, 1;
	@%p168 bra 	$L__BB7_905;
	and.b16  	%rs4173, %rs7826, 255;
	setp.eq.s16 	%p169, %rs4173, 0;
	mov.b32 	%r8672, 2;
	@%p169 bra 	$L__BB7_905;
	and.b16  	%rs4174, %rs7827, 255;
	setp.eq.s16 	%p170, %rs4174, 0;
	mov.b32 	%r8672, 3;
	@%p170 bra 	$L__BB7_905;
	and.b16  	%rs4175, %rs7828, 255;
	setp.eq.s16 	%p171, %rs4175, 0;
	mov.b32 	%r8672, 4;
	@%p171 bra 	$L__BB7_905;
	setp.eq.s16 	%p172, %rs4157, 0;
	mov.b32 	%r8672, 5;
	@%p172 bra 	$L__BB7_905;
	and.b16  	%rs4177, %rs7830, 255;
	setp.eq.s16 	%p173, %rs4177, 0;
	mov.b32 	%r8672, 6;
	@%p173 bra 	$L__BB7_905;
	and.b16  	%rs4178, %rs7831, 255;
	setp.eq.s16 	%p174, %rs4178, 0;
	mov.b32 	%r8672, 7;
	@%p174 bra 	$L__BB7_905;
	and.b16  	%rs4179, %rs7832, 255;
	setp.eq.s16 	%p175, %rs4179, 0;
	mov.b32 	%r8672, 8;
	@%p175 bra 	$L__BB7_905;
	setp.eq.s16 	%p176, %rs4158, 0;
	mov.b32 	%r8672, 9;
	@%p176 bra 	$L__BB7_905;
	and.b16  	%rs4181, %rs7834, 255;
	setp.eq.s16 	%p177, %rs4181, 0;
	mov.b32 	%r8672, 10;
	@%p177 bra 	$L__BB7_905;
	and.b16  	%rs4182, %rs7835, 255;
	setp.eq.s16 	%p178, %rs4182, 0;
	mov.b32 	%r8672, 11;
	@%p178 bra 	$L__BB7_905;
	and.b16  	%rs4183, %rs7836, 255;
	setp.eq.s16 	%p179, %rs4183, 0;
	mov.b32 	%r8672, 12;
	@%p179 bra 	$L__BB7_905;
	setp.eq.s16 	%p180, %rs4159, 0;
	mov.b32 	%r8672, 13;
	@%p180 bra 	$L__BB7_905;
	and.b16  	%rs4185, %rs7838, 255;
	setp.eq.s16 	%p181, %rs4185, 0;
	mov.b32 	%r8672, 14;
	@%p181 bra 	$L__BB7_905;
	and.b16  	%rs4186, %rs7839, 255;
	setp.eq.s16 	%p182, %rs4186, 0;
	mov.b32 	%r8672, 15;
	@%p182 bra 	$L__BB7_905;
	and.b16  	%rs4187, %rs7840, 255;
	setp.eq.s16 	%p183, %rs4187, 0;
	mov.b32 	%r8672, 16;
	@%p183 bra 	$L__BB7_905;
	setp.eq.s16 	%p184, %rs4160, 0;
	mov.b32 	%r8672, 17;
	@%p184 bra 	$L__BB7_905;
	and.b16  	%rs4189, %rs7842, 255;
	setp.eq.s16 	%p185, %rs4189, 0;
	mov.b32 	%r8672, 18;
	@%p185 bra 	$L__BB7_905;
	and.b16  	%rs4190, %rs7843, 255;
	setp.eq.s16 	%p186, %rs4190, 0;
	mov.b32 	%r8672, 19;
	@%p186 bra 	$L__BB7_905;
	and.b16  	%rs4191, %rs7844, 255;
	setp.eq.s16 	%p187, %rs4191, 0;
	mov.b32 	%r8672, 20;
	@%p187 bra 	$L__BB7_905;
	setp.eq.s16 	%p188, %rs4161, 0;
	mov.b32 	%r8672, 21;
	@%p188 bra 	$L__BB7_905;
	and.b16  	%rs4193, %rs7846, 255;
	setp.eq.s16 	%p189, %rs4193, 0;
	mov.b32 	%r8672, 22;
	@%p189 bra 	$L__BB7_905;
	and.b16  	%rs4194, %rs7847, 255;
	setp.eq.s16 	%p190, %rs4194, 0;
	mov.b32 	%r8672, 23;
	@%p190 bra 	$L__BB7_905;
	and.b16  	%rs4195, %rs7848, 255;
	setp.eq.s16 	%p191, %rs4195, 0;
	mov.b32 	%r8672, 24;
	@%p191 bra 	$L__BB7_905;
	setp.eq.s16 	%p192, %rs4162, 0;
	mov.b32 	%r8672, 25;
	@%p192 bra 	$L__BB7_905;
	and.b16  	%rs4197, %rs7850, 255;
	setp.eq.s16 	%p193, %rs4197, 0;
	mov.b32 	%r8672, 26;
	@%p193 bra 	$L__BB7_905;
	and.b16  	%rs4198, %rs7851, 255;
	setp.eq.s16 	%p194, %rs4198, 0;
	mov.b32 	%r8672, 27;
	@%p194 bra 	$L__BB7_905;
	and.b16  	%rs4199, %rs7852, 255;
	setp.eq.s16 	%p195, %rs4199, 0;
	mov.b32 	%r8672, 28;
	@%p195 bra 	$L__BB7_905;
	setp.eq.s16 	%p196, %rs4163, 0;
	mov.b32 	%r8672, 29;
	@%p196 bra 	$L__BB7_905;
	and.b16  	%rs4201, %rs7854, 255;
	setp.eq.s16 	%p197, %rs4201, 0;
	mov.b32 	%r8672, 30;
	@%p197 bra 	$L__BB7_905;
	and.b16  	%rs4202, %rs7855, 255;
	setp.eq.s16 	%p198, %rs4202, 0;
	mov.b32 	%r8672, 31;
	@%p198 bra 	$L__BB7_905;
	and.b16  	%rs4203, %rs7856, 255;
	setp.eq.s16 	%p199, %rs4203, 0;
	mov.b32 	%r8672, 32;
	@%p199 bra 	$L__BB7_905;
	setp.eq.s16 	%p200, %rs4164, 0;
	mov.b32 	%r8672, 33;
	@%p200 bra 	$L__BB7_905;
	and.b16  	%rs4205, %rs7858, 255;
	setp.eq.s16 	%p201, %rs4205, 0;
	mov.b32 	%r8672, 34;
	@%p201 bra 	$L__BB7_905;
	and.b16  	%rs4206, %rs7859, 255;
	setp.eq.s16 	%p202, %rs4206, 0;
	mov.b32 	%r8672, 35;
	@%p202 bra 	$L__BB7_905;
	and.b16  	%rs4207, %rs7860, 255;
	setp.eq.s16 	%p203, %rs4207, 0;
	mov.b32 	%r8672, 36;
	@%p203 bra 	$L__BB7_905;
	setp.eq.s16 	%p204, %rs4165, 0;
	mov.b32 	%r8672, 37;
	@%p204 bra 	$L__BB7_905;
	and.b16  	%rs4209, %rs7862, 255;
	setp.eq.s16 	%p205, %rs4209, 0;
	mov.b32 	%r8672, 38;
	@%p205 bra 	$L__BB7_905;
	and.b16  	%rs4210, %rs7863, 255;
	setp.eq.s16 	%p206, %rs4210, 0;
	mov.b32 	%r8672, 39;
	@%p206 bra 	$L__BB7_905;
	and.b16  	%rs4211, %rs7864, 255;
	setp.eq.s16 	%p207, %rs4211, 0;
	mov.b32 	%r8672, 40;
	@%p207 bra 	$L__BB7_905;
	setp.eq.s16 	%p208, %rs4166, 0;
	mov.b32 	%r8672, 41;
	@%p208 bra 	$L__BB7_905;
	and.b16  	%rs4213, %rs7866, 255;
	setp.eq.s16 	%p209, %rs4213, 0;
	mov.b32 	%r8672, 42;
	@%p209 bra 	$L__BB7_905;
	and.b16  	%rs4214, %rs7867, 255;
	setp.eq.s16 	%p210, %rs4214, 0;
	mov.b32 	%r8672, 43;
	@%p210 bra 	$L__BB7_905;
	and.b16  	%rs4215, %rs7868, 255;
	setp.eq.s16 	%p211, %rs4215, 0;
	mov.b32 	%r8672, 44;
	@%p211 bra 	$L__BB7_905;
	setp.eq.s16 	%p212, %rs4167, 0;
	mov.b32 	%r8672, 45;
	@%p212 bra 	$L__BB7_905;
	and.b16  	%rs4217, %rs7870, 255;
	setp.eq.s16 	%p213, %rs4217, 0;
	mov.b32 	%r8672, 46;
	@%p213 bra 	$L__BB7_905;
	and.b16  	%rs4218, %rs7871, 255;
	setp.eq.s16 	%p214, %rs4218, 0;
	mov.b32 	%r8672, 47;
	@%p214 bra 	$L__BB7_905;
	and.b16  	%rs4219, %rs7872, 255;
	setp.eq.s16 	%p215, %rs4219, 0;
	mov.b32 	%r8672, 48;
	@%p215 bra 	$L__BB7_905;
	setp.eq.s16 	%p216, %rs4168, 0;
	mov.b32 	%r8672, 49;
	@%p216 bra 	$L__BB7_905;
$L__BB7_958:
	add.s32 	%r8613, %r8613, %r1310;
	add.f64 	%fd138, %fd138, %fd77;
$L__BB7_959:
	cvt.u32.u16 	%r1725, %rs7824;
	and.b32  	%r1726, %r1725, 255;
	and.b16  	%rs4222, %rs7825, 255;
	mul.wide.u16 	%r1727, %rs4222, 256;
	or.b32  	%r1728, %r1727, %r1726;
	cvt.u32.u16 	%r1729, %rs7826;
	shl.b32 	%r1730, %r1729, 16;
	and.b32  	%r1731, %r1730, 16711680;
	or.b32  	%r1732, %r1728, %r1731;
	cvt.u32.u16 	%r1733, %rs7827;
	shl.b32 	%r1734, %r1733, 24;
	or.b32  	%r1646, %r1732, %r1734;
	cvt.u32.u16 	%r1735, %rs7828;
	and.b32  	%r1736, %r1735, 255;
	and.b16  	%rs4223, %rs7829, 255;
	mul.wide.u16 	%r1737, %rs4223, 256;
	or.b32  	%r1738, %r1737, %r1736;
	cvt.u32.u16 	%r1739, %rs7830;
	shl.b32 	%r1740, %r1739, 16;
	and.b32  	%r1741, %r1740, 16711680;
	or.b32  	%r1742, %r1738, %r1741;
	cvt.u32.u16 	%r1743, %rs7831;
	shl.b32 	%r1744, %r1743, 24;
	or.b32  	%r1651, %r1742, %r1744;
	cvt.u32.u16 	%r1745, %rs7832;
	and.b32  	%r1746, %r1745, 255;
	and.b16  	%rs4224, %rs7833, 255;
	mul.wide.u16 	%r1747, %rs4224, 256;
	or.b32  	%r1748, %r1747, %r1746;
	cvt.u32.u16 	%r1749, %rs7834;
	shl.b32 	%r1750, %r1749, 16;
	and.b32  	%r1751, %r1750, 16711680;
	or.b32  	%r1752, %r1748, %r1751;
	cvt.u32.u16 	%r1753, %rs7835;
	shl.b32 	%r1754, %r1753, 24;
	or.b32  	%r1656, %r1752, %r1754;
	cvt.u32.u16 	%r1755, %rs7836;
	and.b32  	%r1756, %r1755, 255;
	and.b16  	%rs4225, %rs7837, 255;
	mul.wide.u16 	%r1757, %rs4225, 256;
	or.b32  	%r1758, %r1757, %r1756;
	cvt.u32.u16 	%r1759, %rs7838;
	shl.b32 	%r1760, %r1759, 16;
	and.b32  	%r1761, %r1760, 16711680;
	or.b32  	%r1762, %r1758, %r1761;
	cvt.u32.u16 	%r1763, %rs7839;
	shl.b32 	%r1764, %r1763, 24;
	or.b32  	%r1661, %r1762, %r1764;
	cvt.u32.u16 	%r1765, %rs7840;
	and.b32  	%r1766, %r1765, 255;
	and.b16  	%rs4226, %rs7841, 255;
	mul.wide.u16 	%r1767, %rs4226, 256;
	or.b32  	%r1768, %r1767, %r1766;
	cvt.u32.u16 	%r1769, %rs7842;
	shl.b32 	%r1770, %r1769, 16;
	and.b32  	%r1771, %r1770, 16711680;
	or.b32  	%r1772, %r1768, %r1771;
	cvt.u32.u16 	%r1773, %rs7843;
	shl.b32 	%r1774, %r1773, 24;
	or.b32  	%r1666, %r1772, %r1774;
	cvt.u32.u16 	%r1775, %rs7844;
	and.b32  	%r1776, %r1775, 255;
	and.b16  	%rs4227, %rs7845, 255;
	mul.wide.u16 	%r1777, %rs4227, 256;
	or.b32  	%r1778, %r1777, %r1776;
	cvt.u32.u16 	%r1779, %rs7846;
	shl.b32 	%r1780, %r1779, 16;
	and.b32  	%r1781, %r1780, 16711680;
	or.b32  	%r1782, %r1778, %r1781;
	cvt.u32.u16 	%r1783, %rs7847;
	shl.b32 	%r1784, %r1783, 24;
	or.b32  	%r1671, %r1782, %r1784;
	cvt.u32.u16 	%r1785, %rs7848;
	and.b32  	%r1786, %r1785, 255;
	and.b16  	%rs4228, %rs7849, 255;
	mul.wide.u16 	%r1787, %rs4228, 256;
	or.b32  	%r1788, %r1787, %r1786;
	cvt.u32.u16 	%r1789, %rs7850;
	shl.b32 	%r1790, %r1789, 16;
	and.b32  	%r1791, %r1790, 16711680;
	or.b32  	%r1792, %r1788, %r1791;
	cvt.u32.u16 	%r1793, %rs7851;
	shl.b32 	%r1794, %r1793, 24;
	or.b32  	%r1676, %r1792, %r1794;
	cvt.u32.u16 	%r1795, %rs7852;
	and.b32  	%r1796, %r1795, 255;
	and.b16  	%rs4229, %rs7853, 255;
	mul.wide.u16 	%r1797, %rs4229, 256;
	or.b32  	%r1798, %r1797, %r1796;
	cvt.u32.u16 	%r1799, %rs7854;
	shl.b32 	%r1800, %r1799, 16;
	and.b32  	%r1801, %r1800, 16711680;
	or.b32  	%r1802, %r1798, %r1801;
	cvt.u32.u16 	%r1803, %rs7855;
	shl.b32 	%r1804, %r1803, 24;
	or.b32  	%r1681, %r1802, %r1804;
	cvt.u32.u16 	%r1805, %rs7856;
	and.b32  	%r1806, %r1805, 255;
	and.b16  	%rs4230, %rs7857, 255;
	mul.wide.u16 	%r1807, %rs4230, 256;
	or.b32  	%r1808, %r1807, %r1806;
	cvt.u32.u16 	%r1809, %rs7858;
	shl.b32 	%r1810, %r1809, 16;
	and.b32  	%r1811, %r1810, 16711680;
	or.b32  	%r1812, %r1808, %r1811;
	cvt.u32.u16 	%r1813, %rs7859;
	shl.b32 	%r1814, %r1813, 24;
	or.b32  	%r1686, %r1812, %r1814;
	cvt.u32.u16 	%r1815, %rs7860;
	and.b32  	%r1816, %r1815, 255;
	and.b16  	%rs4231, %rs7861, 255;
	mul.wide.u16 	%r1817, %rs4231, 256;
	or.b32  	%r1818, %r1817, %r1816;
	cvt.u32.u16 	%r1819, %rs7862;
	shl.b32 	%r1820, %r1819, 16;
	and.b32  	%r1821, %r1820, 16711680;
	or.b32  	%r1822, %r1818, %r1821;
	cvt.u32.u16 	%r1823, %rs7863;
	shl.b32 	%r1824, %r1823, 24;
	or.b32  	%r1691, %r1822, %r1824;
	cvt.u32.u16 	%r1825, %rs7864;
	and.b32  	%r1826, %r1825, 255;
	and.b16  	%rs4232, %rs7865, 255;
	mul.wide.u16 	%r1827, %rs4232, 256;
	or.b32  	%r1828, %r1827, %r1826;
	cvt.u32.u16 	%r1829, %rs7866;
	shl.b32 	%r1830, %r1829, 16;
	and.b32  	%r1831, %r1830, 16711680;
	or.b32  	%r1832, %r1828, %r1831;
	cvt.u32.u16 	%r1833, %rs7867;
	shl.b32 	%r1834, %r1833, 24;
	or.b32  	%r1696, %r1832, %r1834;
	cvt.u32.u16 	%r1835, %rs7868;
	and.b32  	%r1836, %r1835, 255;
	and.b16  	%rs4233, %rs7869, 255;
	mul.wide.u16 	%r1837, %rs4233, 256;
	or.b32  	%r1838, %r1837, %r1836;
	cvt.u32.u16 	%r1839, %rs7870;
	shl.b32 	%r1840, %r1839, 16;
	and.b32  	%r1841, %r1840, 16711680;
	or.b32  	%r1842, %r1838, %r1841;
	cvt.u32.u16 	%r1843, %rs7871;
	shl.b32 	%r1844, %r1843, 24;
	or.b32  	%r1701, %r1842, %r1844;
	cvt.u32.u16 	%r1845, %rs7872;
	and.b32  	%r1846, %r1845, 255;
	and.b16  	%rs4234, %rs7873, 255;
	mul.wide.u16 	%r1847, %rs4234, 256;
	or.b32  	%r1706, %r1847, %r1846;
	mov.b32 	%r1722, 4;
	mov.b32 	%r1723, 31;
	mov.b32 	%r1724, -1;
	// begin inline asm
	shfl.sync.down.b32 %r1645, %r1646, %r1722, %r1723, %r1724;
	// end inline asm
	// begin inline asm
	shfl.sync.down.b32 %r1650, %r1651, %r1722, %r1723, %r1724;
	// end inline asm
	// begin inline asm
	shfl.sync.down.b32 %r1655, %r1656, %r1722, %r1723, %r1724;
	// end inline asm
	// begin inline asm
	shfl.sync.down.b32 %r1660, %r1661, %r1722, %r1723, %r1724;
	// end inline asm
	// begin inline asm
	shfl.sync.down.b32 %r1665, %r1666, %r1722, %r1723, %r1724;
	// end inline asm
	// begin inline asm
	shfl.sync.down.b32 %r1670, %r1671, %r1722, %r1723, %r1724;
	// end inline asm
	// begin inline asm
	shfl.sync.down.b32 %r1675, %r1676, %r1722, %r1723, %r1724;
	// end inline asm
	// begin inline asm
	shfl.sync.down.b32 %r1680, %r1681, %r1722, %r1723, %r1724;
	// end inline asm
	// begin inline asm
	shfl.sync.down.b32 %r1685, %r1686, %r1722, %r1723, %r1724;
	// end inline asm
	// begin inline asm
	shfl.sync.down.b32 %r1690, %r1691, %r1722, %r1723, %r1724;
	// end inline asm
	// begin inline asm
	shfl.sync.down.b32 %r1695, %r1696, %r1722, %r1723, %r1724;
	// end inline asm
	// begin inline asm
	shfl.sync.down.b32 %r1700, %r1701, %r1722, %r1723, %r1724;
	// end inline asm
	// begin inline asm
	shfl.sync.down.b32 %r1705, %r1706, %r1722, %r1723, %r1724;
	// end inline asm
	// begin inline asm
	shfl.sync.down.b32 %r1710, %r8613, %r1722, %r1723, %r1724;
	// end inline asm
	mov.b64 	%rd187, %fd138;
	mov.b64 	{%r1716, %r1721}, %rd187;
	// begin inline asm
	shfl.sync.down.b32 %r1715, %r1716, %r1722, %r1723, %r1724;
	// end inline asm
	// begin inline asm
	shfl.sync.down.b32 %r1720, %r1721, %r1722, %r1723, %r1724;
	// end inline asm
	setp.gt.s32 	%p219, %r844, 27;
	@%p219 bra 	$L__BB7_1015;
	shr.u32 	%r1849, %r1705, 8;
	cvt.u16.u32 	%rs4235, %r1849;
	cvt.u16.u32 	%rs4236, %r1705;
	mov.b64 	%rd188, {%r1715, %r1720};
	mov.b64 	%fd82, %rd188;
	cvt.u16.u32 	%rs7164, %r1645;
	add.u64 	%rd39, %SPL, 0;
	add.u64 	%rd40, %SPL, 64;
	and.b16  	%rs4237, %rs7824, 255;
	prmt.b32 	%r1852, %r1739, %r1743, 0x3340U;
	cvt.u32.u16 	%r1853, %rs7829;
	prmt.b32 	%r1855, %r1735, %r1853, 0x3340U;
	prmt.b32 	%r1856, %r1855, %r1852, 0x5410U;
	prmt.b32 	%r1859, %r1729, %r1733, 0x3340U;
	cvt.u32.u16 	%r1860, %rs7825;
	prmt.b32 	%r1862, %r1725, %r1860, 0x3340U;
	prmt.b32 	%r1863, %r1862, %r1859, 0x5410U;
	st.local.v2.b32 	[%rd39], {%r1863, %r1856};
	prmt.b32 	%r1866, %r1759, %r1763, 0x3340U;
	cvt.u32.u16 	%r1867, %rs7837;
	prmt.b32 	%r1869, %r1755, %r1867, 0x3340U;
	prmt.b32 	%r1870, %r1869, %r1866, 0x5410U;
	prmt.b32 	%r1873, %r1749, %r1753, 0x3340U;
	cvt.u32.u16 	%r1874, %rs7833;
	prmt.b32 	%r1876, %r1745, %r1874, 0x3340U;
	prmt.b32 	%r1877, %r1876, %r1873, 0x5410U;
	st.local.v2.b32 	[%rd39+8], {%r1877, %r1870};
	prmt.b32 	%r1880, %r1779, %r1783, 0x3340U;
	cvt.u32.u16 	%r1881, %rs7845;
	prmt.b32 	%r1883, %r1775, %r1881, 0x3340U;
	prmt.b32 	%r1884, %r1883, %r1880, 0x5410U;
	prmt.b32 	%r1887, %r1769, %r1773, 0x3340U;
	cvt.u32.u16 	%r1888, %rs7841;
	prmt.b32 	%r1890, %r1765, %r1888, 0x3340U;
	prmt.b32 	%r1891, %r1890, %r1887, 0x5410U;
	st.local.v2.b32 	[%rd39+16], {%r1891, %r1884};
	prmt.b32 	%r1894, %r1799, %r1803, 0x3340U;
	cvt.u32.u16 	%r1895, %rs7853;
	prmt.b32 	%r1897, %r1795, %r1895, 0x3340U;
	prmt.b32 	%r1898, %r1897, %r1894, 0x5410U;
	prmt.b32 	%r1901, %r1789, %r1793, 0x3340U;
	cvt.u32.u16 	%r1902, %rs7849;
	prmt.b32 	%r1904, %r1785, %r1902, 0x3340U;
	prmt.b32 	%r1905, %r1904, %r1901, 0x5410U;
	st.local.v2.b32 	[%rd39+24], {%r1905, %r1898};
	prmt.b32 	%r1908, %r1819, %r1823, 0x3340U;
	cvt.u32.u16 	%r1909, %rs7861;
	prmt.b32 	%r1911, %r1815, %r1909, 0x3340U;
	prmt.b32 	%r1912, %r1911, %r1908, 0x5410U;
	prmt.b32 	%r1915, %r1809, %r1813, 0x3340U;
	cvt.u32.u16 	%r1916, %rs7857;
	prmt.b32 	%r1918, %r1805, %r1916, 0x3340U;
	prmt.b32 	%r1919, %r1918, %r1915, 0x5410U;
	st.local.v2.b32 	[%rd39+32], {%r1919, %r1912};
	prmt.b32 	%r1922, %r1839, %r1843, 0x3340U;
	cvt.u32.u16 	%r1923, %rs7869;
	prmt.b32 	%r1925, %r1835, %r1923, 0x3340U;
	prmt.b32 	%r1926, %r1925, %r1922, 0x5410U;
	prmt.b32 	%r1929, %r1829, %r1833, 0x3340U;
	cvt.u32.u16 	%r1930, %rs7865;
	prmt.b32 	%r1932, %r1825, %r1930, 0x3340U;
	prmt.b32 	%r1933, %r1932, %r1929, 0x5410U;
	st.local.v2.b32 	[%rd39+40], {%r1933, %r1926};
	st.local.v2.u8 	[%rd39+48], {%rs7872, %rs7873};
	st.local.u32 	[%rd39+52], %r8613;
	st.local.f64 	[%rd39+56], %fd138;
	st.local.v2.b32 	[%rd40], {%r1645, %r1650};
	st.local.v2.b32 	[%rd40+8], {%r1655, %r1660};
	st.local.v2.b32 	[%rd40+16], {%r1665, %r1670};
	st.local.v2.b32 	[%rd40+24], {%r1675, %r1680};
	st.local.v2.b32 	[%rd40+32], {%r1685, %r1690};
	st.local.v2.b32 	[%rd40+40], {%r1695, %r1700};
	st.local.v2.u8 	[%rd40+48], {%rs4236, %rs4235};
	st.local.u32 	[%rd40+52], %r1710;
	st.local.v2.u32 	[%rd40+56], {%r1715, %r1720};
	setp.ne.s16 	%p220, %rs4237, 0;
	mov.b32 	%r8676, 0;
	@%p220 bra 	$L__BB7_965;
$L__BB7_961:
	and.b16  	%rs4287, %rs7164, 255;
	setp.eq.s16 	%p270, %rs4287, 0;
	@%p270 bra 	$L__BB7_1014;
	mov.b32 	%r8677, 0;
$L__BB7_963:
	add.s32 	%r1984, %r8677, %r8676;
	cvt.u64.u32 	%rd191, %r1984;
	add.s64 	%rd192, %rd39, %rd191;
	st.local.u8 	[%rd192], %rs7164;
	add.s32 	%r275, %r8677, 1;
	cvt.u64.u32 	%rd193, %r8677;
	add.s64 	%rd194, %rd40, %rd193;
	ld.local.u8 	%rs7164, [%rd194+1];
	setp.ne.s16 	%p271, %rs7164, 0;
	mov.u32 	%r8677, %r275;
	@%p271 bra 	$L__BB7_963;
	ld.local.u32 	%r8613, [%rd39+52];
	ld.local.f64 	%fd138, [%rd39+56];
	ld.local.v2.b32 	{%r1985, %r1986}, [%rd39];
	bfe.u32 	%r1987, %r1985, 0, 8;
	cvt.u16.u32 	%rs7824, %r1987;
	bfe.u32 	%r1988, %r1985, 8, 8;
	cvt.u16.u32 	%rs7825, %r1988;
	bfe.u32 	%r1989, %r1985, 16, 8;
	cvt.u16.u32 	%rs7826, %r1989;
	bfe.u32 	%r1990, %r1985, 24, 8;
	cvt.u16.u32 	%rs7827, %r1990;
	bfe.u32 	%r1991, %r1986, 0, 8;
	cvt.u16.u32 	%rs7828, %r1991;
	bfe.u32 	%r1992, %r1986, 8, 8;
	cvt.u16.u32 	%rs7829, %r1992;
	bfe.u32 	%r1993, %r1986, 16, 8;
	cvt.u16.u32 	%rs7830, %r1993;
	bfe.u32 	%r1994, %r1986, 24, 8;
	cvt.u16.u32 	%rs7831, %r1994;
	ld.local.v2.b32 	{%r1995, %r1996}, [%rd39+8];
	bfe.u32 	%r1997, %r1995, 0, 8;
	cvt.u16.u32 	%rs7832, %r1997;
	bfe.u32 	%r1998, %r1995, 8, 8;
	cvt.u16.u32 	%rs7833, %r1998;
	bfe.u32 	%r1999, %r1995, 16, 8;
	cvt.u16.u32 	%rs7834, %r1999;
	bfe.u32 	%r2000, %r1995, 24, 8;
	cvt.u16.u32 	%rs7835, %r2000;
	bfe.u32 	%r2001, %r1996, 0, 8;
	cvt.u16.u32 	%rs7836, %r2001;
	bfe.u32 	%r2002, %r1996, 8, 8;
	cvt.u16.u32 	%rs7837, %r2002;
	bfe.u32 	%r2003, %r1996, 16, 8;
	cvt.u16.u32 	%rs7838, %r2003;
	bfe.u32 	%r2004, %r1996, 24, 8;
	cvt.u16.u32 	%rs7839, %r2004;
	ld.local.v2.b32 	{%r2005, %r2006}, [%rd39+16];
	bfe.u32 	%r2007, %r2005, 0, 8;
	cvt.u16.u32 	%rs7840, %r2007;
	bfe.u32 	%r2008, %r2005, 8, 8;
	cvt.u16.u32 	%rs7841, %r2008;
	bfe.u32 	%r2009, %r2005, 16, 8;
	cvt.u16.u32 	%rs7842, %r2009;
	bfe.u32 	%r2010, %r2005, 24, 8;
	cvt.u16.u32 	%rs7843, %r2010;
	bfe.u32 	%r2011, %r2006, 0, 8;
	cvt.u16.u32 	%rs7844, %r2011;
	bfe.u32 	%r2012, %r2006, 8, 8;
	cvt.u16.u32 	%rs7845, %r2012;
	bfe.u32 	%r2013, %r2006, 16, 8;
	cvt.u16.u32 	%rs7846, %r2013;
	bfe.u32 	%r2014, %r2006, 24, 8;
	cvt.u16.u32 	%rs7847, %r2014;
	ld.local.v2.b32 	{%r2015, %r2016}, [%rd39+24];
	bfe.u32 	%r2017, %r2015, 0, 8;
	cvt.u16.u32 	%rs7848, %r2017;
	bfe.u32 	%r2018, %r2015, 8, 8;
	cvt.u16.u32 	%rs7849, %r2018;
	bfe.u32 	%r2019, %r2015, 16, 8;
	cvt.u16.u32 	%rs7850, %r2019;
	bfe.u32 	%r2020, %r2015, 24, 8;
	cvt.u16.u32 	%rs7851, %r2020;
	bfe.u32 	%r2021, %r2016, 0, 8;
	cvt.u16.u32 	%rs7852, %r2021;
	bfe.u32 	%r2022, %r2016, 8, 8;
	cvt.u16.u32 	%rs7853, %r2022;
	bfe.u32 	%r2023, %r2016, 16, 8;
	cvt.u16.u32 	%rs7854, %r2023;
	bfe.u32 	%r2024, %r2016, 24, 8;
	cvt.u16.u32 	%rs7855, %r2024;
	ld.local.v2.b32 	{%r2025, %r2026}, [%rd39+32];
	bfe.u32 	%r2027, %r2025, 0, 8;
	cvt.u16.u32 	%rs7856, %r2027;
	bfe.u32 	%r2028, %r2025, 8, 8;
	cvt.u16.u32 	%rs7857, %r2028;
	bfe.u32 	%r2029, %r2025, 16, 8;
	cvt.u16.u32 	%rs7858, %r2029;
	bfe.u32 	%r2030, %r2025, 24, 8;
	cvt.u16.u32 	%rs7859, %r2030;
	bfe.u32 	%r2031, %r2026, 0, 8;
	cvt.u16.u32 	%rs7860, %r2031;
	bfe.u32 	%r2032, %r2026, 8, 8;
	cvt.u16.u32 	%rs7861, %r2032;
	bfe.u32 	%r2033, %r2026, 16, 8;
	cvt.u16.u32 	%rs7862, %r2033;
	bfe.u32 	%r2034, %r2026, 24, 8;
	cvt.u16.u32 	%rs7863, %r2034;
	ld.local.v2.b32 	{%r2035, %r2036}, [%rd39+40];
	bfe.u32 	%r2037, %r2035, 0, 8;
	cvt.u16.u32 	%rs7864, %r2037;
	bfe.u32 	%r2038, %r2035, 8, 8;
	cvt.u16.u32 	%rs7865, %r2038;
	bfe.u32 	%r2039, %r2035, 16, 8;
	cvt.u16.u32 	%rs7866, %r2039;
	bfe.u32 	%r2040, %r2035, 24, 8;
	cvt.u16.u32 	%rs7867, %r2040;
	bfe.u32 	%r2041, %r2036, 0, 8;
	cvt.u16.u32 	%rs7868, %r2041;
	bfe.u32 	%r2042, %r2036, 8, 8;
	cvt.u16.u32 	%rs7869, %r2042;
	bfe.u32 	%r2043, %r2036, 16, 8;
	cvt.u16.u32 	%rs7870, %r2043;
	bfe.u32 	%r2044, %r2036, 24, 8;
	cvt.u16.u32 	%rs7871, %r2044;
	ld.local.v2.u8 	{%rs7872, %rs7873}, [%rd39+48];
	bra.uni 	$L__BB7_1014;
$L__BB7_965:
	setp.eq.s16 	%p221, %rs4222, 0;
	mov.b32 	%r8676, 1;
	@%p221 bra 	$L__BB7_961;
	and.b16  	%rs4239, %rs7826, 255;
	setp.eq.s16 	%p222, %rs4239, 0;
	mov.b32 	%r8676, 2;
	@%p222 bra 	$L__BB7_961;
	and.b16  	%rs4240, %rs7827, 255;
	setp.eq.s16 	%p223, %rs4240, 0;
	mov.b32 	%r8676, 3;
	@%p223 bra 	$L__BB7_961;
	and.b16  	%rs4241, %rs7828, 255;
	setp.eq.s16 	%p224, %rs4241, 0;
	mov.b32 	%r8676, 4;
	@%p224 bra 	$L__BB7_961;
	setp.eq.s16 	%p225, %rs4223, 0;
	mov.b32 	%r8676, 5;
	@%p225 bra 	$L__BB7_961;
	and.b16  	%rs4243, %rs7830, 255;
	setp.eq.s16 	%p226, %rs4243, 0;
	mov.b32 	%r8676, 6;
	@%p226 bra 	$L__BB7_961;
	and.b16  	%rs4244, %rs7831, 255;
	setp.eq.s16 	%p227, %rs4244, 0;
	mov.b32 	%r8676, 7;
	@%p227 bra 	$L__BB7_961;
	and.b16  	%rs4245, %rs7832, 255;
	setp.eq.s16 	%p228, %rs4245, 0;
	mov.b32 	%r8676, 8;
	@%p228 bra 	$L__BB7_961;
	setp.eq.s16 	%p229, %rs4224, 0;
	mov.b32 	%r8676, 9;
	@%p229 bra 	$L__BB7_961;
	and.b16  	%rs4247, %rs7834, 255;
	setp.eq.s16 	%p230, %rs4247, 0;
	mov.b32 	%r8676, 10;
	@%p230 bra 	$L__BB7_961;
	and.b16  	%rs4248, %rs7835, 255;
	setp.eq.s16 	%p231, %rs4248, 0;
	mov.b32 	%r8676, 11;
	@%p231 bra 	$L__BB7_961;
	and.b16  	%rs4249, %rs7836, 255;
	setp.eq.s16 	%p232, %rs4249, 0;
	mov.b32 	%r8676, 12;
	@%p232 bra 	$L__BB7_961;
	setp.eq.s16 	%p233, %rs4225, 0;
	mov.b32 	%r8676, 13;
	@%p233 bra 	$L__BB7_961;
	and.b16  	%rs4251, %rs7838, 255;
	setp.eq.s16 	%p234, %rs4251, 0;
	mov.b32 	%r8676, 14;
	@%p234 bra 	$L__BB7_961;
	and.b16  	%rs4252, %rs7839, 255;
	setp.eq.s16 	%p235, %rs4252, 0;
	mov.b32 	%r8676, 15;
	@%p235 bra 	$L__BB7_961;
	and.b16  	%rs4253, %rs7840, 255;
	setp.eq.s16 	%p236, %rs4253, 0;
	mov.b32 	%r8676, 16;
	@%p236 bra 	$L__BB7_961;
	setp.eq.s16 	%p237, %rs4226, 0;
	mov.b32 	%r8676, 17;
	@%p237 bra 	$L__BB7_961;
	and.b16  	%rs4255, %rs7842, 255;
	setp.eq.s16 	%p238, %rs4255, 0;
	mov.b32 	%r8676, 18;
	@%p238 bra 	$L__BB7_961;
	and.b16  	%rs4256, %rs7843, 255;
	setp.eq.s16 	%p239, %rs4256, 0;
	mov.b32 	%r8676, 19;
	@%p239 bra 	$L__BB7_961;
	and.b16  	%rs4257, %rs7844, 255;
	setp.eq.s16 	%p240, %rs4257, 0;
	mov.b32 	%r8676, 20;
	@%p240 bra 	$L__BB7_961;
	setp.eq.s16 	%p241, %rs4227, 0;
	mov.b32 	%r8676, 21;
	@%p241 bra 	$L__BB7_961;
	and.b16  	%rs4259, %rs7846, 255;
	setp.eq.s16 	%p242, %rs4259, 0;
	mov.b32 	%r8676, 22;
	@%p242 bra 	$L__BB7_961;
	and.b16  	%rs4260, %rs7847, 255;
	setp.eq.s16 	%p243, %rs4260, 0;
	mov.b32 	%r8676, 23;
	@%p243 bra 	$L__BB7_961;
	and.b16  	%rs4261, %rs7848, 255;
	setp.eq.s16 	%p244, %rs4261, 0;
	mov.b32 	%r8676, 24;
	@%p244 bra 	$L__BB7_961;
	setp.eq.s16 	%p245, %rs4228, 0;
	mov.b32 	%r8676, 25;
	@%p245 bra 	$L__BB7_961;
	and.b16  	%rs4263, %rs7850, 255;
	setp.eq.s16 	%p246, %rs4263, 0;
	mov.b32 	%r8676, 26;
	@%p246 bra 	$L__BB7_961;
	and.b16  	%rs4264, %rs7851, 255;
	setp.eq.s16 	%p247, %rs4264, 0;
	mov.b32 	%r8676, 27;
	@%p247 bra 	$L__BB7_961;
	and.b16  	%rs4265, %rs7852, 255;
	setp.eq.s16 	%p248, %rs4265, 0;
	mov.b32 	%r8676, 28;
	@%p248 bra 	$L__BB7_961;
	setp.eq.s16 	%p249, %rs4229, 0;
	mov.b32 	%r8676, 29;
	@%p249 bra 	$L__BB7_961;
	and.b16  	%rs4267, %rs7854, 255;
	setp.eq.s16 	%p250, %rs4267, 0;
	mov.b32 	%r8676, 30;
	@%p250 bra 	$L__BB7_961;
	and.b16  	%rs4268, %rs7855, 255;
	setp.eq.s16 	%p251, %rs4268, 0;
	mov.b32 	%r8676, 31;
	@%p251 bra 	$L__BB7_961;
	and.b16  	%rs4269, %rs7856, 255;
	setp.eq.s16 	%p252, %rs4269, 0;
	mov.b32 	%r8676, 32;
	@%p252 bra 	$L__BB7_961;
	setp.eq.s16 	%p253, %rs4230, 0;
	mov.b32 	%r8676, 33;
	@%p253 bra 	$L__BB7_961;
	and.b16  	%rs4271, %rs7858, 255;
	setp.eq.s16 	%p254, %rs4271, 0;
	mov.b32 	%r8676, 34;
	@%p254 bra 	$L__BB7_961;
	and.b16  	%rs4272, %rs7859, 255;
	setp.eq.s16 	%p255, %rs4272, 0;
	mov.b32 	%r8676, 35;
	@%p255 bra 	$L__BB7_961;
	and.b16  	%rs4273, %rs7860, 255;
	setp.eq.s16 	%p256, %rs4273, 0;
	mov.b32 	%r8676, 36;
	@%p256 bra 	$L__BB7_961;
	setp.eq.s16 	%p257, %rs4231, 0;
	mov.b32 	%r8676, 37;
	@%p257 bra 	$L__BB7_961;
	and.b16  	%rs4275, %rs7862, 255;
	setp.eq.s16 	%p258, %rs4275, 0;
	mov.b32 	%r8676, 38;
	@%p258 bra 	$L__BB7_961;
	and.b16  	%rs4276, %rs7863, 255;
	setp.eq.s16 	%p259, %rs4276, 0;
	mov.b32 	%r8676, 39;
	@%p259 bra 	$L__BB7_961;
	and.b16  	%rs4277, %rs7864, 255;
	setp.eq.s16 	%p260, %rs4277, 0;
	mov.b32 	%r8676, 40;
	@%p260 bra 	$L__BB7_961;
	setp.eq.s16 	%p261, %rs4232, 0;
	mov.b32 	%r8676, 41;
	@%p261 bra 	$L__BB7_961;
	and.b16  	%rs4279, %rs7866, 255;
	setp.eq.s16 	%p262, %rs4279, 0;
	mov.b32 	%r8676, 42;
	@%p262 bra 	$L__BB7_961;
	and.b16  	%rs4280, %rs7867, 255;
	setp.eq.s16 	%p263, %rs4280, 0;
	mov.b32 	%r8676, 43;
	@%p263 bra 	$L__BB7_961;
	and.b16  	%rs4281, %rs7868, 255;
	setp.eq.s16 	%p264, %rs4281, 0;
	mov.b32 	%r8676, 44;
	@%p264 bra 	$L__BB7_961;
	setp.eq.s16 	%p265, %rs4233, 0;
	mov.b32 	%r8676, 45;
	@%p265 bra 	$L__BB7_961;
	and.b16  	%rs4283, %rs7870, 255;
	setp.eq.s16 	%p266, %rs4283, 0;
	mov.b32 	%r8676, 46;
	@%p266 bra 	$L__BB7_961;
	and.b16  	%rs4284, %rs7871, 255;
	setp.eq.s16 	%p267, %rs4284, 0;
	mov.b32 	%r8676, 47;
	@%p267 bra 	$L__BB7_961;
	and.b16  	%rs4285, %rs7872, 255;
	setp.eq.s16 	%p268, %rs4285, 0;
	mov.b32 	%r8676, 48;
	@%p268 bra 	$L__BB7_961;
	setp.eq.s16 	%p269, %rs4234, 0;
	mov.b32 	%r8676, 49;
	@%p269 bra 	$L__BB7_961;
$L__BB7_1014:
	add.s32 	%r8613, %r8613, %r1710;
	add.f64 	%fd138, %fd138, %fd82;
$L__BB7_1015:
	cvt.u32.u16 	%r2125, %rs7824;
	and.b32  	%r2126, %r2125, 255;
	and.b16  	%rs4288, %rs7825, 255;
	mul.wide.u16 	%r2127, %rs4288, 256;
	or.b32  	%r2128, %r2127, %r2126;
	cvt.u32.u16 	%r2129, %rs7826;
	shl.b32 	%r2130, %r2129, 16;
	and.b32  	%r2131, %r2130, 16711680;
	or.b32  	%r2132, %r2128, %r2131;
	cvt.u32.u16 	%r2133, %rs7827;
	shl.b32 	%r2134, %r2133, 24;
	or.b32  	%r2046, %r2132, %r2134;
	cvt.u32.u16 	%r2135, %rs7828;
	and.b32  	%r2136, %r2135, 255;
	and.b16  	%rs4289, %rs7829, 255;
	mul.wide.u16 	%r2137, %rs4289, 256;
	or.b32  	%r2138, %r2137, %r2136;
	cvt.u32.u16 	%r2139, %rs7830;
	shl.b32 	%r2140, %r2139, 16;
	and.b32  	%r2141, %r2140, 16711680;
	or.b32  	%r2142, %r2138, %r2141;
	cvt.u32.u16 	%r2143, %rs7831;
	shl.b32 	%r2144, %r2143, 24;
	or.b32  	%r2051, %r2142, %r2144;
	cvt.u32.u16 	%r2145, %rs7832;
	and.b32  	%r2146, %r2145, 255;
	and.b16  	%rs4290, %rs7833, 255;
	mul.wide.u16 	%r2147, %rs4290, 256;
	or.b32  	%r2148, %r2147, %r2146;
	cvt.u32.u16 	%r2149, %rs7834;
	shl.b32 	%r2150, %r2149, 16;
	and.b32  	%r2151, %r2150, 16711680;
	or.b32  	%r2152, %r2148, %r2151;
	cvt.u32.u16 	%r2153, %rs7835;
	shl.b32 	%r2154, %r2153, 24;
	or.b32  	%r2056, %r2152, %r2154;
	cvt.u32.u16 	%r2155, %rs7836;
	and.b32  	%r2156, %r2155, 255;
	and.b16  	%rs4291, %rs7837, 255;
	mul.wide.u16 	%r2157, %rs4291, 256;
	or.b32  	%r2158, %r2157, %r2156;
	cvt.u32.u16 	%r2159, %rs7838;
	shl.b32 	%r2160, %r2159, 16;
	and.b32  	%r2161, %r2160, 16711680;
	or.b32  	%r2162, %r2158, %r2161;
	cvt.u32.u16 	%r2163, %rs7839;
	shl.b32 	%r2164, %r2163, 24;
	or.b32  	%r2061, %r2162, %r2164;
	cvt.u32.u16 	%r2165, %rs7840;
	and.b32  	%r2166, %r2165, 255;
	and.b16  	%rs4292, %rs7841, 255;
	mul.wide.u16 	%r2167, %rs4292, 256;
	or.b32  	%r2168, %r2167, %r2166;
	cvt.u32.u16 	%r2169, %rs7842;
	shl.b32 	%r2170, %r2169, 16;
	and.b32  	%r2171, %r2170, 16711680;
	or.b32  	%r2172, %r2168, %r2171;
	cvt.u32.u16 	%r2173, %rs7843;
	shl.b32 	%r2174, %r2173, 24;
	or.b32  	%r2066, %r2172, %r2174;
	cvt.u32.u16 	%r2175, %rs7844;
	and.b32  	%r2176, %r2175, 255;
	and.b16  	%rs4293, %rs7845, 255;
	mul.wide.u16 	%r2177, %rs4293, 256;
	or.b32  	%r2178, %r2177, %r2176;
	cvt.u32.u16 	%r2179, %rs7846;
	shl.b32 	%r2180, %r2179, 16;
	and.b32  	%r2181, %r2180, 16711680;
	or.b32  	%r2182, %r2178, %r2181;
	cvt.u32.u16 	%r2183, %rs7847;
	shl.b32 	%r2184, %r2183, 24;
	or.b32  	%r2071, %r2182, %r2184;
	cvt.u32.u16 	%r2185, %rs7848;
	and.b32  	%r2186, %r2185, 255;
	and.b16  	%rs4294, %rs7849, 255;
	mul.wide.u16 	%r2187, %rs4294, 256;
	or.b32  	%r2188, %r2187, %r2186;
	cvt.u32.u16 	%r2189, %rs7850;
	shl.b32 	%r2190, %r2189, 16;
	and.b32  	%r2191, %r2190, 16711680;
	or.b32  	%r2192, %r2188, %r2191;
	cvt.u32.u16 	%r2193, %rs7851;
	shl.b32 	%r2194, %r2193, 24;
	or.b32  	%r2076, %r2192, %r2194;
	cvt.u32.u16 	%r2195, %rs7852;
	and.b32  	%r2196, %r2195, 255;
	and.b16  	%rs4295, %rs7853, 255;
	mul.wide.u16 	%r2197, %rs4295, 256;
	or.b32  	%r2198, %r2197, %r2196;
	cvt.u32.u16 	%r2199, %rs7854;
	shl.b32 	%r2200, %r2199, 16;
	and.b32  	%r2201, %r2200, 16711680;
	or.b32  	%r2202, %r2198, %r2201;
	cvt.u32.u16 	%r2203, %rs7855;
	shl.b32 	%r2204, %r2203, 24;
	or.b32  	%r2081, %r2202, %r2204;
	cvt.u32.u16 	%r2205, %rs7856;
	and.b32  	%r2206, %r2205, 255;
	and.b16  	%rs4296, %rs7857, 255;
	mul.wide.u16 	%r2207, %rs4296, 256;
	or.b32  	%r2208, %r2207, %r2206;
	cvt.u32.u16 	%r2209, %rs7858;
	shl.b32 	%r2210, %r2209, 16;
	and.b32  	%r2211, %r2210, 16711680;
	or.b32  	%r2212, %r2208, %r2211;
	cvt.u32.u16 	%r2213, %rs7859;
	shl.b32 	%r2214, %r2213, 24;
	or.b32  	%r2086, %r2212, %r2214;
	cvt.u32.u16 	%r2215, %rs7860;
	and.b32  	%r2216, %r2215, 255;
	and.b16  	%rs4297, %rs7861, 255;
	mul.wide.u16 	%r2217, %rs4297, 256;
	or.b32  	%r2218, %r2217, %r2216;
	cvt.u32.u16 	%r2219, %rs7862;
	shl.b32 	%r2220, %r2219, 16;
	and.b32  	%r2221, %r2220, 16711680;
	or.b32  	%r2222, %r2218, %r2221;
	cvt.u32.u16 	%r2223, %rs7863;
	shl.b32 	%r2224, %r2223, 24;
	or.b32  	%r2091, %r2222, %r2224;
	cvt.u32.u16 	%r2225, %rs7864;
	and.b32  	%r2226, %r2225, 255;
	and.b16  	%rs4298, %rs7865, 255;
	mul.wide.u16 	%r2227, %rs4298, 256;
	or.b32  	%r2228, %r2227, %r2226;
	cvt.u32.u16 	%r2229, %rs7866;
	shl.b32 	%r2230, %r2229, 16;
	and.b32  	%r2231, %r2230, 16711680;
	or.b32  	%r2232, %r2228, %r2231;
	cvt.u32.u16 	%r2233, %rs7867;
	shl.b32 	%r2234, %r2233, 24;
	or.b32  	%r2096, %r2232, %r2234;
	cvt.u32.u16 	%r2235, %rs7868;
	and.b32  	%r2236, %r2235, 255;
	and.b16  	%rs4299, %rs7869, 255;
	mul.wide.u16 	%r2237, %rs4299, 256;
	or.b32  	%r2238, %r2237, %r2236;
	cvt.u32.u16 	%r2239, %rs7870;
	shl.b32 	%r2240, %r2239, 16;
	and.b32  	%r2241, %r2240, 16711680;
	or.b32  	%r2242, %r2238, %r2241;
	cvt.u32.u16 	%r2243, %rs7871;
	shl.b32 	%r2244, %r2243, 24;
	or.b32  	%r2101, %r2242, %r2244;
	cvt.u32.u16 	%r2245, %rs7872;
	and.b32  	%r2246, %r2245, 255;
	and.b16  	%rs4300, %rs7873, 255;
	mul.wide.u16 	%r2247, %rs4300, 256;
	or.b32  	%r2106, %r2247, %r2246;
	mov.b32 	%r2122, 8;
	mov.b32 	%r2123, 31;
	mov.b32 	%r2124, -1;
	// begin inline asm
	shfl.sync.down.b32 %r2045, %r2046, %r2122, %r2123, %r2124;
	// end inline asm
	// begin inline asm
	shfl.sync.down.b32 %r2050, %r2051, %r2122, %r2123, %r2124;
	// end inline asm
	// begin inline asm
	shfl.sync.down.b32 %r2055, %r2056, %r2122, %r2123, %r2124;
	// end inline asm
	// begin inline asm
	shfl.sync.down.b32 %r2060, %r2061, %r2122, %r2123, %r2124;
	// end inline asm
	// begin inline asm
	shfl.sync.down.b32 %r2065, %r2066, %r2122, %r2123, %r2124;
	// end inline asm
	// begin inline asm
	shfl.sync.down.b32 %r2070, %r2071, %r2122, %r2123, %r2124;
	// end inline asm
	// begin inline asm
	shfl.sync.down.b32 %r2075, %r2076, %r2122, %r2123, %r2124;
	// end inline asm
	// begin inline asm
	shfl.sync.down.b32 %r2080, %r2081, %r2122, %r2123, %r2124;
	// end inline asm
	// begin inline asm
	shfl.sync.down.b32 %r2085, %r2086, %r2122, %r2123, %r2124;
	// end inline asm
	// begin inline asm
	shfl.sync.down.b32 %r2090, %r2091, %r2122, %r2123, %r2124;
	// end inline asm
	// begin inline asm
	shfl.sync.down.b32 %r2095, %r2096, %r2122, %r2123, %r2124;
	// end inline asm
	// begin inline asm
	shfl.sync.down.b32 %r2100, %r2101, %r2122, %r2123, %r2124;
	// end inline asm
	// begin inline asm
	shfl.sync.down.b32 %r2105, %r2106, %r2122, %r2123, %r2124;
	// end inline asm
	// begin inline asm
	shfl.sync.down.b32 %r2110, %r8613, %r2122, %r2123, %r2124;
	// end inline asm
	mov.b64 	%rd195, %fd138;
	mov.b64 	{%r2116, %r2121}, %rd195;
	// begin inline asm
	shfl.sync.down.b32 %r2115, %r2116, %r2122, %r2123, %r2124;
	// end inline asm
	// begin inline asm
	shfl.sync.down.b32 %r2120, %r2121, %r2122, %r2123, %r2124;
	// end inline asm
	setp.gt.s32 	%p272, %r844, 23;
	@%p272 bra 	$L__BB7_1071;
	shr.u32 	%r2249, %r2105, 8;
	cvt.u16.u32 	%rs4301, %r2249;
	cvt.u16.u32 	%rs4302, %r2105;
	mov.b64 	%rd196, {%r2115, %r2120};
	mov.b64 	%fd87, %rd196;
	cvt.u16.u32 	%rs7265, %r2045;
	add.u64 	%rd41, %SPL, 0;
	add.u64 	%rd42, %SPL, 64;
	and.b16  	%rs4303, %rs7824, 255;
	prmt.b32 	%r2252, %r2139, %r2143, 0x3340U;
	cvt.u32.u16 	%r2253, %rs7829;
	prmt.b32 	%r2255, %r2135, %r2253, 0x3340U;
	prmt.b32 	%r2256, %r2255, %r2252, 0x5410U;
	prmt.b32 	%r2259, %r2129, %r2133, 0x3340U;
	cvt.u32.u16 	%r2260, %rs7825;
	prmt.b32 	%r2262, %r2125, %r2260, 0x3340U;
	prmt.b32 	%r2263, %r2262, %r2259, 0x5410U;
	st.local.v2.b32 	[%rd41], {%r2263, %r2256};
	prmt.b32 	%r2266, %r2159, %r2163, 0x3340U;
	cvt.u32.u16 	%r2267, %rs7837;
	prmt.b32 	%r2269, %r2155, %r2267, 0x3340U;
	prmt.b32 	%r2270, %r2269, %r2266, 0x5410U;
	prmt.b32 	%r2273, %r2149, %r2153, 0x3340U;
	cvt.u32.u16 	%r2274, %rs7833;
	prmt.b32 	%r2276, %r2145, %r2274, 0x3340U;
	prmt.b32 	%r2277, %r2276, %r2273, 0x5410U;
	st.local.v2.b32 	[%rd41+8], {%r2277, %r2270};
	prmt.b32 	%r2280, %r2179, %r2183, 0x3340U;
	cvt.u32.u16 	%r2281, %rs7845;
	prmt.b32 	%r2283, %r2175, %r2281, 0x3340U;
	prmt.b32 	%r2284, %r2283, %r2280, 0x5410U;
	prmt.b32 	%r2287, %r2169, %r2173, 0x3340U;
	cvt.u32.u16 	%r2288, %rs7841;
	prmt.b32 	%r2290, %r2165, %r2288, 0x3340U;
	prmt.b32 	%r2291, %r2290, %r2287, 0x5410U;
	st.local.v2.b32 	[%rd41+16], {%r2291, %r2284};
	prmt.b32 	%r2294, %r2199, %r2203, 0x3340U;
	cvt.u32.u16 	%r2295, %rs7853;
	prmt.b32 	%r2297, %r2195, %r2295, 0x3340U;
	prmt.b32 	%r2298, %r2297, %r2294, 0x5410U;
	prmt.b32 	%r2301, %r2189, %r2193, 0x3340U;
	cvt.u32.u16 	%r2302, %rs7849;
	prmt.b32 	%r2304, %r2185, %r2302, 0x3340U;
	prmt.b32 	%r2305, %r2304, %r2301, 0x5410U;
	st.local.v2.b32 	[%rd41+24], {%r2305, %r2298};
	prmt.b32 	%r2308, %r2219, %r2223, 0x3340U;
	cvt.u32.u16 	%r2309, %rs7861;
	prmt.b32 	%r2311, %r2215, %r2309, 0x3340U;
	prmt.b32 	%r2312, %r2311, %r2308, 0x5410U;
	prmt.b32 	%r2315, %r2209, %r2213, 0x3340U;
	cvt.u32.u16 	%r2316, %rs7857;
	prmt.b32 	%r2318, %r2205, %r2316, 0x3340U;
	prmt.b32 	%r2319, %r2318, %r2315, 0x5410U;
	st.local.v2.b32 	[%rd41+32], {%r2319, %r2312};
	prmt.b32 	%r2322, %r2239, %r2243, 0x3340U;
	cvt.u32.u16 	%r2323, %rs7869;
	prmt.b32 	%r2325, %r2235, %r2323, 0x3340U;
	prmt.b32 	%r2326, %r2325, %r2322, 0x5410U;
	prmt.b32 	%r2329, %r2229, %r2233, 0x3340U;
	cvt.u32.u16 	%r2330, %rs7865;
	prmt.b32 	%r2332, %r2225, %r2330, 0x3340U;
	prmt.b32 	%r2333, %r2332, %r2329, 0x5410U;
	st.local.v2.b32 	[%rd41+40], {%r2333, %r2326};
	st.local.v2.u8 	[%rd41+48], {%rs7872, %rs7873};
	st.local.u32 	[%rd41+52], %r8613;
	st.local.f64 	[%rd41+56], %fd138;
	st.local.v2.b32 	[%rd42], {%r2045, %r2050};
	st.local.v2.b32 	[%rd42+8], {%r2055, %r2060};
	st.local.v2.b32 	[%rd42+16], {%r2065, %r2070};
	st.local.v2.b32 	[%rd42+24], {%r2075, %r2080};
	st.local.v2.b32 	[%rd42+32], {%r2085, %r2090};
	st.local.v2.b32 	[%rd42+40], {%r2095, %r2100};
	st.local.v2.u8 	[%rd42+48], {%rs4302, %rs4301};
	st.local.u32 	[%rd42+52], %r2110;
	st.local.v2.u32 	[%rd42+56], {%r2115, %r2120};
	setp.ne.s16 	%p273, %rs4303, 0;
	mov.b32 	%r8680, 0;
	@%p273 bra 	$L__BB7_1021;
$L__BB7_1017:
	and.b16  	%rs4353, %rs7265, 255;
	setp.eq.s16 	%p323, %rs4353, 0;
	@%p323 bra 	$L__BB7_1070;
	mov.b32 	%r8681, 0;
$L__BB7_1019:
	add.s32 	%r2384, %r8681, %r8680;
	cvt.u64.u32 	%rd199, %r2384;
	add.s64 	%rd200, %rd41, %rd199;
	st.local.u8 	[%rd200], %rs7265;
	add.s32 	%r298, %r8681, 1;
	cvt.u64.u32 	%rd201, %r8681;
	add.s64 	%rd202, %rd42, %rd201;
	ld.local.u8 	%rs7265, [%rd202+1];
	setp.ne.s16 	%p324, %rs7265, 0;
	mov.u32 	%r8681, %r298;
	@%p324 bra 	$L__BB7_1019;
	ld.local.u32 	%r8613, [%rd41+52];
	ld.local.f64 	%fd138, [%rd41+56];
	ld.local.v2.b32 	{%r2385, %r2386}, [%rd41];
	bfe.u32 	%r2387, %r2385, 0, 8;
	cvt.u16.u32 	%rs7824, %r2387;
	bfe.u32 	%r2388, %r2385, 8, 8;
	cvt.u16.u32 	%rs7825, %r2388;
	bfe.u32 	%r2389, %r2385, 16, 8;
	cvt.u16.u32 	%rs7826, %r2389;
	bfe.u32 	%r2390, %r2385, 24, 8;
	cvt.u16.u32 	%rs7827, %r2390;
	bfe.u32 	%r2391, %r2386, 0, 8;
	cvt.u16.u32 	%rs7828, %r2391;
	bfe.u32 	%r2392, %r2386, 8, 8;
	cvt.u16.u32 	%rs7829, %r2392;
	bfe.u32 	%r2393, %r2386, 16, 8;
	cvt.u16.u32 	%rs7830, %r2393;
	bfe.u32 	%r2394, %r2386, 24, 8;
	cvt.u16.u32 	%rs7831, %r2394;
	ld.local.v2.b32 	{%r2395, %r2396}, [%rd41+8];
	bfe.u32 	%r2397, %r2395, 0, 8;
	cvt.u16.u32 	%rs7832, %r2397;
	bfe.u32 	%r2398, %r2395, 8, 8;
	cvt.u16.u32 	%rs7833, %r2398;
	bfe.u32 	%r2399, %r2395, 16, 8;
	cvt.u16.u32 	%rs7834, %r2399;
	bfe.u32 	%r2400, %r2395, 24, 8;
	cvt.u16.u32 	%rs7835, %r2400;
	bfe.u32 	%r2401, %r2396, 0, 8;
	cvt.u16.u32 	%rs7836, %r2401;
	bfe.u32 	%r2402, %r2396, 8, 8;
	cvt.u16.u32 	%rs7837, %r2402;
	bfe.u32 	%r2403, %r2396, 16, 8;
	cvt.u16.u32 	%rs7838, %r2403;
	bfe.u32 	%r2404, %r2396, 24, 8;
	cvt.u16.u32 	%rs7839, %r2404;
	ld.local.v2.b32 	{%r2405, %r2406}, [%rd41+16];
	bfe.u32 	%r2407, %r2405, 0, 8;
	cvt.u16.u32 	%rs7840, %r2407;
	bfe.u32 	%r2408, %r2405, 8, 8;
	cvt.u16.u32 	%rs7841, %r2408;
	bfe.u32 	%r2409, %r2405, 16, 8;
	cvt.u16.u32 	%rs7842, %r2409;
	bfe.u32 	%r2410, %r2405, 24, 8;
	cvt.u16.u32 	%rs7843, %r2410;
	bfe.u32 	%r2411, %r2406, 0, 8;
	cvt.u16.u32 	%rs7844, %r2411;
	bfe.u32 	%r2412, %r2406, 8, 8;
	cvt.u16.u32 	%rs7845, %r2412;
	bfe.u32 	%r2413, %r2406, 16, 8;
	cvt.u16.u32 	%rs7846, %r2413;
	bfe.u32 	%r2414, %r2406, 24, 8;
	cvt.u16.u32 	%rs7847, %r2414;
	ld.local.v2.b32 	{%r2415, %r2416}, [%rd41+24];
	bfe.u32 	%r2417, %r2415, 0, 8;
	cvt.u16.u32 	%rs7848, %r2417;
	bfe.u32 	%r2418, %r2415, 8, 8;
	cvt.u16.u32 	%rs7849, %r2418;
	bfe.u32 	%r2419, %r2415, 16, 8;
	cvt.u16.u32 	%rs7850, %r2419;
	bfe.u32 	%r2420, %r2415, 24, 8;
	cvt.u16.u32 	%rs7851, %r2420;
	bfe.u32 	%r2421, %r2416, 0, 8;
	cvt.u16.u32 	%rs7852, %r2421;
	bfe.u32 	%r2422, %r2416, 8, 8;
	cvt.u16.u32 	%rs7853, %r2422;
	bfe.u32 	%r2423, %r2416, 16, 8;
	cvt.u16.u32 	%rs7854, %r2423;
	bfe.u32 	%r2424, %r2416, 24, 8;
	cvt.u16.u32 	%rs7855, %r2424;
	ld.local.v2.b32 	{%r2425, %r2426}, [%rd41+32];
	bfe.u32 	%r2427, %r2425, 0, 8;
	cvt.u16.u32 	%rs7856, %r2427;
	bfe.u32 	%r2428, %r2425, 8, 8;
	cvt.u16.u32 	%rs7857, %r2428;
	bfe.u32 	%r2429, %r2425, 16, 8;
	cvt.u16.u32 	%rs7858, %r2429;
	bfe.u32 	%r2430, %r2425, 24, 8;
	cvt.u16.u32 	%rs7859, %r2430;
	bfe.u32 	%r2431, %r2426, 0, 8;
	cvt.u16.u32 	%rs7860, %r2431;
	bfe.u32 	%r2432, %r2426, 8, 8;
	cvt.u16.u32 	%rs7861, %r2432;
	bfe.u32 	%r2433, %r2426, 16, 8;
	cvt.u16.u32 	%rs7862, %r2433;
	bfe.u32 	%r2434, %r2426, 24, 8;
	cvt.u16.u32 	%rs7863, %r2434;
	ld.local.v2.b32 	{%r2435, %r2436}, [%rd41+40];
	bfe.u32 	%r2437, %r2435, 0, 8;
	cvt.u16.u32 	%rs7864, %r2437;
	bfe.u32 	%r2438, %r2435, 8, 8;
	cvt.u16.u32 	%rs7865, %r2438;
	bfe.u32 	%r2439, %r2435, 16, 8;
	cvt.u16.u32 	%rs7866, %r2439;
	bfe.u32 	%r2440, %r2435, 24, 8;
	cvt.u16.u32 	%rs7867, %r2440;
	bfe.u32 	%r2441, %r2436, 0, 8;
	cvt.u16.u32 	%rs7868, %r2441;
	bfe.u32 	%r2442, %r2436, 8, 8;
	cvt.u16.u32 	%rs7869, %r2442;
	bfe.u32 	%r2443, %r2436, 16, 8;
	cvt.u16.u32 	%rs7870, %r2443;
	bfe.u32 	%r2444, %r2436, 24, 8;
	cvt.u16.u32 	%rs7871, %r2444;
	ld.local.v2.u8 	{%rs7872, %rs7873}, [%rd41+48];
	bra.uni 	$L__BB7_1070;
$L__BB7_1021:
	setp.eq.s16 	%p274, %rs4288, 0;
	mov.b32 	%r8680, 1;
	@%p274 bra 	$L__BB7_1017;
	and.b16  	%rs4305, %rs7826, 255;
	setp.eq.s16 	%p275, %rs4305, 0;
	mov.b32 	%r8680, 2;
	@%p275 bra 	$L__BB7_1017;
	and.b16  	%rs4306, %rs7827, 255;
	setp.eq.s16 	%p276, %rs4306, 0;
	mov.b32 	%r8680, 3;
	@%p276 bra 	$L__BB7_1017;
	and.b16  	%rs4307, %rs7828, 255;
	setp.eq.s16 	%p277, %rs4307, 0;
	mov.b32 	%r8680, 4;
	@%p277 bra 	$L__BB7_1017;
	setp.eq.s16 	%p278, %rs4289, 0;
	mov.b32 	%r8680, 5;
	@%p278 bra 	$L__BB7_1017;
	and.b16  	%rs4309, %rs7830, 255;
	setp.eq.s16 	%p279, %rs4309, 0;
	mov.b32 	%r8680, 6;
	@%p279 bra 	$L__BB7_1017;
	and.b16  	%rs4310, %rs7831, 255;
	setp.eq.s16 	%p280, %rs4310, 0;
	mov.b32 	%r8680, 7;
	@%p280 bra 	$L__BB7_1017;
	and.b16  	%rs4311, %rs7832, 255;
	setp.eq.s16 	%p281, %rs4311, 0;
	mov.b32 	%r8680, 8;
	@%p281 bra 	$L__BB7_1017;
	setp.eq.s16 	%p282, %rs4290, 0;
	mov.b32 	%r8680, 9;
	@%p282 bra 	$L__BB7_1017;
	and.b16  	%rs4313, %rs7834, 255;
	setp.eq.s16 	%p283, %rs4313, 0;
	mov.b32 	%r8680, 10;
	@%p283 bra 	$L__BB7_1017;
	and.b16  	%rs4314, %rs7835, 255;
	setp.eq.s16 	%p284, %rs4314, 0;
	mov.b32 	%r8680, 11;
	@%p284 bra 	$L__BB7_1017;
	and.b16  	%rs4315, %rs7836, 255;
	setp.eq.s16 	%p285, %rs4315, 0;
	mov.b32 	%r8680, 12;
	@%p285 bra 	$L__BB7_1017;
	setp.eq.s16 	%p286, %rs4291, 0;
	mov.b32 	%r8680, 13;
	@%p286 bra 	$L__BB7_1017;
	and.b16  	%rs4317, %rs7838, 255;
	setp.eq.s16 	%p287, %rs4317, 0;
	mov.b32 	%r8680, 14;
	@%p287 bra 	$L__BB7_1017;
	and.b16  	%rs4318, %rs7839, 255;
	setp.eq.s16 	%p288, %rs4318, 0;
	mov.b32 	%r8680, 15;
	@%p288 bra 	$L__BB7_1017;
	and.b16  	%rs4319, %rs7840, 255;
	setp.eq.s16 	%p289, %rs4319, 0;
	mov.b32 	%r8680, 16;
	@%p289 bra 	$L__BB7_1017;
	setp.eq.s16 	%p290, %rs4292, 0;
	mov.b32 	%r8680, 17;
	@%p290 bra 	$L__BB7_1017;
	and.b16  	%rs4321, %rs7842, 255;
	setp.eq.s16 	%p291, %rs4321, 0;
	mov.b32 	%r8680, 18;
	@%p291 bra 	$L__BB7_1017;
	and.b16  	%rs4322, %rs7843, 255;
	setp.eq.s16 	%p292, %rs4322, 0;
	mov.b32 	%r8680, 19;
	@%p292 bra 	$L__BB7_1017;
	and.b16  	%rs4323, %rs7844, 255;
	setp.eq.s16 	%p293, %rs4323, 0;
	mov.b32 	%r8680, 20;
	@%p293 bra 	$L__BB7_1017;
	setp.eq.s16 	%p294, %rs4293, 0;
	mov.b32 	%r8680, 21;
	@%p294 bra 	$L__BB7_1017;
	and.b16  	%rs4325, %rs7846, 255;
	setp.eq.s16 	%p295, %rs4325, 0;
	mov.b32 	%r8680, 22;
	@%p295 bra 	$L__BB7_1017;
	and.b16  	%rs4326, %rs7847, 255;
	setp.eq.s16 	%p296, %rs4326, 0;
	mov.b32 	%r8680, 23;
	@%p296 bra 	$L__BB7_1017;
	and.b16  	%rs4327, %rs7848, 255;
	setp.eq.s16 	%p297, %rs4327, 0;
	mov.b32 	%r8680, 24;
	@%p297 bra 	$L__BB7_1017;
	setp.eq.s16 	%p298, %rs4294, 0;
	mov.b32 	%r8680, 25;
	@%p298 bra 	$L__BB7_1017;
	and.b16  	%rs4329, %rs7850, 255;
	setp.eq.s16 	%p299, %rs4329, 0;
	mov.b32 	%r8680, 26;
	@%p299 bra 	$L__BB7_1017;
	and.b16  	%rs4330, %rs7851, 255;
	setp.eq.s16 	%p300, %rs4330, 0;
	mov.b32 	%r8680, 27;
	@%p300 bra 	$L__BB7_1017;
	and.b16  	%rs4331, %rs7852, 255;
	setp.eq.s16 	%p301, %rs4331, 0;
	mov.b32 	%r8680, 28;
	@%p301 bra 	$L__BB7_1017;
	setp.eq.s16 	%p302, %rs4295, 0;
	mov.b32 	%r8680, 29;
	@%p302 bra 	$L__BB7_1017;
	and.b16  	%rs4333, %rs7854, 255;
	setp.eq.s16 	%p303, %rs4333, 0;
	mov.b32 	%r8680, 30;
	@%p303 bra 	$L__BB7_1017;
	and.b16  	%rs4334, %rs7855, 255;
	setp.eq.s16 	%p304, %rs4334, 0;
	mov.b32 	%r8680, 31;
	@%p304 bra 	$L__BB7_1017;
	and.b16  	%rs4335, %rs7856, 255;
	setp.eq.s16 	%p305, %rs4335, 0;
	mov.b32 	%r8680, 32;
	@%p305 bra 	$L__BB7_1017;
	setp.eq.s16 	%p306, %rs4296, 0;
	mov.b32 	%r8680, 33;
	@%p306 bra 	$L__BB7_1017;
	and.b16  	%rs4337, %rs7858, 255;
	setp.eq.s16 	%p307, %rs4337, 0;
	mov.b32 	%r8680, 34;
	@%p307 bra 	$L__BB7_1017;
	and.b16  	%rs4338, %rs7859, 255;
	setp.eq.s16 	%p308, %rs4338, 0;
	mov.b32 	%r8680, 35;
	@%p308 bra 	$L__BB7_1017;
	and.b16  	%rs4339, %rs7860, 255;
	setp.eq.s16 	%p309, %rs4339, 0;
	mov.b32 	%r8680, 36;
	@%p309 bra 	$L__BB7_1017;
	setp.eq.s16 	%p310, %rs4297, 0;
	mov.b32 	%r8680, 37;
	@%p310 bra 	$L__BB7_1017;
	and.b16  	%rs4341, %rs7862, 255;
	setp.eq.s16 	%p311, %rs4341, 0;
	mov.b32 	%r8680, 38;
	@%p311 bra 	$L__BB7_1017;
	and.b16  	%rs4342, %rs7863, 255;
	setp.eq.s16 	%p312, %rs4342, 0;
	mov.b32 	%r8680, 39;
	@%p312 bra 	$L__BB7_1017;
	and.b16  	%rs4343, %rs7864, 255;
	setp.eq.s16 	%p313, %rs4343, 0;
	mov.b32 	%r8680, 40;
	@%p313 bra 	$L__BB7_1017;
	setp.eq.s16 	%p314, %rs4298, 0;
	mov.b32 	%r8680, 41;
	@%p314 bra 	$L__BB7_1017;
	and.b16  	%rs4345, %rs7866, 255;
	setp.eq.s16 	%p315, %rs4345, 0;
	mov.b32 	%r8680, 42;
	@%p315 bra 	$L__BB7_1017;
	and.b16  	%rs4346, %rs7867, 255;
	setp.eq.s16 	%p316, %rs4346, 0;
	mov.b32 	%r8680, 43;
	@%p316 bra 	$L__BB7_1017;
	and.b16  	%rs4347, %rs7868, 255;
	setp.eq.s16 	%p317, %rs4347, 0;
	mov.b32 	%r8680, 44;
	@%p317 bra 	$L__BB7_1017;
	setp.eq.s16 	%p318, %rs4299, 0;
	mov.b32 	%r8680, 45;
	@%p318 bra 	$L__BB7_1017;
	and.b16  	%rs4349, %rs7870, 255;
	setp.eq.s16 	%p319, %rs4349, 0;
	mov.b32 	%r8680, 46;
	@%p319 bra 	$L__BB7_1017;
	and.b16  	%rs4350, %rs7871, 255;
	setp.eq.s16 	%p320, %rs4350, 0;
	mov.b32 	%r8680, 47;
	@%p320 bra 	$L__BB7_1017;
	and.b16  	%rs4351, %rs7872, 255;
	setp.eq.s16 	%p321, %rs4351, 0;
	mov.b32 	%r8680, 48;
	@%p321 bra 	$L__BB7_1017;
	setp.eq.s16 	%p322, %rs4300, 0;
	mov.b32 	%r8680, 49;
	@%p322 bra 	$L__BB7_1017;
$L__BB7_1070:
	add.s32 	%r8613, %r8613, %r2110;
	add.f64 	%fd138, %fd138, %fd87;
$L__BB7_1071:
	cvt.u32.u16 	%r2525, %rs7824;
	and.b32  	%r2526, %r2525, 255;
	and.b16  	%rs4354, %rs7825, 255;
	mul.wide.u16 	%r2527, %rs4354, 256;
	or.b32  	%r2528, %r2527, %r2526;
	cvt.u32.u16 	%r2529, %rs7826;
	shl.b32 	%r2530, %r2529, 16;
	and.b32  	%r2531, %r2530, 16711680;
	or.b32  	%r2532, %r2528, %r2531;
	cvt.u32.u16 	%r2533, %rs7827;
	shl.b32 	%r2534, %r2533, 24;
	or.b32  	%r2446, %r2532, %r2534;
	cvt.u32.u16 	%r2535, %rs7828;
	and.b32  	%r2536, %r2535, 255;
	and.b16  	%rs4355, %rs7829, 255;
	mul.wide.u16 	%r2537, %rs4355, 256;
	or.b32  	%r2538, %r2537, %r2536;
	cvt.u32.u16 	%r2539, %rs7830;
	shl.b32 	%r2540, %r2539, 16;
	and.b32  	%r2541, %r2540, 16711680;
	or.b32  	%r2542, %r2538, %r2541;
	cvt.u32.u16 	%r2543, %rs7831;
	shl.b32 	%r2544, %r2543, 24;
	or.b32  	%r2451, %r2542, %r2544;
	cvt.u32.u16 	%r2545, %rs7832;
	and.b32  	%r2546, %r2545, 255;
	and.b16  	%rs4356, %rs7833, 255;
	mul.wide.u16 	%r2547, %rs4356, 256;
	or.b32  	%r2548, %r2547, %r2546;
	cvt.u32.u16 	%r2549, %rs7834;
	shl.b32 	%r2550, %r2549, 16;
	and.b32  	%r2551, %r2550, 16711680;
	or.b32  	%r2552, %r2548, %r2551;
	cvt.u32.u16 	%r2553, %rs7835;
	shl.b32 	%r2554, %r2553, 24;
	or.b32  	%r2456, %r2552, %r2554;
	cvt.u32.u16 	%r2555, %rs7836;
	and.b32  	%r2556, %r2555, 255;
	and.b16  	%rs4357, %rs7837, 255;
	mul.wide.u16 	%r2557, %rs4357, 256;
	or.b32  	%r2558, %r2557, %r2556;
	cvt.u32.u16 	%r2559, %rs7838;
	shl.b32 	%r2560, %r2559, 16;
	and.b32  	%r2561, %r2560, 16711680;
	or.b32  	%r2562, %r2558, %r2561;
	cvt.u32.u16 	%r2563, %rs7839;
	shl.b32 	%r2564, %r2563, 24;
	or.b32  	%r2461, %r2562, %r2564;
	cvt.u32.u16 	%r2565, %rs7840;
	and.b32  	%r2566, %r2565, 255;
	and.b16  	%rs4358, %rs7841, 255;
	mul.wide.u16 	%r2567, %rs4358, 256;
	or.b32  	%r2568, %r2567, %r2566;
	cvt.u32.u16 	%r2569, %rs7842;
	shl.b32 	%r2570, %r2569, 16;
	and.b32  	%r2571, %r2570, 16711680;
	or.b32  	%r2572, %r2568, %r2571;
	cvt.u32.u16 	%r2573, %rs7843;
	shl.b32 	%r2574, %r2573, 24;
	or.b32  	%r2466, %r2572, %r2574;
	cvt.u32.u16 	%r2575, %rs7844;
	and.b32  	%r2576, %r2575, 255;
	and.b16  	%rs4359, %rs7845, 255;
	mul.wide.u16 	%r2577, %rs4359, 256;
	or.b32  	%r2578, %r2577, %r2576;
	cvt.u32.u16 	%r2579, %rs7846;
	shl.b32 	%r2580, %r2579, 16;
	and.b32  	%r2581, %r2580, 16711680;
	or.b32  	%r2582, %r2578, %r2581;
	cvt.u32.u16 	%r2583, %rs7847;
	shl.b32 	%r2584, %r2583, 24;
	or.b32  	%r2471, %r2582, %r2584;
	cvt.u32.u16 	%r2585, %rs7848;
	and.b32  	%r2586, %r2585, 255;
	and.b16  	%rs4360, %rs7849, 255;
	mul.wide.u16 	%r2587, %rs4360, 256;
	or.b32  	%r2588, %r2587, %r2586;
	cvt.u32.u16 	%r2589, %rs7850;
	shl.b32 	%r2590, %r2589, 16;
	and.b32  	%r2591, %r2590, 16711680;
	or.b32  	%r2592, %r2588, %r2591;
	cvt.u32.u16 	%r2593, %rs7851;
	shl.b32 	%r2594, %r2593, 24;
	or.b32  	%r2476, %r2592, %r2594;
	cvt.u32.u16 	%r2595, %rs7852;
	and.b32  	%r2596, %r2595, 255;
	and.b16  	%rs4361, %rs7853, 255;
	mul.wide.u16 	%r2597, %rs4361, 256;
	or.b32  	%r2598, %r2597, %r2596;
	cvt.u32.u16 	%r2599, %rs7854;
	shl.b32 	%r2600, %r2599, 16;
	and.b32  	%r2601, %r2600, 16711680;
	or.b32  	%r2602, %r2598, %r2601;
	cvt.u32.u16 	%r2603, %rs7855;
	shl.b32 	%r2604, %r2603, 24;
	or.b32  	%r2481, %r2602, %r2604;
	cvt.u32.u16 	%r2605, %rs7856;
	and.b32  	%r2606, %r2605, 255;
	and.b16  	%rs4362, %rs7857, 255;
	mul.wide.u16 	%r2607, %rs4362, 256;
	or.b32  	%r2608, %r2607, %r2606;
	cvt.u32.u16 	%r2609, %rs7858;
	shl.b32 	%r2610, %r2609, 16;
	and.b32  	%r2611, %r2610, 16711680;
	or.b32  	%r2612, %r2608, %r2611;
	cvt.u32.u16 	%r2613, %rs7859;
	shl.b32 	%r2614, %r2613, 24;
	or.b32  	%r2486, %r2612, %r2614;
	cvt.u32.u16 	%r2615, %rs7860;
	and.b32  	%r2616, %r2615, 255;
	and.b16  	%rs4363, %rs7861, 255;
	mul.wide.u16 	%r2617, %rs4363, 256;
	or.b32  	%r2618, %r2617, %r2616;
	cvt.u32.u16 	%r2619, %rs7862;
	shl.b32 	%r2620, %r2619, 16;
	and.b32  	%r2621, %r2620, 16711680;
	or.b32  	%r2622, %r2618, %r2621;
	cvt.u32.u16 	%r2623, %rs7863;
	shl.b32 	%r2624, %r2623, 24;
	or.b32  	%r2491, %r2622, %r2624;
	cvt.u32.u16 	%r2625, %rs7864;
	and.b32  	%r2626, %r2625, 255;
	and.b16  	%rs4364, %rs7865, 255;
	mul.wide.u16 	%r2627, %rs4364, 256;
	or.b32  	%r2628, %r2627, %r2626;
	cvt.u32.u16 	%r2629, %rs7866;
	shl.b32 	%r2630, %r2629, 16;
	and.b32  	%r2631, %r2630, 16711680;
	or.b32  	%r2632, %r2628, %r2631;
	cvt.u32.u16 	%r2633, %rs7867;
	shl.b32 	%r2634, %r2633, 24;
	or.b32  	%r2496, %r2632, %r2634;
	cvt.u32.u16 	%r2635, %rs7868;
	and.b32  	%r2636, %r2635, 255;
	and.b16  	%rs4365, %rs7869, 255;
	mul.wide.u16 	%r2637, %rs4365, 256;
	or.b32  	%r2638, %r2637, %r2636;
	cvt.u32.u16 	%r2639, %rs7870;
	shl.b32 	%r2640, %r2639, 16;
	and.b32  	%r2641, %r2640, 16711680;
	or.b32  	%r2642, %r2638, %r2641;
	cvt.u32.u16 	%r2643, %rs7871;
	shl.b32 	%r2644, %r2643, 24;
	or.b32  	%r2501, %r2642, %r2644;
	cvt.u32.u16 	%r2645, %rs7872;
	and.b32  	%r2646, %r2645, 255;
	and.b16  	%rs4366, %rs7873, 255;
	mul.wide.u16 	%r2647, %rs4366, 256;
	or.b32  	%r2506, %r2647, %r2646;
	mov.b32 	%r2522, 16;
	mov.b32 	%r2523, 31;
	mov.b32 	%r2524, -1;
	// begin inline asm
	shfl.sync.down.b32 %r2445, %r2446, %r2522, %r2523, %r2524;
	// end inline asm
	// begin inline asm
	shfl.sync.down.b32 %r2450, %r2451, %r2522, %r2523, %r2524;
	// end inline asm
	// begin inline asm
	shfl.sync.down.b32 %r2455, %r2456, %r2522, %r2523, %r2524;
	// end inline asm
	// begin inline asm
	shfl.sync.down.b32 %r2460, %r2461, %r2522, %r2523, %r2524;
	// end inline asm
	// begin inline asm
	shfl.sync.down.b32 %r2465, %r2466, %r2522, %r2523, %r2524;
	// end inline asm
	// begin inline asm
	shfl.sync.down.b32 %r2470, %r2471, %r2522, %r2523, %r2524;
	// end inline asm
	// begin inline asm
	shfl.sync.down.b32 %r2475, %r2476, %r2522, %r2523, %r2524;
	// end inline asm
	// begin inline asm
	shfl.sync.down.b32 %r2480, %r2481, %r2522, %r2523, %r2524;
	// end inline asm
	// begin inline asm
	shfl.sync.down.b32 %r2485, %r2486, %r2522, %r2523, %r2524;
	// end inline asm
	// begin inline asm
	shfl.sync.down.b32 %r2490, %r2491, %r2522, %r2523, %r2524;
	// end inline asm
	// begin inline asm
	shfl.sync.down.b32 %r2495, %r2496, %r2522, %r2523, %r2524;
	// end inline asm
	// begin inline asm
	shfl.sync.down.b32 %r2500, %r2501, %r2522, %r2523, %r2524;
	// end inline asm
	// begin inline asm
	shfl.sync.down.b32 %r2505, %r2506, %r2522, %r2523, %r2524;
	// end inline asm
	// begin inline asm
	shfl.sync.down.b32 %r2510, %r8613, %r2522, %r2523, %r2524;
	// end inline asm
	mov.b64 	%rd203, %fd138;
	mov.b64 	{%r2516, %r2521}, %rd203;
	// begin inline asm
	shfl.sync.down.b32 %r2515, %r2516, %r2522, %r2523, %r2524;
	// end inline asm
	// begin inline asm
	shfl.sync.down.b32 %r2520, %r2521, %r2522, %r2523, %r2524;
	// end inline asm
	setp.gt.s32 	%p325, %r844, 15;
	@%p325 bra 	$L__BB7_1128;
	shr.u32 	%r2649, %r2505, 8;
	cvt.u16.u32 	%rs4367, %r2649;
	cvt.u16.u32 	%rs4368, %r2505;
	mov.b64 	%rd204, {%r2515, %r2520};
	mov.b64 	%fd92, %rd204;
	cvt.u16.u32 	%rs7366, %r2445;
	add.u64 	%rd43, %SPL, 0;
	add.u64 	%rd44, %SPL, 64;
	and.b16  	%rs4369, %rs7824, 255;
	prmt.b32 	%r2652, %r2539, %r2543, 0x3340U;
	cvt.u32.u16 	%r2653, %rs7829;
	prmt.b32 	%r2655, %r2535, %r2653, 0x3340U;
	prmt.b32 	%r2656, %r2655, %r2652, 0x5410U;
	prmt.b32 	%r2659, %r2529, %r2533, 0x3340U;
	cvt.u32.u16 	%r2660, %rs7825;
	prmt.b32 	%r2662, %r2525, %r2660, 0x3340U;
	prmt.b32 	%r2663, %r2662, %r2659, 0x5410U;
	st.local.v2.b32 	[%rd43], {%r2663, %r2656};
	prmt.b32 	%r2666, %r2559, %r2563, 0x3340U;
	cvt.u32.u16 	%r2667, %rs7837;
	prmt.b32 	%r2669, %r2555, %r2667, 0x3340U;
	prmt.b32 	%r2670, %r2669, %r2666, 0x5410U;
	prmt.b32 	%r2673, %r2549, %r2553, 0x3340U;
	cvt.u32.u16 	%r2674, %rs7833;
	prmt.b32 	%r2676, %r2545, %r2674, 0x3340U;
	prmt.b32 	%r2677, %r2676, %r2673, 0x5410U;
	st.local.v2.b32 	[%rd43+8], {%r2677, %r2670};
	prmt.b32 	%r2680, %r2579, %r2583, 0x3340U;
	cvt.u32.u16 	%r2681, %rs7845;
	prmt.b32 	%r2683, %r2575, %r2681, 0x3340U;
	prmt.b32 	%r2684, %r2683, %r2680, 0x5410U;
	prmt.b32 	%r2687, %r2569, %r2573, 0x3340U;
	cvt.u32.u16 	%r2688, %rs7841;
	prmt.b32 	%r2690, %r2565, %r2688, 0x3340U;
	prmt.b32 	%r2691, %r2690, %r2687, 0x5410U;
	st.local.v2.b32 	[%rd43+16], {%r2691, %r2684};
	prmt.b32 	%r2694, %r2599, %r2603, 0x3340U;
	cvt.u32.u16 	%r2695, %rs7853;
	prmt.b32 	%r2697, %r2595, %r2695, 0x3340U;
	prmt.b32 	%r2698, %r2697, %r2694, 0x5410U;
	prmt.b32 	%r2701, %r2589, %r2593, 0x3340U;
	cvt.u32.u16 	%r2702, %rs7849;
	prmt.b32 	%r2704, %r2585, %r2702, 0x3340U;
	prmt.b32 	%r2705, %r2704, %r2701, 0x5410U;
	st.local.v2.b32 	[%rd43+24], {%r2705, %r2698};
	prmt.b32 	%r2708, %r2619, %r2623, 0x3340U;
	cvt.u32.u16 	%r2709, %rs7861;
	prmt.b32 	%r2711, %r2615, %r2709, 0x3340U;
	prmt.b32 	%r2712, %r2711, %r2708, 0x5410U;
	prmt.b32 	%r2715, %r2609, %r2613, 0x3340U;
	cvt.u32.u16 	%r2716, %rs7857;
	prmt.b32 	%r2718, %r2605, %r2716, 0x3340U;
	prmt.b32 	%r2719, %r2718, %r2715, 0x5410U;
	st.local.v2.b32 	[%rd43+32], {%r2719, %r2712};
	prmt.b32 	%r2722, %r2639, %r2643, 0x3340U;
	cvt.u32.u16 	%r2723, %rs7869;
	prmt.b32 	%r2725, %r2635, %r2723, 0x3340U;
	prmt.b32 	%r2726, %r2725, %r2722, 0x5410U;
	prmt.b32 	%r2729, %r2629, %r2633, 0x3340U;
	cvt.u32.u16 	%r2730, %rs7865;
	prmt.b32 	%r2732, %r2625, %r2730, 0x3340U;
	prmt.b32 	%r2733, %r2732, %r2729, 0x5410U;
	st.local.v2.b32 	[%rd43+40], {%r2733, %r2726};
	st.local.v2.u8 	[%rd43+48], {%rs7872, %rs7873};
	st.local.u32 	[%rd43+52], %r8613;
	st.local.f64 	[%rd43+56], %fd138;
	st.local.v2.b32 	[%rd44], {%r2445, %r2450};
	st.local.v2.b32 	[%rd44+8], {%r2455, %r2460};
	st.local.v2.b32 	[%rd44+16], {%r2465, %r2470};
	st.local.v2.b32 	[%rd44+24], {%r2475, %r2480};
	st.local.v2.b32 	[%rd44+32], {%r2485, %r2490};
	st.local.v2.b32 	[%rd44+40], {%r2495, %r2500};
	st.local.v2.u8 	[%rd44+48], {%rs4368, %rs4367};
	st.local.u32 	[%rd44+52], %r2510;
	st.local.v2.u32 	[%rd44+56], {%r2515, %r2520};
	setp.ne.s16 	%p326, %rs4369, 0;
	mov.b32 	%r8684, 0;
	@%p326 bra 	$L__BB7_1077;
$L__BB7_1073:
	and.b16  	%rs4419, %rs7366, 255;
	setp.eq.s16 	%p376, %rs4419, 0;
	@%p376 bra 	$L__BB7_1126;
	mov.b32 	%r8685, 0;
$L__BB7_1075:
	add.s32 	%r2784, %r8685, %r8684;
	cvt.u64.u32 	%rd207, %r2784;
	add.s64 	%rd208, %rd43, %rd207;
	st.local.u8 	[%rd208], %rs7366;
	add.s32 	%r321, %r8685, 1;
	cvt.u64.u32 	%rd209, %r8685;
	add.s64 	%rd210, %rd44, %rd209;
	ld.local.u8 	%rs7366, [%rd210+1];
	setp.ne.s16 	%p377, %rs7366, 0;
	mov.u32 	%r8685, %r321;
	@%p377 bra 	$L__BB7_1075;
	ld.local.u32 	%r8613, [%rd43+52];
	ld.local.f64 	%fd138, [%rd43+56];
	ld.local.v2.b32 	{%r2785, %r2786}, [%rd43];
	bfe.u32 	%r2787, %r2785, 0, 8;
	cvt.u16.u32 	%rs7824, %r2787;
	bfe.u32 	%r2788, %r2785, 8, 8;
	cvt.u16.u32 	%rs7825, %r2788;
	bfe.u32 	%r2789, %r2785, 16, 8;
	cvt.u16.u32 	%rs7826, %r2789;
	bfe.u32 	%r2790, %r2785, 24, 8;
	cvt.u16.u32 	%rs7827, %r2790;
	bfe.u32 	%r2791, %r2786, 0, 8;
	cvt.u16.u32 	%rs7828, %r2791;
	bfe.u32 	%r2792, %r2786, 8, 8;
	cvt.u16.u32 	%rs7829, %r2792;
	bfe.u32 	%r2793, %r2786, 16, 8;
	cvt.u16.u32 	%rs7830, %r2793;
	bfe.u32 	%r2794, %r2786, 24, 8;
	cvt.u16.u32 	%rs7831, %r2794;
	ld.local.v2.b32 	{%r2795, %r2796}, [%rd43+8];
	bfe.u32 	%r2797, %r2795, 0, 8;
	cvt.u16.u32 	%rs7832, %r2797;
	bfe.u32 	%r2798, %r2795, 8, 8;
	cvt.u16.u32 	%rs7833, %r2798;
	bfe.u32 	%r2799, %r2795, 16, 8;
	cvt.u16.u32 	%rs7834, %r2799;
	bfe.u32 	%r2800, %r2795, 24, 8;
	cvt.u16.u32 	%rs7835, %r2800;
	bfe.u32 	%r2801, %r2796, 0, 8;
	cvt.u16.u32 	%rs7836, %r2801;
	bfe.u32 	%r2802, %r2796, 8, 8;
	cvt.u16.u32 	%rs7837, %r2802;
	bfe.u32 	%r2803, %r2796, 16, 8;
	cvt.u16.u32 	%rs7838, %r2803;
	bfe.u32 	%r2804, %r2796, 24, 8;
	cvt.u16.u32 	%rs7839, %r2804;
	ld.local.v2.b32 	{%r2805, %r2806}, [%rd43+16];
	bfe.u32 	%r2807, %r2805, 0, 8;
	cvt.u16.u32 	%rs7840, %r2807;
	bfe.u32 	%r2808, %r2805, 8, 8;
	cvt.u16.u32 	%rs7841, %r2808;
	bfe.u32 	%r2809, %r2805, 16, 8;
	cvt.u16.u32 	%rs7842, %r2809;
	bfe.u32 	%r2810, %r2805, 24, 8;
	cvt.u16.u32 	%rs7843, %r2810;
	bfe.u32 	%r2811, %r2806, 0, 8;
	cvt.u16.u32 	%rs7844, %r2811;
	bfe.u32 	%r2812, %r2806, 8, 8;
	cvt.u16.u32 	%rs7845, %r2812;
	bfe.u32 	%r2813, %r2806, 16, 8;
	cvt.u16.u32 	%rs7846, %r2813;
	bfe.u32 	%r2814, %r2806, 24, 8;
	cvt.u16.u32 	%rs7847, %r2814;
	ld.local.v2.b32 	{%r2815, %r2816}, [%rd43+24];
	bfe.u32 	%r2817, %r2815, 0, 8;
	cvt.u16.u32 	%rs7848, %r2817;
	bfe.u32 	%r2818, %r2815, 8, 8;
	cvt.u16.u32 	%rs7849, %r2818;
	bfe.u32 	%r2819, %r2815, 16, 8;
	cvt.u16.u32 	%rs7850, %r2819;
	bfe.u32 	%r2820, %r2815, 24, 8;
	cvt.u16.u32 	%rs7851, %r2820;
	bfe.u32 	%r2821, %r2816, 0, 8;
	cvt.u16.u32 	%rs7852, %r2821;
	bfe.u32 	%r2822, %r2816, 8, 8;
	cvt.u16.u32 	%rs7853, %r2822;
	bfe.u32 	%r2823, %r2816, 16, 8;
	cvt.u16.u32 	%rs7854, %r2823;
	bfe.u32 	%r2824, %r2816, 24, 8;
	cvt.u16.u32 	%rs7855, %r2824;
	ld.local.v2.b32 	{%r2825, %r2826}, [%rd43+32];
	bfe.u32 	%r2827, %r2825, 0, 8;
	cvt.u16.u32 	%rs7856, %r2827;
	bfe.u32 	%r2828, %r2825, 8, 8;
	cvt.u16.u32 	%rs7857, %r2828;
	bfe.u32 	%r2829, %r2825, 16, 8;
	cvt.u16.u32 	%rs7858, %r2829;
	bfe.u32 	%r2830, %r2825, 24, 8;
	cvt.u16.u32 	%rs7859, %r2830;
	bfe.u32 	%r2831, %r2826, 0, 8;
	cvt.u16.u32 	%rs7860, %r2831;
	bfe.u32 	%r2832, %r2826, 8, 8;
	cvt.u16.u32 	%rs7861, %r2832;
	bfe.u32 	%r2833, %r2826, 16, 8;
	cvt.u16.u32 	%rs7862, %r2833;
	bfe.u32 	%r2834, %r2826, 24, 8;
	cvt.u16.u32 	%rs7863, %r2834;
	ld.local.v2.b32 	{%r2835, %r2836}, [%rd43+40];
	bfe.u32 	%r2837, %r2835, 0, 8;
	cvt.u16.u32 	%rs7864, %r2837;
	bfe.u32 	%r2838, %r2835, 8, 8;
	cvt.u16.u32 	%rs7865, %r2838;
	bfe.u32 	%r2839, %r2835, 16, 8;
	cvt.u16.u32 	%rs7866, %r2839;
	bfe.u32 	%r2840, %r2835, 24, 8;
	cvt.u16.u32 	%rs7867, %r2840;
	bfe.u32 	%r2841, %r2836, 0, 8;
	cvt.u16.u32 	%rs7868, %r2841;
	bfe.u32 	%r2842, %r2836, 8, 8;
	cvt.u16.u32 	%rs7869, %r2842;
	bfe.u32 	%r2843, %r2836, 16, 8;
	cvt.u16.u32 	%rs7870, %r2843;
	bfe.u32 	%r2844, %r2836, 24, 8;
	cvt.u16.u32 	%rs7871, %r2844;
	ld.local.v2.u8 	{%rs7872, %rs7873}, [%rd43+48];
	bra.uni 	$L__BB7_1126;
$L__BB7_1077:
	setp.eq.s16 	%p327, %rs4354, 0;
	mov.b32 	%r8684, 1;
	@%p327 bra 	$L__BB7_1073;
	and.b16  	%rs4371, %rs7826, 255;
	setp.eq.s16 	%p328, %rs4371, 0;
	mov.b32 	%r8684, 2;
	@%p328 bra 	$L__BB7_1073;
	and.b16  	%rs4372, %rs7827, 255;
	setp.eq.s16 	%p329, %rs4372, 0;
	mov.b32 	%r8684, 3;
	@%p329 bra 	$L__BB7_1073;
	and.b16  	%rs4373, %rs7828, 255;
	setp.eq.s16 	%p330, %rs4373, 0;
	mov.b32 	%r8684, 4;
	@%p330 bra 	$L__BB7_1073;
	setp.eq.s16 	%p331, %rs4355, 0;
	mov.b32 	%r8684, 5;
	@%p331 bra 	$L__BB7_1073;
	and.b16  	%rs4375, %rs7830, 255;
	setp.eq.s16 	%p332, %rs4375, 0;
	mov.b32 	%r8684, 6;
	@%p332 bra 	$L__BB7_1073;
	and.b16  	%rs4376, %rs7831, 255;
	setp.eq.s16 	%p333, %rs4376, 0;
	mov.b32 	%r8684, 7;
	@%p333 bra 	$L__BB7_1073;
	and.b16  	%rs4377, %rs7832, 255;
	setp.eq.s16 	%p334, %rs4377, 0;
	mov.b32 	%r8684, 8;
	@%p334 bra 	$L__BB7_1073;
	setp.eq.s16 	%p335, %rs4356, 0;
	mov.b32 	%r8684, 9;
	@%p335 bra 	$L__BB7_1073;
	and.b16  	%rs4379, %rs7834, 255;
	setp.eq.s16 	%p336, %rs4379, 0;
	mov.b32 	%r8684, 10;
	@%p336 bra 	$L__BB7_1073;
	and.b16  	%rs4380, %rs7835, 255;
	setp.eq.s16 	%p337, %rs4380, 0;
	mov.b32 	%r8684, 11;
	@%p337 bra 	$L__BB7_1073;
	and.b16  	%rs4381, %rs7836, 255;
	setp.eq.s16 	%p338, %rs4381, 0;
	mov.b32 	%r8684, 12;
	@%p338 bra 	$L__BB7_1073;
	setp.eq.s16 	%p339, %rs4357, 0;
	mov.b32 	%r8684, 13;
	@%p339 bra 	$L__BB7_1073;
	and.b16  	%rs4383, %rs7838, 255;
	setp.eq.s16 	%p340, %rs4383, 0;
	mov.b32 	%r8684, 14;
	@%p340 bra 	$L__BB7_1073;
	and.b16  	%rs4384, %rs7839, 255;
	setp.eq.s16 	%p341, %rs4384, 0;
	mov.b32 	%r8684, 15;
	@%p341 bra 	$L__BB7_1073;
	and.b16  	%rs4385, %rs7840, 255;
	setp.eq.s16 	%p342, %rs4385, 0;
	mov.b32 	%r8684, 16;
	@%p342 bra 	$L__BB7_1073;
	setp.eq.s16 	%p343, %rs4358, 0;
	mov.b32 	%r8684, 17;
	@%p343 bra 	$L__BB7_1073;
	and.b16  	%rs4387, %rs7842, 255;
	setp.eq.s16 	%p344, %rs4387, 0;
	mov.b32 	%r8684, 18;
	@%p344 bra 	$L__BB7_1073;
	and.b16  	%rs4388, %rs7843, 255;
	setp.eq.s16 	%p345, %rs4388, 0;
	mov.b32 	%r8684, 19;
	@%p345 bra 	$L__BB7_1073;
	and.b16  	%rs4389, %rs7844, 255;
	setp.eq.s16 	%p346, %rs4389, 0;
	mov.b32 	%r8684, 20;
	@%p346 bra 	$L__BB7_1073;
	setp.eq.s16 	%p347, %rs4359, 0;
	mov.b32 	%r8684, 21;
	@%p347 bra 	$L__BB7_1073;
	and.b16  	%rs4391, %rs7846, 255;
	setp.eq.s16 	%p348, %rs4391, 0;
	mov.b32 	%r8684, 22;
	@%p348 bra 	$L__BB7_1073;
	and.b16  	%rs4392, %rs7847, 255;
	setp.eq.s16 	%p349, %rs4392, 0;
	mov.b32 	%r8684, 23;
	@%p349 bra 	$L__BB7_1073;
	and.b16  	%rs4393, %rs7848, 255;
	setp.eq.s16 	%p350, %rs4393, 0;
	mov.b32 	%r8684, 24;
	@%p350 bra 	$L__BB7_1073;
	setp.eq.s16 	%p351, %rs4360, 0;
	mov.b32 	%r8684, 25;
	@%p351 bra 	$L__BB7_1073;
	and.b16  	%rs4395, %rs7850, 255;
	setp.eq.s16 	%p352, %rs4395, 0;
	mov.b32 	%r8684, 26;
	@%p352 bra 	$L__BB7_1073;
	and.b16  	%rs4396, %rs7851, 255;
	setp.eq.s16 	%p353, %rs4396, 0;
	mov.b32 	%r8684, 27;
	@%p353 bra 	$L__BB7_1073;
	and.b16  	%rs4397, %rs7852, 255;
	setp.eq.s16 	%p354, %rs4397, 0;
	mov.b32 	%r8684, 28;
	@%p354 bra 	$L__BB7_1073;
	setp.eq.s16 	%p355, %rs4361, 0;
	mov.b32 	%r8684, 29;
	@%p355 bra 	$L__BB7_1073;
	and.b16  	%rs4399, %rs7854, 255;
	setp.eq.s16 	%p356, %rs4399, 0;
	mov.b32 	%r8684, 30;
	@%p356 bra 	$L__BB7_1073;
	and.b16  	%rs4400, %rs7855, 255;
	setp.eq.s16 	%p357, %rs4400, 0;
	mov.b32 	%r8684, 31;
	@%p357 bra 	$L__BB7_1073;
	and.b16  	%rs4401, %rs7856, 255;
	setp.eq.s16 	%p358, %rs4401, 0;
	mov.b32 	%r8684, 32;
	@%p358 bra 	$L__BB7_1073;
	setp.eq.s16 	%p359, %rs4362, 0;
	mov.b32 	%r8684, 33;
	@%p359 bra 	$L__BB7_1073;
	and.b16  	%rs4403, %rs7858, 255;
	setp.eq.s16 	%p360, %rs4403, 0;
	mov.b32 	%r8684, 34;
	@%p360 bra 	$L__BB7_1073;
	and.b16  	%rs4404, %rs7859, 255;
	setp.eq.s16 	%p361, %rs4404, 0;
	mov.b32 	%r8684, 35;
	@%p361 bra 	$L__BB7_1073;
	and.b16  	%rs4405, %rs7860, 255;
	setp.eq.s16 	%p362, %rs4405, 0;
	mov.b32 	%r8684, 36;
	@%p362 bra 	$L__BB7_1073;
	setp.eq.s16 	%p363, %rs4363, 0;
	mov.b32 	%r8684, 37;
	@%p363 bra 	$L__BB7_1073;
	and.b16  	%rs4407, %rs7862, 255;
	setp.eq.s16 	%p364, %rs4407, 0;
	mov.b32 	%r8684, 38;
	@%p364 bra 	$L__BB7_1073;
	and.b16  	%rs4408, %rs7863, 255;
	setp.eq.s16 	%p365, %rs4408, 0;
	mov.b32 	%r8684, 39;
	@%p365 bra 	$L__BB7_1073;
	and.b16  	%rs4409, %rs7864, 255;
	setp.eq.s16 	%p366, %rs4409, 0;
	mov.b32 	%r8684, 40;
	@%p366 bra 	$L__BB7_1073;
	setp.eq.s16 	%p367, %rs4364, 0;
	mov.b32 	%r8684, 41;
	@%p367 bra 	$L__BB7_1073;
	and.b16  	%rs4411, %rs7866, 255;
	setp.eq.s16 	%p368, %rs4411, 0;
	mov.b32 	%r8684, 42;
	@%p368 bra 	$L__BB7_1073;
	and.b16  	%rs4412, %rs7867, 255;
	setp.eq.s16 	%p369, %rs4412, 0;
	mov.b32 	%r8684, 43;
	@%p369 bra 	$L__BB7_1073;
	and.b16  	%rs4413, %rs7868, 255;
	setp.eq.s16 	%p370, %rs4413, 0;
	mov.b32 	%r8684, 44;
	@%p370 bra 	$L__BB7_1073;
	setp.eq.s16 	%p371, %rs4365, 0;
	mov.b32 	%r8684, 45;
	@%p371 bra 	$L__BB7_1073;
	and.b16  	%rs4415, %rs7870, 255;
	setp.eq.s16 	%p372, %rs4415, 0;
	mov.b32 	%r8684, 46;
	@%p372 bra 	$L__BB7_1073;
	and.b16  	%rs4416, %rs7871, 255;
	setp.eq.s16 	%p373, %rs4416, 0;
	mov.b32 	%r8684, 47;
	@%p373 bra 	$L__BB7_1073;
	and.b16  	%rs4417, %rs7872, 255;
	setp.eq.s16 	%p374, %rs4417, 0;
	mov.b32 	%r8684, 48;
	@%p374 bra 	$L__BB7_1073;
	setp.eq.s16 	%p375, %rs4366, 0;
	mov.b32 	%r8684, 49;
	@%p375 bra 	$L__BB7_1073;
$L__BB7_1126:
	add.s32 	%r8613, %r8613, %r2510;
	add.f64 	%fd138, %fd138, %fd92;
	setp.ne.s32 	%p378, %r844, 0;
	@%p378 bra 	$L__BB7_1128;
	shl.b32 	%r2845, %r183, 1;
	and.b32  	%r2846, %r2845, 1984;
	mov.u32 	%r2847, _ZZN3cub18CUB_300001_SM_10006detail6reduce28DeviceReduceSingleTileKernelINS2_10policy_hubI4Studj8sum_funcE10Policy1000EPS5_S9_iS6_S5_S5_N4cuda3std3__410__identityEEEvT0_T1_T2_T3_T4_T6_E12temp_storage;
	add.s32 	%r2848, %r2847, %r2846;
	cvt.u32.u16 	%r2849, %rs7831;
	cvt.u32.u16 	%r2850, %rs7830;
	prmt.b32 	%r2851, %r2850, %r2849, 0x3340U;
	cvt.u32.u16 	%r2852, %rs7829;
	cvt.u32.u16 	%r2853, %rs7828;
	prmt.b32 	%r2854, %r2853, %r2852, 0x3340U;
	prmt.b32 	%r2855, %r2854, %r2851, 0x5410U;
	cvt.u32.u16 	%r2856, %rs7827;
	cvt.u32.u16 	%r2857, %rs7826;
	prmt.b32 	%r2858, %r2857, %r2856, 0x3340U;
	cvt.u32.u16 	%r2859, %rs7825;
	cvt.u32.u16 	%r2860, %rs7824;
	prmt.b32 	%r2861, %r2860, %r2859, 0x3340U;
	prmt.b32 	%r2862, %r2861, %r2858, 0x5410U;
	st.shared.v2.b32 	[%r2848+8], {%r2862, %r2855};
	cvt.u32.u16 	%r2863, %rs7839;
	cvt.u32.u16 	%r2864, %rs7838;
	prmt.b32 	%r2865, %r2864, %r2863, 0x3340U;
	cvt.u32.u16 	%r2866, %rs7837;
	cvt.u32.u16 	%r2867, %rs7836;
	prmt.b32 	%r2868, %r2867, %r2866, 0x3340U;
	prmt.b32 	%r2869, %r2868, %r2865, 0x5410U;
	cvt.u32.u16 	%r2870, %rs7835;
	cvt.u32.u16 	%r2871, %rs7834;
	prmt.b32 	%r2872, %r2871, %r2870, 0x3340U;
	cvt.u32.u16 	%r2873, %rs7833;
	cvt.u32.u16 	%r2874, %rs7832;
	prmt.b32 	%r2875, %r2874, %r2873, 0x3340U;
	prmt.b32 	%r2876, %r2875, %r2872, 0x5410U;
	st.shared.v2.b32 	[%r2848+16], {%r2876, %r2869};
	cvt.u32.u16 	%r2877, %rs7847;
	cvt.u32.u16 	%r2878, %rs7846;
	prmt.b32 	%r2879, %r2878, %r2877, 0x3340U;
	cvt.u32.u16 	%r2880, %rs7845;
	cvt.u32.u16 	%r2881, %rs7844;
	prmt.b32 	%r2882, %r2881, %r2880, 0x3340U;
	prmt.b32 	%r2883, %r2882, %r2879, 0x5410U;
	cvt.u32.u16 	%r2884, %rs7843;
	cvt.u32.u16 	%r2885, %rs7842;
	prmt.b32 	%r2886, %r2885, %r2884, 0x3340U;
	cvt.u32.u16 	%r2887, %rs7841;
	cvt.u32.u16 	%r2888, %rs7840;
	prmt.b32 	%r2889, %r2888, %r2887, 0x3340U;
	prmt.b32 	%r2890, %r2889, %r2886, 0x5410U;
	st.shared.v2.b32 	[%r2848+24], {%r2890, %r2883};
	cvt.u32.u16 	%r2891, %rs7855;
	cvt.u32.u16 	%r2892, %rs7854;
	prmt.b32 	%r2893, %r2892, %r2891, 0x3340U;
	cvt.u32.u16 	%r2894, %rs7853;
	cvt.u32.u16 	%r2895, %rs7852;
	prmt.b32 	%r2896, %r2895, %r2894, 0x3340U;
	prmt.b32 	%r2897, %r2896, %r2893, 0x5410U;
	cvt.u32.u16 	%r2898, %rs7851;
	cvt.u32.u16 	%r2899, %rs7850;
	prmt.b32 	%r2900, %r2899, %r2898, 0x3340U;
	cvt.u32.u16 	%r2901, %rs7849;
	cvt.u32.u16 	%r2902, %rs7848;
	prmt.b32 	%r2903, %r2902, %r2901, 0x3340U;
	prmt.b32 	%r2904, %r2903, %r2900, 0x5410U;
	st.shared.v2.b32 	[%r2848+32], {%r2904, %r2897};
	cvt.u32.u16 	%r2905, %rs7863;
	cvt.u32.u16 	%r2906, %rs7862;
	prmt.b32 	%r2907, %r2906, %r2905, 0x3340U;
	cvt.u32.u16 	%r2908, %rs7861;
	cvt.u32.u16 	%r2909, %rs7860;
	prmt.b32 	%r2910, %r2909, %r2908, 0x3340U;
	prmt.b32 	%r2911, %r2910, %r2907, 0x5410U;
	cvt.u32.u16 	%r2912, %rs7859;
	cvt.u32.u16 	%r2913, %rs7858;
	prmt.b32 	%r2914, %r2913, %r2912, 0x3340U;
	cvt.u32.u16 	%r2915, %rs7857;
	cvt.u32.u16 	%r2916, %rs7856;
	prmt.b32 	%r2917, %r2916, %r2915, 0x3340U;
	prmt.b32 	%r2918, %r2917, %r2914, 0x5410U;
	st.shared.v2.b32 	[%r2848+40], {%r2918, %r2911};
	cvt.u32.u16 	%r2919, %rs7871;
	cvt.u32.u16 	%r2920, %rs7870;
	prmt.b32 	%r2921, %r2920, %r2919, 0x3340U;
	cvt.u32.u16 	%r2922, %rs7869;
	cvt.u32.u16 	%r2923, %rs7868;
	prmt.b32 	%r2924, %r2923, %r2922, 0x3340U;
	prmt.b32 	%r2925, %r2924, %r2921, 0x5410U;
	cvt.u32.u16 	%r2926, %rs7867;
	cvt.u32.u16 	%r2927, %rs7866;
	prmt.b32 	%r2928, %r2927, %r2926, 0x3340U;
	cvt.u32.u16 	%r2929, %rs7865;
	cvt.u32.u16 	%r2930, %rs7864;
	prmt.b32 	%r2931, %r2930, %r2929, 0x3340U;
	prmt.b32 	%r2932, %r2931, %r2928, 0x5410U;
	st.shared.v2.b32 	[%r2848+48], {%r2932, %r2925};
	st.shared.v2.u8 	[%r2848+56], {%rs7872, %rs7873};
	st.shared.u32 	[%r2848+60], %r8613;
	st.shared.f64 	[%r2848+64], %fd138;
$L__BB7_1128:
	bar.sync 	0;
	setp.ne.s32 	%p379, %r183, 0;
	@%p379 bra 	$L__BB7_1508;
	ld.shared.v2.b32 	{%r2934, %r2935}, [_ZZN3cub18CUB_300001_SM_10006detail6reduce28DeviceReduceSingleTileKernelINS2_10policy_hubI4Studj8sum_funcE10Policy1000EPS5_S9_iS6_S5_S5_N4cuda3std3__410__identityEEEvT0_T1_T2_T3_T4_T6_E12temp_storage+72];
	bfe.u32 	%r2936, %r2934, 0, 8;
	cvt.u16.u32 	%rs7467, %r2936;
	ld.shared.v2.b32 	{%r2937, %r2938}, [_ZZN3cub18CUB_300001_SM_10006detail6reduce28DeviceReduceSingleTileKernelINS2_10policy_hubI4Studj8sum_funcE10Policy1000EPS5_S9_iS6_S5_S5_N4cuda3std3__410__identityEEEvT0_T1_T2_T3_T4_T6_E12temp_storage+80];
	ld.shared.v2.b32 	{%r2939, %r2940}, [_ZZN3cub18CUB_300001_SM_10006detail6reduce28DeviceReduceSingleTileKernelINS2_10policy_hubI4Studj8sum_funcE10Policy1000EPS5_S9_iS6_S5_S5_N4cuda3std3__410__identityEEEvT0_T1_T2_T3_T4_T6_E12temp_storage+88];
	ld.shared.v2.b32 	{%r2941, %r2942}, [_ZZN3cub18CUB_300001_SM_10006detail6reduce28DeviceReduceSingleTileKernelINS2_10policy_hubI4Studj8sum_funcE10Policy1000EPS5_S9_iS6_S5_S5_N4cuda3std3__410__identityEEEvT0_T1_T2_T3_T4_T6_E12temp_storage+96];
	ld.shared.v2.b32 	{%r2943, %r2944}, [_ZZN3cub18CUB_300001_SM_10006detail6reduce28DeviceReduceSingleTileKernelINS2_10policy_hubI4Studj8sum_funcE10Policy1000EPS5_S9_iS6_S5_S5_N4cuda3std3__410__identityEEEvT0_T1_T2_T3_T4_T6_E12temp_storage+104];
	ld.shared.v2.b32 	{%r2945, %r2946}, [_ZZN3cub18CUB_300001_SM_10006detail6reduce28DeviceReduceSingleTileKernelINS2_10policy_hubI4Studj8sum_funcE10Policy1000EPS5_S9_iS6_S5_S5_N4cuda3std3__410__identityEEEvT0_T1_T2_T3_T4_T6_E12temp_storage+112];
	ld.shared.v2.u8 	{%rs4420, %rs4421}, [_ZZN3cub18CUB_300001_SM_10006detail6reduce28DeviceReduceSingleTileKernelINS2_10policy_hubI4Studj8sum_funcE10Policy1000EPS5_S9_iS6_S5_S5_N4cuda3std3__410__identityEEEvT0_T1_T2_T3_T4_T6_E12temp_storage+120];
	ld.shared.u32 	%r326, [_ZZN3cub18CUB_300001_SM_10006detail6reduce28DeviceReduceSingleTileKernelINS2_10policy_hubI4Studj8sum_funcE10Policy1000EPS5_S9_iS6_S5_S5_N4cuda3std3__410__identityEEEvT0_T1_T2_T3_T4_T6_E12temp_storage+124];
	ld.shared.f64 	%fd97, [_ZZN3cub18CUB_300001_SM_10006detail6reduce28DeviceReduceSingleTileKernelINS2_10policy_hubI4Studj8sum_funcE10Policy1000EPS5_S9_iS6_S5_S5_N4cuda3std3__410__identityEEEvT0_T1_T2_T3_T4_T6_E12temp_storage+128];
	add.u64 	%rd211, %SP, 0;
	add.u64 	%rd45, %SPL, 0;
	add.u64 	%rd212, %SP, 64;
	add.u64 	%rd46, %SPL, 64;
	and.b16  	%rs4422, %rs7824, 255;
	cvt.u32.u16 	%r2947, %rs7831;
	cvt.u32.u16 	%r2948, %rs7830;
	prmt.b32 	%r2949, %r2948, %r2947, 0x3340U;
	cvt.u32.u16 	%r2950, %rs7829;
	cvt.u32.u16 	%r2951, %rs7828;
	prmt.b32 	%r2952, %r2951, %r2950, 0x3340U;
	prmt.b32 	%r2953, %r2952, %r2949, 0x5410U;
	cvt.u32.u16 	%r2954, %rs7827;
	cvt.u32.u16 	%r2955, %rs7826;
	prmt.b32 	%r2956, %r2955, %r2954, 0x3340U;
	cvt.u32.u16 	%r2957, %rs7825;
	cvt.u32.u16 	%r2958, %rs7824;
	prmt.b32 	%r2959, %r2958, %r2957, 0x3340U;
	prmt.b32 	%r2960, %r2959, %r2956, 0x5410U;
	st.local.v2.b32 	[%rd45], {%r2960, %r2953};
	cvt.u32.u16 	%r2961, %rs7839;
	cvt.u32.u16 	%r2962, %rs7838;
	prmt.b32 	%r2963, %r2962, %r2961, 0x3340U;
	cvt.u32.u16 	%r2964, %rs7837;
	cvt.u32.u16 	%r2965, %rs7836;
	prmt.b32 	%r2966, %r2965, %r2964, 0x3340U;
	prmt.b32 	%r2967, %r2966, %r2963, 0x5410U;
	cvt.u32.u16 	%r2968, %rs7835;
	cvt.u32.u16 	%r2969, %rs7834;
	prmt.b32 	%r2970, %r2969, %r2968, 0x3340U;
	cvt.u32.u16 	%r2971, %rs7833;
	cvt.u32.u16 	%r2972, %rs7832;
	prmt.b32 	%r2973, %r2972, %r2971, 0x3340U;
	prmt.b32 	%r2974, %r2973, %r2970, 0x5410U;
	st.local.v2.b32 	[%rd45+8], {%r2974, %r2967};
	cvt.u32.u16 	%r2975, %rs7847;
	cvt.u32.u16 	%r2976, %rs7846;
	prmt.b32 	%r2977, %r2976, %r2975, 0x3340U;
	cvt.u32.u16 	%r2978, %rs7845;
	cvt.u32.u16 	%r2979, %rs7844;
	prmt.b32 	%r2980, %r2979, %r2978, 0x3340U;
	prmt.b32 	%r2981, %r2980, %r2977, 0x5410U;
	cvt.u32.u16 	%r2982, %rs7843;
	cvt.u32.u16 	%r2983, %rs7842;
	prmt.b32 	%r2984, %r2983, %r2982, 0x3340U;
	cvt.u32.u16 	%r2985, %rs7841;
	cvt.u32.u16 	%r2986, %rs7840;
	prmt.b32 	%r2987, %r2986, %r2985, 0x3340U;
	prmt.b32 	%r2988, %r2987, %r2984, 0x5410U;
	st.local.v2.b32 	[%rd45+16], {%r2988, %r2981};
	cvt.u32.u16 	%r2989, %rs7855;
	cvt.u32.u16 	%r2990, %rs7854;
	prmt.b32 	%r2991, %r2990, %r2989, 0x3340U;
	cvt.u32.u16 	%r2992, %rs7853;
	cvt.u32.u16 	%r2993, %rs7852;
	prmt.b32 	%r2994, %r2993, %r2992, 0x3340U;
	prmt.b32 	%r2995, %r2994, %r2991, 0x5410U;
	cvt.u32.u16 	%r2996, %rs7851;
	cvt.u32.u16 	%r2997, %rs7850;
	prmt.b32 	%r2998, %r2997, %r2996, 0x3340U;
	cvt.u32.u16 	%r2999, %rs7849;
	cvt.u32.u16 	%r3000, %rs7848;
	prmt.b32 	%r3001, %r3000, %r2999, 0x3340U;
	prmt.b32 	%r3002, %r3001, %r2998, 0x5410U;
	st.local.v2.b32 	[%rd45+24], {%r3002, %r2995};
	cvt.u32.u16 	%r3003, %rs7863;
	cvt.u32.u16 	%r3004, %rs7862;
	prmt.b32 	%r3005, %r3004, %r3003, 0x3340U;
	cvt.u32.u16 	%r3006, %rs7861;
	cvt.u32.u16 	%r3007, %rs7860;
	prmt.b32 	%r3008, %r3007, %r3006, 0x3340U;
	prmt.b32 	%r3009, %r3008, %r3005, 0x5410U;
	cvt.u32.u16 	%r3010, %rs7859;
	cvt.u32.u16 	%r3011, %rs7858;
	prmt.b32 	%r3012, %r3011, %r3010, 0x3340U;
	cvt.u32.u16 	%r3013, %rs7857;
	cvt.u32.u16 	%r3014, %rs7856;
	prmt.b32 	%r3015, %r3014, %r3013, 0x3340U;
	prmt.b32 	%r3016, %r3015, %r3012, 0x5410U;
	st.local.v2.b32 	[%rd45+32], {%r3016, %r3009};
	cvt.u32.u16 	%r3017, %rs7871;
	cvt.u32.u16 	%r3018, %rs7870;
	prmt.b32 	%r3019, %r3018, %r3017, 0x3340U;
	cvt.u32.u16 	%r3020, %rs7869;
	cvt.u32.u16 	%r3021, %rs7868;
	prmt.b32 	%r3022, %r3021, %r3020, 0x3340U;
	prmt.b32 	%r3023, %r3022, %r3019, 0x5410U;
	cvt.u32.u16 	%r3024, %rs7867;
	cvt.u32.u16 	%r3025, %rs7866;
	prmt.b32 	%r3026, %r3025, %r3024, 0x3340U;
	cvt.u32.u16 	%r3027, %rs7865;
	cvt.u32.u16 	%r3028, %rs7864;
	prmt.b32 	%r3029, %r3028, %r3027, 0x3340U;
	prmt.b32 	%r3030, %r3029, %r3026, 0x5410U;
	st.local.v2.b32 	[%rd45+40], {%r3030, %r3023};
	st.local.v2.u8 	[%rd45+48], {%rs7872, %rs7873};
	st.local.u32 	[%rd45+52], %r8613;
	st.local.f64 	[%rd45+56], %fd138;
	st.local.v2.b32 	[%rd46], {%r2934, %r2935};
	st.local.v2.b32 	[%rd46+8], {%r2937, %r2938};
	st.local.v2.b32 	[%rd46+16], {%r2939, %r2940};
	st.local.v2.b32 	[%rd46+24], {%r2941, %r2942};
	st.local.v2.b32 	[%rd46+32], {%r2943, %r2944};
	st.local.v2.b32 	[%rd46+40], {%r2945, %r2946};
	st.local.v2.u8 	[%rd46+48], {%rs4420, %rs4421};
	st.local.u32 	[%rd46+52], %r326;
	st.local.f64 	[%rd46+56], %fd97;
	setp.ne.s16 	%p380, %rs4422, 0;
	mov.b32 	%r8688, 0;
	@%p380 bra 	$L__BB7_1134;
$L__BB7_1130:
	and.b16  	%rs4472, %rs7467, 255;
	setp.eq.s16 	%p430, %rs4472, 0;
	@%p430 bra 	$L__BB7_1183;
	mov.b32 	%r8689, 0;
$L__BB7_1132:
	add.s32 	%r3081, %r8689, %r8688;
	cvt.u64.u32 	%rd213, %r3081;
	add.s64 	%rd214, %rd45, %rd213;
	st.local.u8 	[%rd214], %rs7467;
	add.s32 	%r329, %r8689, 1;
	cvt.u64.u32 	%rd215, %r8689;
	add.s64 	%rd216, %rd46, %rd215;
	ld.local.u8 	%rs7467, [%rd216+1];
	setp.ne.s16 	%p431, %rs7467, 0;
	mov.u32 	%r8689, %r329;
	@%p431 bra 	$L__BB7_1132;
	ld.local.u32 	%r8613, [%rd45+52];
	ld.local.f64 	%fd138, [%rd45+56];
	ld.local.v2.b32 	{%r3082, %r3083}, [%rd45];
	bfe.u32 	%r3084, %r3082, 0, 8;
	cvt.u16.u32 	%rs7824, %r3084;
	bfe.u32 	%r3085, %r3082, 8, 8;
	cvt.u16.u32 	%rs7825, %r3085;
	bfe.u32 	%r3086, %r3082, 16, 8;
	cvt.u16.u32 	%rs7826, %r3086;
	bfe.u32 	%r3087, %r3082, 24, 8;
	cvt.u16.u32 	%rs7827, %r3087;
	bfe.u32 	%r3088, %r3083, 0, 8;
	cvt.u16.u32 	%rs7828, %r3088;
	bfe.u32 	%r3089, %r3083, 8, 8;
	cvt.u16.u32 	%rs7829, %r3089;
	bfe.u32 	%r3090, %r3083, 16, 8;
	cvt.u16.u32 	%rs7830, %r3090;
	bfe.u32 	%r3091, %r3083, 24, 8;
	cvt.u16.u32 	%rs7831, %r3091;
	ld.local.v2.b32 	{%r3092, %r3093}, [%rd45+8];
	bfe.u32 	%r3094, %r3092, 0, 8;
	cvt.u16.u32 	%rs7832, %r3094;
	bfe.u32 	%r3095, %r3092, 8, 8;
	cvt.u16.u32 	%rs7833, %r3095;
	bfe.u32 	%r3096, %r3092, 16, 8;
	cvt.u16.u32 	%rs7834, %r3096;
	bfe.u32 	%r3097, %r3092, 24, 8;
	cvt.u16.u32 	%rs7835, %r3097;
	bfe.u32 	%r3098, %r3093, 0, 8;
	cvt.u16.u32 	%rs7836, %r3098;
	bfe.u32 	%r3099, %r3093, 8, 8;
	cvt.u16.u32 	%rs7837, %r3099;
	bfe.u32 	%r3100, %r3093, 16, 8;
	cvt.u16.u32 	%rs7838, %r3100;
	bfe.u32 	%r3101, %r3093, 24, 8;
	cvt.u16.u32 	%rs7839, %r3101;
	ld.local.v2.b32 	{%r3102, %r3103}, [%rd45+16];
	bfe.u32 	%r3104, %r3102, 0, 8;
	cvt.u16.u32 	%rs7840, %r3104;
	bfe.u32 	%r3105, %r3102, 8, 8;
	cvt.u16.u32 	%rs7841, %r3105;
	bfe.u32 	%r3106, %r3102, 16, 8;
	cvt.u16.u32 	%rs7842, %r3106;
	bfe.u32 	%r3107, %r3102, 24, 8;
	cvt.u16.u32 	%rs7843, %r3107;
	bfe.u32 	%r3108, %r3103, 0, 8;
	cvt.u16.u32 	%rs7844, %r3108;
	bfe.u32 	%r3109, %r3103, 8, 8;
	cvt.u16.u32 	%rs7845, %r3109;
	bfe.u32 	%r3110, %r3103, 16, 8;
	cvt.u16.u32 	%rs7846, %r3110;
	bfe.u32 	%r3111, %r3103, 24, 8;
	cvt.u16.u32 	%rs7847, %r3111;
	ld.local.v2.b32 	{%r3112, %r3113}, [%rd45+24];
	bfe.u32 	%r3114, %r3112, 0, 8;
	cvt.u16.u32 	%rs7848, %r3114;
	bfe.u32 	%r3115, %r3112, 8, 8;
	cvt.u16.u32 	%rs7849, %r3115;
	bfe.u32 	%r3116, %r3112, 16, 8;
	cvt.u16.u32 	%rs7850, %r3116;
	bfe.u32 	%r3117, %r3112, 24, 8;
	cvt.u16.u32 	%rs7851, %r3117;
	bfe.u32 	%r3118, %r3113, 0, 8;
	cvt.u16.u32 	%rs7852, %r3118;
	bfe.u32 	%r3119, %r3113, 8, 8;
	cvt.u16.u32 	%rs7853, %r3119;
	bfe.u32 	%r3120, %r3113, 16, 8;
	cvt.u16.u32 	%rs7854, %r3120;
	bfe.u32 	%r3121, %r3113, 24, 8;
	cvt.u16.u32 	%rs7855, %r3121;
	ld.local.v2.b32 	{%r3122, %r3123}, [%rd45+32];
	bfe.u32 	%r3124, %r3122, 0, 8;
	cvt.u16.u32 	%rs7856, %r3124;
	bfe.u32 	%r3125, %r3122, 8, 8;
	cvt.u16.u32 	%rs7857, %r3125;
	bfe.u32 	%r3126, %r3122, 16, 8;
	cvt.u16.u32 	%rs7858, %r3126;
	bfe.u32 	%r3127, %r3122, 24, 8;
	cvt.u16.u32 	%rs7859, %r3127;
	bfe.u32 	%r3128, %r3123, 0, 8;
	cvt.u16.u32 	%rs7860, %r3128;
	bfe.u32 	%r3129, %r3123, 8, 8;
	cvt.u16.u32 	%rs7861, %r3129;
	bfe.u32 	%r3130, %r3123, 16, 8;
	cvt.u16.u32 	%rs7862, %r3130;
	bfe.u32 	%r3131, %r3123, 24, 8;
	cvt.u16.u32 	%rs7863, %r3131;
	ld.local.v2.b32 	{%r3132, %r3133}, [%rd45+40];
	bfe.u32 	%r3134, %r3132, 0, 8;
	cvt.u16.u32 	%rs7864, %r3134;
	bfe.u32 	%r3135, %r3132, 8, 8;
	cvt.u16.u32 	%rs7865, %r3135;
	bfe.u32 	%r3136, %r3132, 16, 8;
	cvt.u16.u32 	%rs7866, %r3136;
	bfe.u32 	%r3137, %r3132, 24, 8;
	cvt.u16.u32 	%rs7867, %r3137;
	bfe.u32 	%r3138, %r3133, 0, 8;
	cvt.u16.u32 	%rs7868, %r3138;
	bfe.u32 	%r3139, %r3133, 8, 8;
	cvt.u16.u32 	%rs7869, %r3139;
	bfe.u32 	%r3140, %r3133, 16, 8;
	cvt.u16.u32 	%rs7870, %r3140;
	bfe.u32 	%r3141, %r3133, 24, 8;
	cvt.u16.u32 	%rs7871, %r3141;
	ld.local.v2.u8 	{%rs7872, %rs7873}, [%rd45+48];
	bra.uni 	$L__BB7_1183;
$L__BB7_1134:
	and.b16  	%rs4423, %rs7825, 255;
	setp.eq.s16 	%p381, %rs4423, 0;
	mov.b32 	%r8688, 1;
	@%p381 bra 	$L__BB7_1130;
	and.b16  	%rs4424, %rs7826, 255;
	setp.eq.s16 	%p382, %rs4424, 0;
	mov.b32 	%r8688, 2;
	@%p382 bra 	$L__BB7_1130;
	and.b16  	%rs4425, %rs7827, 255;
	setp.eq.s16 	%p383, %rs4425, 0;
	mov.b32 	%r8688, 3;
	@%p383 bra 	$L__BB7_1130;
	and.b16  	%rs4426, %rs7828, 255;
	setp.eq.s16 	%p384, %rs4426, 0;
	mov.b32 	%r8688, 4;
	@%p384 bra 	$L__BB7_1130;
	and.b16  	%rs4427, %rs7829, 255;
	setp.eq.s16 	%p385, %rs4427, 0;
	mov.b32 	%r8688, 5;
	@%p385 bra 	$L__BB7_1130;
	and.b16  	%rs4428, %rs7830, 255;
	setp.eq.s16 	%p386, %rs4428, 0;
	mov.b32 	%r8688, 6;
	@%p386 bra 	$L__BB7_1130;
	and.b16  	%rs4429, %rs7831, 255;
	setp.eq.s16 	%p387, %rs4429, 0;
	mov.b32 	%r8688, 7;
	@%p387 bra 	$L__BB7_1130;
	and.b16  	%rs4430, %rs7832, 255;
	setp.eq.s16 	%p388, %rs4430, 0;
	mov.b32 	%r8688, 8;
	@%p388 bra 	$L__BB7_1130;
	and.b16  	%rs4431, %rs7833, 255;
	setp.eq.s16 	%p389, %rs4431, 0;
	mov.b32 	%r8688, 9;
	@%p389 bra 	$L__BB7_1130;
	and.b16  	%rs4432, %rs7834, 255;
	setp.eq.s16 	%p390, %rs4432, 0;
	mov.b32 	%r8688, 10;
	@%p390 bra 	$L__BB7_1130;
	and.b16  	%rs4433, %rs7835, 255;
	setp.eq.s16 	%p391, %rs4433, 0;
	mov.b32 	%r8688, 11;
	@%p391 bra 	$L__BB7_1130;
	and.b16  	%rs4434, %rs7836, 255;
	setp.eq.s16 	%p392, %rs4434, 0;
	mov.b32 	%r8688, 12;
	@%p392 bra 	$L__BB7_1130;
	and.b16  	%rs4435, %rs7837, 255;
	setp.eq.s16 	%p393, %rs4435, 0;
	mov.b32 	%r8688, 13;
	@%p393 bra 	$L__BB7_1130;
	and.b16  	%rs4436, %rs7838, 255;
	setp.eq.s16 	%p394, %rs4436, 0;
	mov.b32 	%r8688, 14;
	@%p394 bra 	$L__BB7_1130;
	and.b16  	%rs4437, %rs7839, 255;
	setp.eq.s16 	%p395, %rs4437, 0;
	mov.b32 	%r8688, 15;
	@%p395 bra 	$L__BB7_1130;
	and.b16  	%rs4438, %rs7840, 255;
	setp.eq.s16 	%p396, %rs4438, 0;
	mov.b32 	%r8688, 16;
	@%p396 bra 	$L__BB7_1130;
	and.b16  	%rs4439, %rs7841, 255;
	setp.eq.s16 	%p397, %rs4439, 0;
	mov.b32 	%r8688, 17;
	@%p397 bra 	$L__BB7_1130;
	and.b16  	%rs4440, %rs7842, 255;
	setp.eq.s16 	%p398, %rs4440, 0;
	mov.b32 	%r8688, 18;
	@%p398 bra 	$L__BB7_1130;
	and.b16  	%rs4441, %rs7843, 255;
	setp.eq.s16 	%p399, %rs4441, 0;
	mov.b32 	%r8688, 19;
	@%p399 bra 	$L__BB7_1130;
	and.b16  	%rs4442, %rs7844, 255;
	setp.eq.s16 	%p400, %rs4442, 0;
	mov.b32 	%r8688, 20;
	@%p400 bra 	$L__BB7_1130;
	and.b16  	%rs4443, %rs7845, 255;
	setp.eq.s16 	%p401, %rs4443, 0;
	mov.b32 	%r8688, 21;
	@%p401 bra 	$L__BB7_1130;
	and.b16  	%rs4444, %rs7846, 255;
	setp.eq.s16 	%p402, %rs4444, 0;
	mov.b32 	%r8688, 22;
	@%p402 bra 	$L__BB7_1130;
	and.b16  	%rs4445, %rs7847, 255;
	setp.eq.s16 	%p403, %rs4445, 0;
	mov.b32 	%r8688, 23;
	@%p403 bra 	$L__BB7_1130;
	and.b16  	%rs4446, %rs7848, 255;
	setp.eq.s16 	%p404, %rs4446, 0;
	mov.b32 	%r8688, 24;
	@%p404 bra 	$L__BB7_1130;
	and.b16  	%rs4447, %rs7849, 255;
	setp.eq.s16 	%p405, %rs4447, 0;
	mov.b32 	%r8688, 25;
	@%p405 bra 	$L__BB7_1130;
	and.b16  	%rs4448, %rs7850, 255;
	setp.eq.s16 	%p406, %rs4448, 0;
	mov.b32 	%r8688, 26;
	@%p406 bra 	$L__BB7_1130;
	and.b16  	%rs4449, %rs7851, 255;
	setp.eq.s16 	%p407, %rs4449, 0;
	mov.b32 	%r8688, 27;
	@%p407 bra 	$L__BB7_1130;
	and.b16  	%rs4450, %rs7852, 255;
	setp.eq.s16 	%p408, %rs4450, 0;
	mov.b32 	%r8688, 28;
	@%p408 bra 	$L__BB7_1130;
	and.b16  	%rs4451, %rs7853, 255;
	setp.eq.s16 	%p409, %rs4451, 0;
	mov.b32 	%r8688, 29;
	@%p409 bra 	$L__BB7_1130;
	and.b16  	%rs4452, %rs7854, 255;
	setp.eq.s16 	%p410, %rs4452, 0;
	mov.b32 	%r8688, 30;
	@%p410 bra 	$L__BB7_1130;
	and.b16  	%rs4453, %rs7855, 255;
	setp.eq.s16 	%p411, %rs4453, 0;
	mov.b32 	%r8688, 31;
	@%p411 bra 	$L__BB7_1130;
	and.b16  	%rs4454, %rs7856, 255;
	setp.eq.s16 	%p412, %rs4454, 0;
	mov.b32 	%r8688, 32;
	@%p412 bra 	$L__BB7_1130;
	and.b16  	%rs4455, %rs7857, 255;
	setp.eq.s16 	%p413, %rs4455, 0;
	mov.b32 	%r8688, 33;
	@%p413 bra 	$L__BB7_1130;
	and.b16  	%rs4456, %rs7858, 255;
	setp.eq.s16 	%p414, %rs4456, 0;
	mov.b32 	%r8688, 34;
	@%p414 bra 	$L__BB7_1130;
	and.b16  	%rs4457, %rs7859, 255;
	setp.eq.s16 	%p415, %rs4457, 0;
	mov.b32 	%r8688, 35;
	@%p415 bra 	$L__BB7_1130;
	and.b16  	%rs4458, %rs7860, 255;
	setp.eq.s16 	%p416, %rs4458, 0;
	mov.b32 	%r8688, 36;
	@%p416 bra 	$L__BB7_1130;
	and.b16  	%rs4459, %rs7861, 255;
	setp.eq.s16 	%p417, %rs4459, 0;
	mov.b32 	%r8688, 37;
	@%p417 bra 	$L__BB7_1130;
	and.b16  	%rs4460, %rs7862, 255;
	setp.eq.s16 	%p418, %rs4460, 0;
	mov.b32 	%r8688, 38;
	@%p418 bra 	$L__BB7_1130;
	and.b16  	%rs4461, %rs7863, 255;
	setp.eq.s16 	%p419, %rs4461, 0;
	mov.b32 	%r8688, 39;
	@%p419 bra 	$L__BB7_1130;
	and.b16  	%rs4462, %rs7864, 255;
	setp.eq.s16 	%p420, %rs4462, 0;
	mov.b32 	%r8688, 40;
	@%p420 bra 	$L__BB7_1130;
	and.b16  	%rs4463, %rs7865, 255;
	setp.eq.s16 	%p421, %rs4463, 0;
	mov.b32 	%r8688, 41;
	@%p421 bra 	$L__BB7_1130;
	and.b16  	%rs4464, %rs7866, 255;
	setp.eq.s16 	%p422, %rs4464, 0;
	mov.b32 	%r8688, 42;
	@%p422 bra 	$L__BB7_1130;
	and.b16  	%rs4465, %rs7867, 255;
	setp.eq.s16 	%p423, %rs4465, 0;
	mov.b32 	%r8688, 43;
	@%p423 bra 	$L__BB7_1130;
	and.b16  	%rs4466, %rs7868, 255;
	setp.eq.s16 	%p424, %rs4466, 0;
	mov.b32 	%r8688, 44;
	@%p424 bra 	$L__BB7_1130;
	and.b16  	%rs4467, %rs7869, 255;
	setp.eq.s16 	%p425, %rs4467, 0;
	mov.b32 	%r8688, 45;
	@%p425 bra 	$L__BB7_1130;
	and.b16  	%rs4468, %rs7870, 255;
	setp.eq.s16 	%p426, %rs4468, 0;
	mov.b32 	%r8688, 46;
	@%p426 bra 	$L__BB7_1130;
	and.b16  	%rs4469, %rs7871, 255;
	setp.eq.s16 	%p427, %rs4469, 0;
	mov.b32 	%r8688, 47;
	@%p427 bra 	$L__BB7_1130;
	and.b16  	%rs4470, %rs7872, 255;
	setp.eq.s16 	%p428, %rs4470, 0;
	mov.b32 	%r8688, 48;
	@%p428 bra 	$L__BB7_1130;
	and.b16  	%rs4471, %rs7873, 255;
	setp.eq.s16 	%p429, %rs4471, 0;
	mov.b32 	%r8688, 49;
	@%p429 bra 	$L__BB7_1130;
$L__BB7_1183:
	add.s32 	%r8693, %r8613, %r326;
	add.f64 	%fd173, %fd97, %fd138;
	ld.shared.v2.b32 	{%r3143, %r3144}, [_ZZN3cub18CUB_300001_SM_10006detail6reduce28DeviceReduceSingleTileKernelINS2_10policy_hubI4Studj8sum_funcE10Policy1000EPS5_S9_iS6_S5_S5_N4cuda3std3__410__identityEEEvT0_T1_T2_T3_T4_T6_E12temp_storage+136];
	bfe.u32 	%r3145, %r3143, 0, 8;
	cvt.u16.u32 	%rs7518, %r3145;
	ld.shared.v2.b32 	{%r3146, %r3147}, [_ZZN3cub18CUB_300001_SM_10006detail6reduce28DeviceReduceSingleTileKernelINS2_10policy_hubI4Studj8sum_funcE10Policy1000EPS5_S9_iS6_S5_S5_N4cuda3std3__410__identityEEEvT0_T1_T2_T3_T4_T6_E12temp_storage+144];
	ld.shared.v2.b32 	{%r3148, %r3149}, [_ZZN3cub18CUB_300001_SM_10006detail6reduce28DeviceReduceSingleTileKernelINS2_10policy_hubI4Studj8sum_funcE10Policy1000EPS5_S9_iS6_S5_S5_N4cuda3std3__410__identityEEEvT0_T1_T2_T3_T4_T6_E12temp_storage+152];
	ld.shared.v2.b32 	{%r3150, %r3151}, [_ZZN3cub18CUB_300001_SM_10006detail6reduce28DeviceReduceSingleTileKernelINS2_10policy_hubI4Studj8sum_funcE10Policy1000EPS5_S9_iS6_S5_S5_N4cuda3std3__410__identityEEEvT0_T1_T2_T3_T4_T6_E12temp_storage+160];
	ld.shared.v2.b32 	{%r3152, %r3153}, [_ZZN3cub18CUB_300001_SM_10006detail6reduce28DeviceReduceSingleTileKernelINS2_10policy_hubI4Studj8sum_funcE10Policy1000EPS5_S9_iS6_S5_S5_N4cuda3std3__410__identityEEEvT0_T1_T2_T3_T4_T6_E12temp_storage+168];
	ld.shared.v2.b32 	{%r3154, %r3155}, [_ZZN3cub18CUB_300001_SM_10006detail6reduce28DeviceReduceSingleTileKernelINS2_10policy_hubI4Studj8sum_funcE10Policy1000EPS5_S9_iS6_S5_S5_N4cuda3std3__410__identityEEEvT0_T1_T2_T3_T4_T6_E12temp_storage+176];
	ld.shared.v2.u8 	{%rs4473, %rs4474}, [_ZZN3cub18CUB_300001_SM_10006detail6reduce28DeviceReduceSingleTileKernelINS2_10policy_hubI4Studj8sum_funcE10Policy1000EPS5_S9_iS6_S5_S5_N4cuda3std3__410__identityEEEvT0_T1_T2_T3_T4_T6_E12temp_storage+184];
	ld.shared.u32 	%r333, [_ZZN3cub18CUB_300001_SM_10006detail6reduce28DeviceReduceSingleTileKernelINS2_10policy_hubI4Studj8sum_funcE10Policy1000EPS5_S9_iS6_S5_S5_N4cuda3std3__410__identityEEEvT0_T1_T2_T3_T4_T6_E12temp_storage+188];
	ld.shared.f64 	%fd101, [_ZZN3cub18CUB_300001_SM_10006detail6reduce28DeviceReduceSingleTileKernelINS2_10policy_hubI4Studj8sum_funcE10Policy1000EPS5_S9_iS6_S5_S5_N4cuda3std3__410__identityEEEvT0_T1_T2_T3_T4_T6_E12temp_storage+192];
	cvta.to.local.u64 	%rd47, %rd211;
	cvta.to.local.u64 	%rd48, %rd212;
	and.b16  	%rs4475, %rs7824, 255;
	cvt.u32.u16 	%r3156, %rs7831;
	cvt.u32.u16 	%r3157, %rs7830;
	prmt.b32 	%r3158, %r3157, %r3156, 0x3340U;
	cvt.u32.u16 	%r3159, %rs7829;
	cvt.u32.u16 	%r3160, %rs7828;
	prmt.b32 	%r3161, %r3160, %r3159, 0x3340U;
	prmt.b32 	%r3162, %r3161, %r3158, 0x5410U;
	cvt.u32.u16 	%r3163, %rs7827;
	cvt.u32.u16 	%r3164, %rs7826;
	prmt.b32 	%r3165, %r3164, %r3163, 0x3340U;
	cvt.u32.u16 	%r3166, %rs7825;
	cvt.u32.u16 	%r3167, %rs7824;
	prmt.b32 	%r3168, %r3167, %r3166, 0x3340U;
	prmt.b32 	%r3169, %r3168, %r3165, 0x5410U;
	st.local.v2.b32 	[%rd47], {%r3169, %r3162};
	cvt.u32.u16 	%r3170, %rs7839;
	cvt.u32.u16 	%r3171, %rs7838;
	prmt.b32 	%r3172, %r3171, %r3170, 0x3340U;
	cvt.u32.u16 	%r3173, %rs7837;
	cvt.u32.u16 	%r3174, %rs7836;
	prmt.b32 	%r3175, %r3174, %r3173, 0x3340U;
	prmt.b32 	%r3176, %r3175, %r3172, 0x5410U;
	cvt.u32.u16 	%r3177, %rs7835;
	cvt.u32.u16 	%r3178, %rs7834;
	prmt.b32 	%r3179, %r3178, %r3177, 0x3340U;
	cvt.u32.u16 	%r3180, %rs7833;
	cvt.u32.u16 	%r3181, %rs7832;
	prmt.b32 	%r3182, %r3181, %r3180, 0x3340U;
	prmt.b32 	%r3183, %r3182, %r3179, 0x5410U;
	st.local.v2.b32 	[%rd47+8], {%r3183, %r3176};
	cvt.u32.u16 	%r3184, %rs7847;
	cvt.u32.u16 	%r3185, %rs7846;
	prmt.b32 	%r3186, %r3185, %r3184, 0x3340U;
	cvt.u32.u16 	%r3187, %rs7845;
	cvt.u32.u16 	%r3188, %rs7844;
	prmt.b32 	%r3189, %r3188, %r3187, 0x3340U;
	prmt.b32 	%r3190, %r3189, %r3186, 0x5410U;
	cvt.u32.u16 	%r3191, %rs7843;
	cvt.u32.u16 	%r3192, %rs7842;
	prmt.b32 	%r3193, %r3192, %r3191, 0x3340U;
	cvt.u32.u16 	%r3194, %rs7841;
	cvt.u32.u16 	%r3195, %rs7840;
	prmt.b32 	%r3196, %r3195, %r3194, 0x3340U;
	prmt.b32 	%r3197, %r3196, %r3193, 0x5410U;
	st.local.v2.b32 	[%rd47+16], {%r3197, %r3190};
	cvt.u32.u16 	%r3198, %rs7855;
	cvt.u32.u16 	%r3199, %rs7854;
	prmt.b32 	%r3200, %r3199, %r3198, 0x3340U;
	cvt.u32.u16 	%r3201, %rs7853;
	cvt.u32.u16 	%r3202, %rs7852;
	prmt.b32 	%r3203, %r3202, %r3201, 0x3340U;
	prmt.b32 	%r3204, %r3203, %r3200, 0x5410U;
	cvt.u32.u16 	%r3205, %rs7851;
	cvt.u32.u16 	%r3206, %rs7850;
	prmt.b32 	%r3207, %r3206, %r3205, 0x3340U;
	cvt.u32.u16 	%r3208, %rs7849;
	cvt.u32.u16 	%r3209, %rs7848;
	prmt.b32 	%r3210, %r3209, %r3208, 0x3340U;
	prmt.b32 	%r3211, %r3210, %r3207, 0x5410U;
	st.local.v2.b32 	[%rd47+24], {%r3211, %r3204};
	cvt.u32.u16 	%r3212, %rs7863;
	cvt.u32.u16 	%r3213, %rs7862;
	prmt.b32 	%r3214, %r3213, %r3212, 0x3340U;
	cvt.u32.u16 	%r3215, %rs7861;
	cvt.u32.u16 	%r3216, %rs7860;
	prmt.b32 	%r3217, %r3216, %r3215, 0x3340U;
	prmt.b32 	%r3218, %r3217, %r3214, 0x5410U;
	cvt.u32.u16 	%r3219, %rs7859;
	cvt.u32.u16 	%r3220, %rs7858;
	prmt.b32 	%r3221, %r3220, %r3219, 0x3340U;
	cvt.u32.u16 	%r3222, %rs7857;
	cvt.u32.u16 	%r3223, %rs7856;
	prmt.b32 	%r3224, %r3223, %r3222, 0x3340U;
	prmt.b32 	%r3225, %r3224, %r3221, 0x5410U;
	st.local.v2.b32 	[%rd47+32], {%r3225, %r3218};
	cvt.u32.u16 	%r3226, %rs7871;
	cvt.u32.u16 	%r3227, %rs7870;
	prmt.b32 	%r3228, %r3227, %r3226, 0x3340U;
	cvt.u32.u16 	%r3229, %rs7869;
	cvt.u32.u16 	%r3230, %rs7868;
	prmt.b32 	%r3231, %r3230, %r3229, 0x3340U;
	prmt.b32 	%r3232, %r3231, %r3228, 0x5410U;
	cvt.u32.u16 	%r3233, %rs7867;
	cvt.u32.u16 	%r3234, %rs7866;
	prmt.b32 	%r3235, %r3234, %r3233, 0x3340U;
	cvt.u32.u16 	%r3236, %rs7865;
	cvt.u32.u16 	%r3237, %rs7864;
	prmt.b32 	%r3238, %r3237, %r3236, 0x3340U;
	prmt.b32 	%r3239, %r3238, %r3235, 0x5410U;
	st.local.v2.b32 	[%rd47+40], {%r3239, %r3232};
	st.local.v2.u8 	[%rd47+48], {%rs7872, %rs7873};
	st.local.u32 	[%rd47+52], %r8693;
	st.local.f64 	[%rd47+56], %fd173;
	st.local.v2.b32 	[%rd48], {%r3143, %r3144};
	st.local.v2.b32 	[%rd48+8], {%r3146, %r3147};
	st.local.v2.b32 	[%rd48+16], {%r3148, %r3149};
	st.local.v2.b32 	[%rd48+24], {%r3150, %r3151};
	st.local.v2.b32 	[%rd48+32], {%r3152, %r3153};
	st.local.v2.b32 	[%rd48+40], {%r3154, %r3155};
	st.local.v2.u8 	[%rd48+48], {%rs4473, %rs4474};
	st.local.u32 	[%rd48+52], %r333;
	st.local.f64 	[%rd48+56], %fd101;
	setp.ne.s16 	%p432, %rs4475, 0;
	mov.b32 	%r8691, 0;
	@%p432 bra 	$L__BB7_1188;
$L__BB7_1184:
	and.b16  	%rs4525, %rs7518, 255;
	setp.eq.s16 	%p482, %rs4525, 0;
	@%p482 bra 	$L__BB7_1237;
	mov.b32 	%r8692, 0;
$L__BB7_1186:
	add.s32 	%r3290, %r8692, %r8691;
	cvt.u64.u32 	%rd219, %r3290;
	add.s64 	%rd220, %rd47, %rd219;
	st.local.u8 	[%rd220], %rs7518;
	add.s32 	%r336, %r8692, 1;
	cvt.u64.u32 	%rd221, %r8692;
	add.s64 	%rd222, %rd48, %rd221;
	ld.local.u8 	%rs7518, [%rd222+1];
	setp.ne.s16 	%p483, %rs7518, 0;
	mov.u32 	%r8692, %r336;
	@%p483 bra 	$L__BB7_1186;
	ld.local.u32 	%r8693, [%rd47+52];
	ld.local.f64 	%fd173, [%rd47+56];
	ld.local.v2.b32 	{%r3291, %r3292}, [%rd47];
	bfe.u32 	%r3293, %r3291, 0, 8;
	cvt.u16.u32 	%rs7824, %r3293;
	bfe.u32 	%r3294, %r3291, 8, 8;
	cvt.u16.u32 	%rs7825, %r3294;
	bfe.u32 	%r3295, %r3291, 16, 8;
	cvt.u16.u32 	%rs7826, %r3295;
	bfe.u32 	%r3296, %r3291, 24, 8;
	cvt.u16.u32 	%rs7827, %r3296;
	bfe.u32 	%r3297, %r3292, 0, 8;
	cvt.u16.u32 	%rs7828, %r3297;
	bfe.u32 	%r3298, %r3292, 8, 8;
	cvt.u16.u32 	%rs7829, %r3298;
	bfe.u32 	%r3299, %r3292, 16, 8;
	cvt.u16.u32 	%rs7830, %r3299;
	bfe.u32 	%r3300, %r3292, 24, 8;
	cvt.u16.u32 	%rs7831, %r3300;
	ld.local.v2.b32 	{%r3301, %r3302}, [%rd47+8];
	bfe.u32 	%r3303, %r3301, 0, 8;
	cvt.u16.u32 	%rs7832, %r3303;
	bfe.u32 	%r3304, %r3301, 8, 8;
	cvt.u16.u32 	%rs7833, %r3304;
	bfe.u32 	%r3305, %r3301, 16, 8;
	cvt.u16.u32 	%rs7834, %r3305;
	bfe.u32 	%r3306, %r3301, 24, 8;
	cvt.u16.u32 	%rs7835, %r3306;
	bfe.u32 	%r3307, %r3302, 0, 8;
	cvt.u16.u32 	%rs7836, %r3307;
	bfe.u32 	%r3308, %r3302, 8, 8;
	cvt.u16.u32 	%rs7837, %r3308;
	bfe.u32 	%r3309, %r3302, 16, 8;
	cvt.u16.u32 	%rs7838, %r3309;
	bfe.u32 	%r3310, %r3302, 24, 8;
	cvt.u16.u32 	%rs7839, %r3310;
	ld.local.v2.b32 	{%r3311, %r3312}, [%rd47+16];
	bfe.u32 	%r3313, %r3311, 0, 8;
	cvt.u16.u32 	%rs7840, %r3313;
	bfe.u32 	%r3314, %r3311, 8, 8;
	cvt.u16.u32 	%rs7841, %r3314;
	bfe.u32 	%r3315, %r3311, 16, 8;
	cvt.u16.u32 	%rs7842, %r3315;
	bfe.u32 	%r3316, %r3311, 24, 8;
	cvt.u16.u32 	%rs7843, %r3316;
	bfe.u32 	%r3317, %r3312, 0, 8;
	cvt.u16.u32 	%rs7844, %r3317;
	bfe.u32 	%r3318, %r3312, 8, 8;
	cvt.u16.u32 	%rs7845, %r3318;
	bfe.u32 	%r3319, %r3312, 16, 8;
	cvt.u16.u32 	%rs7846, %r3319;
	bfe.u32 	%r3320, %r3312, 24, 8;
	cvt.u16.u32 	%rs7847, %r3320;
	ld.local.v2.b32 	{%r3321, %r3322}, [%rd47+24];
	bfe.u32 	%r3323, %r3321, 0, 8;
	cvt.u16.u32 	%rs7848, %r3323;
	bfe.u32 	%r3324, %r3321, 8, 8;
	cvt.u16.u32 	%rs7849, %r3324;
	bfe.u32 	%r3325, %r3321, 16, 8;
	cvt.u16.u32 	%rs7850, %r3325;
	bfe.u32 	%r3326, %r3321, 24, 8;
	cvt.u16.u32 	%rs7851, %r3326;
	bfe.u32 	%r3327, %r3322, 0, 8;
	cvt.u16.u32 	%rs7852, %r3327;
	bfe.u32 	%r3328, %r3322, 8, 8;
	cvt.u16.u32 	%rs7853, %r3328;
	bfe.u32 	%r3329, %r3322, 16, 8;
	cvt.u16.u32 	%rs7854, %r3329;
	bfe.u32 	%r3330, %r3322, 24, 8;
	cvt.u16.u32 	%rs7855, %r3330;
	ld.local.v2.b32 	{%r3331, %r3332}, [%rd47+32];
	bfe.u32 	%r3333, %r3331, 0, 8;
	cvt.u16.u32 	%rs7856, %r3333;
	bfe.u32 	%r3334, %r3331, 8, 8;
	cvt.u16.u32 	%rs7857, %r3334;
	bfe.u32 	%r3335, %r3331, 16, 8;
	cvt.u16.u32 	%rs7858, %r3335;
	bfe.u32 	%r3336, %r3331, 24, 8;
	cvt.u16.u32 	%rs7859, %r3336;
	bfe.u32 	%r3337, %r3332, 0, 8;
	cvt.u16.u32 	%rs7860, %r3337;
	bfe.u32 	%r3338, %r3332, 8, 8;
	cvt.u16.u32 	%rs7861, %r3338;
	bfe.u32 	%r3339, %r3332, 16, 8;
	cvt.u16.u32 	%rs7862, %r3339;
	bfe.u32 	%r3340, %r3332, 24, 8;
	cvt.u16.u32 	%rs7863, %r3340;
	ld.local.v2.b32 	{%r3341, %r3342}, [%rd47+40];
	bfe.u32 	%r3343, %r3341, 0, 8;
	cvt.u16.u32 	%rs7864, %r3343;
	bfe.u32 	%r3344, %r3341, 8, 8;
	cvt.u16.u32 	%rs7865, %r3344;
	bfe.u32 	%r3345, %r3341, 16, 8;
	cvt.u16.u32 	%rs7866, %r3345;
	bfe.u32 	%r3346, %r3341, 24, 8;
	cvt.u16.u32 	%rs7867, %r3346;
	bfe.u32 	%r3347, %r3342, 0, 8;
	cvt.u16.u32 	%rs7868, %r3347;
	bfe.u32 	%r3348, %r3342, 8, 8;
	cvt.u16.u32 	%rs7869, %r3348;
	bfe.u32 	%r3349, %r3342, 16, 8;
	cvt.u16.u32 	%rs7870, %r3349;
	bfe.u32 	%r3350, %r3342, 24, 8;
	cvt.u16.u32 	%rs7871, %r3350;
	ld.local.v2.u8 	{%rs7872, %rs7873}, [%rd47+48];
	bra.uni 	$L__BB7_1237;
$L__BB7_1188:
	and.b16  	%rs4476, %rs7825, 255;
	setp.eq.s16 	%p433, %rs4476, 0;
	mov.b32 	%r8691, 1;
	@%p433 bra 	$L__BB7_1184;
	and.b16  	%rs4477, %rs7826, 255;
	setp.eq.s16 	%p434, %rs4477, 0;
	mov.b32 	%r8691, 2;
	@%p434 bra 	$L__BB7_1184;
	and.b16  	%rs4478, %rs7827, 255;
	setp.eq.s16 	%p435, %rs4478, 0;
	mov.b32 	%r8691, 3;
	@%p435 bra 	$L__BB7_1184;
	and.b16  	%rs4479, %rs7828, 255;
	setp.eq.s16 	%p436, %rs4479, 0;
	mov.b32 	%r8691, 4;
	@%p436 bra 	$L__BB7_1184;
	and.b16  	%rs4480, %rs7829, 255;
	setp.eq.s16 	%p437, %rs4480, 0;
	mov.b32 	%r8691, 5;
	@%p437 bra 	$L__BB7_1184;
	and.b16  	%rs4481, %rs7830, 255;
	setp.eq.s16 	%p438, %rs4481, 0;
	mov.b32 	%r8691, 6;
	@%p438 bra 	$L__BB7_1184;
	and.b16  	%rs4482, %rs7831, 255;
	setp.eq.s16 	%p439, %rs4482, 0;
	mov.b32 	%r8691, 7;
	@%p439 bra 	$L__BB7_1184;
	and.b16  	%rs4483, %rs7832, 255;
	setp.eq.s16 	%p440, %rs4483, 0;
	mov.b32 	%r8691, 8;
	@%p440 bra 	$L__BB7_1184;
	and.b16  	%rs4484, %rs7833, 255;
	setp.eq.s16 	%p441, %rs4484, 0;
	mov.b32 	%r8691, 9;
	@%p441 bra 	$L__BB7_1184;
	and.b16  	%rs4485, %rs7834, 255;
	setp.eq.s16 	%p442, %rs4485, 0;
	mov.b32 	%r8691, 10;
	@%p442 bra 	$L__BB7_1184;
	and.b16  	%rs4486, %rs7835, 255;
	setp.eq.s16 	%p443, %rs4486, 0;
	mov.b32 	%r8691, 11;
	@%p443 bra 	$L__BB7_1184;
	and.b16  	%rs4487, %rs7836, 255;
	setp.eq.s16 	%p444, %rs4487, 0;
	mov.b32 	%r8691, 12;
	@%p444 bra 	$L__BB7_1184;
	and.b16  	%rs4488, %rs7837, 255;
	setp.eq.s16 	%p445, %rs4488, 0;
	mov.b32 	%r8691, 13;
	@%p445 bra 	$L__BB7_1184;
	and.b16  	%rs4489, %rs7838, 255;
	setp.eq.s16 	%p446, %rs4489, 0;
	mov.b32 	%r8691, 14;
	@%p446 bra 	$L__BB7_1184;
	and.b16  	%rs4490, %rs7839, 255;
	setp.eq.s16 	%p447, %rs4490, 0;
	mov.b32 	%r8691, 15;
	@%p447 bra 	$L__BB7_1184;
	and.b16  	%rs4491, %rs7840, 255;
	setp.eq.s16 	%p448, %rs4491, 0;
	mov.b32 	%r8691, 16;
	@%p448 bra 	$L__BB7_1184;
	and.b16  	%rs4492, %rs7841, 255;
	setp.eq.s16 	%p449, %rs4492, 0;
	mov.b32 	%r8691, 17;
	@%p449 bra 	$L__BB7_1184;
	and.b16  	%rs4493, %rs7842, 255;
	setp.eq.s16 	%p450, %rs4493, 0;
	mov.b32 	%r8691, 18;
	@%p450 bra 	$L__BB7_1184;
	and.b16  	%rs4494, %rs7843, 255;
	setp.eq.s16 	%p451, %rs4494, 0;
	mov.b32 	%r8691, 19;
	@%p451 bra 	$L__BB7_1184;
	and.b16  	%rs4495, %rs7844, 255;
	setp.eq.s16 	%p452, %rs4495, 0;
	mov.b32 	%r8691, 20;
	@%p452 bra 	$L__BB7_1184;
	and.b16  	%rs4496, %rs7845, 255;
	setp.eq.s16 	%p453, %rs4496, 0;
	mov.b32 	%r8691, 21;
	@%p453 bra 	$L__BB7_1184;
	and.b16  	%rs4497, %rs7846, 255;
	setp.eq.s16 	%p454, %rs4497, 0;
	mov.b32 	%r8691, 22;
	@%p454 bra 	$L__BB7_1184;
	and.b16  	%rs4498, %rs7847, 255;
	setp.eq.s16 	%p455, %rs4498, 0;
	mov.b32 	%r8691, 23;
	@%p455 bra 	$L__BB7_1184;
	and.b16  	%rs4499, %rs7848, 255;
	setp.eq.s16 	%p456, %rs4499, 0;
	mov.b32 	%r8691, 24;
	@%p456 bra 	$L__BB7_1184;
	and.b16  	%rs4500, %rs7849, 255;
	setp.eq.s16 	%p457, %rs4500, 0;
	mov.b32 	%r8691, 25;
	@%p457 bra 	$L__BB7_1184;
	and.b16  	%rs4501, %rs7850, 255;
	setp.eq.s16 	%p458, %rs4501, 0;
	mov.b32 	%r8691, 26;
	@%p458 bra 	$L__BB7_1184;
	and.b16  	%rs4502, %rs7851, 255;
	setp.eq.s16 	%p459, %rs4502, 0;
	mov.b32 	%r8691, 27;
	@%p459 bra 	$L__BB7_1184;
	and.b16  	%rs4503, %rs7852, 255;
	setp.eq.s16 	%p460, %rs4503, 0;
	mov.b32 	%r8691, 28;
	@%p460 bra 	$L__BB7_1184;
	and.b16  	%rs4504, %rs7853, 255;
	setp.eq.s16 	%p461, %rs4504, 0;
	mov.b32 	%r8691, 29;
	@%p461 bra 	$L__BB7_1184;
	and.b16  	%rs4505, %rs7854, 255;
	setp.eq.s16 	%p462, %rs4505, 0;
	mov.b32 	%r8691, 30;
	@%p462 bra 	$L__BB7_1184;
	and.b16  	%rs4506, %rs7855, 255;
	setp.eq.s16 	%p463, %rs4506, 0;
	mov.b32 	%r8691, 31;
	@%p463 bra 	$L__BB7_1184;
	and.b16  	%rs4507, %rs7856, 255;
	setp.eq.s16 	%p464, %rs4507, 0;
	mov.b32 	%r8691, 32;
	@%p464 bra 	$L__BB7_1184;
	and.b16  	%rs4508, %rs7857, 255;
	setp.eq.s16 	%p465, %rs4508, 0;
	mov.b32 	%r8691, 33;
	@%p465 bra 	$L__BB7_1184;
	and.b16  	%rs4509, %rs7858, 255;
	setp.eq.s16 	%p466, %rs4509, 0;
	mov.b32 	%r8691, 34;
	@%p466 bra 	$L__BB7_1184;
	and.b16  	%rs4510, %rs7859, 255;
	setp.eq.s16 	%p467, %rs4510, 0;
	mov.b32 	%r8691, 35;
	@%p467 bra 	$L__BB7_1184;
	and.b16  	%rs4511, %rs7860, 255;
	setp.eq.s16 	%p468, %rs4511, 0;
	mov.b32 	%r8691, 36;
	@%p468 bra 	$L__BB7_1184;
	and.b16  	%rs4512, %rs7861, 255;
	setp.eq.s16 	%p469, %rs4512, 0;
	mov.b32 	%r8691, 37;
	@%p469 bra 	$L__BB7_1184;
	and.b16  	%rs4513, %rs7862, 255;
	setp.eq.s16 	%p470, %rs4513, 0;
	mov.b32 	%r8691, 38;
	@%p470 bra 	$L__BB7_1184;
	and.b16  	%rs4514, %rs7863, 255;
	setp.eq.s16 	%p471, %rs4514, 0;
	mov.b32 	%r8691, 39;
	@%p471 bra 	$L__BB7_1184;
	and.b16  	%rs4515, %rs7864, 255;
	setp.eq.s16 	%p472, %rs4515, 0;
	mov.b32 	%r8691, 40;
	@%p472 bra 	$L__BB7_1184;
	and.b16  	%rs4516, %rs7865, 255;
	setp.eq.s16 	%p473, %rs4516, 0;
	mov.b32 	%r8691, 41;
	@%p473 bra 	$L__BB7_1184;
	and.b16  	%rs4517, %rs7866, 255;
	setp.eq.s16 	%p474, %rs4517, 0;
	mov.b32 	%r8691, 42;
	@%p474 bra 	$L__BB7_1184;
	and.b16  	%rs4518, %rs7867, 255;
	setp.eq.s16 	%p475, %rs4518, 0;
	mov.b32 	%r8691, 43;
	@%p475 bra 	$L__BB7_1184;
	and.b16  	%rs4519, %rs7868, 255;
	setp.eq.s16 	%p476, %rs4519, 0;
	mov.b32 	%r8691, 44;
	@%p476 bra 	$L__BB7_1184;
	and.b16  	%rs4520, %rs7869, 255;
	setp.eq.s16 	%p477, %rs4520, 0;
	mov.b32 	%r8691, 45;
	@%p477 bra 	$L__BB7_1184;
	and.b16  	%rs4521, %rs7870, 255;
	setp.eq.s16 	%p478, %rs4521, 0;
	mov.b32 	%r8691, 46;
	@%p478 bra 	$L__BB7_1184;
	and.b16  	%rs4522, %rs7871, 255;
	setp.eq.s16 	%p479, %rs4522, 0;
	mov.b32 	%r8691, 47;
	@%p479 bra 	$L__BB7_1184;
	and.b16  	%rs4523, %rs7872, 255;
	setp.eq.s16 	%p480, %rs4523, 0;
	mov.b32 	%r8691, 48;
	@%p480 bra 	$L__BB7_1184;
	and.b16  	%rs4524, %rs7873, 255;
	setp.eq.s16 	%p481, %rs4524, 0;
	mov.b32 	%r8691, 49;
	@%p481 bra 	$L__BB7_1184;
$L__BB7_1237:
	add.s32 	%r8696, %r8693, %r333;
	add.f64 	%fd174, %fd101, %fd173;
	ld.shared.v2.b32 	{%r3352, %r3353}, [_ZZN3cub18CUB_300001_SM_10006detail6reduce28DeviceReduceSingleTileKernelINS2_10policy_hubI4Studj8sum_funcE10Policy1000EPS5_S9_iS6_S5_S5_N4cuda3std3__410__identityEEEvT0_T1_T2_T3_T4_T6_E12temp_storage+200];
	bfe.u32 	%r3354, %r3352, 0, 8;
	cvt.u16.u32 	%rs7569, %r3354;
	ld.shared.v2.b32 	{%r3355, %r3356}, [_ZZN3cub18CUB_300001_SM_10006detail6reduce28DeviceReduceSingleTileKernelINS2_10policy_hubI4Studj8sum_funcE10Policy1000EPS5_S9_iS6_S5_S5_N4cuda3std3__410__identityEEEvT0_T1_T2_T3_T4_T6_E12temp_storage+208];
	ld.shared.v2.b32 	{%r3357, %r3358}, [_ZZN3cub18CUB_300001_SM_10006detail6reduce28DeviceReduceSingleTileKernelINS2_10policy_hubI4Studj8sum_funcE10Policy1000EPS5_S9_iS6_S5_S5_N4cuda3std3__410__identityEEEvT0_T1_T2_T3_T4_T6_E12temp_storage+216];
	ld.shared.v2.b32 	{%r3359, %r3360}, [_ZZN3cub18CUB_300001_SM_10006detail6reduce28DeviceReduceSingleTileKernelINS2_10policy_hubI4Studj8sum_funcE10Policy1000EPS5_S9_iS6_S5_S5_N4cuda3std3__410__identityEEEvT0_T1_T2_T3_T4_T6_E12temp_storage+224];
	ld.shared.v2.b32 	{%r3361, %r3362}, [_ZZN3cub18CUB_300001_SM_10006detail6reduce28DeviceReduceSingleTileKernelINS2_10policy_hubI4Studj8sum_funcE10Policy1000EPS5_S9_iS6_S5_S5_N4cuda3std3__410__identityEEEvT0_T1_T2_T3_T4_T6_E12temp_storage+232];
	ld.shared.v2.b32 	{%r3363, %r3364}, [_ZZN3cub18CUB_300001_SM_10006detail6reduce28DeviceReduceSingleTileKernelINS2_10policy_hubI4Studj8sum_funcE10Policy1000EPS5_S9_iS6_S5_S5_N4cuda3std3__410__identityEEEvT0_T1_T2_T3_T4_T6_E12temp_storage+240];
	ld.shared.v2.u8 	{%rs4526, %rs4527}, [_ZZN3cub18CUB_300001_SM_10006detail6reduce28DeviceReduceSingleTileKernelINS2_10policy_hubI4Studj8sum_funcE10Policy1000EPS5_S9_iS6_S5_S5_N4cuda3std3__410__identityEEEvT0_T1_T2_T3_T4_T6_E12temp_storage+248];
	ld.shared.u32 	%r340, [_ZZN3cub18CUB_300001_SM_10006detail6reduce28DeviceReduceSingleTileKernelINS2_10policy_hubI4Studj8sum_funcE10Policy1000EPS5_S9_iS6_S5_S5_N4cuda3std3__410__identityEEEvT0_T1_T2_T3_T4_T6_E12temp_storage+252];
	ld.shared.f64 	%fd105, [_ZZN3cub18CUB_300001_SM_10006detail6reduce28DeviceReduceSingleTileKernelINS2_10policy_hubI4Studj8sum_funcE10Policy1000EPS5_S9_iS6_S5_S5_N4cuda3std3__410__identityEEEvT0_T1_T2_T3_T4_T6_E12temp_storage+256];
	cvta.to.local.u64 	%rd49, %rd211;
	cvta.to.local.u64 	%rd50, %rd212;
	and.b16  	%rs4528, %rs7824, 255;
	cvt.u32.u16 	%r3365, %rs7831;
	cvt.u32.u16 	%r3366, %rs7830;
	prmt.b32 	%r3367, %r3366, %r3365, 0x3340U;
	cvt.u32.u16 	%r3368, %rs7829;
	cvt.u32.u16 	%r3369, %rs7828;
	prmt.b32 	%r3370, %r3369, %r3368, 0x3340U;
	prmt.b32 	%r3371, %r3370, %r3367, 0x5410U;
	cvt.u32.u16 	%r3372, %rs7827;
	cvt.u32.u16 	%r3373, %rs7826;
	prmt.b32 	%r3374, %r3373, %r3372, 0x3340U;
	cvt.u32.u16 	%r3375, %rs7825;
	cvt.u32.u16 	%r3376, %rs7824;
	prmt.b32 	%r3377, %r3376, %r3375, 0x3340U;
	prmt.b32 	%r3378, %r3377, %r3374, 0x5410U;
	st.local.v2.b32 	[%rd49], {%r3378, %r3371};
	cvt.u32.u16 	%r3379, %rs7839;
	cvt.u32.u16 	%r3380, %rs7838;
	prmt.b32 	%r3381, %r3380, %r3379, 0x3340U;
	cvt.u32.u16 	%r3382, %rs7837;
	cvt.u32.u16 	%r3383, %rs7836;
	prmt.b32 	%r3384, %r3383, %r3382, 0x3340U;
	prmt.b32 	%r3385, %r3384, %r3381, 0x5410U;
	cvt.u32.u16 	%r3386, %rs7835;
	cvt.u32.u16 	%r3387, %rs7834;
	prmt.b32 	%r3388, %r3387, %r3386, 0x3340U;
	cvt.u32.u16 	%r3389, %rs7833;
	cvt.u32.u16 	%r3390, %rs7832;
	prmt.b32 	%r3391, %r3390, %r3389, 0x3340U;
	prmt.b32 	%r3392, %r3391, %r3388, 0x5410U;
	st.local.v2.b32 	[%rd49+8], {%r3392, %r3385};
	cvt.u32.u16 	%r3393, %rs7847;
	cvt.u32.u16 	%r3394, %rs7846;
	prmt.b32 	%r3395, %r3394, %r3393, 0x3340U;
	cvt.u32.u16 	%r3396, %rs7845;
	cvt.u32.u16 	%r3397, %rs7844;
	prmt.b32 	%r3398, %r3397, %r3396, 0x3340U;
	prmt.b32 	%r3399, %r3398, %r3395, 0x5410U;
	cvt.u32.u16 	%r3400, %rs7843;
	cvt.u32.u16 	%r3401, %rs7842;
	prmt.b32 	%r3402, %r3401, %r3400, 0x3340U;
	cvt.u32.u16 	%r3403, %rs7841;
	cvt.u32.u16 	%r3404, %rs7840;
	prmt.b32 	%r3405, %r3404, %r3403, 0x3340U;
	prmt.b32 	%r3406, %r3405, %r3402, 0x5410U;
	st.local.v2.b32 	[%rd49+16], {%r3406, %r3399};
	cvt.u32.u16 	%r3407, %rs7855;
	cvt.u32.u16 	%r3408, %rs7854;
	prmt.b32 	%r3409, %r3408, %r3407, 0x3340U;
	cvt.u32.u16 	%r3410, %rs7853;
	cvt.u32.u16 	%r3411, %rs7852;
	prmt.b32 	%r3412, %r3411, %r3410, 0x3340U;
	prmt.b32 	%r3413, %r3412, %r3409, 0x5410U;
	cvt.u32.u16 	%r3414, %rs7851;
	cvt.u32.u16 	%r3415, %rs7850;
	prmt.b32 	%r3416, %r3415, %r3414, 0x3340U;
	cvt.u32.u16 	%r3417, %rs7849;
	cvt.u32.u16 	%r3418, %rs7848;
	prmt.b32 	%r3419, %r3418, %r3417, 0x3340U;
	prmt.b32 	%r3420, %r3419, %r3416, 0x5410U;
	st.local.v2.b32 	[%rd49+24], {%r3420, %r3413};
	cvt.u32.u16 	%r3421, %rs7863;
	cvt.u32.u16 	%r3422, %rs7862;
	prmt.b32 	%r3423, %r3422, %r3421, 0x3340U;
	cvt.u32.u16 	%r3424, %rs7861;
	cvt.u32.u16 	%r3425, %rs7860;
	prmt.b32 	%r3426, %r3425, %r3424, 0x3340U;
	prmt.b32 	%r3427, %r3426, %r3423, 0x5410U;
	cvt.u32.u16 	%r3428, %rs7859;
	cvt.u32.u16 	%r3429, %rs7858;
	prmt.b32 	%r3430, %r3429, %r3428, 0x3340U;
	cvt.u32.u16 	%r3431, %rs7857;
	cvt.u32.u16 	%r3432, %rs7856;
	prmt.b32 	%r3433, %r3432, %r3431, 0x3340U;
	prmt.b32 	%r3434, %r3433, %r3430, 0x5410U;
	st.local.v2.b32 	[%rd49+32], {%r3434, %r3427};
	cvt.u32.u16 	%r3435, %rs7871;
	cvt.u32.u16 	%r3436, %rs7870;
	prmt.b32 	%r3437, %r3436, %r3435, 0x3340U;
	cvt.u32.u16 	%r3438, %rs7869;
	cvt.u32.u16 	%r3439, %rs7868;
	prmt.b32 	%r3440, %r3439, %r3438, 0x3340U;
	prmt.b32 	%r3441, %r3440, %r3437, 0x5410U;
	cvt.u32.u16 	%r3442, %rs7867;
	cvt.u32.u16 	%r3443, %rs7866;
	prmt.b32 	%r3444, %r3443, %r3442, 0x3340U;
	cvt.u32.u16 	%r3445, %rs7865;
	cvt.u32.u16 	%r3446, %rs7864;
	prmt.b32 	%r3447, %r3446, %r3445, 0x3340U;
	prmt.b32 	%r3448, %r3447, %r3444, 0x5410U;
	st.local.v2.b32 	[%rd49+40], {%r3448, %r3441};
	st.local.v2.u8 	[%rd49+48], {%rs7872, %rs7873};
	st.local.u32 	[%rd49+52], %r8696;
	st.local.f64 	[%rd49+56], %fd174;
	st.local.v2.b32 	[%rd50], {%r3352, %r3353};
	st.local.v2.b32 	[%rd50+8], {%r3355, %r3356};
	st.local.v2.b32 	[%rd50+16], {%r3357, %r3358};
	st.local.v2.b32 	[%rd50+24], {%r3359, %r3360};
	st.local.v2.b32 	[%rd50+32], {%r3361, %r3362};
	st.local.v2.b32 	[%rd50+40], {%r3363, %r3364};
	st.local.v2.u8 	[%rd50+48], {%rs4526, %rs4527};
	st.local.u32 	[%rd50+52], %r340;
	st.local.f64 	[%rd50+56], %fd105;
	setp.ne.s16 	%p484, %rs4528, 0;
	mov.b32 	%r8694, 0;
	@%p484 bra 	$L__BB7_1242;
$L__BB7_1238:
	and.b16  	%rs4578, %rs7569, 255;
	setp.eq.s16 	%p534, %rs4578, 0;
	@%p534 bra 	$L__BB7_1291;
	mov.b32 	%r8695, 0;
$L__BB7_1240:
	add.s32 	%r3499, %r8695, %r8694;
	cvt.u64.u32 	%rd225, %r3499;
	add.s64 	%rd226, %rd49, %rd225;
	st.local.u8 	[%rd226], %rs7569;
	add.s32 	%r343, %r8695, 1;
	cvt.u64.u32 	%rd227, %r8695;
	add.s64 	%rd228, %rd50, %rd227;
	ld.local.u8 	%rs7569, [%rd228+1];
	setp.ne.s16 	%p535, %rs7569, 0;
	mov.u32 	%r8695, %r343;
	@%p535 bra 	$L__BB7_1240;
	ld.local.u32 	%r8696, [%rd49+52];
	ld.local.f64 	%fd174, [%rd49+56];
	ld.local.v2.b32 	{%r3500, %r3501}, [%rd49];
	bfe.u32 	%r3502, %r3500, 0, 8;
	cvt.u16.u32 	%rs7824, %r3502;
	bfe.u32 	%r3503, %r3500, 8, 8;
	cvt.u16.u32 	%rs7825, %r3503;
	bfe.u32 	%r3504, %r3500, 16, 8;
	cvt.u16.u32 	%rs7826, %r3504;
	bfe.u32 	%r3505, %r3500, 24, 8;
	cvt.u16.u32 	%rs7827, %r3505;
	bfe.u32 	%r3506, %r3501, 0, 8;
	cvt.u16.u32 	%rs7828, %r3506;
	bfe.u32 	%r3507, %r3501, 8, 8;
	cvt.u16.u32 	%rs7829, %r3507;
	bfe.u32 	%r3508, %r3501, 16, 8;
	cvt.u16.u32 	%rs7830, %r3508;
	bfe.u32 	%r3509, %r3501, 24, 8;
	cvt.u16.u32 	%rs7831, %r3509;
	ld.local.v2.b32 	{%r3510, %r3511}, [%rd49+8];
	bfe.u32 	%r3512, %r3510, 0, 8;
	cvt.u16.u32 	%rs7832, %r3512;
	bfe.u32 	%r3513, %r3510, 8, 8;
	cvt.u16.u32 	%rs7833, %r3513;
	bfe.u32 	%r3514, %r3510, 16, 8;
	cvt.u16.u32 	%rs7834, %r3514;
	bfe.u32 	%r3515, %r3510, 24, 8;
	cvt.u16.u32 	%rs7835, %r3515;
	bfe.u32 	%r3516, %r3511, 0, 8;
	cvt.u16.u32 	%rs7836, %r3516;
	bfe.u32 	%r3517, %r3511, 8, 8;
	cvt.u16.u32 	%rs7837, %r3517;
	bfe.u32 	%r3518, %r3511, 16, 8;
	cvt.u16.u32 	%rs7838, %r3518;
	bfe.u32 	%r3519, %r3511, 24, 8;
	cvt.u16.u32 	%rs7839, %r3519;
	ld.local.v2.b32 	{%r3520, %r3521}, [%rd49+16];
	bfe.u32 	%r3522, %r3520, 0, 8;
	cvt.u16.u32 	%rs7840, %r3522;
	bfe.u32 	%r3523, %r3520, 8, 8;
	cvt.u16.u32 	%rs7841, %r3523;
	bfe.u32 	%r3524, %r3520, 16, 8;
	cvt.u16.u32 	%rs7842, %r3524;
	bfe.u32 	%r3525, %r3520, 24, 8;
	cvt.u16.u32 	%rs7843, %r3525;
	bfe.u32 	%r3526, %r3521, 0, 8;
	cvt.u16.u32 	%rs7844, %r3526;
	bfe.u32 	%r3527, %r3521, 8, 8;
	cvt.u16.u32 	%rs7845, %r3527;
	bfe.u32 	%r3528, %r3521, 16, 8;
	cvt.u16.u32 	%rs7846, %r3528;
	bfe.u32 	%r3529, %r3521, 24, 8;
	cvt.u16.u32 	%rs7847, %r3529;
	ld.local.v2.b32 	{%r3530, %r3531}, [%rd49+24];
	bfe.u32 	%r3532, %r3530, 0, 8;
	cvt.u16.u32 	%rs7848, %r3532;
	bfe.u32 	%r3533, %r3530, 8, 8;
	cvt.u16.u32 	%rs7849, %r3533;
	bfe.u32 	%r3534, %r3530, 16, 8;
	cvt.u16.u32 	%rs7850, %r3534;
	bfe.u32 	%r3535, %r3530, 24, 8;
	cvt.u16.u32 	%rs7851, %r3535;
	bfe.u32 	%r3536, %r3531, 0, 8;
	cvt.u16.u32 	%rs7852, %r3536;
	bfe.u32 	%r3537, %r3531, 8, 8;
	cvt.u16.u32 	%rs7853, %r3537;
	bfe.u32 	%r3538, %r3531, 16, 8;
	cvt.u16.u32 	%rs7854, %r3538;
	bfe.u32 	%r3539, %r3531, 24, 8;
	cvt.u16.u32 	%rs7855, %r3539;
	ld.local.v2.b32 	{%r3540, %r3541}, [%rd49+32];
	bfe.u32 	%r3542, %r3540, 0, 8;
	cvt.u16.u32 	%rs7856, %r3542;
	bfe.u32 	%r3543, %r3540, 8, 8;
	cvt.u16.u32 	%rs7857, %r3543;
	bfe.u32 	%r3544, %r3540, 16, 8;
	cvt.u16.u32 	%rs7858, %r3544;
	bfe.u32 	%r3545, %r3540, 24, 8;
	cvt.u16.u32 	%rs7859, %r3545;
	bfe.u32 	%r3546, %r3541, 0, 8;
	cvt.u16.u32 	%rs7860, %r3546;
	bfe.u32 	%r3547, %r3541, 8, 8;
	cvt.u16.u32 	%rs7861, %r3547;
	bfe.u32 	%r3548, %r3541, 16, 8;
	cvt.u16.u32 	%rs7862, %r3548;
	bfe.u32 	%r3549, %r3541, 24, 8;
	cvt.u16.u32 	%rs7863, %r3549;
	ld.local.v2.b32 	{%r3550, %r3551}, [%rd49+40];
	bfe.u32 	%r3552, %r3550, 0, 8;
	cvt.u16.u32 	%rs7864, %r3552;
	bfe.u32 	%r3553, %r3550, 8, 8;
	cvt.u16.u32 	%rs7865, %r3553;
	bfe.u32 	%r3554, %r3550, 16, 8;
	cvt.u16.u32 	%rs7866, %r3554;
	bfe.u32 	%r3555, %r3550, 24, 8;
	cvt.u16.u32 	%rs7867, %r3555;
	bfe.u32 	%r3556, %r3551, 0, 8;
	cvt.u16.u32 	%rs7868, %r3556;
	bfe.u32 	%r3557, %r3551, 8, 8;
	cvt.u16.u32 	%rs7869, %r3557;
	bfe.u32 	%r3558, %r3551, 16, 8;
	cvt.u16.u32 	%rs7870, %r3558;
	bfe.u32 	%r3559, %r3551, 24, 8;
	cvt.u16.u32 	%rs7871, %r3559;
	ld.local.v2.u8 	{%rs7872, %rs7873}, [%rd49+48];
	bra.uni 	$L__BB7_1291;
$L__BB7_1242:
	and.b16  	%rs4529, %rs7825, 255;
	setp.eq.s16 	%p485, %rs4529, 0;
	mov.b32 	%r8694, 1;
	@%p485 bra 	$L__BB7_1238;
	and.b16  	%rs4530, %rs7826, 255;
	setp.eq.s16 	%p486, %rs4530, 0;
	mov.b32 	%r8694, 2;
	@%p486 bra 	$L__BB7_1238;
	and.b16  	%rs4531, %rs7827, 255;
	setp.eq.s16 	%p487, %rs4531, 0;
	mov.b32 	%r8694, 3;
	@%p487 bra 	$L__BB7_1238;
	and.b16  	%rs4532, %rs7828, 255;
	setp.eq.s16 	%p488, %rs4532, 0;
	mov.b32 	%r8694, 4;
	@%p488 bra 	$L__BB7_1238;
	and.b16  	%rs4533, %rs7829, 255;
	setp.eq.s16 	%p489, %rs4533, 0;
	mov.b32 	%r8694, 5;
	@%p489 bra 	$L__BB7_1238;
	and.b16  	%rs4534, %rs7830, 255;
	setp.eq.s16 	%p490, %rs4534, 0;
	mov.b32 	%r8694, 6;
	@%p490 bra 	$L__BB7_1238;
	and.b16  	%rs4535, %rs7831, 255;
	setp.eq.s16 	%p491, %rs4535, 0;
	mov.b32 	%r8694, 7;
	@%p491 bra 	$L__BB7_1238;
	and.b16  	%rs4536, %rs7832, 255;
	setp.eq.s16 	%p492, %rs4536, 0;
	mov.b32 	%r8694, 8;
	@%p492 bra 	$L__BB7_1238;
	and.b16  	%rs4537, %rs7833, 255;
	setp.eq.s16 	%p493, %rs4537, 0;
	mov.b32 	%r8694, 9;
	@%p493 bra 	$L__BB7_1238;
	and.b16  	%rs4538, %rs7834, 255;
	setp.eq.s16 	%p494, %rs4538, 0;
	mov.b32 	%r8694, 10;
	@%p494 bra 	$L__BB7_1238;
	and.b16  	%rs4539, %rs7835, 255;
	setp.eq.s16 	%p495, %rs4539, 0;
	mov.b32 	%r8694, 11;
	@%p495 bra 	$L__BB7_1238;
	and.b16  	%rs4540, %rs7836, 255;
	setp.eq.s16 	%p496, %rs4540, 0;
	mov.b32 	%r8694, 12;
	@%p496 bra 	$L__BB7_1238;
	and.b16  	%rs4541, %rs7837, 255;
	setp.eq.s16 	%p497, %rs4541, 0;
	mov.b32 	%r8694, 13;
	@%p497 bra 	$L__BB7_1238;
	and.b16  	%rs4542, %rs7838, 255;
	setp.eq.s16 	%p498, %rs4542, 0;
	mov.b32 	%r8694, 14;
	@%p498 bra 	$L__BB7_1238;
	and.b16  	%rs4543, %rs7839, 255;
	setp.eq.s16 	%p499, %rs4543, 0;
	mov.b32 	%r8694, 15;
	@%p499 bra 	$L__BB7_1238;
	and.b16  	%rs4544, %rs7840, 255;
	setp.eq.s16 	%p500, %rs4544, 0;
	mov.b32 	%r8694, 16;
	@%p500 bra 	$L__BB7_1238;
	and.b16  	%rs4545, %rs7841, 255;
	setp.eq.s16 	%p501, %rs4545, 0;
	mov.b32 	%r8694, 17;
	@%p501 bra 	$L__BB7_1238;
	and.b16  	%rs4546, %rs7842, 255;
	setp.eq.s16 	%p502, %rs4546, 0;
	mov.b32 	%r8694, 18;
	@%p502 bra 	$L__BB7_1238;
	and.b16  	%rs4547, %rs7843, 255;
	setp.eq.s16 	%p503, %rs4547, 0;
	mov.b32 	%r8694, 19;
	@%p503 bra 	$L__BB7_1238;
	and.b16  	%rs4548, %rs7844, 255;
	setp.eq.s16 	%p504, %rs4548, 0;
	mov.b32 	%r8694, 20;
	@%p504 bra 	$L__BB7_1238;
	and.b16  	%rs4549, %rs7845, 255;
	setp.eq.s16 	%p505, %rs4549, 0;
	mov.b32 	%r8694, 21;
	@%p505 bra 	$L__BB7_1238;
	and.b16  	%rs4550, %rs7846, 255;
	setp.eq.s16 	%p506, %rs4550, 0;
	mov.b32 	%r8694, 22;
	@%p506 bra 	$L__BB7_1238;
	and.b16  	%rs4551, %rs7847, 255;
	setp.eq.s16 	%p507, %rs4551, 0;
	mov.b32 	%r8694, 23;
	@%p507 bra 	$L__BB7_1238;
	and.b16  	%rs4552, %rs7848, 255;
	setp.eq.s16 	%p508, %rs4552, 0;
	mov.b32 	%r8694, 24;
	@%p508 bra 	$L__BB7_1238;
	and.b16  	%rs4553, %rs7849, 255;
	setp.eq.s16 	%p509, %rs4553, 0;
	mov.b32 	%r8694, 25;
	@%p509 bra 	$L__BB7_1238;
	and.b16  	%rs4554, %rs7850, 255;
	setp.eq.s16 	%p510, %rs4554, 0;
	mov.b32 	%r8694, 26;
	@%p510 bra 	$L__BB7_1238;
	and.b16  	%rs4555, %rs7851, 255;
	setp.eq.s16 	%p511, %rs4555, 0;
	mov.b32 	%r8694, 27;
	@%p511 bra 	$L__BB7_1238;
	and.b16  	%rs4556, %rs7852, 255;
	setp.eq.s16 	%p512, %rs4556, 0;
	mov.b32 	%r8694, 28;
	@%p512 bra 	$L__BB7_1238;
	and.b16  	%rs4557, %rs7853, 255;
	setp.eq.s16 	%p513, %rs4557, 0;
	mov.b32 	%r8694, 29;
	@%p513 bra 	$L__BB7_1238;
	and.b16  	%rs4558, %rs7854, 255;
	setp.eq.s16 	%p514, %rs4558, 0;
	mov.b32 	%r8694, 30;
	@%p514 bra 	$L__BB7_1238;
	and.b16  	%rs4559, %rs7855, 255;
	setp.eq.s16 	%p515, %rs4559, 0;
	mov.b32 	%r8694, 31;
	@%p515 bra 	$L__BB7_1238;
	and.b16  	%rs4560, %rs7856, 255;
	setp.eq.s16 	%p516, %rs4560, 0;
	mov.b32 	%r8694, 32;
	@%p516 bra 	$L__BB7_1238;
	and.b16  	%rs4561, %rs7857, 255;
	setp.eq.s16 	%p517, %rs4561, 0;
	mov.b32 	%r8694, 33;
	@%p517 bra 	$L__BB7_1238;
	and.b16  	%rs4562, %rs7858, 255;
	setp.eq.s16 	%p518, %rs4562, 0;
	mov.b32 	%r8694, 34;
	@%p518 bra 	$L__BB7_1238;
	and.b16  	%rs4563, %rs7859, 255;
	setp.eq.s16 	%p519, %rs4563, 0;
	mov.b32 	%r8694, 35;
	@%p519 bra 	$L__BB7_1238;
	and.b16  	%rs4564, %rs7860, 255;
	setp.eq.s16 	%p520, %rs4564, 0;
	mov.b32 	%r8694, 36;
	@%p520 bra 	$L__BB7_1238;
	and.b16  	%rs4565, %rs7861, 255;
	setp.eq.s16 	%p521, %rs4565, 0;
	mov.b32 	%r8694, 37;
	@%p521 bra 	$L__BB7_1238;
	and.b16  	%rs4566, %rs7862, 255;
	setp.eq.s16 	%p522, %rs4566, 0;
	mov.b32 	%r8694, 38;
	@%p522 bra 	$L__BB7_1238;
	and.b16  	%rs4567, %rs7863, 255;
	setp.eq.s16 	%p523, %rs4567, 0;
	mov.b32 	%r8694, 39;
	@%p523 bra 	$L__BB7_1238;
	and.b16  	%rs4568, %rs7864, 255;
	setp.eq.s16 	%p524, %rs4568, 0;
	mov.b32 	%r8694, 40;
	@%p524 bra 	$L__BB7_1238;
	and.b16  	%rs4569, %rs7865, 255;
	setp.eq.s16 	%p525, %rs4569, 0;
	mov.b32 	%r8694, 41;
	@%p525 bra 	$L__BB7_1238;
	and.b16  	%rs4570, %rs7866, 255;
	setp.eq.s16 	%p526, %rs4570, 0;
	mov.b32 	%r8694, 42;
	@%p526 bra 	$L__BB7_1238;
	and.b16  	%rs4571, %rs7867, 255;
	setp.eq.s16 	%p527, %rs4571, 0;
	mov.b32 	%r8694, 43;
	@%p527 bra 	$L__BB7_1238;
	and.b16  	%rs4572, %rs7868, 255;
	setp.eq.s16 	%p528, %rs4572, 0;
	mov.b32 	%r8694, 44;
	@%p528 bra 	$L__BB7_1238;
	and.b16  	%rs4573, %rs7869, 255;
	setp.eq.s16 	%p529, %rs4573, 0;
	mov.b32 	%r8694, 45;
	@%p529 bra 	$L__BB7_1238;
	and.b16  	%rs4574, %rs7870, 255;
	setp.eq.s16 	%p530, %rs4574, 0;
	mov.b32 	%r8694, 46;
	@%p530 bra 	$L__BB7_1238;
	and.b16  	%rs4575, %rs7871, 255;
	setp.eq.s16 	%p531, %rs4575, 0;
	mov.b32 	%r8694, 47;
	@%p531 bra 	$L__BB7_1238;
	and.b16  	%rs4576, %rs7872, 255;
	setp.eq.s16 	%p532, %rs4576, 0;
	mov.b32 	%r8694, 48;
	@%p532 bra 	$L__BB7_1238;
	and.b16  	%rs4577, %rs7873, 255;
	setp.eq.s16 	%p533, %rs4577, 0;
	mov.b32 	%r8694, 49;
	@%p533 bra 	$L__BB7_1238;
$L__BB7_1291:
	add.s32 	%r8699, %r8696, %r340;
	add.f64 	%fd175, %fd105, %fd174;
	ld.shared.v2.b32 	{%r3561, %r3562}, [_ZZN3cub18CUB_300001_SM_10006detail6reduce28DeviceReduceSingleTileKernelINS2_10policy_hubI4Studj8sum_funcE10Policy1000EPS5_S9_iS6_S5_S5_N4cuda3std3__410__identityEEEvT0_T1_T2_T3_T4_T6_E12temp_storage+264];
	bfe.u32 	%r3563, %r3561, 0, 8;
	cvt.u16.u32 	%rs7620, %r3563;
	ld.shared.v2.b32 	{%r3564, %r3565}, [_ZZN3cub18CUB_300001_SM_10006detail6reduce28DeviceReduceSingleTileKernelINS2_10policy_hubI4Studj8sum_funcE10Policy1000EPS5_S9_iS6_S5_S5_N4cuda3std3__410__identityEEEvT0_T1_T2_T3_T4_T6_E12temp_storage+272];
	ld.shared.v2.b32 	{%r3566, %r3567}, [_ZZN3cub18CUB_300001_SM_10006detail6reduce28DeviceReduceSingleTileKernelINS2_10policy_hubI4Studj8sum_funcE10Policy1000EPS5_S9_iS6_S5_S5_N4cuda3std3__410__identityEEEvT0_T1_T2_T3_T4_T6_E12temp_storage+280];
	ld.shared.v2.b32 	{%r3568, %r3569}, [_ZZN3cub18CUB_300001_SM_10006detail6reduce28DeviceReduceSingleTileKernelINS2_10policy_hubI4Studj8sum_funcE10Policy1000EPS5_S9_iS6_S5_S5_N4cuda3std3__410__identityEEEvT0_T1_T2_T3_T4_T6_E12temp_storage+288];
	ld.shared.v2.b32 	{%r3570, %r3571}, [_ZZN3cub18CUB_300001_SM_10006detail6reduce28DeviceReduceSingleTileKernelINS2_10policy_hubI4Studj8sum_funcE10Policy1000EPS5_S9_iS6_S5_S5_N4cuda3std3__410__identityEEEvT0_T1_T2_T3_T4_T6_E12temp_storage+296];
	ld.shared.v2.b32 	{%r3572, %r3573}, [_ZZN3cub18CUB_300001_SM_10006detail6reduce28DeviceReduceSingleTileKernelINS2_10policy_hubI4Studj8sum_funcE10Policy1000EPS5_S9_iS6_S5_S5_N4cuda3std3__410__identityEEEvT0_T1_T2_T3_T4_T6_E12temp_storage+304];
	ld.shared.v2.u8 	{%rs4579, %rs4580}, [_ZZN3cub18CUB_300001_SM_10006detail6reduce28DeviceReduceSingleTileKernelINS2_10policy_hubI4Studj8sum_funcE10Policy1000EPS5_S9_iS6_S5_S5_N4cuda3std3__410__identityEEEvT0_T1_T2_T3_T4_T6_E12temp_storage+312];
	ld.shared.u32 	%r347, [_ZZN3cub18CUB_300001_SM_10006detail6reduce28DeviceReduceSingleTileKernelINS2_10policy_hubI4Studj8sum_funcE10Policy1000EPS5_S9_iS6_S5_S5_N4cuda3std3__410__identityEEEvT0_T1_T2_T3_T4_T6_E12temp_storage+316];
	ld.shared.f64 	%fd109, [_ZZN3cub18CUB_300001_SM_10006detail6reduce28DeviceReduceSingleTileKernelINS2_10policy_hubI4Studj8sum_funcE10Policy1000EPS5_S9_iS6_S5_S5_N4cuda3std3__410__identityEEEvT0_T1_T2_T3_T4_T6_E12temp_storage+320];
	cvta.to.local.u64 	%rd51, %rd211;
	cvta.to.local.u64 	%rd52, %rd212;
	and.b16  	%rs4581, %rs7824, 255;
	cvt.u32.u16 	%r3574, %rs7831;
	cvt.u32.u16 	%r3575, %rs7830;
	prmt.b32 	%r3576, %r3575, %r3574, 0x3340U;
	cvt.u32.u16 	%r3577, %rs7829;
	cvt.u32.u16 	%r3578, %rs7828;
	prmt.b32 	%r3579, %r3578, %r3577, 0x3340U;
	prmt.b32 	%r3580, %r3579, %r3576, 0x5410U;
	cvt.u32.u16 	%r3581, %rs7827;
	cvt.u32.u16 	%r3582, %rs7826;
	prmt.b32 	%r3583, %r3582, %r3581, 0x3340U;
	cvt.u32.u16 	%r3584, %rs7825;
	cvt.u32.u16 	%r3585, %rs7824;
	prmt.b32 	%r3586, %r3585, %r3584, 0x3340U;
	prmt.b32 	%r3587, %r3586, %r3583, 0x5410U;
	st.local.v2.b32 	[%rd51], {%r3587, %r3580};
	cvt.u32.u16 	%r3588, %rs7839;
	cvt.u32.u16 	%r3589, %rs7838;
	prmt.b32 	%r3590, %r3589, %r3588, 0x3340U;
	cvt.u32.u16 	%r3591, %rs7837;
	cvt.u32.u16 	%r3592, %rs7836;
	prmt.b32 	%r3593, %r3592, %r3591, 0x3340U;
	prmt.b32 	%r3594, %r3593, %r3590, 0x5410U;
	cvt.u32.u16 	%r3595, %rs7835;
	cvt.u32.u16 	%r3596, %rs7834;
	prmt.b32 	%r3597, %r3596, %r3595, 0x3340U;
	cvt.u32.u16 	%r3598, %rs7833;
	cvt.u32.u16 	%r3599, %rs7832;
	prmt.b32 	%r3600, %r3599, %r3598, 0x3340U;
	prmt.b32 	%r3601, %r3600, %r3597, 0x5410U;
	st.local.v2.b32 	[%rd51+8], {%r3601, %r3594};
	cvt.u32.u16 	%r3602, %rs7847;
	cvt.u32.u16 	%r3603, %rs7846;
	prmt.b32 	%r3604, %r3603, %r3602, 0x3340U;
	cvt.u32.u16 	%r3605, %rs7845;
	cvt.u32.u16 	%r3606, %rs7844;
	prmt.b32 	%r3607, %r3606, %r3605, 0x3340U;
	prmt.b32 	%r3608, %r3607, %r3604, 0x5410U;
	cvt.u32.u16 	%r3609, %rs7843;
	cvt.u32.u16 	%r3610, %rs7842;
	prmt.b32 	%r3611, %r3610, %r3609, 0x3340U;
	cvt.u32.u16 	%r3612, %rs7841;
	cvt.u32.u16 	%r3613, %rs7840;
	prmt.b32 	%r3614, %r3613, %r3612, 0x3340U;
	prmt.b32 	%r3615, %r3614, %r3611, 0x5410U;
	st.local.v2.b32 	[%rd51+16], {%r3615, %r3608};
	cvt.u32.u16 	%r3616, %rs7855;
	cvt.u32.u16 	%r3617, %rs7854;
	prmt.b32 	%r3618, %r3617, %r3616, 0x3340U;
	cvt.u32.u16 	%r3619, %rs7853;
	cvt.u32.u16 	%r3620, %rs7852;
	prmt.b32 	%r3621, %r3620, %r3619, 0x3340U;
	prmt.b32 	%r3622, %r3621, %r3618, 0x5410U;
	cvt.u32.u16 	%r3623, %rs7851;
	cvt.u32.u16 	%r3624, %rs7850;
	prmt.b32 	%r3625, %r3624, %r3623, 0x3340U;
	cvt.u32.u16 	%r3626, %rs7849;
	cvt.u32.u16 	%r3627, %rs7848;
	prmt.b32 	%r3628, %r3627, %r3626, 0x3340U;
	prmt.b32 	%r3629, %r3628, %r3625, 0x5410U;
	st.local.v2.b32 	[%rd51+24], {%r3629, %r3622};
	cvt.u32.u16 	%r3630, %rs7863;
	cvt.u32.u16 	%r3631, %rs7862;
	prmt.b32 	%r3632, %r3631, %r3630, 0x3340U;
	cvt.u32.u16 	%r3633, %rs7861;
	cvt.u32.u16 	%r3634, %rs7860;
	prmt.b32 	%r3635, %r3634, %r3633, 0x3340U;
	prmt.b32 	%r3636, %r3635, %r3632, 0x5410U;
	cvt.u32.u16 	%r3637, %rs7859;
	cvt.u32.u16 	%r3638, %rs7858;
	prmt.b32 	%r3639, %r3638, %r3637, 0x3340U;
	cvt.u32.u16 	%r3640, %rs7857;
	cvt.u32.u16 	%r3641, %rs7856;
	prmt.b32 	%r3642, %r3641, %r3640, 0x3340U;
	prmt.b32 	%r3643, %r3642, %r3639, 0x5410U;
	st.local.v2.b32 	[%rd51+32], {%r3643, %r3636};
	cvt.u32.u16 	%r3644, %rs7871;
	cvt.u32.u16 	%r3645, %rs7870;
	prmt.b32 	%r3646, %r3645, %r3644, 0x3340U;
	cvt.u32.u16 	%r3647, %rs7869;
	cvt.u32.u16 	%r3648, %rs7868;
	prmt.b32 	%r3649, %r3648, %r3647, 0x3340U;
	prmt.b32 	%r3650, %r3649, %r3646, 0x5410U;
	cvt.u32.u16 	%r3651, %rs7867;
	cvt.u32.u16 	%r3652, %rs7866;
	prmt.b32 	%r3653, %r3652, %r3651, 0x3340U;
	cvt.u32.u16 	%r3654, %rs7865;
	cvt.u32.u16 	%r3655, %rs7864;
	prmt.b32 	%r3656, %r3655, %r3654, 0x3340U;
	prmt.b32 	%r3657, %r3656, %r3653, 0x5410U;
	st.local.v2.b32 	[%rd51+40], {%r3657, %r3650};
	st.local.v2.u8 	[%rd51+48], {%rs7872, %rs7873};
	st.local.u32 	[%rd51+52], %r8699;
	st.local.f64 	[%rd51+56], %fd175;
	st.local.v2.b32 	[%rd52], {%r3561, %r3562};
	st.local.v2.b32 	[%rd52+8], {%r3564, %r3565};
	st.local.v2.b32 	[%rd52+16], {%r3566, %r3567};
	st.local.v2.b32 	[%rd52+24], {%r3568, %r3569};
	st.local.v2.b32 	[%rd52+32], {%r3570, %r3571};
	st.local.v2.b32 	[%rd52+40], {%r3572, %r3573};
	st.local.v2.u8 	[%rd52+48], {%rs4579, %rs4580};
	st.local.u32 	[%rd52+52], %r347;
	st.local.f64 	[%rd52+56], %fd109;
	setp.ne.s16 	%p536, %rs4581, 0;
	mov.b32 	%r8697, 0;
	@%p536 bra 	$L__BB7_1296;
$L__BB7_1292:
	and.b16  	%rs4631, %rs7620, 255;
	setp.eq.s16 	%p586, %rs4631, 0;
	@%p586 bra 	$L__BB7_1345;
	mov.b32 	%r8698, 0;
$L__BB7_1294:
	add.s32 	%r3708, %r8698, %r8697;
	cvt.u64.u32 	%rd231, %r3708;
	add.s64 	%rd232, %rd51, %rd231;
	st.local.u8 	[%rd232], %rs7620;
	add.s32 	%r350, %r8698, 1;
	cvt.u64.u32 	%rd233, %r8698;
	add.s64 	%rd234, %rd52, %rd233;
	ld.local.u8 	%rs7620, [%rd234+1];
	setp.ne.s16 	%p587, %rs7620, 0;
	mov.u32 	%r8698, %r350;
	@%p587 bra 	$L__BB7_1294;
	ld.local.u32 	%r8699, [%rd51+52];
	ld.local.f64 	%fd175, [%rd51+56];
	ld.local.v2.b32 	{%r3709, %r3710}, [%rd51];
	bfe.u32 	%r3711, %r3709, 0, 8;
	cvt.u16.u32 	%rs7824, %r3711;
	bfe.u32 	%r3712, %r3709, 8, 8;
	cvt.u16.u32 	%rs7825, %r3712;
	bfe.u32 	%r3713, %r3709, 16, 8;
	cvt.u16.u32 	%rs7826, %r3713;
	bfe.u32 	%r3714, %r3709, 24, 8;
	cvt.u16.u32 	%rs7827, %r3714;
	bfe.u32 	%r3715, %r3710, 0, 8;
	cvt.u16.u32 	%rs7828, %r3715;
	bfe.u32 	%r3716, %r3710, 8, 8;
	cvt.u16.u32 	%rs7829, %r3716;
	bfe.u32 	%r3717, %r3710, 16, 8;
	cvt.u16.u32 	%rs7830, %r3717;
	bfe.u32 	%r3718, %r3710, 24, 8;
	cvt.u16.u32 	%rs7831, %r3718;
	ld.local.v2.b32 	{%r3719, %r3720}, [%rd51+8];
	bfe.u32 	%r3721, %r3719, 0, 8;
	cvt.u16.u32 	%rs7832, %r3721;
	bfe.u32 	%r3722, %r3719, 8, 8;
	cvt.u16.u32 	%rs7833, %r3722;
	bfe.u32 	%r3723, %r3719, 16, 8;
	cvt.u16.u32 	%rs7834, %r3723;
	bfe.u32 	%r3724, %r3719, 24, 8;
	cvt.u16.u32 	%rs7835, %r3724;
	bfe.u32 	%r3725, %r3720, 0, 8;
	cvt.u16.u32 	%rs7836, %r3725;
	bfe.u32 	%r3726, %r3720, 8, 8;
	cvt.u16.u32 	%rs7837, %r3726;
	bfe.u32 	%r3727, %r3720, 16, 8;
	cvt.u16.u32 	%rs7838, %r3727;
	bfe.u32 	%r3728, %r3720, 24, 8;
	cvt.u16.u32 	%rs7839, %r3728;
	ld.local.v2.b32 	{%r3729, %r3730}, [%rd51+16];
	bfe.u32 	%r3731, %r3729, 0, 8;
	cvt.u16.u32 	%rs7840, %r3731;
	bfe.u32 	%r3732, %r3729, 8, 8;
	cvt.u16.u32 	%rs7841, %r3732;
	bfe.u32 	%r3733, %r3729, 16, 8;
	cvt.u16.u32 	%rs7842, %r3733;
	bfe.u32 	%r3734, %r3729, 24, 8;
	cvt.u16.u32 	%rs7843, %r3734;
	bfe.u32 	%r3735, %r3730, 0, 8;
	cvt.u16.u32 	%rs7844, %r3735;
	bfe.u32 	%r3736, %r3730, 8, 8;
	cvt.u16.u32 	%rs7845, %r3736;
	bfe.u32 	%r3737, %r3730, 16, 8;
	cvt.u16.u32 	%rs7846, %r3737;
	bfe.u32 	%r3738, %r3730, 24, 8;
	cvt.u16.u32 	%rs7847, %r3738;
	ld.local.v2.b32 	{%r3739, %r3740}, [%rd51+24];
	bfe.u32 	%r3741, %r3739, 0, 8;
	cvt.u16.u32 	%rs7848, %r3741;
	bfe.u32 	%r3742, %r3739, 8, 8;
	cvt.u16.u32 	%rs7849, %r3742;
	bfe.u32 	%r3743, %r3739, 16, 8;
	cvt.u16.u32 	%rs7850, %r3743;
	bfe.u32 	%r3744, %r3739, 24, 8;
	cvt.u16.u32 	%rs7851, %r3744;
	bfe.u32 	%r3745, %r3740, 0, 8;
	cvt.u16.u32 	%rs7852, %r3745;
	bfe.u32 	%r3746, %r3740, 8, 8;
	cvt.u16.u32 	%rs7853, %r3746;
	bfe.u32 	%r3747, %r3740, 16, 8;
	cvt.u16.u32 	%rs7854, %r3747;
	bfe.u32 	%r3748, %r3740, 24, 8;
	cvt.u16.u32 	%rs7855, %r3748;
	ld.local.v2.b32 	{%r3749, %r3750}, [%rd51+32];
	bfe.u32 	%r3751, %r3749, 0, 8;
	cvt.u16.u32 	%rs7856, %r3751;
	bfe.u32 	%r3752, %r3749, 8, 8;
	cvt.u16.u32 	%rs7857, %r3752;
	bfe.u32 	%r3753, %r3749, 16, 8;
	cvt.u16.u32 	%rs7858, %r3753;
	bfe.u32 	%r3754, %r3749, 24, 8;
	cvt.u16.u32 	%rs7859, %r3754;
	bfe.u32 	%r3755, %r3750, 0, 8;
	cvt.u16.u32 	%rs7860, %r3755;
	bfe.u32 	%r3756, %r3750, 8, 8;
	cvt.u16.u32 	%rs7861, %r3756;
	bfe.u32 	%r3757, %r3750, 16, 8;
	cvt.u16.u32 	%rs7862, %r3757;
	bfe.u32 	%r3758, %r3750, 24, 8;
	cvt.u16.u32 	%rs7863, %r3758;
	ld.local.v2.b32 	{%r3759, %r3760}, [%rd51+40];
	bfe.u32 	%r3761, %r3759, 0, 8;
	cvt.u16.u32 	%rs7864, %r3761;
	bfe.u32 	%r3762, %r3759, 8, 8;
	cvt.u16.u32 	%rs7865, %r3762;
	bfe.u32 	%r3763, %r3759, 16, 8;
	cvt.u16.u32 	%rs7866, %r3763;
	bfe.u32 	%r3764, %r3759, 24, 8;
	cvt.u16.u32 	%rs7867, %r3764;
	bfe.u32 	%r3765, %r3760, 0, 8;
	cvt.u16.u32 	%rs7868, %r3765;
	bfe.u32 	%r3766, %r3760, 8, 8;
	cvt.u16.u32 	%rs7869, %r3766;
	bfe.u32 	%r3767, %r3760, 16, 8;
	cvt.u16.u32 	%rs7870, %r3767;
	bfe.u32 	%r3768, %r3760, 24, 8;
	cvt.u16.u32 	%rs7871, %r3768;
	ld.local.v2.u8 	{%rs7872, %rs7873}, [%rd51+48];
	bra.uni 	$L__BB7_1345;
$L__BB7_1296:
	and.b16  	%rs4582, %rs7825, 255;
	setp.eq.s16 	%p537, %rs4582, 0;
	mov.b32 	%r8697, 1;
	@%p537 bra 	$L__BB7_1292;
	and.b16  	%rs4583, %rs7826, 255;
	setp.eq.s16 	%p538, %rs4583, 0;
	mov.b32 	%r8697, 2;
	@%p538 bra 	$L__BB7_1292;
	and.b16  	%rs4584, %rs7827, 255;
	setp.eq.s16 	%p539, %rs4584, 0;
	mov.b32 	%r8697, 3;
	@%p539 bra 	$L__BB7_1292;
	and.b16  	%rs4585, %rs7828, 255;
	setp.eq.s16 	%p540, %rs4585, 0;
	mov.b32 	%r8697, 4;
	@%p540 bra 	$L__BB7_1292;
	and.b16  	%rs4586, %rs7829, 255;
	setp.eq.s16 	%p541, %rs4586, 0;
	mov.b32 	%r8697, 5;
	@%p541 bra 	$L__BB7_1292;
	and.b16  	%rs4587, %rs7830, 255;
	setp.eq.s16 	%p542, %rs4587, 0;
	mov.b32 	%r8697, 6;
	@%p542 bra 	$L__BB7_1292;
	and.b16  	%rs4588, %rs7831, 255;
	setp.eq.s16 	%p543, %rs4588, 0;
	mov.b32 	%r8697, 7;
	@%p543 bra 	$L__BB7_1292;
	and.b16  	%rs4589, %rs7832, 255;
	setp.eq.s16 	%p544, %rs4589, 0;
	mov.b32 	%r8697, 8;
	@%p544 bra 	$L__BB7_1292;
	and.b16  	%rs4590, %rs7833, 255;
	setp.eq.s16 	%p545, %rs4590, 0;
	mov.b32 	%r8697, 9;
	@%p545 bra 	$L__BB7_1292;
	and.b16  	%rs4591, %rs7834, 255;
	setp.eq.s16 	%p546, %rs4591, 0;
	mov.b32 	%r8697, 10;
	@%p546 bra 	$L__BB7_1292;
	and.b16  	%rs4592, %rs7835, 255;
	setp.eq.s16 	%p547, %rs4592, 0;
	mov.b32 	%r8697, 11;
	@%p547 bra 	$L__BB7_1292;
	and.b16  	%rs4593, %rs7836, 255;
	setp.eq.s16 	%p548, %rs4593, 0;
	mov.b32 	%r8697, 12;
	@%p548 bra 	$L__BB7_1292;
	and.b16  	%rs4594, %rs7837, 255;
	setp.eq.s16 	%p549, %rs4594, 0;
	mov.b32 	%r8697, 13;
	@%p549 bra 	$L__BB7_1292;
	and.b16  	%rs4595, %rs7838, 255;
	setp.eq.s16 	%p550, %rs4595, 0;
	mov.b32 	%r8697, 14;
	@%p550 bra 	$L__BB7_1292;
	and.b16  	%rs4596, %rs7839, 255;
	setp.eq.s16 	%p551, %rs4596, 0;
	mov.b32 	%r8697, 15;
	@%p551 bra 	$L__BB7_1292;
	and.b16  	%rs4597, %rs7840, 255;
	setp.eq.s16 	%p552, %rs4597, 0;
	mov.b32 	%r8697, 16;
	@%p552 bra 	$L__BB7_1292;
	and.b16  	%rs4598, %rs7841, 255;
	setp.eq.s16 	%p553, %rs4598, 0;
	mov.b32 	%r8697, 17;
	@%p553 bra 	$L__BB7_1292;
	and.b16  	%rs4599, %rs7842, 255;
	setp.eq.s16 	%p554, %rs4599, 0;
	mov.b32 	%r8697, 18;
	@%p554 bra 	$L__BB7_1292;
	and.b16  	%rs4600, %rs7843, 255;
	setp.eq.s16 	%p555, %rs4600, 0;
	mov.b32 	%r8697, 19;
	@%p555 bra 	$L__BB7_1292;
	and.b16  	%rs4601, %rs7844, 255;
	setp.eq.s16 	%p556, %rs4601, 0;
	mov.b32 	%r8697, 20;
	@%p556 bra 	$L__BB7_1292;
	and.b16  	%rs4602, %rs7845, 255;
	setp.eq.s16 	%p557, %rs4602, 0;
	mov.b32 	%r8697, 21;
	@%p557 bra 	$L__BB7_1292;
	and.b16  	%rs4603, %rs7846, 255;
	setp.eq.s16 	%p558, %rs4603, 0;
	mov.b32 	%r8697, 22;
	@%p558 bra 	$L__BB7_1292;
	and.b16  	%rs4604, %rs7847, 255;
	setp.eq.s16 	%p559, %rs4604, 0;
	mov.b32 	%r8697, 23;
	@%p559 bra 	$L__BB7_1292;
	and.b16  	%rs4605, %rs7848, 255;
	setp.eq.s16 	%p560, %rs4605, 0;
	mov.b32 	%r8697, 24;
	@%p560 bra 	$L__BB7_1292;
	and.b16  	%rs4606, %rs7849, 255;
	setp.eq.s16 	%p561, %rs4606, 0;
	mov.b32 	%r8697, 25;
	@%p561 bra 	$L__BB7_1292;
	and.b16  	%rs4607, %rs7850, 255;
	setp.eq.s16 	%p562, %rs4607, 0;
	mov.b32 	%r8697, 26;
	@%p562 bra 	$L__BB7_1292;
	and.b16  	%rs4608, %rs7851, 255;
	setp.eq.s16 	%p563, %rs4608, 0;
	mov.b32 	%r8697, 27;
	@%p563 bra 	$L__BB7_1292;
	and.b16  	%rs4609, %rs7852, 255;
	setp.eq.s16 	%p564, %rs4609, 0;
	mov.b32 	%r8697, 28;
	@%p564 bra 	$L__BB7_1292;
	and.b16  	%rs4610, %rs7853, 255;
	setp.eq.s16 	%p565, %rs4610, 0;
	mov.b32 	%r8697, 29;
	@%p565 bra 	$L__BB7_1292;
	and.b16  	%rs4611, %rs7854, 255;
	setp.eq.s16 	%p566, %rs4611, 0;
	mov.b32 	%r8697, 30;
	@%p566 bra 	$L__BB7_1292;
	and.b16  	%rs4612, %rs7855, 255;
	setp.eq.s16 	%p567, %rs4612, 0;
	mov.b32 	%r8697, 31;
	@%p567 bra 	$L__BB7_1292;
	and.b16  	%rs4613, %rs7856, 255;
	setp.eq.s16 	%p568, %rs4613, 0;
	mov.b32 	%r8697, 32;
	@%p568 bra 	$L__BB7_1292;
	and.b16  	%rs4614, %rs7857, 255;
	setp.eq.s16 	%p569, %rs4614, 0;
	mov.b32 	%r8697, 33;
	@%p569 bra 	$L__BB7_1292;
	and.b16  	%rs4615, %rs7858, 255;
	setp.eq.s16 	%p570, %rs4615, 0;
	mov.b32 	%r8697, 34;
	@%p570 bra 	$L__BB7_1292;
	and.b16  	%rs4616, %rs7859, 255;
	setp.eq.s16 	%p571, %rs4616, 0;
	mov.b32 	%r8697, 35;
	@%p571 bra 	$L__BB7_1292;
	and.b16  	%rs4617, %rs7860, 255;
	setp.eq.s16 	%p572, %rs4617, 0;
	mov.b32 	%r8697, 36;
	@%p572 bra 	$L__BB7_1292;
	and.b16  	%rs4618, %rs7861, 255;
	setp.eq.s16 	%p573, %rs4618, 0;
	mov.b32 	%r8697, 37;
	@%p573 bra 	$L__BB7_1292;
	and.b16  	%rs4619, %rs7862, 255;
	setp.eq.s16 	%p574, %rs4619, 0;
	mov.b32 	%r8697, 38;
	@%p574 bra 	$L__BB7_1292;
	and.b16  	%rs4620, %rs7863, 255;
	setp.eq.s16 	%p575, %rs4620, 0;
	mov.b32 	%r8697, 39;
	@%p575 bra 	$L__BB7_1292;
	and.b16  	%rs4621, %rs7864, 255;
	setp.eq.s16 	%p576, %rs4621, 0;
	mov.b32 	%r8697, 40;
	@%p576 bra 	$L__BB7_1292;
	and.b16  	%rs4622, %rs7865, 255;
	setp.eq.s16 	%p577, %rs4622, 0;
	mov.b32 	%r8697, 41;
	@%p577 bra 	$L__BB7_1292;
	and.b16  	%rs4623, %rs7866, 255;
	setp.eq.s16 	%p578, %rs4623, 0;
	mov.b32 	%r8697, 42;
	@%p578 bra 	$L__BB7_1292;
	and.b16  	%rs4624, %rs7867, 255;
	setp.eq.s16 	%p579, %rs4624, 0;
	mov.b32 	%r8697, 43;
	@%p579 bra 	$L__BB7_1292;
	and.b16  	%rs4625, %rs7868, 255;
	setp.eq.s16 	%p580, %rs4625, 0;
	mov.b32 	%r8697, 44;
	@%p580 bra 	$L__BB7_1292;
	and.b16  	%rs4626, %rs7869, 255;
	setp.eq.s16 	%p581, %rs4626, 0;
	mov.b32 	%r8697, 45;
	@%p581 bra 	$L__BB7_1292;
	and.b16  	%rs4627, %rs7870, 255;
	setp.eq.s16 	%p582, %rs4627, 0;
	mov.b32 	%r8697, 46;
	@%p582 bra 	$L__BB7_1292;
	and.b16  	%rs4628, %rs7871, 255;
	setp.eq.s16 	%p583, %rs4628, 0;
	mov.b32 	%r8697, 47;
	@%p583 bra 	$L__BB7_1292;
	and.b16  	%rs4629, %rs7872, 255;
	setp.eq.s16 	%p584, %rs4629, 0;
	mov.b32 	%r8697, 48;
	@%p584 bra 	$L__BB7_1292;
	and.b16  	%rs4630, %rs7873, 255;
	setp.eq.s16 	%p585, %rs4630, 0;
	mov.b32 	%r8697, 49;
	@%p585 bra 	$L__BB7_1292;
$L__BB7_1345:
	add.s32 	%r8702, %r8699, %r347;
	add.f64 	%fd176, %fd109, %fd175;
	ld.shared.v2.b32 	{%r3770, %r3771}, [_ZZN3cub18CUB_300001_SM_10006detail6reduce28DeviceReduceSingleTileKernelINS2_10policy_hubI4Studj8sum_funcE10Policy1000EPS5_S9_iS6_S5_S5_N4cuda3std3__410__identityEEEvT0_T1_T2_T3_T4_T6_E12temp_storage+328];
	bfe.u32 	%r3772, %r3770, 0, 8;
	cvt.u16.u32 	%rs7671, %r3772;
	ld.shared.v2.b32 	{%r3773, %r3774}, [_ZZN3cub18CUB_300001_SM_10006detail6reduce28DeviceReduceSingleTileKernelINS2_10policy_hubI4Studj8sum_funcE10Policy1000EPS5_S9_iS6_S5_S5_N4cuda3std3__410__identityEEEvT0_T1_T2_T3_T4_T6_E12temp_storage+336];
	ld.shared.v2.b32 	{%r3775, %r3776}, [_ZZN3cub18CUB_300001_SM_10006detail6reduce28DeviceReduceSingleTileKernelINS2_10policy_hubI4Studj8sum_funcE10Policy1000EPS5_S9_iS6_S5_S5_N4cuda3std3__410__identityEEEvT0_T1_T2_T3_T4_T6_E12temp_storage+344];
	ld.shared.v2.b32 	{%r3777, %r3778}, [_ZZN3cub18CUB_300001_SM_10006detail6reduce28DeviceReduceSingleTileKernelINS2_10policy_hubI4Studj8sum_funcE10Policy1000EPS5_S9_iS6_S5_S5_N4cuda3std3__410__identityEEEvT0_T1_T2_T3_T4_T6_E12temp_storage+352];
	ld.shared.v2.b32 	{%r3779, %r3780}, [_ZZN3cub18CUB_300001_SM_10006detail6reduce28DeviceReduceSingleTileKernelINS2_10policy_hubI4Studj8sum_funcE10Policy1000EPS5_S9_iS6_S5_S5_N4cuda3std3__410__identityEEEvT0_T1_T2_T3_T4_T6_E12temp_storage+360];
	ld.shared.v2.b32 	{%r3781, %r3782}, [_ZZN3cub18CUB_300001_SM_10006detail6reduce28DeviceReduceSingleTileKernelINS2_10policy_hubI4Studj8sum_funcE10Policy1000EPS5_S9_iS6_S5_S5_N4cuda3std3__410__identityEEEvT0_T1_T2_T3_T4_T6_E12temp_storage+368];
	ld.shared.v2.u8 	{%rs4632, %rs4633}, [_ZZN3cub18CUB_300001_SM_10006detail6reduce28DeviceReduceSingleTileKernelINS2_10policy_hubI4Studj8sum_funcE10Policy1000EPS5_S9_iS6_S5_S5_N4cuda3std3__410__identityEEEvT0_T1_T2_T3_T4_T6_E12temp_storage+376];
	ld.shared.u32 	%r354, [_ZZN3cub18CUB_300001_SM_10006detail6reduce28DeviceReduceSingleTileKernelINS2_10policy_hubI4Studj8sum_funcE10Policy1000EPS5_S9_iS6_S5_S5_N4cuda3std3__410__identityEEEvT0_T1_T2_T3_T4_T6_E12temp_storage+380];
	ld.shared.f64 	%fd113, [_ZZN3cub18CUB_300001_SM_10006detail6reduce28DeviceReduceSingleTileKernelINS2_10policy_hubI4Studj8sum_funcE10Policy1000EPS5_S9_iS6_S5_S5_N4cuda3std3__410__identityEEEvT0_T1_T2_T3_T4_T6_E12temp_storage+384];
	cvta.to.local.u64 	%rd53, %rd211;
	cvta.to.local.u64 	%rd54, %rd212;
	and.b16  	%rs4634, %rs7824, 255;
	cvt.u32.u16 	%r3783, %rs7831;
	cvt.u32.u16 	%r3784, %rs7830;
	prmt.b32 	%r3785, %r3784, %r3783, 0x3340U;
	cvt.u32.u16 	%r3786, %rs7829;
	cvt.u32.u16 	%r3787, %rs7828;
	prmt.b32 	%r3788, %r3787, %r3786, 0x3340U;
	prmt.b32 	%r3789, %r3788, %r3785, 0x5410U;
	cvt.u32.u16 	%r3790, %rs7827;
	cvt.u32.u16 	%r3791, %rs7826;
	prmt.b32 	%r3792, %r3791, %r3790, 0x3340U;
	cvt.u32.u16 	%r3793, %rs7825;
	cvt.u32.u16 	%r3794, %rs7824;
	prmt.b32 	%r3795, %r3794, %r3793, 0x3340U;
	prmt.b32 	%r3796, %r3795, %r3792, 0x5410U;
	st.local.v2.b32 	[%rd53], {%r3796, %r3789};
	cvt.u32.u16 	%r3797, %rs7839;
	cvt.u32.u16 	%r3798, %rs7838;
	prmt.b32 	%r3799, %r3798, %r3797, 0x3340U;
	cvt.u32.u16 	%r3800, %rs7837;
	cvt.u32.u16 	%r3801, %rs7836;
	prmt.b32 	%r3802, %r3801, %r3800, 0x3340U;
	prmt.b32 	%r3803, %r3802, %r3799, 0x5410U;
	cvt.u32.u16 	%r3804, %rs7835;
	cvt.u32.u16 	%r3805, %rs7834;
	prmt.b32 	%r3806, %r3805, %r3804, 0x3340U;
	cvt.u32.u16 	%r3807, %rs7833;
	cvt.u32.u16 	%r3808, %rs7832;
	prmt.b32 	%r3809, %r3808, %r3807, 0x3340U;
	prmt.b32 	%r3810, %r3809, %r3806, 0x5410U;
	st.local.v2.b32 	[%rd53+8], {%r3810, %r3803};
	cvt.u32.u16 	%r3811, %rs7847;
	cvt.u32.u16 	%r3812, %rs7846;
	prmt.b32 	%r3813, %r3812, %r3811, 0x3340U;
	cvt.u32.u16 	%r3814, %rs7845;
	cvt.u32.u16 	%r3815, %rs7844;
	prmt.b32 	%r3816, %r3815, %r3814, 0x3340U;
	prmt.b32 	%r3817, %r3816, %r3813, 0x5410U;
	cvt.u32.u16 	%r3818, %rs7843;
	cvt.u32.u16 	%r3819, %rs7842;
	prmt.b32 	%r3820, %r3819, %r3818, 0x3340U;
	cvt.u32.u16 	%r3821, %rs7841;
	cvt.u32.u16 	%r3822, %rs7840;
	prmt.b32 	%r3823, %r3822, %r3821, 0x3340U;
	prmt.b32 	%r3824, %r3823, %r3820, 0x5410U;
	st.local.v2.b32 	[%rd53+16], {%r3824, %r3817};
	cvt.u32.u16 	%r3825, %rs7855;
	cvt.u32.u16 	%r3826, %rs7854;
	prmt.b32 	%r3827, %r3826, %r3825, 0x3340U;
	cvt.u32.u16 	%r3828, %rs7853;
	cvt.u32.u16 	%r3829, %rs7852;
	prmt.b32 	%r3830, %r3829, %r3828, 0x3340U;
	prmt.b32 	%r3831, %r3830, %r3827, 0x5410U;
	cvt.u32.u16 	%r3832, %rs7851;
	cvt.u32.u16 	%r3833, %rs7850;
	prmt.b32 	%r3834, %r3833, %r3832, 0x3340U;
	cvt.u32.u16 	%r3835, %rs7849;
	cvt.u32.u16 	%r3836, %rs7848;
	prmt.b32 	%r3837, %r3836, %r3835, 0x3340U;
	prmt.b32 	%r3838, %r3837, %r3834, 0x5410U;
	st.local.v2.b32 	[%rd53+24], {%r3838, %r3831};
	cvt.u32.u16 	%r3839, %rs7863;
	cvt.u32.u16 	%r3840, %rs7862;
	prmt.b32 	%r3841, %r3840, %r3839, 0x3340U;
	cvt.u32.u16 	%r3842, %rs7861;
	cvt.u32.u16 	%r3843, %rs7860;
	prmt.b32 	%r3844, %r3843, %r3842, 0x3340U;
	prmt.b32 	%r3845, %r3844, %r3841, 0x5410U;
	cvt.u32.u16 	%r3846, %rs7859;
	cvt.u32.u16 	%r3847, %rs7858;
	prmt.b32 	%r3848, %r3847, %r3846, 0x3340U;
	cvt.u32.u16 	%r3849, %rs7857;
	cvt.u32.u16 	%r3850, %rs7856;
	prmt.b32 	%r3851, %r3850, %r3849, 0x3340U;
	prmt.b32 	%r3852, %r3851, %r3848, 0x5410U;
	st.local.v2.b32 	[%rd53+32], {%r3852, %r3845};
	cvt.u32.u16 	%r3853, %rs7871;
	cvt.u32.u16 	%r3854, %rs7870;
	prmt.b32 	%r3855, %r3854, %r3853, 0x3340U;
	cvt.u32.u16 	%r3856, %rs7869;
	cvt.u32.u16 	%r3857, %rs7868;
	prmt.b32 	%r3858, %r3857, %r3856, 0x3340U;
	prmt.b32 	%r3859, %r3858, %r3855, 0x5410U;
	cvt.u32.u16 	%r3860, %rs7867;
	cvt.u32.u16 	%r3861, %rs7866;
	prmt.b32 	%r3862, %r3861, %r3860, 0x3340U;
	cvt.u32.u16 	%r3863, %rs7865;
	cvt.u32.u16 	%r3864, %rs7864;
	prmt.b32 	%r3865, %r3864, %r3863, 0x3340U;
	prmt.b32 	%r3866, %r3865, %r3862, 0x5410U;
	st.local.v2.b32 	[%rd53+40], {%r3866, %r3859};
	st.local.v2.u8 	[%rd53+48], {%rs7872, %rs7873};
	st.local.u32 	[%rd53+52], %r8702;
	st.local.f64 	[%rd53+56], %fd176;
	st.local.v2.b32 	[%rd54], {%r3770, %r3771};
	st.local.v2.b32 	[%rd54+8], {%r3773, %r3774};
	st.local.v2.b32 	[%rd54+16], {%r3775, %r3776};
	st.local.v2.b32 	[%rd54+24], {%r3777, %r3778};
	st.local.v2.b32 	[%rd54+32], {%r3779, %r3780};
	st.local.v2.b32 	[%rd54+40], {%r3781, %r3782};
	st.local.v2.u8 	[%rd54+48], {%rs4632, %rs4633};
	st.local.u32 	[%rd54+52], %r354;
	st.local.f64 	[%rd54+56], %fd113;
	setp.ne.s16 	%p588, %rs4634, 0;
	mov.b32 	%r8700, 0;
	@%p588 bra 	$L__BB7_1350;
$L__BB7_1346:
	and.b16  	%rs4684, %rs7671, 255;
	setp.eq.s16 	%p638, %rs4684, 0;
	@%p638 bra 	$L__BB7_1399;
	mov.b32 	%r8701, 0;
$L__BB7_1348:
	add.s32 	%r3917, %r8701, %r8700;
	cvt.u64.u32 	%rd237, %r3917;
	add.s64 	%rd238, %rd53, %rd237;
	st.local.u8 	[%rd238], %rs7671;
	add.s32 	%r357, %r8701, 1;
	cvt.u64.u32 	%rd239, %r8701;
	add.s64 	%rd240, %rd54, %rd239;
	ld.local.u8 	%rs7671, [%rd240+1];
	setp.ne.s16 	%p639, %rs7671, 0;
	mov.u32 	%r8701, %r357;
	@%p639 bra 	$L__BB7_1348;
	ld.local.u32 	%r8702, [%rd53+52];
	ld.local.f64 	%fd176, [%rd53+56];
	ld.local.v2.b32 	{%r3918, %r3919}, [%rd53];
	bfe.u32 	%r3920, %r3918, 0, 8;
	cvt.u16.u32 	%rs7824, %r3920;
	bfe.u32 	%r3921, %r3918, 8, 8;
	cvt.u16.u32 	%rs7825, %r3921;
	bfe.u32 	%r3922, %r3918, 16, 8;
	cvt.u16.u32 	%rs7826, %r3922;
	bfe.u32 	%r3923, %r3918, 24, 8;
	cvt.u16.u32 	%rs7827, %r3923;
	bfe.u32 	%r3924, %r3919, 0, 8;
	cvt.u16.u32 	%rs7828, %r3924;
	bfe.u32 	%r3925, %r3919, 8, 8;
	cvt.u16.u32 	%rs7829, %r3925;
	bfe.u32 	%r3926, %r3919, 16, 8;
	cvt.u16.u32 	%rs7830, %r3926;
	bfe.u32 	%r3927, %r3919, 24, 8;
	cvt.u16.u32 	%rs7831, %r3927;
	ld.local.v2.b32 	{%r3928, %r3929}, [%rd53+8];
	bfe.u32 	%r3930, %r3928, 0, 8;
	cvt.u16.u32 	%rs7832, %r3930;
	bfe.u32 	%r3931, %r3928, 8, 8;
	cvt.u16.u32 	%rs7833, %r3931;
	bfe.u32 	%r3932, %r3928, 16, 8;
	cvt.u16.u32 	%rs7834, %r3932;
	bfe.u32 	%r3933, %r3928, 24, 8;
	cvt.u16.u32 	%rs7835, %r3933;
	bfe.u32 	%r3934, %r3929, 0, 8;
	cvt.u16.u32 	%rs7836, %r3934;
	bfe.u32 	%r3935, %r3929, 8, 8;
	cvt.u16.u32 	%rs7837, %r3935;
	bfe.u32 	%r3936, %r3929, 16, 8;
	cvt.u16.u32 	%rs7838, %r3936;
	bfe.u32 	%r3937, %r3929, 24, 8;
	cvt.u16.u32 	%rs7839, %r3937;
	ld.local.v2.b32 	{%r3938, %r3939}, [%rd53+16];
	bfe.u32 	%r3940, %r3938, 0, 8;
	cvt.u16.u32 	%rs7840, %r3940;
	bfe.u32 	%r3941, %r3938, 8, 8;
	cvt.u16.u32 	%rs7841, %r3941;
	bfe.u32 	%r3942, %r3938, 16, 8;
	cvt.u16.u32 	%rs7842, %r3942;
	bfe.u32 	%r3943, %r3938, 24, 8;
	cvt.u16.u32 	%rs7843, %r3943;
	bfe.u32 	%r3944, %r3939, 0, 8;
	cvt.u16.u32 	%rs7844, %r3944;
	bfe.u32 	%r3945, %r3939, 8, 8;
	cvt.u16.u32 	%rs7845, %r3945;
	bfe.u32 	%r3946, %r3939, 16, 8;
	cvt.u16.u32 	%rs7846, %r3946;
	bfe.u32 	%r3947, %r3939, 24, 8;
	cvt.u16.u32 	%rs7847, %r3947;
	ld.local.v2.b32 	{%r3948, %r3949}, [%rd53+24];
	bfe.u32 	%r3950, %r3948, 0, 8;
	cvt.u16.u32 	%rs7848, %r3950;
	bfe.u32 	%r3951, %r3948, 8, 8;
	cvt.u16.u32 	%rs7849, %r3951;
	bfe.u32 	%r3952, %r3948, 16, 8;
	cvt.u16.u32 	%rs7850, %r3952;
	bfe.u32 	%r3953, %r3948, 24, 8;
	cvt.u16.u32 	%rs7851, %r3953;
	bfe.u32 	%r3954, %r3949, 0, 8;
	cvt.u16.u32 	%rs7852, %r3954;
	bfe.u32 	%r3955, %r3949, 8, 8;
	cvt.u16.u32 	%rs7853, %r3955;
	bfe.u32 	%r3956, %r3949, 16, 8;
	cvt.u16.u32 	%rs7854, %r3956;
	bfe.u32 	%r3957, %r3949, 24, 8;
	cvt.u16.u32 	%rs7855, %r3957;
	ld.local.v2.b32 	{%r3958, %r3959}, [%rd53+32];
	bfe.u32 	%r3960, %r3958, 0, 8;
	cvt.u16.u32 	%rs7856, %r3960;
	bfe.u32 	%r3961, %r3958, 8, 8;
	cvt.u16.u32 	%rs7857, %r3961;
	bfe.u32 	%r3962, %r3958, 16, 8;
	cvt.u16.u32 	%rs7858, %r3962;
	bfe.u32 	%r3963, %r3958, 24, 8;
	cvt.u16.u32 	%rs7859, %r3963;
	bfe.u32 	%r3964, %r3959, 0, 8;
	cvt.u16.u32 	%rs7860, %r3964;
	bfe.u32 	%r3965, %r3959, 8, 8;
	cvt.u16.u32 	%rs7861, %r3965;
	bfe.u32 	%r3966, %r3959, 16, 8;
	cvt.u16.u32 	%rs7862, %r3966;
	bfe.u32 	%r3967, %r3959, 24, 8;
	cvt.u16.u32 	%rs7863, %r3967;
	ld.local.v2.b32 	{%r3968, %r3969}, [%rd53+40];
	bfe.u32 	%r3970, %r3968, 0, 8;
	cvt.u16.u32 	%rs7864, %r3970;
	bfe.u32 	%r3971, %r3968, 8, 8;
	cvt.u16.u32 	%rs7865, %r3971;
	bfe.u32 	%r3972, %r3968, 16, 8;
	cvt.u16.u32 	%rs7866, %r3972;
	bfe.u32 	%r3973, %r3968, 24, 8;
	cvt.u16.u32 	%rs7867, %r3973;
	bfe.u32 	%r3974, %r3969, 0, 8;
	cvt.u16.u32 	%rs7868, %r3974;
	bfe.u32 	%r3975, %r3969, 8, 8;
	cvt.u16.u32 	%rs7869, %r3975;
	bfe.u32 	%r3976, %r3969, 16, 8;
	cvt.u16.u32 	%rs7870, %r3976;
	bfe.u32 	%r3977, %r3969, 24, 8;
	cvt.u16.u32 	%rs7871, %r3977;
	ld.local.v2.u8 	{%rs7872, %rs7873}, [%rd53+48];
	bra.uni 	$L__BB7_1399;
$L__BB7_1350:
	and.b16  	%rs4635, %rs7825, 255;
	setp.eq.s16 	%p589, %rs4635, 0;
	mov.b32 	%r8700, 1;
	@%p589 bra 	$L__BB7_1346;
	and.b16  	%rs4636, %rs7826, 255;
	setp.eq.s16 	%p590, %rs4636, 0;
	mov.b32 	%r8700, 2;
	@%p590 bra 	$L__BB7_1346;
	and.b16  	%rs4637, %rs7827, 255;
	setp.eq.s16 	%p591, %rs4637, 0;
	mov.b32 	%r8700, 3;
	@%p591 bra 	$L__BB7_1346;
	and.b16  	%rs4638, %rs7828, 255;
	setp.eq.s16 	%p592, %rs4638, 0;
	mov.b32 	%r8700, 4;
	@%p592 bra 	$L__BB7_1346;
	and.b16  	%rs4639, %rs7829, 255;
	setp.eq.s16 	%p593, %rs4639, 0;
	mov.b32 	%r8700, 5;
	@%p593 bra 	$L__BB7_1346;
	and.b16  	%rs4640, %rs7830, 255;
	setp.eq.s16 	%p594, %rs4640, 0;
	mov.b32 	%r8700, 6;
	@%p594 bra 	$L__BB7_1346;
	and.b16  	%rs4641, %rs7831, 255;
	setp.eq.s16 	%p595, %rs4641, 0;
	mov.b32 	%r8700, 7;
	@%p595 bra 	$L__BB7_1346;
	and.b16  	%rs4642, %rs7832, 255;
	setp.eq.s16 	%p596, %rs4642, 0;
	mov.b32 	%r8700, 8;
	@%p596 bra 	$L__BB7_1346;
	and.b16  	%rs4643, %rs7833, 255;
	setp.eq.s16 	%p597, %rs4643, 0;
	mov.b32 	%r8700, 9;
	@%p597 bra 	$L__BB7_1346;
	and.b16  	%rs4644, %rs7834, 255;
	setp.eq.s16 	%p598, %rs4644, 0;
	mov.b32 	%r8700, 10;
	@%p598 bra 	$L__BB7_1346;
	and.b16  	%rs4645, %rs7835, 255;
	setp.eq.s16 	%p599, %rs4645, 0;
	mov.b32 	%r8700, 11;
	@%p599 bra 	$L__BB7_1346;
	and.b16  	%rs4646, %rs7836, 255;
	setp.eq.s16 	%p600, %rs4646, 0;
	mov.b32 	%r8700, 12;
	@%p600 bra 	$L__BB7_1346;
	and.b16  	%rs4647, %rs7837, 255;
	setp.eq.s16 	%p601, %rs4647, 0;
	mov.b32 	%r8700, 13;
	@%p601 bra 	$L__BB7_1346;
	and.b16  	%rs4648, %rs7838, 255;
	setp.eq.s16 	%p602, %rs4648, 0;
	mov.b32 	%r8700, 14;
	@%p602 bra 	$L__BB7_1346;
	and.b16  	%rs4649, %rs7839, 255;
	setp.eq.s16 	%p603, %rs4649, 0;
	mov.b32 	%r8700, 15;
	@%p603 bra 	$L__BB7_1346;
	and.b16  	%rs4650, %rs7840, 255;
	setp.eq.s16 	%p604, %rs4650, 0;
	mov.b32 	%r8700, 16;
	@%p604 bra 	$L__BB7_1346;
	and.b16  	%rs4651, %rs7841, 255;
	setp.eq.s16 	%p605, %rs4651, 0;
	mov.b32 	%r8700, 17;
	@%p605 bra 	$L__BB7_1346;
	and.b16  	%rs4652, %rs7842, 255;
	setp.eq.s16 	%p606, %rs4652, 0;
	mov.b32 	%r8700, 18;
	@%p606 bra 	$L__BB7_1346;
	and.b16  	%rs4653, %rs7843, 255;
	setp.eq.s16 	%p607, %rs4653, 0;
	mov.b32 	%r8700, 19;
	@%p607 bra 	$L__BB7_1346;
	and.b16  	%rs4654, %rs7844, 255;
	setp.eq.s16 	%p608, %rs4654, 0;
	mov.b32 	%r8700, 20;
	@%p608 bra 	$L__BB7_1346;
	and.b16  	%rs4655, %rs7845, 255;
	setp.eq.s16 	%p609, %rs4655, 0;
	mov.b32 	%r8700, 21;
	@%p609 bra 	$L__BB7_1346;
	and.b16  	%rs4656, %rs7846, 255;
	setp.eq.s16 	%p610, %rs4656, 0;
	mov.b32 	%r8700, 22;
	@%p610 bra 	$L__BB7_1346;
	and.b16  	%rs4657, %rs7847, 255;
	setp.eq.s16 	%p611, %rs4657, 0;
	mov.b32 	%r8700, 23;
	@%p611 bra 	$L__BB7_1346;
	and.b16  	%rs4658, %rs7848, 255;
	setp.eq.s16 	%p612, %rs4658, 0;
	mov.b32 	%r8700, 24;
	@%p612 bra 	$L__BB7_1346;
	and.b16  	%rs4659, %rs7849, 255;
	setp.eq.s16 	%p613, %rs4659, 0;
	mov.b32 	%r8700, 25;
	@%p613 bra 	$L__BB7_1346;
	and.b16  	%rs4660, %rs7850, 255;
	setp.eq.s16 	%p614, %rs4660, 0;
	mov.b32 	%r8700, 26;
	@%p614 bra 	$L__BB7_1346;
	and.b16  	%rs4661, %rs7851, 255;
	setp.eq.s16 	%p615, %rs4661, 0;
	mov.b32 	%r8700, 27;
	@%p615 bra 	$L__BB7_1346;
	and.b16  	%rs4662, %rs7852, 255;
	setp.eq.s16 	%p616, %rs4662, 0;
	mov.b32 	%r8700, 28;
	@%p616 bra 	$L__BB7_1346;
	and.b16  	%rs4663, %rs7853, 255;
	setp.eq.s16 	%p617, %rs4663, 0;
	mov.b32 	%r8700, 29;
	@%p617 bra 	$L__BB7_1346;
	and.b16  	%rs4664, %rs7854, 255;
	setp.eq.s16 	%p618, %rs4664, 0;
	mov.b32 	%r8700, 30;
	@%p618 bra 	$L__BB7_1346;
	and.b16  	%rs4665, %rs7855, 255;
	setp.eq.s16 	%p619, %rs4665, 0;
	mov.b32 	%r8700, 31;
	@%p619 bra 	$L__BB7_1346;
	and.b16  	%rs4666, %rs7856, 255;
	setp.eq.s16 	%p620, %rs4666, 0;
	mov.b32 	%r8700, 32;
	@%p620 bra 	$L__BB7_1346;
	and.b16  	%rs4667, %rs7857, 255;
	setp.eq.s16 	%p621, %rs4667, 0;
	mov.b32 	%r8700, 33;
	@%p621 bra 	$L__BB7_1346;
	and.b16  	%rs4668, %rs7858, 255;
	setp.eq.s16 	%p622, %rs4668, 0;
	mov.b32 	%r8700, 34;
	@%p622 bra 	$L__BB7_1346;
	and.b16  	%rs4669, %rs7859, 255;
	setp.eq.s16 	%p623, %rs4669, 0;
	mov.b32 	%r8700, 35;
	@%p623 bra 	$L__BB7_1346;
	and.b16  	%rs4670, %rs7860, 255;
	setp.eq.s16 	%p624, %rs4670, 0;
	mov.b32 	%r8700, 36;
	@%p624 bra 	$L__BB7_1346;
	and.b16  	%rs4671, %rs7861, 255;
	setp.eq.s16 	%p625, %rs4671, 0;
	mov.b32 	%r8700, 37;
	@%p625 bra 	$L__BB7_1346;
	and.b16  	%rs4672, %rs7862, 255;
	setp.eq.s16 	%p626, %rs4672, 0;
	mov.b32 	%r8700, 38;
	@%p626 bra 	$L__BB7_1346;
	and.b16  	%rs4673, %rs7863, 255;
	setp.eq.s16 	%p627, %rs4673, 0;
	mov.b32 	%r8700, 39;
	@%p627 bra 	$L__BB7_1346;
	and.b16  	%rs4674, %rs7864, 255;
	setp.eq.s16 	%p628, %rs4674, 0;
	mov.b32 	%r8700, 40;
	@%p628 bra 	$L__BB7_1346;
	and.b16  	%rs4675, %rs7865, 255;
	setp.eq.s16 	%p629, %rs4675, 0;
	mov.b32 	%r8700, 41;
	@%p629 bra 	$L__BB7_1346;
	and.b16  	%rs4676, %rs7866, 255;
	setp.eq.s16 	%p630, %rs4676, 0;
	mov.b32 	%r8700, 42;
	@%p630 bra 	$L__BB7_1346;
	and.b16  	%rs4677, %rs7867, 255;
	setp.eq.s16 	%p631, %rs4677, 0;
	mov.b32 	%r8700, 43;
	@%p631 bra 	$L__BB7_1346;
	and.b16  	%rs4678, %rs7868, 255;
	setp.eq.s16 	%p632, %rs4678, 0;
	mov.b32 	%r8700, 44;
	@%p632 bra 	$L__BB7_1346;
	and.b16  	%rs4679, %rs7869, 255;
	setp.eq.s16 	%p633, %rs4679, 0;
	mov.b32 	%r8700, 45;
	@%p633 bra 	$L__BB7_1346;
	and.b16  	%rs4680, %rs7870, 255;
	setp.eq.s16 	%p634, %rs4680, 0;
	mov.b32 	%r8700, 46;
	@%p634 bra 	$L__BB7_1346;
	and.b16  	%rs4681, %rs7871, 255;
	setp.eq.s16 	%p635, %rs4681, 0;
	mov.b32 	%r8700, 47;
	@%p635 bra 	$L__BB7_1346;
	and.b16  	%rs4682, %rs7872, 255;
	setp.eq.s16 	%p636, %rs4682, 0;
	mov.b32 	%r8700, 48;
	@%p636 bra 	$L__BB7_1346;
	and.b16  	%rs4683, %rs7873, 255;
	setp.eq.s16 	%p637, %rs4683, 0;
	mov.b32 	%r8700, 49;
	@%p637 bra 	$L__BB7_1346;
$L__BB7_1399:
	add.s32 	%r8705, %r8702, %r354;
	add.f64 	%fd177, %fd113, %fd176;
	ld.shared.v2.b32 	{%r3979, %r3980}, [_ZZN3cub18CUB_300001_SM_10006detail6reduce28DeviceReduceSingleTileKernelINS2_10policy_hubI4Studj8sum_funcE10Policy1000EPS5_S9_iS6_S5_S5_N4cuda3std3__410__identityEEEvT0_T1_T2_T3_T4_T6_E12temp_storage+392];
	bfe.u32 	%r3981, %r3979, 0, 8;
	cvt.u16.u32 	%rs7722, %r3981;
	ld.shared.v2.b32 	{%r3982, %r3983}, [_ZZN3cub18CUB_300001_SM_10006detail6reduce28DeviceReduceSingleTileKernelINS2_10policy_hubI4Studj8sum_funcE10Policy1000EPS5_S9_iS6_S5_S5_N4cuda3std3__410__identityEEEvT0_T1_T2_T3_T4_T6_E12temp_storage+400];
	ld.shared.v2.b32 	{%r3984, %r3985}, [_ZZN3cub18CUB_300001_SM_10006detail6reduce28DeviceReduceSingleTileKernelINS2_10policy_hubI4Studj8sum_funcE10Policy1000EPS5_S9_iS6_S5_S5_N4cuda3std3__410__identityEEEvT0_T1_T2_T3_T4_T6_E12temp_storage+408];
	ld.shared.v2.b32 	{%r3986, %r3987}, [_ZZN3cub18CUB_300001_SM_10006detail6reduce28DeviceReduceSingleTileKernelINS2_10policy_hubI4Studj8sum_funcE10Policy1000EPS5_S9_iS6_S5_S5_N4cuda3std3__410__identityEEEvT0_T1_T2_T3_T4_T6_E12temp_storage+416];
	ld.shared.v2.b32 	{%r3988, %r3989}, [_ZZN3cub18CUB_300001_SM_10006detail6reduce28DeviceReduceSingleTileKernelINS2_10policy_hubI4Studj8sum_funcE10Policy1000EPS5_S9_iS6_S5_S5_N4cuda3std3__410__identityEEEvT0_T1_T2_T3_T4_T6_E12temp_storage+424];
	ld.shared.v2.b32 	{%r3990, %r3991}, [_ZZN3cub18CUB_300001_SM_10006detail6reduce28DeviceReduceSingleTileKernelINS2_10policy_hubI4Studj8sum_funcE10Policy1000EPS5_S9_iS6_S5_S5_N4cuda3std3__410__identityEEEvT0_T1_T2_T3_T4_T6_E12temp_storage+432];
	ld.shared.v2.u8 	{%rs4685, %rs4686}, [_ZZN3cub18CUB_300001_SM_10006detail6reduce28DeviceReduceSingleTileKernelINS2_10policy_hubI4Studj8sum_funcE10Policy1000EPS5_S9_iS6_S5_S5_N4cuda3std3__410__identityEEEvT0_T1_T2_T3_T4_T6_E12temp_storage+440];
	ld.shared.u32 	%r361, [_ZZN3cub18CUB_300001_SM_10006detail6reduce28DeviceReduceSingleTileKernelINS2_10policy_hubI4Studj8sum_funcE10Policy1000EPS5_S9_iS6_S5_S5_N4cuda3std3__410__identityEEEvT0_T1_T2_T3_T4_T6_E12temp_storage+444];
	ld.shared.f64 	%fd117, [_ZZN3cub18CUB_300001_SM_10006detail6reduce28DeviceReduceSingleTileKernelINS2_10policy_hubI4Studj8sum_funcE10Policy1000EPS5_S9_iS6_S5_S5_N4cuda3std3__410__identityEEEvT0_T1_T2_T3_T4_T6_E12temp_storage+448];
	cvta.to.local.u64 	%rd55, %rd211;
	cvta.to.local.u64 	%rd56, %rd212;
	and.b16  	%rs4687, %rs7824, 255;
	cvt.u32.u16 	%r3992, %rs7831;
	cvt.u32.u16 	%r3993, %rs7830;
	prmt.b32 	%r3994, %r3993, %r3992, 0x3340U;
	cvt.u32.u16 	%r3995, %rs7829;
	cvt.u32.u16 	%r3996, %rs7828;
	prmt.b32 	%r3997, %r3996, %r3995, 0x3340U;
	prmt.b32 	%r3998, %r3997, %r3994, 0x5410U;
	cvt.u32.u16 	%r3999, %rs7827;
	cvt.u32.u16 	%r4000, %rs7826;
	prmt.b32 	%r4001, %r4000, %r3999, 0x3340U;
	cvt.u32.u16 	%r4002, %rs7825;
	cvt.u32.u16 	%r4003, %rs7824;
	prmt.b32 	%r4004, %r4003, %r4002, 0x3340U;
	prmt.b32 	%r4005, %r4004, %r4001, 0x5410U;
	st.local.v2.b32 	[%rd55], {%r4005, %r3998};
	cvt.u32.u16 	%r4006, %rs7839;
	cvt.u32.u16 	%r4007, %rs7838;
	prmt.b32 	%r4008, %r4007, %r4006, 0x3340U;
	cvt.u32.u16 	%r4009, %rs7837;
	cvt.u32.u16 	%r4010, %rs7836;
	prmt.b32 	%r4011, %r4010, %r4009, 0x3340U;
	prmt.b32 	%r4012, %r4011, %r4008, 0x5410U;
	cvt.u32.u16 	%r4013, %rs7835;
	cvt.u32.u16 	%r4014, %rs7834;
	prmt.b32 	%r4015, %r4014, %r4013, 0x3340U;
	cvt.u32.u16 	%r4016, %rs7833;
	cvt.u32.u16 	%r4017, %rs7832;
	prmt.b32 	%r4018, %r4017, %r4016, 0x3340U;
	prmt.b32 	%r4019, %r4018, %r4015, 0x5410U;
	st.local.v2.b32 	[%rd55+8], {%r4019, %r4012};
	cvt.u32.u16 	%r4020, %rs7847;
	cvt.u32.u16 	%r4021, %rs7846;
	prmt.b32 	%r4022, %r4021, %r4020, 0x3340U;
	cvt.u32.u16 	%r4023, %rs7845;
	cvt.u32.u16 	%r4024, %rs7844;
	prmt.b32 	%r4025, %r4024, %r4023, 0x3340U;
	prmt.b32 	%r4026, %r4025, %r4022, 0x5410U;
	cvt.u32.u16 	%r4027, %rs7843;
	cvt.u32.u16 	%r4028, %rs7842;
	prmt.b32 	%r4029, %r4028, %r4027, 0x3340U;
	cvt.u32.u16 	%r4030, %rs7841;
	cvt.u32.u16 	%r4031, %rs7840;
	prmt.b32 	%r4032, %r4031, %r4030, 0x3340U;
	prmt.b32 	%r4033, %r4032, %r4029, 0x5410U;
	st.local.v2.b32 	[%rd55+16], {%r4033, %r4026};
	cvt.u32.u16 	%r4034, %rs7855;
	cvt.u32.u16 	%r4035, %rs7854;
	prmt.b32 	%r4036, %r4035, %r4034, 0x3340U;
	cvt.u32.u16 	%r4037, %rs7853;
	cvt.u32.u16 	%r4038, %rs7852;
	prmt.b32 	%r4039, %r4038, %r4037, 0x3340U;
	prmt.b32 	%r4040, %r4039, %r4036, 0x5410U;
	cvt.u32.u16 	%r4041, %rs7851;
	cvt.u32.u16 	%r4042, %rs7850;
	prmt.b32 	%r4043, %r4042, %r4041, 0x3340U;
	cvt.u32.u16 	%r4044, %rs7849;
	cvt.u32.u16 	%r4045, %rs7848;
	prmt.b32 	%r4046, %r4045, %r4044, 0x3340U;
	prmt.b32 	%r4047, %r4046, %r4043, 0x5410U;
	st.local.v2.b32 	[%rd55+24], {%r4047, %r4040};
	cvt.u32.u16 	%r4048, %rs7863;
	cvt.u32.u16 	%r4049, %rs7862;
	prmt.b32 	%r4050, %r4049, %r4048, 0x3340U;
	cvt.u32.u16 	%r4051, %rs7861;
	cvt.u32.u16 	%r4052, %rs7860;
	prmt.b32 	%r4053, %r4052, %r4051, 0x3340U;
	prmt.b32 	%r4054, %r4053, %r4050, 0x5410U;
	cvt.u32.u16 	%r4055, %rs7859;
	cvt.u32.u16 	%r4056, %rs7858;
	prmt.b32 	%r4057, %r4056, %r4055, 0x3340U;
	cvt.u32.u16 	%r4058, %rs7857;
	cvt.u32.u16 	%r4059, %rs7856;
	prmt.b32 	%r4060, %r4059, %r4058, 0x3340U;
	prmt.b32 	%r4061, %r4060, %r4057, 0x5410U;
	st.local.v2.b32 	[%rd55+32], {%r4061, %r4054};
	cvt.u32.u16 	%r4062, %rs7871;
	cvt.u32.u16 	%r4063, %rs7870;
	prmt.b32 	%r4064, %r4063, %r4062, 0x3340U;
	cvt.u32.u16 	%r4065, %rs7869;
	cvt.u32.u16 	%r4066, %rs7868;
	prmt.b32 	%r4067, %r4066, %r4065, 0x3340U;
	prmt.b32 	%r4068, %r4067, %r4064, 0x5410U;
	cvt.u32.u16 	%r4069, %rs7867;
	cvt.u32.u16 	%r4070, %rs7866;
	prmt.b32 	%r4071, %r4070, %r4069, 0x3340U;
	cvt.u32.u16 	%r4072, %rs7865;
	cvt.u32.u16 	%r4073, %rs7864;
	prmt.b32 	%r4074, %r4073, %r4072, 0x3340U;
	prmt.b32 	%r4075, %r4074, %r4071, 0x5410U;
	st.local.v2.b32 	[%rd55+40], {%r4075, %r4068};
	st.local.v2.u8 	[%rd55+48], {%rs7872, %rs7873};
	st.local.u32 	[%rd55+52], %r8705;
	st.local.f64 	[%rd55+56], %fd177;
	st.local.v2.b32 	[%rd56], {%r3979, %r3980};
	st.local.v2.b32 	[%rd56+8], {%r3982, %r3983};
	st.local.v2.b32 	[%rd56+16], {%r3984, %r3985};
	st.local.v2.b32 	[%rd56+24], {%r3986, %r3987};
	st.local.v2.b32 	[%rd56+32], {%r3988, %r3989};
	st.local.v2.b32 	[%rd56+40], {%r3990, %r3991};
	st.local.v2.u8 	[%rd56+48], {%rs4685, %rs4686};
	st.local.u32 	[%rd56+52], %r361;
	st.local.f64 	[%rd56+56], %fd117;
	setp.ne.s16 	%p640, %rs4687, 0;
	mov.b32 	%r8703, 0;
	@%p640 bra 	$L__BB7_1404;
$L__BB7_1400:
	and.b16  	%rs4737, %rs7722, 255;
	setp.eq.s16 	%p690, %rs4737, 0;
	@%p690 bra 	$L__BB7_1453;
	mov.b32 	%r8704, 0;
$L__BB7_1402:
	add.s32 	%r4126, %r8704, %r8703;
	cvt.u64.u32 	%rd243, %r4126;
	add.s64 	%rd244, %rd55, %rd243;
	st.local.u8 	[%rd244], %rs7722;
	add.s32 	%r364, %r8704, 1;
	cvt.u64.u32 	%rd245, %r8704;
	add.s64 	%rd246, %rd56, %rd245;
	ld.local.u8 	%rs7722, [%rd246+1];
	setp.ne.s16 	%p691, %rs7722, 0;
	mov.u32 	%r8704, %r364;
	@%p691 bra 	$L__BB7_1402;
	ld.local.u32 	%r8705, [%rd55+52];
	ld.local.f64 	%fd177, [%rd55+56];
	ld.local.v2.b32 	{%r4127, %r4128}, [%rd55];
	bfe.u32 	%r4129, %r4127, 0, 8;
	cvt.u16.u32 	%rs7824, %r4129;
	bfe.u32 	%r4130, %r4127, 8, 8;
	cvt.u16.u32 	%rs7825, %r4130;
	bfe.u32 	%r4131, %r4127, 16, 8;
	cvt.u16.u32 	%rs7826, %r4131;
	bfe.u32 	%r4132, %r4127, 24, 8;
	cvt.u16.u32 	%rs7827, %r4132;
	bfe.u32 	%r4133, %r4128, 0, 8;
	cvt.u16.u32 	%rs7828, %r4133;
	bfe.u32 	%r4134, %r4128, 8, 8;
	cvt.u16.u32 	%rs7829, %r4134;
	bfe.u32 	%r4135, %r4128, 16, 8;
	cvt.u16.u32 	%rs7830, %r4135;
	bfe.u32 	%r4136, %r4128, 24, 8;
	cvt.u16.u32 	%rs7831, %r4136;
	ld.local.v2.b32 	{%r4137, %r4138}, [%rd55+8];
	bfe.u32 	%r4139, %r4137, 0, 8;
	cvt.u16.u32 	%rs7832, %r4139;
	bfe.u32 	%r4140, %r4137, 8, 8;
	cvt.u16.u32 	%rs7833, %r4140;
	bfe.u32 	%r4141, %r4137, 16, 8;
	cvt.u16.u32 	%rs7834, %r4141;
	bfe.u32 	%r4142, %r4137, 24, 8;
	cvt.u16.u32 	%rs7835, %r4142;
	bfe.u32 	%r4143, %r4138, 0, 8;
	cvt.u16.u32 	%rs7836, %r4143;
	bfe.u32 	%r4144, %r4138, 8, 8;
	cvt.u16.u32 	%rs7837, %r4144;
	bfe.u32 	%r4145, %r4138, 16, 8;
	cvt.u16.u32 	%rs7838, %r4145;
	bfe.u32 	%r4146, %r4138, 24, 8;
	cvt.u16.u32 	%rs7839, %r4146;
	ld.local.v2.b32 	{%r4147, %r4148}, [%rd55+16];
	bfe.u32 	%r4149, %r4147, 0, 8;
	cvt.u16.u32 	%rs7840, %r4149;
	bfe.u32 	%r4150, %r4147, 8, 8;
	cvt.u16.u32 	%rs7841, %r4150;
	bfe.u32 	%r4151, %r4147, 16, 8;
	cvt.u16.u32 	%rs7842, %r4151;
	bfe.u32 	%r4152, %r4147, 24, 8;
	cvt.u16.u32 	%rs7843, %r4152;
	bfe.u32 	%r4153, %r4148, 0, 8;
	cvt.u16.u32 	%rs7844, %r4153;
	bfe.u32 	%r4154, %r4148, 8, 8;
	cvt.u16.u32 	%rs7845, %r4154;
	bfe.u32 	%r4155, %r4148, 16, 8;
	cvt.u16.u32 	%rs7846, %r4155;
	bfe.u32 	%r4156, %r4148, 24, 8;
	cvt.u16.u32 	%rs7847, %r4156;
	ld.local.v2.b32 	{%r4157, %r4158}, [%rd55+24];
	bfe.u32 	%r4159, %r4157, 0, 8;
	cvt.u16.u32 	%rs7848, %r4159;
	bfe.u32 	%r4160, %r4157, 8, 8;
	cvt.u16.u32 	%rs7849, %r4160;
	bfe.u32 	%r4161, %r4157, 16, 8;
	cvt.u16.u32 	%rs7850, %r4161;
	bfe.u32 	%r4162, %r4157, 24, 8;
	cvt.u16.u32 	%rs7851, %r4162;
	bfe.u32 	%r4163, %r4158, 0, 8;
	cvt.u16.u32 	%rs7852, %r4163;
	bfe.u32 	%r4164, %r4158, 8, 8;
	cvt.u16.u32 	%rs7853, %r4164;
	bfe.u32 	%r4165, %r4158, 16, 8;
	cvt.u16.u32 	%rs7854, %r4165;
	bfe.u32 	%r4166, %r4158, 24, 8;
	cvt.u16.u32 	%rs7855, %r4166;
	ld.local.v2.b32 	{%r4167, %r4168}, [%rd55+32];
	bfe.u32 	%r4169, %r4167, 0, 8;
	cvt.u16.u32 	%rs7856, %r4169;
	bfe.u32 	%r4170, %r4167, 8, 8;
	cvt.u16.u32 	%rs7857, %r4170;
	bfe.u32 	%r4171, %r4167, 16, 8;
	cvt.u16.u32 	%rs7858, %r4171;
	bfe.u32 	%r4172, %r4167, 24, 8;
	cvt.u16.u32 	%rs7859, %r4172;
	bfe.u32 	%r4173, %r4168, 0, 8;
	cvt.u16.u32 	%rs7860, %r4173;
	bfe.u32 	%r4174, %r4168, 8, 8;
	cvt.u16.u32 	%rs7861, %r4174;
	bfe.u32 	%r4175, %r4168, 16, 8;
	cvt.u16.u32 	%rs7862, %r4175;
	bfe.u32 	%r4176, %r4168, 24, 8;
	cvt.u16.u32 	%rs7863, %r4176;
	ld.local.v2.b32 	{%r4177, %r4178}, [%rd55+40];
	bfe.u32 	%r4179, %r4177, 0, 8;
	cvt.u16.u32 	%rs7864, %r4179;
	bfe.u32 	%r4180, %r4177, 8, 8;
	cvt.u16.u32 	%rs7865, %r4180;
	bfe.u32 	%r4181, %r4177, 16, 8;
	cvt.u16.u32 	%rs7866, %r4181;
	bfe.u32 	%r4182, %r4177, 24, 8;
	cvt.u16.u32 	%rs7867, %r4182;
	bfe.u32 	%r4183, %r4178, 0, 8;
	cvt.u16.u32 	%rs7868, %r4183;
	bfe.u32 	%r4184, %r4178, 8, 8;
	cvt.u16.u32 	%rs7869, %r4184;
	bfe.u32 	%r4185, %r4178, 16, 8;
	cvt.u16.u32 	%rs7870, %r4185;
	bfe.u32 	%r4186, %r4178, 24, 8;
	cvt.u16.u32 	%rs7871, %r4186;
	ld.local.v2.u8 	{%rs7872, %rs7873}, [%rd55+48];
	bra.uni 	$L__BB7_1453;
$L__BB7_1404:
	and.b16  	%rs4688, %rs7825, 255;
	setp.eq.s16 	%p641, %rs4688, 0;
	mov.b32 	%r8703, 1;
	@%p641 bra 	$L__BB7_1400;
	and.b16  	%rs4689, %rs7826, 255;
	setp.eq.s16 	%p642, %rs4689, 0;
	mov.b32 	%r8703, 2;
	@%p642 bra 	$L__BB7_1400;
	and.b16  	%rs4690, %rs7827, 255;
	setp.eq.s16 	%p643, %rs4690, 0;
	mov.b32 	%r8703, 3;
	@%p643 bra 	$L__BB7_1400;
	and.b16  	%rs4691, %rs7828, 255;
	setp.eq.s16 	%p644, %rs4691, 0;
	mov.b32 	%r8703, 4;
	@%p644 bra 	$L__BB7_1400;
	and.b16  	%rs4692, %rs7829, 255;
	setp.eq.s16 	%p645, %rs4692, 0;
	mov.b32 	%r8703, 5;
	@%p645 bra 	$L__BB7_1400;
	and.b16  	%rs4693, %rs7830, 255;
	setp.eq.s16 	%p646, %rs4693, 0;
	mov.b32 	%r8703, 6;
	@%p646 bra 	$L__BB7_1400;
	and.b16  	%rs4694, %rs7831, 255;
	setp.eq.s16 	%p647, %rs4694, 0;
	mov.b32 	%r8703, 7;
	@%p647 bra 	$L__BB7_1400;
	and.b16  	%rs4695, %rs7832, 255;
	setp.eq.s16 	%p648, %rs4695, 0;
	mov.b32 	%r8703, 8;
	@%p648 bra 	$L__BB7_1400;
	and.b16  	%rs4696, %rs7833, 255;
	setp.eq.s16 	%p649, %rs4696, 0;
	mov.b32 	%r8703, 9;
	@%p649 bra 	$L__BB7_1400;
	and.b16  	%rs4697, %rs7834, 255;
	setp.eq.s16 	%p650, %rs4697, 0;
	mov.b32 	%r8703, 10;
	@%p650 bra 	$L__BB7_1400;
	and.b16  	%rs4698, %rs7835, 255;
	setp.eq.s16 	%p651, %rs4698, 0;
	mov.b32 	%r8703, 11;
	@%p651 bra 	$L__BB7_1400;
	and.b16  	%rs4699, %rs7836, 255;
	setp.eq.s16 	%p652, %rs4699, 0;
	mov.b32 	%r8703, 12;
	@%p652 bra 	$L__BB7_1400;
	and.b16  	%rs4700, %rs7837, 255;
	setp.eq.s16 	%p653, %rs4700, 0;
	mov.b32 	%r8703, 13;
	@%p653 bra 	$L__BB7_1400;
	and.b16  	%rs4701, %rs7838, 255;
	setp.eq.s16 	%p654, %rs4701, 0;
	mov.b32 	%r8703, 14;
	@%p654 bra 	$L__BB7_1400;
	and.b16  	%rs4702, %rs7839, 255;
	setp.eq.s16 	%p655, %rs4702, 0;
	mov.b32 	%r8703, 15;
	@%p655 bra 	$L__BB7_1400;
	and.b16  	%rs4703, %rs7840, 255;
	setp.eq.s16 	%p656, %rs4703, 0;
	mov.b32 	%r8703, 16;
	@%p656 bra 	$L__BB7_1400;
	and.b16  	%rs4704, %rs7841, 255;
	setp.eq.s16 	%p657, %rs4704, 0;
	mov.b32 	%r8703, 17;
	@%p657 bra 	$L__BB7_1400;
	and.b16  	%rs4705, %rs7842, 255;
	setp.eq.s16 	%p658, %rs4705, 0;
	mov.b32 	%r8703, 18;
	@%p658 bra 	$L__BB7_1400;
	and.b16  	%rs4706, %rs7843, 255;
	setp.eq.s16 	%p659, %rs4706, 0;
	mov.b32 	%r8703, 19;
	@%p659 bra 	$L__BB7_1400;
	and.b16  	%rs4707, %rs7844, 255;
	setp.eq.s16 	%p660, %rs4707, 0;
	mov.b32 	%r8703, 20;
	@%p660 bra 	$L__BB7_1400;
	and.b16  	%rs4708, %rs7845, 255;
	setp.eq.s16 	%p661, %rs4708, 0;
	mov.b32 	%r8703, 21;
	@%p661 bra 	$L__BB7_1400;
	and.b16  	%rs4709, %rs7846, 255;
	setp.eq.s16 	%p662, %rs4709, 0;
	mov.b32 	%r8703, 22;
	@%p662 bra 	$L__BB7_1400;
	and.b16  	%rs4710, %rs7847, 255;
	setp.eq.s16 	%p663, %rs4710, 0;
	mov.b32 	%r8703, 23;
	@%p663 bra 	$L__BB7_1400;
	and.b16  	%rs4711, %rs7848, 255;
	setp.eq.s16 	%p664, %rs4711, 0;
	mov.b32 	%r8703, 24;
	@%p664 bra 	$L__BB7_1400;
	and.b16  	%rs4712, %rs7849, 255;
	setp.eq.s16 	%p665, %rs4712, 0;
	mov.b32 	%r8703, 25;
	@%p665 bra 	$L__BB7_1400;
	and.b16  	%rs4713, %rs7850, 255;
	setp.eq.s16 	%p666, %rs4713, 0;
	mov.b32 	%r8703, 26;
	@%p666 bra 	$L__BB7_1400;
	and.b16  	%rs4714, %rs7851, 255;
	setp.eq.s16 	%p667, %rs4714, 0;
	mov.b32 	%r8703, 27;
	@%p667 bra 	$L__BB7_1400;
	and.b16  	%rs4715, %rs7852, 255;
	setp.eq.s16 	%p668, %rs4715, 0;
	mov.b32 	%r8703, 28;
	@%p668 bra 	$L__BB7_1400;
	and.b16  	%rs4716, %rs7853, 255;
	setp.eq.s16 	%p669, %rs4716, 0;
	mov.b32 	%r8703, 29;
	@%p669 bra 	$L__BB7_1400;
	and.b16  	%rs4717, %rs7854, 255;
	setp.eq.s16 	%p670, %rs4717, 0;
	mov.b32 	%r8703, 30;
	@%p670 bra 	$L__BB7_1400;
	and.b16  	%rs4718, %rs7855, 255;
	setp.eq.s16 	%p671, %rs4718, 0;
	mov.b32 	%r8703, 31;
	@%p671 bra 	$L__BB7_1400;
	and.b16  	%rs4719, %rs7856, 255;
	setp.eq.s16 	%p672, %rs4719, 0;
	mov.b32 	%r8703, 32;
	@%p672 bra 	$L__BB7_1400;
	and.b16  	%rs4720, %rs7857, 255;
	setp.eq.s16 	%p673, %rs4720, 0;
	mov.b32 	%r8703, 33;
	@%p673 bra 	$L__BB7_1400;
	and.b16  	%rs4721, %rs7858, 255;
	setp.eq.s16 	%p674, %rs4721, 0;
	mov.b32 	%r8703, 34;
	@%p674 bra 	$L__BB7_1400;
	and.b16  	%rs4722, %rs7859, 255;
	setp.eq.s16 	%p675, %rs4722, 0;
	mov.b32 	%r8703, 35;
	@%p675 bra 	$L__BB7_1400;
	and.b16  	%rs4723, %rs7860, 255;
	setp.eq.s16 	%p676, %rs4723, 0;
	mov.b32 	%r8703, 36;
	@%p676 bra 	$L__BB7_1400;
	and.b16  	%rs4724, %rs7861, 255;
	setp.eq.s16 	%p677, %rs4724, 0;
	mov.b32 	%r8703, 37;
	@%p677 bra 	$L__BB7_1400;
	and.b16  	%rs4725, %rs7862, 255;
	setp.eq.s16 	%p678, %rs4725, 0;
	mov.b32 	%r8703, 38;
	@%p678 bra 	$L__BB7_1400;
	and.b16  	%rs4726, %rs7863, 255;
	setp.eq.s16 	%p679, %rs4726, 0;
	mov.b32 	%r8703, 39;
	@%p679 bra 	$L__BB7_1400;
	and.b16  	%rs4727, %rs7864, 255;
	setp.eq.s16 	%p680, %rs4727, 0;
	mov.b32 	%r8703, 40;
	@%p680 bra 	$L__BB7_1400;
	and.b16  	%rs4728, %rs7865, 255;
	setp.eq.s16 	%p681, %rs4728, 0;
	mov.b32 	%r8703, 41;
	@%p681 bra 	$L__BB7_1400;
	and.b16  	%rs4729, %rs7866, 255;
	setp.eq.s16 	%p682, %rs4729, 0;
	mov.b32 	%r8703, 42;
	@%p682 bra 	$L__BB7_1400;
	and.b16  	%rs4730, %rs7867, 255;
	setp.eq.s16 	%p683, %rs4730, 0;
	mov.b32 	%r8703, 43;
	@%p683 bra 	$L__BB7_1400;
	and.b16  	%rs4731, %rs7868, 255;
	setp.eq.s16 	%p684, %rs4731, 0;
	mov.b32 	%r8703, 44;
	@%p684 bra 	$L__BB7_1400;
	and.b16  	%rs4732, %rs7869, 255;
	setp.eq.s16 	%p685, %rs4732, 0;
	mov.b32 	%r8703, 45;
	@%p685 bra 	$L__BB7_1400;
	and.b16  	%rs4733, %rs7870, 255;
	setp.eq.s16 	%p686, %rs4733, 0;
	mov.b32 	%r8703, 46;
	@%p686 bra 	$L__BB7_1400;
	and.b16  	%rs4734, %rs7871, 255;
	setp.eq.s16 	%p687, %rs4734, 0;
	mov.b32 	%r8703, 47;
	@%p687 bra 	$L__BB7_1400;
	and.b16  	%rs4735, %rs7872, 255;
	setp.eq.s16 	%p688, %rs4735, 0;
	mov.b32 	%r8703, 48;
	@%p688 bra 	$L__BB7_1400;
	and.b16  	%rs4736, %rs7873, 255;
	setp.eq.s16 	%p689, %rs4736, 0;
	mov.b32 	%r8703, 49;
	@%p689 bra 	$L__BB7_1400;
$L__BB7_1453:
	add.s32 	%r8708, %r8705, %r361;
	add.f64 	%fd178, %fd117, %fd177;
	ld.shared.v2.b32 	{%r4188, %r4189}, [_ZZN3cub18CUB_300001_SM_10006detail6reduce28DeviceReduceSingleTileKernelINS2_10policy_hubI4Studj8sum_funcE10Policy1000EPS5_S9_iS6_S5_S5_N4cuda3std3__410__identityEEEvT0_T1_T2_T3_T4_T6_E12temp_storage+456];
	bfe.u32 	%r4190, %r4188, 0, 8;
	cvt.u16.u32 	%rs7773, %r4190;
	ld.shared.v2.b32 	{%r4191, %r4192}, [_ZZN3cub18CUB_300001_SM_10006detail6reduce28DeviceReduceSingleTileKernelINS2_10policy_hubI4Studj8sum_funcE10Policy1000EPS5_S9_iS6_S5_S5_N4cuda3std3__410__identityEEEvT0_T1_T2_T3_T4_T6_E12temp_storage+464];
	ld.shared.v2.b32 	{%r4193, %r4194}, [_ZZN3cub18CUB_300001_SM_10006detail6reduce28DeviceReduceSingleTileKernelINS2_10policy_hubI4Studj8sum_funcE10Policy1000EPS5_S9_iS6_S5_S5_N4cuda3std3__410__identityEEEvT0_T1_T2_T3_T4_T6_E12temp_storage+472];
	ld.shared.v2.b32 	{%r4195, %r4196}, [_ZZN3cub18CUB_300001_SM_10006detail6reduce28DeviceReduceSingleTileKernelINS2_10policy_hubI4Studj8sum_funcE10Policy1000EPS5_S9_iS6_S5_S5_N4cuda3std3__410__identityEEEvT0_T1_T2_T3_T4_T6_E12temp_storage+480];
	ld.shared.v2.b32 	{%r4197, %r4198}, [_ZZN3cub18CUB_300001_SM_10006detail6reduce28DeviceReduceSingleTileKernelINS2_10policy_hubI4Studj8sum_funcE10Policy1000EPS5_S9_iS6_S5_S5_N4cuda3std3__410__identityEEEvT0_T1_T2_T3_T4_T6_E12temp_storage+488];
	ld.shared.v2.b32 	{%r4199, %r4200}, [_ZZN3cub18CUB_300001_SM_10006detail6reduce28DeviceReduceSingleTileKernelINS2_10policy_hubI4Studj8sum_funcE10Policy1000EPS5_S9_iS6_S5_S5_N4cuda3std3__410__identityEEEvT0_T1_T2_T3_T4_T6_E12temp_storage+496];
	ld.shared.v2.u8 	{%rs4738, %rs4739}, [_ZZN3cub18CUB_300001_SM_10006detail6reduce28DeviceReduceSingleTileKernelINS2_10policy_hubI4Studj8sum_funcE10Policy1000EPS5_S9_iS6_S5_S5_N4cuda3std3__410__identityEEEvT0_T1_T2_T3_T4_T6_E12temp_storage+504];
	ld.shared.u32 	%r368, [_ZZN3cub18CUB_300001_SM_10006detail6reduce28DeviceReduceSingleTileKernelINS2_10policy_hubI4Studj8sum_funcE10Policy1000EPS5_S9_iS6_S5_S5_N4cuda3std3__410__identityEEEvT0_T1_T2_T3_T4_T6_E12temp_storage+508];
	ld.shared.f64 	%fd121, [_ZZN3cub18CUB_300001_SM_10006detail6reduce28DeviceReduceSingleTileKernelINS2_10policy_hubI4Studj8sum_funcE10Policy1000EPS5_S9_iS6_S5_S5_N4cuda3std3__410__identityEEEvT0_T1_T2_T3_T4_T6_E12temp_storage+512];
	cvta.to.local.u64 	%rd57, %rd211;
	cvta.to.local.u64 	%rd58, %rd212;
	and.b16  	%rs4740, %rs7824, 255;
	cvt.u32.u16 	%r4201, %rs7831;
	cvt.u32.u16 	%r4202, %rs7830;
	prmt.b32 	%r4203, %r4202, %r4201, 0x3340U;
	cvt.u32.u16 	%r4204, %rs7829;
	cvt.u32.u16 	%r4205, %rs7828;
	prmt.b32 	%r4206, %r4205, %r4204, 0x3340U;
	prmt.b32 	%r4207, %r4206, %r4203, 0x5410U;
	cvt.u32.u16 	%r4208, %rs7827;
	cvt.u32.u16 	%r4209, %rs7826;
	prmt.b32 	%r4210, %r4209, %r4208, 0x3340U;
	cvt.u32.u16 	%r4211, %rs7825;
	cvt.u32.u16 	%r4212, %rs7824;
	prmt.b32 	%r4213, %r4212, %r4211, 0x3340U;
	prmt.b32 	%r4214, %r4213, %r4210, 0x5410U;
	st.local.v2.b32 	[%rd57], {%r4214, %r4207};
	cvt.u32.u16 	%r4215, %rs7839;
	cvt.u32.u16 	%r4216, %rs7838;
	prmt.b32 	%r4217, %r4216, %r4215, 0x3340U;
	cvt.u32.u16 	%r4218, %rs7837;
	cvt.u32.u16 	%r4219, %rs7836;
	prmt.b32 	%r4220, %r4219, %r4218, 0x3340U;
	prmt.b32 	%r4221, %r4220, %r4217, 0x5410U;
	cvt.u32.u16 	%r4222, %rs7835;
	cvt.u32.u16 	%r4223, %rs7834;
	prmt.b32 	%r4224, %r4223, %r4222, 0x3340U;
	cvt.u32.u16 	%r4225, %rs7833;
	cvt.u32.u16 	%r4226, %rs7832;
	prmt.b32 	%r4227, %r4226, %r4225, 0x3340U;
	prmt.b32 	%r4228, %r4227, %r4224, 0x5410U;
	st.local.v2.b32 	[%rd57+8], {%r4228, %r4221};
	cvt.u32.u16 	%r4229, %rs7847;
	cvt.u32.u16 	%r4230, %rs7846;
	prmt.b32 	%r4231, %r4230, %r4229, 0x3340U;
	cvt.u32.u16 	%r4232, %rs7845;
	cvt.u32.u16 	%r4233, %rs7844;
	prmt.b32 	%r4234, %r4233, %r4232, 0x3340U;
	prmt.b32 	%r4235, %r4234, %r4231, 0x5410U;
	cvt.u32.u16 	%r4236, %rs7843;
	cvt.u32.u16 	%r4237, %rs7842;
	prmt.b32 	%r4238, %r4237, %r4236, 0x3340U;
	cvt.u32.u16 	%r4239, %rs7841;
	cvt.u32.u16 	%r4240, %rs7840;
	prmt.b32 	%r4241, %r4240, %r4239, 0x3340U;
	prmt.b32 	%r4242, %r4241, %r4238, 0x5410U;
	st.local.v2.b32 	[%rd57+16], {%r4242, %r4235};
	cvt.u32.u16 	%r4243, %rs7855;
	cvt.u32.u16 	%r4244, %rs7854;
	prmt.b32 	%r4245, %r4244, %r4243, 0x3340U;
	cvt.u32.u16 	%r4246, %rs7853;
	cvt.u32.u16 	%r4247, %rs7852;
	prmt.b32 	%r4248, %r4247, %r4246, 0x3340U;
	prmt.b32 	%r4249, %r4248, %r4245, 0x5410U;
	cvt.u32.u16 	%r4250, %rs7851;
	cvt.u32.u16 	%r4251, %rs7850;
	prmt.b32 	%r4252, %r4251, %r4250, 0x3340U;
	cvt.u32.u16 	%r4253, %rs7849;
	cvt.u32.u16 	%r4254, %rs7848;
	prmt.b32 	%r4255, %r4254, %r4253, 0x3340U;
	prmt.b32 	%r4256, %r4255, %r4252, 0x5410U;
	st.local.v2.b32 	[%rd57+24], {%r4256, %r4249};
	cvt.u32.u16 	%r4257, %rs7863;
	cvt.u32.u16 	%r4258, %rs7862;
	prmt.b32 	%r4259, %r4258, %r4257, 0x3340U;
	cvt.u32.u16 	%r4260, %rs7861;
	cvt.u32.u16 	%r4261, %rs7860;
	prmt.b32 	%r4262, %r4261, %r4260, 0x3340U;
	prmt.b32 	%r4263, %r4262, %r4259, 0x5410U;
	cvt.u32.u16 	%r4264, %rs7859;
	cvt.u32.u16 	%r4265, %rs7858;
	prmt.b32 	%r4266, %r4265, %r4264, 0x3340U;
	cvt.u32.u16 	%r4267, %rs7857;
	cvt.u32.u16 	%r4268, %rs7856;
	prmt.b32 	%r4269, %r4268, %r4267, 0x3340U;
	prmt.b32 	%r4270, %r4269, %r4266, 0x5410U;
	st.local.v2.b32 	[%rd57+32], {%r4270, %r4263};
	cvt.u32.u16 	%r4271, %rs7871;
	cvt.u32.u16 	%r4272, %rs7870;
	prmt.b32 	%r4273, %r4272, %r4271, 0x3340U;
	cvt.u32.u16 	%r4274, %rs7869;
	cvt.u32.u16 	%r4275, %rs7868;
	prmt.b32 	%r4276, %r4275, %r4274, 0x3340U;
	prmt.b32 	%r4277, %r4276, %r4273, 0x5410U;
	cvt.u32.u16 	%r4278, %rs7867;
	cvt.u32.u16 	%r4279, %rs7866;
	prmt.b32 	%r4280, %r4279, %r4278, 0x3340U;
	cvt.u32.u16 	%r4281, %rs7865;
	cvt.u32.u16 	%r4282, %rs7864;
	prmt.b32 	%r4283, %r4282, %r4281, 0x3340U;
	prmt.b32 	%r4284, %r4283, %r4280, 0x5410U;
	st.local.v2.b32 	[%rd57+40], {%r4284, %r4277};
	st.local.v2.u8 	[%rd57+48], {%rs7872, %rs7873};
	st.local.u32 	[%rd57+52], %r8708;
	st.local.f64 	[%rd57+56], %fd178;
	st.local.v2.b32 	[%rd58], {%r4188, %r4189};
	st.local.v2.b32 	[%rd58+8], {%r4191, %r4192};
	st.local.v2.b32 	[%rd58+16], {%r4193, %r4194};
	st.local.v2.b32 	[%rd58+24], {%r4195, %r4196};
	st.local.v2.b32 	[%rd58+32], {%r4197, %r4198};
	st.local.v2.b32 	[%rd58+40], {%r4199, %r4200};
	st.local.v2.u8 	[%rd58+48], {%rs4738, %rs4739};
	st.local.u32 	[%rd58+52], %r368;
	st.local.f64 	[%rd58+56], %fd121;
	setp.ne.s16 	%p692, %rs4740, 0;
	mov.b32 	%r8706, 0;
	@%p692 bra 	$L__BB7_1458;
$L__BB7_1454:
	and.b16  	%rs4790, %rs7773, 255;
	setp.eq.s16 	%p742, %rs4790, 0;
	@%p742 bra 	$L__BB7_1507;
	mov.b32 	%r8707, 0;
$L__BB7_1456:
	add.s32 	%r4335, %r8707, %r8706;
	cvt.u64.u32 	%rd249, %r4335;
	add.s64 	%rd250, %rd57, %rd249;
	st.local.u8 	[%rd250], %rs7773;
	add.s32 	%r371, %r8707, 1;
	cvt.u64.u32 	%rd251, %r8707;
	add.s64 	%rd252, %rd58, %rd251;
	ld.local.u8 	%rs7773, [%rd252+1];
	setp.ne.s16 	%p743, %rs7773, 0;
	mov.u32 	%r8707, %r371;
	@%p743 bra 	$L__BB7_1456;
	ld.local.u32 	%r8708, [%rd57+52];
	ld.local.f64 	%fd178, [%rd57+56];
	ld.local.v2.b32 	{%r4336, %r4337}, [%rd57];
	bfe.u32 	%r4338, %r4336, 0, 8;
	cvt.u16.u32 	%rs7824, %r4338;
	bfe.u32 	%r4339, %r4336, 8, 8;
	cvt.u16.u32 	%rs7825, %r4339;
	bfe.u32 	%r4340, %r4336, 16, 8;
	cvt.u16.u32 	%rs7826, %r4340;
	bfe.u32 	%r4341, %r4336, 24, 8;
	cvt.u16.u32 	%rs7827, %r4341;
	bfe.u32 	%r4342, %r4337, 0, 8;
	cvt.u16.u32 	%rs7828, %r4342;
	bfe.u32 	%r4343, %r4337, 8, 8;
	cvt.u16.u32 	%rs7829, %r4343;
	bfe.u32 	%r4344, %r4337, 16, 8;
	cvt.u16.u32 	%rs7830, %r4344;
	bfe.u32 	%r4345, %r4337, 24, 8;
	cvt.u16.u32 	%rs7831, %r4345;
	ld.local.v2.b32 	{%r4346, %r4347}, [%rd57+8];
	bfe.u32 	%r4348, %r4346, 0, 8;
	cvt.u16.u32 	%rs7832, %r4348;
	bfe.u32 	%r4349, %r4346, 8, 8;
	cvt.u16.u32 	%rs7833, %r4349;
	bfe.u32 	%r4350, %r4346, 16, 8;
	cvt.u16.u32 	%rs7834, %r4350;
	bfe.u32 	%r4351, %r4346, 24, 8;
	cvt.u16.u32 	%rs7835, %r4351;
	bfe.u32 	%r4352, %r4347, 0, 8;
	cvt.u16.u32 	%rs7836, %r4352;
	bfe.u32 	%r4353, %r4347, 8, 8;
	cvt.u16.u32 	%rs7837, %r4353;
	bfe.u32 	%r4354, %r4347, 16, 8;
	cvt.u16.u32 	%rs7838, %r4354;
	bfe.u32 	%r4355, %r4347, 24, 8;
	cvt.u16.u32 	%rs7839, %r4355;
	ld.local.v2.b32 	{%r4356, %r4357}, [%rd57+16];
	bfe.u32 	%r4358, %r4356, 0, 8;
	cvt.u16.u32 	%rs7840, %r4358;
	bfe.u32 	%r4359, %r4356, 8, 8;
	cvt.u16.u32 	%rs7841, %r4359;
	bfe.u32 	%r4360, %r4356, 16, 8;
	cvt.u16.u32 	%rs7842, %r4360;
	bfe.u32 	%r4361, %r4356, 24, 8;
	cvt.u16.u32 	%rs7843, %r4361;
	bfe.u32 	%r4362, %r4357, 0, 8;
	cvt.u16.u32 	%rs7844, %r4362;
	bfe.u32 	%r4363, %r4357, 8, 8;
	cvt.u16.u32 	%rs7845, %r4363;
	bfe.u32 	%r4364, %r4357, 16, 8;
	cvt.u16.u32 	%rs7846, %r4364;
	bfe.u32 	%r4365, %r4357, 24, 8;
	cvt.u16.u32 	%rs7847, %r4365;
	ld.local.v2.b32 	{%r4366, %r4367}, [%rd57+24];
	bfe.u32 	%r4368, %r4366, 0, 8;
	cvt.u16.u32 	%rs7848, %r4368;
	bfe.u32 	%r4369, %r4366, 8, 8;
	cvt.u16.u32 	%rs7849, %r4369;
	bfe.u32 	%r4370, %r4366, 16, 8;
	cvt.u16.u32 	%rs7850, %r4370;
	bfe.u32 	%r4371, %r4366, 24, 8;
	cvt.u16.u32 	%rs7851, %r4371;
	bfe.u32 	%r4372, %r4367, 0, 8;
	cvt.u16.u32 	%rs7852, %r4372;
	bfe.u32 	%r4373, %r4367, 8, 8;
	cvt.u16.u32 	%rs7853, %r4373;
	bfe.u32 	%r4374, %r4367, 16, 8;
	cvt.u16.u32 	%rs7854, %r4374;
	bfe.u32 	%r4375, %r4367, 24, 8;
	cvt.u16.u32 	%rs7855, %r4375;
	ld.local.v2.b32 	{%r4376, %r4377}, [%rd57+32];
	bfe.u32 	%r4378, %r4376, 0, 8;
	cvt.u16.u32 	%rs7856, %r4378;
	bfe.u32 	%r4379, %r4376, 8, 8;
	cvt.u16.u32 	%rs7857, %r4379;
	bfe.u32 	%r4380, %r4376, 16, 8;
	cvt.u16.u32 	%rs7858, %r4380;
	bfe.u32 	%r4381, %r4376, 24, 8;
	cvt.u16.u32 	%rs7859, %r4381;
	bfe.u32 	%r4382, %r4377, 0, 8;
	cvt.u16.u32 	%rs7860, %r4382;
	bfe.u32 	%r4383, %r4377, 8, 8;
	cvt.u16.u32 	%rs7861, %r4383;
	bfe.u32 	%r4384, %r4377, 16, 8;
	cvt.u16.u32 	%rs7862, %r4384;
	bfe.u32 	%r4385, %r4377, 24, 8;
	cvt.u16.u32 	%rs7863, %r4385;
	ld.local.v2.b32 	{%r4386, %r4387}, [%rd57+40];
	bfe.u32 	%r4388, %r4386, 0, 8;
	cvt.u16.u32 	%rs7864, %r4388;
	bfe.u32 	%r4389, %r4386, 8, 8;
	cvt.u16.u32 	%rs7865, %r4389;
	bfe.u32 	%r4390, %r4386, 16, 8;
	cvt.u16.u32 	%rs7866, %r4390;
	bfe.u32 	%r4391, %r4386, 24, 8;
	cvt.u16.u32 	%rs7867, %r4391;
	bfe.u32 	%r4392, %r4387, 0, 8;
	cvt.u16.u32 	%rs7868, %r4392;
	bfe.u32 	%r4393, %r4387, 8, 8;
	cvt.u16.u32 	%rs7869, %r4393;
	bfe.u32 	%r4394, %r4387, 16, 8;
	cvt.u16.u32 	%rs7870, %r4394;
	bfe.u32 	%r4395, %r4387, 24, 8;
	cvt.u16.u32 	%rs7871, %r4395;
	ld.local.v2.u8 	{%rs7872, %rs7873}, [%rd57+48];
	bra.uni 	$L__BB7_1507;
$L__BB7_1458:
	and.b16  	%rs4741, %rs7825, 255;
	setp.eq.s16 	%p693, %rs4741, 0;
	mov.b32 	%r8706, 1;
	@%p693 bra 	$L__BB7_1454;
	and.b16  	%rs4742, %rs7826, 255;
	setp.eq.s16 	%p694, %rs4742, 0;
	mov.b32 	%r8706, 2;
	@%p694 bra 	$L__BB7_1454;
	and.b16  	%rs4743, %rs7827, 255;
	setp.eq.s16 	%p695, %rs4743, 0;
	mov.b32 	%r8706, 3;
	@%p695 bra 	$L__BB7_1454;
	and.b16  	%rs4744, %rs7828, 255;
	setp.eq.s16 	%p696, %rs4744, 0;
	mov.b32 	%r8706, 4;
	@%p696 bra 	$L__BB7_1454;
	and.b16  	%rs4745, %rs7829, 255;
	setp.eq.s16 	%p697, %rs4745, 0;
	mov.b32 	%r8706, 5;
	@%p697 bra 	$L__BB7_1454;
	and.b16  	%rs4746, %rs7830, 255;
	setp.eq.s16 	%p698, %rs4746, 0;
	mov.b32 	%r8706, 6;
	@%p698 bra 	$L__BB7_1454;
	and.b16  	%rs4747, %rs7831, 255;
	setp.eq.s16 	%p699, %rs4747, 0;
	mov.b32 	%r8706, 7;
	@%p699 bra 	$L__BB7_1454;
	and.b16  	%rs4748, %rs7832, 255;
	setp.eq.s16 	%p700, %rs4748, 0;
	mov.b32 	%r8706, 8;
	@%p700 bra 	$L__BB7_1454;
	and.b16  	%rs4749, %rs7833, 255;
	setp.eq.s16 	%p701, %rs4749, 0;
	mov.b32 	%r8706, 9;
	@%p701 bra 	$L__BB7_1454;
	and.b16  	%rs4750, %rs7834, 255;
	setp.eq.s16 	%p702, %rs4750, 0;
	mov.b32 	%r8706, 10;
	@%p702 bra 	$L__BB7_1454;
	and.b16  	%rs4751, %rs7835, 255;
	setp.eq.s16 	%p703, %rs4751, 0;
	mov.b32 	%r8706, 11;
	@%p703 bra 	$L__BB7_1454;
	and.b16  	%rs4752, %rs7836, 255;
	setp.eq.s16 	%p704, %rs4752, 0;
	mov.b32 	%r8706, 12;
	@%p704 bra 	$L__BB7_1454;
	and.b16  	%rs4753, %rs7837, 255;
	setp.eq.s16 	%p705, %rs4753, 0;
	mov.b32 	%r8706, 13;
	@%p705 bra 	$L__BB7_1454;
	and.b16  	%rs4754, %rs7838, 255;
	setp.eq.s16 	%p706, %rs4754, 0;
	mov.b32 	%r8706, 14;
	@%p706 bra 	$L__BB7_1454;
	and.b16  	%rs4755, %rs7839, 255;
	setp.eq.s16 	%p707, %rs4755, 0;
	mov.b32 	%r8706, 15;
	@%p707 bra 	$L__BB7_1454;
	and.b16  	%rs4756, %rs7840, 255;
	setp.eq.s16 	%p708, %rs4756, 0;
	mov.b32 	%r8706, 16;
	@%p708 bra 	$L__BB7_1454;
	and.b16  	%rs4757, %rs7841, 255;
	setp.eq.s16 	%p709, %rs4757, 0;
	mov.b32 	%r8706, 17;
	@%p709 bra 	$L__BB7_1454;
	and.b16  	%rs4758, %rs7842, 255;
	setp.eq.s16 	%p710, %rs4758, 0;
	mov.b32 	%r8706, 18;
	@%p710 bra 	$L__BB7_1454;
	and.b16  	%rs4759, %rs7843, 255;
	setp.eq.s16 	%p711, %rs4759, 0;
	mov.b32 	%r8706, 19;
	@%p711 bra 	$L__BB7_1454;
	and.b16  	%rs4760, %rs7844, 255;
	setp.eq.s16 	%p712, %rs4760, 0;
	mov.b32 	%r8706, 20;
	@%p712 bra 	$L__BB7_1454;
	and.b16  	%rs4761, %rs7845, 255;
	setp.eq.s16 	%p713, %rs4761, 0;
	mov.b32 	%r8706, 21;
	@%p713 bra 	$L__BB7_1454;
	and.b16  	%rs4762, %rs7846, 255;
	setp.eq.s16 	%p714, %rs4762, 0;
	mov.b32 	%r8706, 22;
	@%p714 bra 	$L__BB7_1454;
	and.b16  	%rs4763, %rs7847, 255;
	setp.eq.s16 	%p715, %rs4763, 0;
	mov.b32 	%r8706, 23;
	@%p715 bra 	$L__BB7_1454;
	and.b16  	%rs4764, %rs7848, 255;
	setp.eq.s16 	%p716, %rs4764, 0;
	mov.b32 	%r8706, 24;
	@%p716 bra 	$L__BB7_1454;
	and.b16  	%rs4765, %rs7849, 255;
	setp.eq.s16 	%p717, %rs4765, 0;
	mov.b32 	%r8706, 25;
	@%p717 bra 	$L__BB7_1454;
	and.b16  	%rs4766, %rs7850, 255;
	setp.eq.s16 	%p718, %rs4766, 0;
	mov.b32 	%r8706, 26;
	@%p718 bra 	$L__BB7_1454;
	and.b16  	%rs4767, %rs7851, 255;
	setp.eq.s16 	%p719, %rs4767, 0;
	mov.b32 	%r8706, 27;
	@%p719 bra 	$L__BB7_1454;
	and.b16  	%rs4768, %rs7852, 255;
	setp.eq.s16 	%p720, %rs4768, 0;
	mov.b32 	%r8706, 28;
	@%p720 bra 	$L__BB7_1454;
	and.b16  	%rs4769, %rs7853, 255;
	setp.eq.s16 	%p721, %rs4769, 0;
	mov.b32 	%r8706, 29;
	@%p721 bra 	$L__BB7_1454;
	and.b16  	%rs4770, %rs7854, 255;
	setp.eq.s16 	%p722, %rs4770, 0;
	mov.b32 	%r8706, 30;
	@%p722 bra 	$L__BB7_1454;
	and.b16  	%rs4771, %rs7855, 255;
	setp.eq.s16 	%p723, %rs4771, 0;
	mov.b32 	%r8706, 31;
	@%p723 bra 	$L__BB7_1454;
	and.b16  	%rs4772, %rs7856, 255;
	setp.eq.s16 	%p724, %rs4772, 0;
	mov.b32 	%r8706, 32;
	@%p724 bra 	$L__BB7_1454;
	and.b16  	%rs4773, %rs7857, 255;
	setp.eq.s16 	%p725, %rs4773, 0;
	mov.b32 	%r8706, 33;
	@%p725 bra 	$L__BB7_1454;
	and.b16  	%rs4774, %rs7858, 255;
	setp.eq.s16 	%p726, %rs4774, 0;
	mov.b32 	%r8706, 34;
	@%p726 bra 	$L__BB7_1454;
	and.b16  	%rs4775, %rs7859, 255;
	setp.eq.s16 	%p727, %rs4775, 0;
	mov.b32 	%r8706, 35;
	@%p727 bra 	$L__BB7_1454;
	and.b16  	%rs4776, %rs7860, 255;
	setp.eq.s16 	%p728, %rs4776, 0;
	mov.b32 	%r8706, 36;
	@%p728 bra 	$L__BB7_1454;
	and.b16  	%rs4777, %rs7861, 255;
	setp.eq.s16 	%p729, %rs4777, 0;
	mov.b32 	%r8706, 37;
	@%p729 bra 	$L__BB7_1454;
	and.b16  	%rs4778, %rs7862, 255;
	setp.eq.s16 	%p730, %rs4778, 0;
	mov.b32 	%r8706, 38;
	@%p730 bra 	$L__BB7_1454;
	and.b16  	%rs4779, %rs7863, 255;
	setp.eq.s16 	%p731, %rs4779, 0;
	mov.b32 	%r8706, 39;
	@%p731 bra 	$L__BB7_1454;
	and.b16  	%rs4780, %rs7864, 255;
	setp.eq.s16 	%p732, %rs4780, 0;
	mov.b32 	%r8706, 40;
	@%p732 bra 	$L__BB7_1454;
	and.b16  	%rs4781, %rs7865, 255;
	setp.eq.s16 	%p733, %rs4781, 0;
	mov.b32 	%r8706, 41;
	@%p733 bra 	$L__BB7_1454;
	and.b16  	%rs4782, %rs7866, 255;
	setp.eq.s16 	%p734, %rs4782, 0;
	mov.b32 	%r8706, 42;
	@%p734 bra 	$L__BB7_1454;
	and.b16  	%rs4783, %rs7867, 255;
	setp.eq.s16 	%p735, %rs4783, 0;
	mov.b32 	%r8706, 43;
	@%p735 bra 	$L__BB7_1454;
	and.b16  	%rs4784, %rs7868, 255;
	setp.eq.s16 	%p736, %rs4784, 0;
	mov.b32 	%r8706, 44;
	@%p736 bra 	$L__BB7_1454;
	and.b16  	%rs4785, %rs7869, 255;
	setp.eq.s16 	%p737, %rs4785, 0;
	mov.b32 	%r8706, 45;
	@%p737 bra 	$L__BB7_1454;
	and.b16  	%rs4786, %rs7870, 255;
	setp.eq.s16 	%p738, %rs4786, 0;
	mov.b32 	%r8706, 46;
	@%p738 bra 	$L__BB7_1454;
	and.b16  	%rs4787, %rs7871, 255;
	setp.eq.s16 	%p739, %rs4787, 0;
	mov.b32 	%r8706, 47;
	@%p739 bra 	$L__BB7_1454;
	and.b16  	%rs4788, %rs7872, 255;
	setp.eq.s16 	%p740, %rs4788, 0;
	mov.b32 	%r8706, 48;
	@%p740 bra 	$L__BB7_1454;
	and.b16  	%rs4789, %rs7873, 255;
	setp.eq.s16 	%p741, %rs4789, 0;
	mov.b32 	%r8706, 49;
	@%p741 bra 	$L__BB7_1454;
$L__BB7_1507:
	add.s32 	%r8613, %r8708, %r368;
	add.f64 	%fd138, %fd121, %fd178;
$L__BB7_1508:
	mov.u32 	%r8155, %tid.x;
	setp.ne.s32 	%p1439, %r8155, 0;
	@%p1439 bra 	$L__BB7_1564;
	add.u64 	%rd59, %SPL, 0;
	add.u64 	%rd60, %SPL, 64;
	and.b16  	%rs5546, %rs7924, 255;
	cvt.u32.u16 	%r8157, %rs7924;
	cvt.u32.u16 	%r8158, %rs7923;
	prmt.b32 	%r8159, %r8157, %r8158, 0x3340U;
	cvt.u32.u16 	%r8160, %rs7922;
	cvt.u32.u16 	%r8161, %rs7921;
	prmt.b32 	%r8162, %r8160, %r8161, 0x3340U;
	prmt.b32 	%r8163, %r8159, %r8162, 0x5410U;
	cvt.u32.u16 	%r8164, %rs7920;
	cvt.u32.u16 	%r8165, %rs7919;
	prmt.b32 	%r8166, %r8164, %r8165, 0x3340U;
	cvt.u32.u16 	%r8167, %rs7918;
	cvt.u32.u16 	%r8168, %rs7917;
	prmt.b32 	%r8169, %r8167, %r8168, 0x3340U;
	prmt.b32 	%r8170, %r8166, %r8169, 0x5410U;
	st.local.v2.b32 	[%rd59], {%r8163, %r8170};
	cvt.u32.u16 	%r8171, %rs7916;
	cvt.u32.u16 	%r8172, %rs7915;
	prmt.b32 	%r8173, %r8171, %r8172, 0x3340U;
	cvt.u32.u16 	%r8174, %rs7914;
	cvt.u32.u16 	%r8175, %rs7913;
	prmt.b32 	%r8176, %r8174, %r8175, 0x3340U;
	prmt.b32 	%r8177, %r8173, %r8176, 0x5410U;
	cvt.u32.u16 	%r8178, %rs7912;
	cvt.u32.u16 	%r8179, %rs7911;
	prmt.b32 	%r8180, %r8178, %r8179, 0x3340U;
	cvt.u32.u16 	%r8181, %rs7910;
	cvt.u32.u16 	%r8182, %rs7909;
	prmt.b32 	%r8183, %r8181, %r8182, 0x3340U;
	prmt.b32 	%r8184, %r8180, %r8183, 0x5410U;
	st.local.v2.b32 	[%rd59+8], {%r8177, %r8184};
	cvt.u32.u16 	%r8185, %rs7908;
	cvt.u32.u16 	%r8186, %rs7907;
	prmt.b32 	%r8187, %r8185, %r8186, 0x3340U;
	cvt.u32.u16 	%r8188, %rs7906;
	cvt.u32.u16 	%r8189, %rs7905;
	prmt.b32 	%r8190, %r8188, %r8189, 0x3340U;
	prmt.b32 	%r8191, %r8187, %r8190, 0x5410U;
	cvt.u32.u16 	%r8192, %rs7904;
	cvt.u32.u16 	%r8193, %rs7903;
	prmt.b32 	%r8194, %r8192, %r8193, 0x3340U;
	cvt.u32.u16 	%r8195, %rs7902;
	cvt.u32.u16 	%r8196, %rs7901;
	prmt.b32 	%r8197, %r8195, %r8196, 0x3340U;
	prmt.b32 	%r8198, %r8194, %r8197, 0x5410U;
	st.local.v2.b32 	[%rd59+16], {%r8191, %r8198};
	cvt.u32.u16 	%r8199, %rs7900;
	cvt.u32.u16 	%r8200, %rs7899;
	prmt.b32 	%r8201, %r8199, %r8200, 0x3340U;
	cvt.u32.u16 	%r8202, %rs7898;
	cvt.u32.u16 	%r8203, %rs7897;
	prmt.b32 	%r8204, %r8202, %r8203, 0x3340U;
	prmt.b32 	%r8205, %r8201, %r8204, 0x5410U;
	cvt.u32.u16 	%r8206, %rs7896;
	cvt.u32.u16 	%r8207, %rs7895;
	prmt.b32 	%r8208, %r8206, %r8207, 0x3340U;
	cvt.u32.u16 	%r8209, %rs7894;
	cvt.u32.u16 	%r8210, %rs7893;
	prmt.b32 	%r8211, %r8209, %r8210, 0x3340U;
	prmt.b32 	%r8212, %r8208, %r8211, 0x5410U;
	st.local.v2.b32 	[%rd59+24], {%r8205, %r8212};
	cvt.u32.u16 	%r8213, %rs7892;
	cvt.u32.u16 	%r8214, %rs7891;
	prmt.b32 	%r8215, %r8213, %r8214, 0x3340U;
	cvt.u32.u16 	%r8216, %rs7890;
	cvt.u32.u16 	%r8217, %rs7889;
	prmt.b32 	%r8218, %r8216, %r8217, 0x3340U;
	prmt.b32 	%r8219, %r8215, %r8218, 0x5410U;
	cvt.u32.u16 	%r8220, %rs7888;
	cvt.u32.u16 	%r8221, %rs7887;
	prmt.b32 	%r8222, %r8220, %r8221, 0x3340U;
	cvt.u32.u16 	%r8223, %rs7886;
	cvt.u32.u16 	%r8224, %rs7885;
	prmt.b32 	%r8225, %r8223, %r8224, 0x3340U;
	prmt.b32 	%r8226, %r8222, %r8225, 0x5410U;
	st.local.v2.b32 	[%rd59+32], {%r8219, %r8226};
	cvt.u32.u16 	%r8227, %rs7884;
	cvt.u32.u16 	%r8228, %rs7883;
	prmt.b32 	%r8229, %r8227, %r8228, 0x3340U;
	cvt.u32.u16 	%r8230, %rs7882;
	cvt.u32.u16 	%r8231, %rs7881;
	prmt.b32 	%r8232, %r8230, %r8231, 0x3340U;
	prmt.b32 	%r8233, %r8229, %r8232, 0x5410U;
	cvt.u32.u16 	%r8234, %rs7880;
	cvt.u32.u16 	%r8235, %rs7879;
	prmt.b32 	%r8236, %r8234, %r8235, 0x3340U;
	cvt.u32.u16 	%r8237, %rs7878;
	cvt.u32.u16 	%r8238, %rs7877;
	prmt.b32 	%r8239, %r8237, %r8238, 0x3340U;
	prmt.b32 	%r8240, %r8236, %r8239, 0x5410U;
	st.local.v2.b32 	[%rd59+40], {%r8233, %r8240};
	st.local.v2.u8 	[%rd59+48], {%rs7876, %rs7875};
	st.local.u32 	[%rd59+52], %r8712;
	st.local.f64 	[%rd59+56], %fd180;
	cvt.u32.u16 	%r8241, %rs7831;
	cvt.u32.u16 	%r8242, %rs7830;
	prmt.b32 	%r8243, %r8242, %r8241, 0x3340U;
	cvt.u32.u16 	%r8244, %rs7829;
	cvt.u32.u16 	%r8245, %rs7828;
	prmt.b32 	%r8246, %r8245, %r8244, 0x3340U;
	prmt.b32 	%r8247, %r8246, %r8243, 0x5410U;
	cvt.u32.u16 	%r8248, %rs7827;
	cvt.u32.u16 	%r8249, %rs7826;
	prmt.b32 	%r8250, %r8249, %r8248, 0x3340U;
	cvt.u32.u16 	%r8251, %rs7825;
	cvt.u32.u16 	%r8252, %rs7824;
	prmt.b32 	%r8253, %r8252, %r8251, 0x3340U;
	prmt.b32 	%r8254, %r8253, %r8250, 0x5410U;
	st.local.v2.b32 	[%rd60], {%r8254, %r8247};
	cvt.u32.u16 	%r8255, %rs7839;
	cvt.u32.u16 	%r8256, %rs7838;
	prmt.b32 	%r8257, %r8256, %r8255, 0x3340U;
	cvt.u32.u16 	%r8258, %rs7837;
	cvt.u32.u16 	%r8259, %rs7836;
	prmt.b32 	%r8260, %r8259, %r8258, 0x3340U;
	prmt.b32 	%r8261, %r8260, %r8257, 0x5410U;
	cvt.u32.u16 	%r8262, %rs7835;
	cvt.u32.u16 	%r8263, %rs7834;
	prmt.b32 	%r8264, %r8263, %r8262, 0x3340U;
	cvt.u32.u16 	%r8265, %rs7833;
	cvt.u32.u16 	%r8266, %rs7832;
	prmt.b32 	%r8267, %r8266, %r8265, 0x3340U;
	prmt.b32 	%r8268, %r8267, %r8264, 0x5410U;
	st.local.v2.b32 	[%rd60+8], {%r8268, %r8261};
	cvt.u32.u16 	%r8269, %rs7847;
	cvt.u32.u16 	%r8270, %rs7846;
	prmt.b32 	%r8271, %r8270, %r8269, 0x3340U;
	cvt.u32.u16 	%r8272, %rs7845;
	cvt.u32.u16 	%r8273, %rs7844;
	prmt.b32 	%r8274, %r8273, %r8272, 0x3340U;
	prmt.b32 	%r8275, %r8274, %r8271, 0x5410U;
	cvt.u32.u16 	%r8276, %rs7843;
	cvt.u32.u16 	%r8277, %rs7842;
	prmt.b32 	%r8278, %r8277, %r8276, 0x3340U;
	cvt.u32.u16 	%r8279, %rs7841;
	cvt.u32.u16 	%r8280, %rs7840;
	prmt.b32 	%r8281, %r8280, %r8279, 0x3340U;
	prmt.b32 	%r8282, %r8281, %r8278, 0x5410U;
	st.local.v2.b32 	[%rd60+16], {%r8282, %r8275};
	cvt.u32.u16 	%r8283, %rs7855;
	cvt.u32.u16 	%r8284, %rs7854;
	prmt.b32 	%r8285, %r8284, %r8283, 0x3340U;
	cvt.u32.u16 	%r8286, %rs7853;
	cvt.u32.u16 	%r8287, %rs7852;
	prmt.b32 	%r8288, %r8287, %r8286, 0x3340U;
	prmt.b32 	%r8289, %r8288, %r8285, 0x5410U;
	cvt.u32.u16 	%r8290, %rs7851;
	cvt.u32.u16 	%r8291, %rs7850;
	prmt.b32 	%r8292, %r8291, %r8290, 0x3340U;
	cvt.u32.u16 	%r8293, %rs7849;
	cvt.u32.u16 	%r8294, %rs7848;
	prmt.b32 	%r8295, %r8294, %r8293, 0x3340U;
	prmt.b32 	%r8296, %r8295, %r8292, 0x5410U;
	st.local.v2.b32 	[%rd60+24], {%r8296, %r8289};
	cvt.u32.u16 	%r8297, %rs7863;
	cvt.u32.u16 	%r8298, %rs7862;
	prmt.b32 	%r8299, %r8298, %r8297, 0x3340U;
	cvt.u32.u16 	%r8300, %rs7861;
	cvt.u32.u16 	%r8301, %rs7860;
	prmt.b32 	%r8302, %r8301, %r8300, 0x3340U;
	prmt.b32 	%r8303, %r8302, %r8299, 0x5410U;
	cvt.u32.u16 	%r8304, %rs7859;
	cvt.u32.u16 	%r8305, %rs7858;
	prmt.b32 	%r8306, %r8305, %r8304, 0x3340U;
	cvt.u32.u16 	%r8307, %rs7857;
	cvt.u32.u16 	%r8308, %rs7856;
	prmt.b32 	%r8309, %r8308, %r8307, 0x3340U;
	prmt.b32 	%r8310, %r8309, %r8306, 0x5410U;
	st.local.v2.b32 	[%rd60+32], {%r8310, %r8303};
	cvt.u32.u16 	%r8311, %rs7871;
	cvt.u32.u16 	%r8312, %rs7870;
	prmt.b32 	%r8313, %r8312, %r8311, 0x3340U;
	cvt.u32.u16 	%r8314, %rs7869;
	cvt.u32.u16 	%r8315, %rs7868;
	prmt.b32 	%r8316, %r8315, %r8314, 0x3340U;
	prmt.b32 	%r8317, %r8316, %r8313, 0x5410U;
	cvt.u32.u16 	%r8318, %rs7867;
	cvt.u32.u16 	%r8319, %rs7866;
	prmt.b32 	%r8320, %r8319, %r8318, 0x3340U;
	cvt.u32.u16 	%r8321, %rs7865;
	cvt.u32.u16 	%r8322, %rs7864;
	prmt.b32 	%r8323, %r8322, %r8321, 0x3340U;
	prmt.b32 	%r8324, %r8323, %r8320, 0x5410U;
	st.local.v2.b32 	[%rd60+40], {%r8324, %r8317};
	st.local.v2.u8 	[%rd60+48], {%rs7872, %rs7873};
	st.local.u32 	[%rd60+52], %r8613;
	st.local.f64 	[%rd60+56], %fd138;
	setp.ne.s16 	%p1440, %rs5546, 0;
	mov.b32 	%r8710, 0;
	@%p1440 bra 	$L__BB7_1514;
$L__BB7_1510:
	and.b16  	%rs5596, %rs7824, 255;
	setp.eq.s16 	%p1490, %rs5596, 0;
	@%p1490 bra 	$L__BB7_1563;
	mov.b32 	%r8711, 0;
$L__BB7_1512:
	add.s32 	%r8375, %r8711, %r8710;
	cvt.u64.u32 	%rd421, %r8375;
	add.s64 	%rd422, %rd59, %rd421;
	st.local.u8 	[%rd422], %rs7824;
	add.s32 	%r379, %r8711, 1;
	cvt.u64.u32 	%rd423, %r8711;
	add.s64 	%rd424, %rd60, %rd423;
	ld.local.u8 	%rs7824, [%rd424+1];
	setp.ne.s16 	%p1491, %rs7824, 0;
	mov.u32 	%r8711, %r379;
	@%p1491 bra 	$L__BB7_1512;
	ld.local.u32 	%r8712, [%rd59+52];
	ld.local.f64 	%fd180, [%rd59+56];
	ld.local.v2.b32 	{%r8376, %r8377}, [%rd59];
	bfe.u32 	%r8378, %r8376, 0, 8;
	cvt.u16.u32 	%rs7924, %r8378;
	bfe.u32 	%r8379, %r8376, 8, 8;
	cvt.u16.u32 	%rs7923, %r8379;
	bfe.u32 	%r8380, %r8376, 16, 8;
	cvt.u16.u32 	%rs7922, %r8380;
	bfe.u32 	%r8381, %r8376, 24, 8;
	cvt.u16.u32 	%rs7921, %r8381;
	bfe.u32 	%r8382, %r8377, 0, 8;
	cvt.u16.u32 	%rs7920, %r8382;
	bfe.u32 	%r8383, %r8377, 8, 8;
	cvt.u16.u32 	%rs7919, %r8383;
	bfe.u32 	%r8384, %r8377, 16, 8;
	cvt.u16.u32 	%rs7918, %r8384;
	bfe.u32 	%r8385, %r8377, 24, 8;
	cvt.u16.u32 	%rs7917, %r8385;
	ld.local.v2.b32 	{%r8386, %r8387}, [%rd59+8];
	bfe.u32 	%r8388, %r8386, 0, 8;
	cvt.u16.u32 	%rs7916, %r8388;
	bfe.u32 	%r8389, %r8386, 8, 8;
	cvt.u16.u32 	%rs7915, %r8389;
	bfe.u32 	%r8390, %r8386, 16, 8;
	cvt.u16.u32 	%rs7914, %r8390;
	bfe.u32 	%r8391, %r8386, 24, 8;
	cvt.u16.u32 	%rs7913, %r8391;
	bfe.u32 	%r8392, %r8387, 0, 8;
	cvt.u16.u32 	%rs7912, %r8392;
	bfe.u32 	%r8393, %r8387, 8, 8;
	cvt.u16.u32 	%rs7911, %r8393;
	bfe.u32 	%r8394, %r8387, 16, 8;
	cvt.u16.u32 	%rs7910, %r8394;
	bfe.u32 	%r8395, %r8387, 24, 8;
	cvt.u16.u32 	%rs7909, %r8395;
	ld.local.v2.b32 	{%r8396, %r8397}, [%rd59+16];
	bfe.u32 	%r8398, %r8396, 0, 8;
	cvt.u16.u32 	%rs7908, %r8398;
	bfe.u32 	%r8399, %r8396, 8, 8;
	cvt.u16.u32 	%rs7907, %r8399;
	bfe.u32 	%r8400, %r8396, 16, 8;
	cvt.u16.u32 	%rs7906, %r8400;
	bfe.u32 	%r8401, %r8396, 24, 8;
	cvt.u16.u32 	%rs7905, %r8401;
	bfe.u32 	%r8402, %r8397, 0, 8;
	cvt.u16.u32 	%rs7904, %r8402;
	bfe.u32 	%r8403, %r8397, 8, 8;
	cvt.u16.u32 	%rs7903, %r8403;
	bfe.u32 	%r8404, %r8397, 16, 8;
	cvt.u16.u32 	%rs7902, %r8404;
	bfe.u32 	%r8405, %r8397, 24, 8;
	cvt.u16.u32 	%rs7901, %r8405;
	ld.local.v2.b32 	{%r8406, %r8407}, [%rd59+24];
	bfe.u32 	%r8408, %r8406, 0, 8;
	cvt.u16.u32 	%rs7900, %r8408;
	bfe.u32 	%r8409, %r8406, 8, 8;
	cvt.u16.u32 	%rs7899, %r8409;
	bfe.u32 	%r8410, %r8406, 16, 8;
	cvt.u16.u32 	%rs7898, %r8410;
	bfe.u32 	%r8411, %r8406, 24, 8;
	cvt.u16.u32 	%rs7897, %r8411;
	bfe.u32 	%r8412, %r8407, 0, 8;
	cvt.u16.u32 	%rs7896, %r8412;
	bfe.u32 	%r8413, %r8407, 8, 8;
	cvt.u16.u32 	%rs7895, %r8413;
	bfe.u32 	%r8414, %r8407, 16, 8;
	cvt.u16.u32 	%rs7894, %r8414;
	bfe.u32 	%r8415, %r8407, 24, 8;
	cvt.u16.u32 	%rs7893, %r8415;
	ld.local.v2.b32 	{%r8416, %r8417}, [%rd59+32];
	bfe.u32 	%r8418, %r8416, 0, 8;
	cvt.u16.u32 	%rs7892, %r8418;
	bfe.u32 	%r8419, %r8416, 8, 8;
	cvt.u16.u32 	%rs7891, %r8419;
	bfe.u32 	%r8420, %r8416, 16, 8;
	cvt.u16.u32 	%rs7890, %r8420;
	bfe.u32 	%r8421, %r8416, 24, 8;
	cvt.u16.u32 	%rs7889, %r8421;
	bfe.u32 	%r8422, %r8417, 0, 8;
	cvt.u16.u32 	%rs7888, %r8422;
	bfe.u32 	%r8423, %r8417, 8, 8;
	cvt.u16.u32 	%rs7887, %r8423;
	bfe.u32 	%r8424, %r8417, 16, 8;
	cvt.u16.u32 	%rs7886, %r8424;
	bfe.u32 	%r8425, %r8417, 24, 8;
	cvt.u16.u32 	%rs7885, %r8425;
	ld.local.v2.b32 	{%r8426, %r8427}, [%rd59+40];
	bfe.u32 	%r8428, %r8426, 0, 8;
	cvt.u16.u32 	%rs7884, %r8428;
	bfe.u32 	%r8429, %r8426, 8, 8;
	cvt.u16.u32 	%rs7883, %r8429;
	bfe.u32 	%r8430, %r8426, 16, 8;
	cvt.u16.u32 	%rs7882, %r8430;
	bfe.u32 	%r8431, %r8426, 24, 8;
	cvt.u16.u32 	%rs7881, %r8431;
	bfe.u32 	%r8432, %r8427, 0, 8;
	cvt.u16.u32 	%rs7880, %r8432;
	bfe.u32 	%r8433, %r8427, 8, 8;
	cvt.u16.u32 	%rs7879, %r8433;
	bfe.u32 	%r8434, %r8427, 16, 8;
	cvt.u16.u32 	%rs7878, %r8434;
	bfe.u32 	%r8435, %r8427, 24, 8;
	cvt.u16.u32 	%rs7877, %r8435;
	ld.local.v2.u8 	{%rs7876, %rs7875}, [%rd59+48];
	bra.uni 	$L__BB7_1563;
$L__BB7_1514:
	and.b16  	%rs5547, %rs7923, 255;
	setp.eq.s16 	%p1441, %rs5547, 0;
	mov.b32 	%r8710, 1;
	@%p1441 bra 	$L__BB7_1510;
	and.b16  	%rs5548, %rs7922, 255;
	setp.eq.s16 	%p1442, %rs5548, 0;
	mov.b32 	%r8710, 2;
	@%p1442 bra 	$L__BB7_1510;
	and.b16  	%rs5549, %rs7921, 255;
	setp.eq.s16 	%p1443, %rs5549, 0;
	mov.b32 	%r8710, 3;
	@%p1443 bra 	$L__BB7_1510;
	and.b16  	%rs5550, %rs7920, 255;
	setp.eq.s16 	%p1444, %rs5550, 0;
	mov.b32 	%r8710, 4;
	@%p1444 bra 	$L__BB7_1510;
	and.b16  	%rs5551, %rs7919, 255;
	setp.eq.s16 	%p1445, %rs5551, 0;
	mov.b32 	%r8710, 5;
	@%p1445 bra 	$L__BB7_1510;
	and.b16  	%rs5552, %rs7918, 255;
	setp.eq.s16 	%p1446, %rs5552, 0;
	mov.b32 	%r8710, 6;
	@%p1446 bra 	$L__BB7_1510;
	and.b16  	%rs5553, %rs7917, 255;
	setp.eq.s16 	%p1447, %rs5553, 0;
	mov.b32 	%r8710, 7;
	@%p1447 bra 	$L__BB7_1510;
	and.b16  	%rs5554, %rs7916, 255;
	setp.eq.s16 	%p1448, %rs5554, 0;
	mov.b32 	%r8710, 8;
	@%p1448 bra 	$L__BB7_1510;
	and.b16  	%rs5555, %rs7915, 255;
	setp.eq.s16 	%p1449, %rs5555, 0;
	mov.b32 	%r8710, 9;
	@%p1449 bra 	$L__BB7_1510;
	and.b16  	%rs5556, %rs7914, 255;
	setp.eq.s16 	%p1450, %rs5556, 0;
	mov.b32 	%r8710, 10;
	@%p1450 bra 	$L__BB7_1510;
	and.b16  	%rs5557, %rs7913, 255;
	setp.eq.s16 	%p1451, %rs5557, 0;
	mov.b32 	%r8710, 11;
	@%p1451 bra 	$L__BB7_1510;
	and.b16  	%rs5558, %rs7912, 255;
	setp.eq.s16 	%p1452, %rs5558, 0;
	mov.b32 	%r8710, 12;
	@%p1452 bra 	$L__BB7_1510;
	and.b16  	%rs5559, %rs7911, 255;
	setp.eq.s16 	%p1453, %rs5559, 0;
	mov.b32 	%r8710, 13;
	@%p1453 bra 	$L__BB7_1510;
	and.b16  	%rs5560, %rs7910, 255;
	setp.eq.s16 	%p1454, %rs5560, 0;
	mov.b32 	%r8710, 14;
	@%p1454 bra 	$L__BB7_1510;
	and.b16  	%rs5561, %rs7909, 255;
	setp.eq.s16 	%p1455, %rs5561, 0;
	mov.b32 	%r8710, 15;
	@%p1455 bra 	$L__BB7_1510;
	and.b16  	%rs5562, %rs7908, 255;
	setp.eq.s16 	%p1456, %rs5562, 0;
	mov.b32 	%r8710, 16;
	@%p1456 bra 	$L__BB7_1510;
	and.b16  	%rs5563, %rs7907, 255;
	setp.eq.s16 	%p1457, %rs5563, 0;
	mov.b32 	%r8710, 17;
	@%p1457 bra 	$L__BB7_1510;
	and.b16  	%rs5564, %rs7906, 255;
	setp.eq.s16 	%p1458, %rs5564, 0;
	mov.b32 	%r8710, 18;
	@%p1458 bra 	$L__BB7_1510;
	and.b16  	%rs5565, %rs7905, 255;
	setp.eq.s16 	%p1459, %rs5565, 0;
	mov.b32 	%r8710, 19;
	@%p1459 bra 	$L__BB7_1510;
	and.b16  	%rs5566, %rs7904, 255;
	setp.eq.s16 	%p1460, %rs5566, 0;
	mov.b32 	%r8710, 20;
	@%p1460 bra 	$L__BB7_1510;
	and.b16  	%rs5567, %rs7903, 255;
	setp.eq.s16 	%p1461, %rs5567, 0;
	mov.b32 	%r8710, 21;
	@%p1461 bra 	$L__BB7_1510;
	and.b16  	%rs5568, %rs7902, 255;
	setp.eq.s16 	%p1462, %rs5568, 0;
	mov.b32 	%r8710, 22;
	@%p1462 bra 	$L__BB7_1510;
	and.b16  	%rs5569, %rs7901, 255;
	setp.eq.s16 	%p1463, %rs5569, 0;
	mov.b32 	%r8710, 23;
	@%p1463 bra 	$L__BB7_1510;
	and.b16  	%rs5570, %rs7900, 255;
	setp.eq.s16 	%p1464, %rs5570, 0;
	mov.b32 	%r8710, 24;
	@%p1464 bra 	$L__BB7_1510;
	and.b16  	%rs5571, %rs7899, 255;
	setp.eq.s16 	%p1465, %rs5571, 0;
	mov.b32 	%r8710, 25;
	@%p1465 bra 	$L__BB7_1510;
	and.b16  	%rs5572, %rs7898, 255;
	setp.eq.s16 	%p1466, %rs5572, 0;
	mov.b32 	%r8710, 26;
	@%p1466 bra 	$L__BB7_1510;
	and.b16  	%rs5573, %rs7897, 255;
	setp.eq.s16 	%p1467, %rs5573, 0;
	mov.b32 	%r8710, 27;
	@%p1467 bra 	$L__BB7_1510;
	and.b16  	%rs5574, %rs7896, 255;
	setp.eq.s16 	%p1468, %rs5574, 0;
	mov.b32 	%r8710, 28;
	@%p1468 bra 	$L__BB7_1510;
	and.b16  	%rs5575, %rs7895, 255;
	setp.eq.s16 	%p1469, %rs5575, 0;
	mov.b32 	%r8710, 29;
	@%p1469 bra 	$L__BB7_1510;
	and.b16  	%rs5576, %rs7894, 255;
	setp.eq.s16 	%p1470, %rs5576, 0;
	mov.b32 	%r8710, 30;
	@%p1470 bra 	$L__BB7_1510;
	and.b16  	%rs5577, %rs7893, 255;
	setp.eq.s16 	%p1471, %rs5577, 0;
	mov.b32 	%r8710, 31;
	@%p1471 bra 	$L__BB7_1510;
	and.b16  	%rs5578, %rs7892, 255;
	setp.eq.s16 	%p1472, %rs5578, 0;
	mov.b32 	%r8710, 32;
	@%p1472 bra 	$L__BB7_1510;
	and.b16  	%rs5579, %rs7891, 255;
	setp.eq.s16 	%p1473, %rs5579, 0;
	mov.b32 	%r8710, 33;
	@%p1473 bra 	$L__BB7_1510;
	and.b16  	%rs5580, %rs7890, 255;
	setp.eq.s16 	%p1474, %rs5580, 0;
	mov.b32 	%r8710, 34;
	@%p1474 bra 	$L__BB7_1510;
	and.b16  	%rs5581, %rs7889, 255;
	setp.eq.s16 	%p1475, %rs5581, 0;
	mov.b32 	%r8710, 35;
	@%p1475 bra 	$L__BB7_1510;
	and.b16  	%rs5582, %rs7888, 255;
	setp.eq.s16 	%p1476, %rs5582, 0;
	mov.b32 	%r8710, 36;
	@%p1476 bra 	$L__BB7_1510;
	and.b16  	%rs5583, %rs7887, 255;
	setp.eq.s16 	%p1477, %rs5583, 0;
	mov.b32 	%r8710, 37;
	@%p1477 bra 	$L__BB7_1510;
	and.b16  	%rs5584, %rs7886, 255;
	setp.eq.s16 	%p1478, %rs5584, 0;
	mov.b32 	%r8710, 38;
	@%p1478 bra 	$L__BB7_1510;
	and.b16  	%rs5585, %rs7885, 255;
	setp.eq.s16 	%p1479, %rs5585, 0;
	mov.b32 	%r8710, 39;
	@%p1479 bra 	$L__BB7_1510;
	and.b16  	%rs5586, %rs7884, 255;
	setp.eq.s16 	%p1480, %rs5586, 0;
	mov.b32 	%r8710, 40;
	@%p1480 bra 	$L__BB7_1510;
	and.b16  	%rs5587, %rs7883, 255;
	setp.eq.s16 	%p1481, %rs5587, 0;
	mov.b32 	%r8710, 41;
	@%p1481 bra 	$L__BB7_1510;
	and.b16  	%rs5588, %rs7882, 255;
	setp.eq.s16 	%p1482, %rs5588, 0;
	mov.b32 	%r8710, 42;
	@%p1482 bra 	$L__BB7_1510;
	and.b16  	%rs5589, %rs7881, 255;
	setp.eq.s16 	%p1483, %rs5589, 0;
	mov.b32 	%r8710, 43;
	@%p1483 bra 	$L__BB7_1510;
	and.b16  	%rs5590, %rs7880, 255;
	setp.eq.s16 	%p1484, %rs5590, 0;
	mov.b32 	%r8710, 44;
	@%p1484 bra 	$L__BB7_1510;
	and.b16  	%rs5591, %rs7879, 255;
	setp.eq.s16 	%p1485, %rs5591, 0;
	mov.b32 	%r8710, 45;
	@%p1485 bra 	$L__BB7_1510;
	and.b16  	%rs5592, %rs7878, 255;
	setp.eq.s16 	%p1486, %rs5592, 0;
	mov.b32 	%r8710, 46;
	@%p1486 bra 	$L__BB7_1510;
	and.b16  	%rs5593, %rs7877, 255;
	setp.eq.s16 	%p1487, %rs5593, 0;
	mov.b32 	%r8710, 47;
	@%p1487 bra 	$L__BB7_1510;
	and.b16  	%rs5594, %rs7876, 255;
	setp.eq.s16 	%p1488, %rs5594, 0;
	mov.b32 	%r8710, 48;
	@%p1488 bra 	$L__BB7_1510;
	and.b16  	%rs5595, %rs7875, 255;
	setp.eq.s16 	%p1489, %rs5595, 0;
	mov.b32 	%r8710, 49;
	@%p1489 bra 	$L__BB7_1510;
$L__BB7_1563:
	add.s32 	%r8436, %r8712, %r8613;
	add.f64 	%fd134, %fd138, %fd180;
	cvt.u32.u16 	%r8437, %rs7917;
	cvt.u32.u16 	%r8438, %rs7918;
	prmt.b32 	%r8439, %r8438, %r8437, 0x3340U;
	cvt.u32.u16 	%r8440, %rs7919;
	cvt.u32.u16 	%r8441, %rs7920;
	prmt.b32 	%r8442, %r8441, %r8440, 0x3340U;
	prmt.b32 	%r8443, %r8442, %r8439, 0x5410U;
	cvt.u32.u16 	%r8444, %rs7921;
	cvt.u32.u16 	%r8445, %rs7922;
	prmt.b32 	%r8446, %r8445, %r8444, 0x3340U;
	cvt.u32.u16 	%r8447, %rs7923;
	cvt.u32.u16 	%r8448, %rs7924;
	prmt.b32 	%r8449, %r8448, %r8447, 0x3340U;
	prmt.b32 	%r8450, %r8449, %r8446, 0x5410U;
	st.global.v2.b32 	[%rd1], {%r8450, %r8443};
	cvt.u32.u16 	%r8451, %rs7909;
	cvt.u32.u16 	%r8452, %rs7910;
	prmt.b32 	%r8453, %r8452, %r8451, 0x3340U;
	cvt.u32.u16 	%r8454, %rs7911;
	cvt.u32.u16 	%r8455, %rs7912;
	prmt.b32 	%r8456, %r8455, %r8454, 0x3340U;
	prmt.b32 	%r8457, %r8456, %r8453, 0x5410U;
	cvt.u32.u16 	%r8458, %rs7913;
	cvt.u32.u16 	%r8459, %rs7914;
	prmt.b32 	%r8460, %r8459, %r8458, 0x3340U;
	cvt.u32.u16 	%r8461, %rs7915;
	cvt.u32.u16 	%r8462, %rs7916;
	prmt.b32 	%r8463, %r8462, %r8461, 0x3340U;
	prmt.b32 	%r8464, %r8463, %r8460, 0x5410U;
	st.global.v2.b32 	[%rd1+8], {%r8464, %r8457};
	cvt.u32.u16 	%r8465, %rs7901;
	cvt.u32.u16 	%r8466, %rs7902;
	prmt.b32 	%r8467, %r8466, %r8465, 0x3340U;
	cvt.u32.u16 	%r8468, %rs7903;
	cvt.u32.u16 	%r8469, %rs7904;
	prmt.b32 	%r8470, %r8469, %r8468, 0x3340U;
	prmt.b32 	%r8471, %r8470, %r8467, 0x5410U;
	cvt.u32.u16 	%r8472, %rs7905;
	cvt.u32.u16 	%r8473, %rs7906;
	prmt.b32 	%r8474, %r8473, %r8472, 0x3340U;
	cvt.u32.u16 	%r8475, %rs7907;
	cvt.u32.u16 	%r8476, %rs7908;
	prmt.b32 	%r8477, %r8476, %r8475, 0x3340U;
	prmt.b32 	%r8478, %r8477, %r8474, 0x5410U;
	st.global.v2.b32 	[%rd1+16], {%r8478, %r8471};
	cvt.u32.u16 	%r8479, %rs7893;
	cvt.u32.u16 	%r8480, %rs7894;
	prmt.b32 	%r8481, %r8480, %r8479, 0x3340U;
	cvt.u32.u16 	%r8482, %rs7895;
	cvt.u32.u16 	%r8483, %rs7896;
	prmt.b32 	%r8484, %r8483, %r8482, 0x3340U;
	prmt.b32 	%r8485, %r8484, %r8481, 0x5410U;
	cvt.u32.u16 	%r8486, %rs7897;
	cvt.u32.u16 	%r8487, %rs7898;
	prmt.b32 	%r8488, %r8487, %r8486, 0x3340U;
	cvt.u32.u16 	%r8489, %rs7899;
	cvt.u32.u16 	%r8490, %rs7900;
	prmt.b32 	%r8491, %r8490, %r8489, 0x3340U;
	prmt.b32 	%r8492, %r8491, %r8488, 0x5410U;
	st.global.v2.b32 	[%rd1+24], {%r8492, %r8485};
	cvt.u32.u16 	%r8493, %rs7885;
	cvt.u32.u16 	%r8494, %rs7886;
	prmt.b32 	%r8495, %r8494, %r8493, 0x3340U;
	cvt.u32.u16 	%r8496, %rs7887;
	cvt.u32.u16 	%r8497, %rs7888;
	prmt.b32 	%r8498, %r8497, %r8496, 0x3340U;
	prmt.b32 	%r8499, %r8498, %r8495, 0x5410U;
	cvt.u32.u16 	%r8500, %rs7889;
	cvt.u32.u16 	%r8501, %rs7890;
	prmt.b32 	%r8502, %r8501, %r8500, 0x3340U;
	cvt.u32.u16 	%r8503, %rs7891;
	cvt.u32.u16 	%r8504, %rs7892;
	prmt.b32 	%r8505, %r8504, %r8503, 0x3340U;
	prmt.b32 	%r8506, %r8505, %r8502, 0x5410U;
	st.global.v2.b32 	[%rd1+32], {%r8506, %r8499};
	cvt.u32.u16 	%r8507, %rs7877;
	cvt.u32.u16 	%r8508, %rs7878;
	prmt.b32 	%r8509, %r8508, %r8507, 0x3340U;
	cvt.u32.u16 	%r8510, %rs7879;
	cvt.u32.u16 	%r8511, %rs7880;
	prmt.b32 	%r8512, %r8511, %r8510, 0x3340U;
	prmt.b32 	%r8513, %r8512, %r8509, 0x5410U;
	cvt.u32.u16 	%r8514, %rs7881;
	cvt.u32.u16 	%r8515, %rs7882;
	prmt.b32 	%r8516, %r8515, %r8514, 0x3340U;
	cvt.u32.u16 	%r8517, %rs7883;
	cvt.u32.u16 	%r8518, %rs7884;
	prmt.b32 	%r8519, %r8518, %r8517, 0x3340U;
	prmt.b32 	%r8520, %r8519, %r8516, 0x5410U;
	st.global.v2.b32 	[%rd1+40], {%r8520, %r8513};
	st.global.v2.u8 	[%rd1+48], {%rs7876, %rs7875};
	st.global.u32 	[%rd1+52], %r8436;
	st.global.f64 	[%rd1+56], %fd134;
$L__BB7_1564:
	ret;

}
	// .globl	_ZN3cub18CUB_300001_SM_10006detail6reduce28DeviceReduceSingleTileKernelINS2_10policy_hubI4Study8sum_funcE10Policy1000EN6thrust24THRUST_300001_SM_1000_NS6detail15normal_iteratorINSA_10device_ptrIS5_EEEEPS5_yS6_S5_S5_N4cuda3std3__410__identityEEEvT0_T1_T2_T3_T4_T6_
.visible .entry _ZN3cub18CUB_300001_SM_10006detail6reduce28DeviceReduceSingleTileKernelINS2_10policy_hubI4Study8sum_funcE10Policy1000EN6thrust24THRUST_300001_SM_1000_NS6detail15normal_iteratorINSA_10device_ptrIS5_EEEEPS5_yS6_S5_S5_N4cuda3std3__410__identityEEEvT0_T1_T2_T3_T4_T6_(
	.param .align 8 .b8 _ZN3cub18CUB_300001_SM_10006detail6reduce28DeviceReduceSingleTileKernelINS2_10policy_hubI4Study8sum_funcE10Policy1000EN6thrust24THRUST_300001_SM_1000_NS6detail15normal_iteratorINSA_10device_ptrIS5_EEEEPS5_yS6_S5_S5_N4cuda3std3__410__identityEEEvT0_T1_T2_T3_T4_T6__param_0[8],
	.param .u64 .ptr .align 1 _ZN3cub18CUB_300001_SM_10006detail6reduce28DeviceReduceSingleTileKernelINS2_10policy_hubI4Study8sum_funcE10Policy1000EN6thrust24THRUST_300001_SM_1000_NS6detail15normal_iteratorINSA_10device_ptrIS5_EEEEPS5_yS6_S5_S5_N4cuda3std3__410__identityEEEvT0_T1_T2_T3_T4_T6__param_1,
	.param .u64 _ZN3cub18CUB_300001_SM_10006detail6reduce28DeviceReduceSingleTileKernelINS2_10policy_hubI4Study8sum_funcE10Policy1000EN6thrust24THRUST_300001_SM_1000_NS6detail15normal_iteratorINSA_10device_ptrIS5_EEEEPS5_yS6_S5_S5_N4cuda3std3__410__identityEEEvT0_T1_T2_T3_T4_T6__param_2,
	.param .align 1 .b8 _ZN3cub18CUB_300001_SM_10006detail6reduce28DeviceReduceSingleTileKernelINS2_10policy_hubI4Study8sum_funcE10Policy1000EN6thrust24THRUST_300001_SM_1000_NS6detail15normal_iteratorINSA_10device_ptrIS5_EEEEPS5_yS6_S5_S5_N4cuda3std3__410__identityEEEvT0_T1_T2_T3_T4_T6__param_3[1],
	.param .align 8 .b8 _ZN3cub18CUB_300001_SM_10006detail6reduce28DeviceReduceSingleTileKernelINS2_10policy_hubI4Study8sum_funcE10Policy1000EN6thrust24THRUST_300001_SM_1000_NS6detail15normal_iteratorINSA_10device_ptrIS5_EEEEPS5_yS6_S5_S5_N4cuda3std3__410__identityEEEvT0_T1_T2_T3_T4_T6__param_4[64],
	.param .align 1 .b8 _ZN3cub18CUB_300001_SM_10006detail6reduce28DeviceReduceSingleTileKernelINS2_10policy_hubI4Study8sum_funcE10Policy1000EN6thrust24THRUST_300001_SM_1000_NS6detail15normal_iteratorINSA_10device_ptrIS5_EEEEPS5_yS6_S5_S5_N4cuda3std3__410__identityEEEvT0_T1_T2_T3_T4_T6__param_5[1]
)
.maxntid 256
.minnctapersm 1
{
	.local .align 8 .b8 	__local_depot8[256];
	.reg .b64 	%SP;
	.reg .b64 	%SPL;
	.reg .pred 	%p<1493>;
	.reg .b16 	%rs<7925>;
	.reg .b32 	%r<8858>;
	.reg .b64 	%rd<271>;
	.reg .b64 	%fd<181>;
	// demoted variable
	.shared .align 8 .b8 _ZZN3cub18CUB_300001_SM_10006detail6reduce28DeviceReduceSingleTileKernelINS2_10policy_hubI4Study8sum_funcE10Policy1000EN6thrust24THRUST_300001_SM_1000_NS6detail15normal_iteratorINSA_10device_ptrIS5_EEEEPS5_yS6_S5_S5_N4cuda3std3__410__identityEEEvT0_T1_T2_T3_T4_T6_E12temp_storage[584];
	mov.u64 	%SPL, __local_depot8;
	cvta.local.u64 	%SP, %SPL;
	ld.param.u32 	%r380, [_ZN3cub18CUB_300001_SM_10006detail6reduce28DeviceReduceSingleTileKernelINS2_10policy_hubI4Study8sum_funcE10Policy1000EN6thrust24THRUST_300001_SM_1000_NS6detail15normal_iteratorINSA_10device_ptrIS5_EEEEPS5_yS6_S5_S5_N4cuda3std3__410__identityEEEvT0_T1_T2_T3_T4_T6__param_4+44];
	bfe.u32 	%r381, %r380, 24, 8;
	cvt.u16.u32 	%rs7877, %r381;
	bfe.u32 	%r382, %r380, 16, 8;
	cvt.u16.u32 	%rs7878, %r382;
	bfe.u32 	%r383, %r380, 8, 8;
	cvt.u16.u32 	%rs7879, %r383;
	bfe.u32 	%r384, %r380, 0, 8;
	cvt.u16.u32 	%rs7880, %r384;
	ld.param.u32 	%r385, [_ZN3cub18CUB_300001_SM_10006detail6reduce28DeviceReduceSingleTileKernelINS2_10policy_hubI4Study8sum_funcE10Policy1000EN6thrust24THRUST_300001_SM_1000_NS6detail15normal_iteratorINSA_10device_ptrIS5_EEEEPS5_yS6_S5_S5_N4cuda3std3__410__identityEEEvT0_T1_T2_T3_T4_T6__param_4+40];
	bfe.u32 	%r386, %r385, 24, 8;
	cvt.u16.u32 	%rs7881, %r386;
	bfe.u32 	%r387, %r385, 16, 8;
	cvt.u16.u32 	%rs7882, %r387;
	bfe.u32 	%r388, %r385, 8, 8;
	cvt.u16.u32 	%rs7883, %r388;
	bfe.u32 	%r389, %r385, 0, 8;
	cvt.u16.u32 	%rs7884, %r389;
	ld.param.u32 	%r390, [_ZN3cub18CUB_300001_SM_10006detail6reduce28DeviceReduceSingleTileKernelINS2_10policy_hubI4Study8sum_funcE10Policy1000EN6thrust24THRUST_300001_SM_1000_NS6detail15normal_iteratorINSA_10device_ptrIS5_EEEEPS5_yS6_S5_S5_N4cuda3std3__410__identityEEEvT0_T1_T2_T3_T4_T6__param_4+36];
	bfe.u32 	%r391, %r390, 24, 8;
	cvt.u16.u32 	%rs7885, %r391;
	bfe.u32 	%r392, %r390, 16, 8;
	cvt.u16.u32 	%rs7886, %r392;
	bfe.u32 	%r393, %r390, 8, 8;
	cvt.u16.u32 	%rs7887, %r393;
	bfe.u32 	%r394, %r390, 0, 8;
	cvt.u16.u32 	%rs7888, %r394;
	ld.param.u32 	%r395, [_ZN3cub18CUB_300001_SM_10006detail6reduce28DeviceReduceSingleTileKernelINS2_10policy_hubI4Study8sum_funcE10Policy1000EN6thrust24THRUST_300001_SM_1000_NS6detail15normal_iteratorINSA_10device_ptrIS5_EEEEPS5_yS6_S5_S5_N4cuda3std3__410__identityEEEvT0_T1_T2_T3_T4_T6__param_4+32];
	bfe.u32 	%r396, %r395, 24, 8;
	cvt.u16.u32 	%rs7889, %r396;
	bfe.u32 	%r397, %r395, 16, 8;
	cvt.u16.u32 	%rs7890, %r397;
	bfe.u32 	%r398, %r395, 8, 8;
	cvt.u16.u32 	%rs7891, %r398;
	bfe.u32 	%r399, %r395, 0, 8;
	cvt.u16.u32 	%rs7892, %r399;
	ld.param.u32 	%r400, [_ZN3cub18CUB_300001_SM_10006detail6reduce28DeviceReduceSingleTileKernelINS2_10policy_hubI4Study8sum_funcE10Policy1000EN6thrust24THRUST_300001_SM_1000_NS6detail15normal_iteratorINSA_10device_ptrIS5_EEEEPS5_yS6_S5_S5_N4cuda3std3__410__identityEEEvT0_T1_T2_T3_T4_T6__param_4+28];
	bfe.u32 	%r401, %r400, 24, 8;
	cvt.u16.u32 	%rs7893, %r401;
	bfe.u32 	%r402, %r400, 16, 8;
	cvt.u16.u32 	%rs7894, %r402;
	bfe.u32 	%r403, %r400, 8, 8;
	cvt.u16.u32 	%rs7895, %r403;
	bfe.u32 	%r404, %r400, 0, 8;
	cvt.u16.u32 	%rs7896, %r404;
	ld.param.u32 	%r405, [_ZN3cub18CUB_300001_SM_10006detail6reduce28DeviceReduceSingleTileKernelINS2_10policy_hubI4Study8sum_funcE10Policy1000EN6thrust24THRUST_300001_SM_1000_NS6detail15normal_iteratorINSA_10device_ptrIS5_EEEEPS5_yS6_S5_S5_N4cuda3std3__410__identityEEEvT0_T1_T2_T3_T4_T6__param_4+24];
	bfe.u32 	%r406, %r405, 24, 8;
	cvt.u16.u32 	%rs7897, %r406;
	bfe.u32 	%r407, %r405, 16, 8;
	cvt.u16.u32 	%rs7898, %r407;
	bfe.u32 	%r408, %r405, 8, 8;
	cvt.u16.u32 	%rs7899, %r408;
	bfe.u32 	%r409, %r405, 0, 8;
	cvt.u16.u32 	%rs7900, %r409;
	ld.param.u32 	%r410, [_ZN3cub18CUB_300001_SM_10006detail6reduce28DeviceReduceSingleTileKernelINS2_10policy_hubI4Study8sum_funcE10Policy1000EN6thrust24THRUST_300001_SM_1000_NS6detail15normal_iteratorINSA_10device_ptrIS5_EEEEPS5_yS6_S5_S5_N4cuda3std3__410__identityEEEvT0_T1_T2_T3_T4_T6__param_4+20];
	bfe.u32 	%r411, %r410, 24, 8;
	cvt.u16.u32 	%rs7901, %r411;
	bfe.u32 	%r412, %r410, 16, 8;
	cvt.u16.u32 	%rs7902, %r412;
	bfe.u32 	%r413, %r410, 8, 8;
	cvt.u16.u32 	%rs7903, %r413;
	bfe.u32 	%r414, %r410, 0, 8;
	cvt.u16.u32 	%rs7904, %r414;
	ld.param.u32 	%r415, [_ZN3cub18CUB_300001_SM_10006detail6reduce28DeviceReduceSingleTileKernelINS2_10policy_hubI4Study8sum_funcE10Policy1000EN6thrust24THRUST_300001_SM_1000_NS6detail15normal_iteratorINSA_10device_ptrIS5_EEEEPS5_yS6_S5_S5_N4cuda3std3__410__identityEEEvT0_T1_T2_T3_T4_T6__param_4+16];
	bfe.u32 	%r416, %r415, 24, 8;
	cvt.u16.u32 	%rs7905, %r416;
	bfe.u32 	%r417, %r415, 16, 8;
	cvt.u16.u32 	%rs7906, %r417;
	bfe.u32 	%r418, %r415, 8, 8;
	cvt.u16.u32 	%rs7907, %r418;
	bfe.u32 	%r419, %r415, 0, 8;
	cvt.u16.u32 	%rs7908, %r419;
	ld.param.u32 	%r420, [_ZN3cub18CUB_300001_SM_10006detail6reduce28DeviceReduceSingleTileKernelINS2_10policy_hubI4Study8sum_funcE10Policy1000EN6thrust24THRUST_300001_SM_1000_NS6detail15normal_iteratorINSA_10device_ptrIS5_EEEEPS5_yS6_S5_S5_N4cuda3std3__410__identityEEEvT0_T1_T2_T3_T4_T6__param_4+12];
	bfe.u32 	%r421, %r420, 24, 8;
	cvt.u16.u32 	%rs7909, %r421;
	bfe.u32 	%r422, %r420, 16, 8;
	cvt.u16.u32 	%rs7910, %r422;
	bfe.u32 	%r423, %r420, 8, 8;
	cvt.u16.u32 	%rs7911, %r423;
	bfe.u32 	%r424, %r420, 0, 8;
	cvt.u16.u32 	%rs7912, %r424;
	ld.param.u32 	%r425, [_ZN3cub18CUB_300001_SM_10006detail6reduce28DeviceReduceSingleTileKernelINS2_10policy_hubI4Study8sum_funcE10Policy1000EN6thrust24THRUST_300001_SM_1000_NS6detail15normal_iteratorINSA_10device_ptrIS5_EEEEPS5_yS6_S5_S5_N4cuda3std3__410__identityEEEvT0_T1_T2_T3_T4_T6__param_4+8];
	bfe.u32 	%r426, %r425, 24, 8;
	cvt.u16.u32 	%rs7913, %r426;
	bfe.u32 	%r427, %r425, 16, 8;
	cvt.u16.u32 	%rs7914, %r427;
	bfe.u32 	%r428, %r425, 8, 8;
	cvt.u16.u32 	%rs7915, %r428;
	bfe.u32 	%r429, %r425, 0, 8;
	cvt.u16.u32 	%rs7916, %r429;
	ld.param.u32 	%r430, [_ZN3cub18CUB_300001_SM_10006detail6reduce28DeviceReduceSingleTileKernelINS2_10policy_hubI4Study8sum_funcE10Policy1000EN6thrust24THRUST_300001_SM_1000_NS6detail15normal_iteratorINSA_10device_ptrIS5_EEEEPS5_yS6_S5_S5_N4cuda3std3__410__identityEEEvT0_T1_T2_T3_T4_T6__param_4+4];
	bfe.u32 	%r431, %r430, 24, 8;
	cvt.u16.u32 	%rs7917, %r431;
	bfe.u32 	%r432, %r430, 16, 8;
	cvt.u16.u32 	%rs7918, %r432;
	bfe.u32 	%r433, %r430, 8, 8;
	cvt.u16.u32 	%rs7919, %r433;
	bfe.u32 	%r434, %r430, 0, 8;
	cvt.u16.u32 	%rs7920, %r434;
	ld.param.u32 	%r435, [_ZN3cub18CUB_300001_SM_10006detail6reduce28DeviceReduceSingleTileKernelINS2_10policy_hubI4Study8sum_funcE10Policy1000EN6thrust24THRUST_300001_SM_1000_NS6detail15normal_iteratorINSA_10device_ptrIS5_EEEEPS5_yS6_S5_S5_N4cuda3std3__410__identityEEEvT0_T1_T2_T3_T4_T6__param_4];
	bfe.u32 	%r436, %r435, 24, 8;
	cvt.u16.u32 	%rs7921, %r436;
	bfe.u32 	%r437, %r435, 16, 8;
	cvt.u16.u32 	%rs7922, %r437;
	bfe.u32 	%r438, %r435, 8, 8;
	cvt.u16.u32 	%rs7923, %r438;
	bfe.u32 	%r439, %r435, 0, 8;
	cvt.u16.u32 	%rs7924, %r439;
	ld.param.f64 	%fd180, [_ZN3cub18CUB_300001_SM_10006detail6reduce28DeviceReduceSingleTileKernelINS2_10policy_hubI4Study8sum_funcE10Policy1000EN6thrust24THRUST_300001_SM_1000_NS6detail15normal_iteratorINSA_10device_ptrIS5_EEEEPS5_yS6_S5_S5_N4cuda3std3__410__identityEEEvT0_T1_T2_T3_T4_T6__param_4+56];
	ld.param.u32 	%r8857, [_ZN3cub18CUB_300001_SM_10006detail6reduce28DeviceReduceSingleTileKernelINS2_10policy_hubI4Study8sum_funcE10Policy1000EN6thrust24THRUST_300001_SM_1000_NS6detail15normal_iteratorINSA_10device_ptrIS5_EEEEPS5_yS6_S5_S5_N4cuda3std3__410__identityEEEvT0_T1_T2_T3_T4_T6__param_4+52];
	ld.param.u64 	%rd64, [_ZN3cub18CUB_300001_SM_10006detail6reduce28DeviceReduceSingleTileKernelINS2_10policy_hubI4Study8sum_funcE10Policy1000EN6thrust24THRUST_300001_SM_1000_NS6detail15normal_iteratorINSA_10device_ptrIS5_EEEEPS5_yS6_S5_S5_N4cuda3std3__410__identityEEEvT0_T1_T2_T3_T4_T6__param_0];
	ld.param.u64 	%rd66, [_ZN3cub18CUB_300001_SM_10006detail6reduce28DeviceReduceSingleTileKernelINS2_10policy_hubI4Study8sum_funcE10Policy1000EN6thrust24THRUST_300001_SM_1000_NS6detail15normal_iteratorINSA_10device_ptrIS5_EEEEPS5_yS6_S5_S5_N4cuda3std3__410__identityEEEvT0_T1_T2_T3_T4_T6__param_1];
	ld.param.u64 	%rd65, [_ZN3cub18CUB_300001_SM_10006detail6reduce28DeviceReduceSingleTileKernelINS2_10policy_hubI4Study8sum_funcE10Policy1000EN6thrust24THRUST_300001_SM_1000_NS6detail15normal_iteratorINSA_10device_ptrIS5_EEEEPS5_yS6_S5_S5_N4cuda3std3__410__identityEEEvT0_T1_T2_T3_T4_T6__param_2];
	ld.param.v2.u8 	{%rs7876, %rs7875}, [_ZN3cub18CUB_300001_SM_10006detail6reduce28DeviceReduceSingleTileKernelINS2_10policy_hubI4Study8sum_funcE10Policy1000EN6thrust24THRUST_300001_SM_1000_NS6detail15normal_iteratorINSA_10device_ptrIS5_EEEEPS5_yS6_S5_S5_N4cuda3std3__410__identityEEEvT0_T1_T2_T3_T4_T6__param_4+48];
	cvta.to.global.u64 	%rd1, %rd66;
	setp.ne.s64 	%p1, %rd65, 0;
	@%p1 bra 	$L__BB8_3;
	mov.u32 	%r8668, %tid.x;
	setp.ne.s32 	%p1492, %r8668, 0;
	@%p1492 bra 	$L__BB8_1564;
	cvt.u32.u16 	%r8669, %rs7924;
	cvt.u32.u16 	%r8670, %rs7923;
	prmt.b32 	%r8671, %r8669, %r8670, 0x3340U;
	cvt.u32.u16 	%r8672, %rs7922;
	cvt.u32.u16 	%r8673, %rs7921;
	prmt.b32 	%r8674, %r8672, %r8673, 0x3340U;
	prmt.b32 	%r8675, %r8671, %r8674, 0x5410U;
	cvt.u32.u16 	%r8676, %rs7920;
	cvt.u32.u16 	%r8677, %rs7919;
	prmt.b32 	%r8678, %r8676, %r8677, 0x3340U;
	cvt.u32.u16 	%r8679, %rs7918;
	cvt.u32.u16 	%r8680, %rs7917;
	prmt.b32 	%r8681, %r8679, %r8680, 0x3340U;
	prmt.b32 	%r8682, %r8678, %r8681, 0x5410U;
	st.global.v2.b32 	[%rd1], {%r8675, %r8682};
	cvt.u32.u16 	%r8683, %rs7916;
	cvt.u32.u16 	%r8684, %rs7915;
	prmt.b32 	%r8685, %r8683, %r8684, 0x3340U;
	cvt.u32.u16 	%r8686, %rs7914;
	cvt.u32.u16 	%r8687, %rs7913;
	prmt.b32 	%r8688, %r8686, %r8687, 0x3340U;
	prmt.b32 	%r8689, %r8685, %r8688, 0x5410U;
	cvt.u32.u16 	%r8690, %rs7912;
	cvt.u32.u16 	%r8691, %rs7911;
	prmt.b32 	%r8692, %r8690, %r8691, 0x3340U;
	cvt.u32.u16 	%r8693, %rs7910;
	cvt.u32.u16 	%r8694, %rs7909;
	prmt.b32 	%r8695, %r8693, %r8694, 0x3340U;
	prmt.b32 	%r8696, %r8692, %r8695, 0x5410U;
	st.global.v2.b32 	[%rd1+8], {%r8689, %r8696};
	cvt.u32.u16 	%r8697, %rs7908;
	cvt.u32.u16 	%r8698, %rs7907;
	prmt.b32 	%r8699, %r8697, %r8698, 0x3340U;
	cvt.u32.u16 	%r8700, %rs7906;
	cvt.u32.u16 	%r8701, %rs7905;
	prmt.b32 	%r8702, %r8700, %r8701, 0x3340U;
	prmt.b32 	%r8703, %r8699, %r8702, 0x5410U;
	cvt.u32.u16 	%r8704, %rs7904;
	cvt.u32.u16 	%r8705, %rs7903;
	prmt.b32 	%r8706, %r8704, %r8705, 0x3340U;
	cvt.u32.u16 	%r8707, %rs7902;
	cvt.u32.u16 	%r8708, %rs7901;
	prmt.b32 	%r8709, %r8707, %r8708, 0x3340U;
	prmt.b32 	%r8710, %r8706, %r8709, 0x5410U;
	st.global.v2.b32 	[%rd1+16], {%r8703, %r8710};
	cvt.u32.u16 	%r8711, %rs7900;
	cvt.u32.u16 	%r8712, %rs7899;
	prmt.b32 	%r8713, %r8711, %r8712, 0x3340U;
	cvt.u32.u16 	%r8714, %rs7898;
	cvt.u32.u16 	%r8715, %rs7897;
	prmt.b32 	%r8716, %r8714, %r8715, 0x3340U;
	prmt.b32 	%r8717, %r8713, %r8716, 0x5410U;
	cvt.u32.u16 	%r8718, %rs7896;
	cvt.u32.u16 	%r8719, %rs7895;
	prmt.b32 	%r8720, %r8718, %r8719, 0x3340U;
	cvt.u32.u16 	%r8721, %rs7894;
	cvt.u32.u16 	%r8722, %rs7893;
	prmt.b32 	%r8723, %r8721, %r8722, 0x3340U;
	prmt.b32 	%r8724, %r8720, %r8723, 0x5410U;
	st.global.v2.b32 	[%rd1+24], {%r8717, %r8724};
	cvt.u32.u16 	%r8725, %rs7892;
	cvt.u32.u16 	%r8726, %rs7891;
	prmt.b32 	%r8727, %r8725, %r8726, 0x3340U;
	cvt.u32.u16 	%r8728, %rs7890;
	cvt.u32.u16 	%r8729, %rs7889;
	prmt.b32 	%r8730, %r8728, %r8729, 0x3340U;
	prmt.b32 	%r8731, %r8727, %r8730, 0x5410U;
	cvt.u32.u16 	%r8732, %rs7888;
	cvt.u32.u16 	%r8733, %rs7887;
	prmt.b32 	%r8734, %r8732, %r8733, 0x3340U;
	cvt.u32.u16 	%r8735, %rs7886;
	cvt.u32.u16 	%r8736, %rs7885;
	prmt.b32 	%r8737, %r8735, %r8736, 0x3340U;
	prmt.b32 	%r8738, %r8734, %r8737, 0x5410U;
	st.global.v2.b32 	[%rd1+32], {%r8731, %r8738};
	cvt.u32.u16 	%r8739, %rs7884;
	cvt.u32.u16 	%r8740, %rs7883;
	prmt.b32 	%r8741, %r8739, %r8740, 0x3340U;
	cvt.u32.u16 	%r8742, %rs7882;
	cvt.u32.u16 	%r8743, %rs7881;
	prmt.b32 	%r8744, %r8742, %r8743, 0x3340U;
	prmt.b32 	%r8745, %r8741, %r8744, 0x5410U;
	cvt.u32.u16 	%r8746, %rs7880;
	cvt.u32.u16 	%r8747, %rs7879;
	prmt.b32 	%r8748, %r8746, %r8747, 0x3340U;
	cvt.u32.u16 	%r8749, %rs7878;
	cvt.u32.u16 	%r8750, %rs7877;
	prmt.b32 	%r8751, %r8749, %r8750, 0x3340U;
	prmt.b32 	%r8752, %r8748, %r8751, 0x5410U;
	st.global.v2.b32 	[%rd1+40], {%r8745, %r8752};
	st.global.v2.u8 	[%rd1+48], {%rs7876, %rs7875};
	st.global.u32 	[%rd1+52], %r8857;
	st.global.f64 	[%rd1+56], %fd180;
	bra.uni 	$L__BB8_1564;
$L__BB8_3:
	cvta.to.global.u64 	%rd2, %rd64;
	setp.gt.u64 	%p2, %rd65, 255;
	@%p2 bra 	$L__BB8_731;
	cvt.u32.u64 	%r1, %rd65;
	mov.u32 	%r2, %tid.x;
	setp.ge.u32 	%p744, %r2, %r1;
	mov.b16 	%rs7873, 0;
	mov.b32 	%r8760, 0;
	mov.f64 	%fd138, 0d0000000000000000;
	mov.u16 	%rs7872, %rs7873;
	mov.u16 	%rs7871, %rs7873;
	mov.u16 	%rs7870, %rs7873;
	mov.u16 	%rs7869, %rs7873;
	mov.u16 	%rs7868, %rs7873;
	mov.u16 	%rs7867, %rs7873;
	mov.u16 	%rs7866, %rs7873;
	mov.u16 	%rs7865, %rs7873;
	mov.u16 	%rs7864, %rs7873;
	mov.u16 	%rs7863, %rs7873;
	mov.u16 	%rs7862, %rs7873;
	mov.u16 	%rs7861, %rs7873;
	mov.u16 	%rs7860, %rs7873;
	mov.u16 	%rs7859, %rs7873;
	mov.u16 	%rs7858, %rs7873;
	mov.u16 	%rs7857, %rs7873;
	mov.u16 	%rs7856, %rs7873;
	mov.u16 	%rs7855, %rs7873;
	mov.u16 	%rs7854, %rs7873;
	mov.u16 	%rs7853, %rs7873;
	mov.u16 	%rs7852, %rs7873;
	mov.u16 	%rs7851, %rs7873;
	mov.u16 	%rs7850, %rs7873;
	mov.u16 	%rs7849, %rs7873;
	mov.u16 	%rs7848, %rs7873;
	mov.u16 	%rs7847, %rs7873;
	mov.u16 	%rs7846, %rs7873;
	mov.u16 	%rs7845, %rs7873;
	mov.u16 	%rs7844, %rs7873;
	mov.u16 	%rs7843, %rs7873;
	mov.u16 	%rs7842, %rs7873;
	mov.u16 	%rs7841, %rs7873;
	mov.u16 	%rs7840, %rs7873;
	mov.u16 	%rs7839, %rs7873;
	mov.u16 	%rs7838, %rs7873;
	mov.u16 	%rs7837, %rs7873;
	mov.u16 	%rs7836, %rs7873;
	mov.u16 	%rs7835, %rs7873;
	mov.u16 	%rs7834, %rs7873;
	mov.u16 	%rs7833, %rs7873;
	mov.u16 	%rs7832, %rs7873;
	mov.u16 	%rs7831, %rs7873;
	mov.u16 	%rs7830, %rs7873;
	mov.u16 	%rs7829, %rs7873;
	mov.u16 	%rs7828, %rs7873;
	mov.u16 	%rs7827, %rs7873;
	mov.u16 	%rs7826, %rs7873;
	mov.u16 	%rs7825, %rs7873;
	mov.u16 	%rs7824, %rs7873;
	mov.u32 	%r8755, %r2;
	@%p744 bra 	$L__BB8_6;
	mul.wide.u32 	%rd171, %r2, 64;
	add.s64 	%rd172, %rd2, %rd171;
	ld.global.v2.b32 	{%r4473, %r4474}, [%rd172];
	bfe.u32 	%r4475, %r4473, 0, 8;
	cvt.u16.u32 	%rs7824, %r4475;
	bfe.u32 	%r4476, %r4473, 8, 8;
	cvt.u16.u32 	%rs7825, %r4476;
	bfe.u32 	%r4477, %r4473, 16, 8;
	cvt.u16.u32 	%rs7826, %r4477;
	bfe.u32 	%r4478, %r4473, 24, 8;
	cvt.u16.u32 	%rs7827, %r4478;
	bfe.u32 	%r4479, %r4474, 0, 8;
	cvt.u16.u32 	%rs7828, %r4479;
	bfe.u32 	%r4480, %r4474, 8, 8;
	cvt.u16.u32 	%rs7829, %r4480;
	bfe.u32 	%r4481, %r4474, 16, 8;
	cvt.u16.u32 	%rs7830, %r4481;
	bfe.u32 	%r4482, %r4474, 24, 8;
	cvt.u16.u32 	%rs7831, %r4482;
	ld.global.v2.b32 	{%r4483, %r4484}, [%rd172+8];
	bfe.u32 	%r4485, %r4483, 0, 8;
	cvt.u16.u32 	%rs7832, %r4485;
	bfe.u32 	%r4486, %r4483, 8, 8;
	cvt.u16.u32 	%rs7833, %r4486;
	bfe.u32 	%r4487, %r4483, 16, 8;
	cvt.u16.u32 	%rs7834, %r4487;
	bfe.u32 	%r4488, %r4483, 24, 8;
	cvt.u16.u32 	%rs7835, %r4488;
	bfe.u32 	%r4489, %r4484, 0, 8;
	cvt.u16.u32 	%rs7836, %r4489;
	bfe.u32 	%r4490, %r4484, 8, 8;
	cvt.u16.u32 	%rs7837, %r4490;
	bfe.u32 	%r4491, %r4484, 16, 8;
	cvt.u16.u32 	%rs7838, %r4491;
	bfe.u32 	%r4492, %r4484, 24, 8;
	cvt.u16.u32 	%rs7839, %r4492;
	ld.global.v2.b32 	{%r4493, %r4494}, [%rd172+16];
	bfe.u32 	%r4495, %r4493, 0, 8;
	cvt.u16.u32 	%rs7840, %r4495;
	bfe.u32 	%r4496, %r4493, 8, 8;
	cvt.u16.u32 	%rs7841, %r4496;
	bfe.u32 	%r4497, %r4493, 16, 8;
	cvt.u16.u32 	%rs7842, %r4497;
	bfe.u32 	%r4498, %r4493, 24, 8;
	cvt.u16.u32 	%rs7843, %r4498;
	bfe.u32 	%r4499, %r4494, 0, 8;
	cvt.u16.u32 	%rs7844, %r4499;
	bfe.u32 	%r4500, %r4494, 8, 8;
	cvt.u16.u32 	%rs7845, %r4500;
	bfe.u32 	%r4501, %r4494, 16, 8;
	cvt.u16.u32 	%rs7846, %r4501;
	bfe.u32 	%r4502, %r4494, 24, 8;
	cvt.u16.u32 	%rs7847, %r4502;
	ld.global.v2.b32 	{%r4503, %r4504}, [%rd172+24];
	bfe.u32 	%r4505, %r4503, 0, 8;
	cvt.u16.u32 	%rs7848, %r4505;
	bfe.u32 	%r4506, %r4503, 8, 8;
	cvt.u16.u32 	%rs7849, %r4506;
	bfe.u32 	%r4507, %r4503, 16, 8;
	cvt.u16.u32 	%rs7850, %r4507;
	bfe.u32 	%r4508, %r4503, 24, 8;
	cvt.u16.u32 	%rs7851, %r4508;
	bfe.u32 	%r4509, %r4504, 0, 8;
	cvt.u16.u32 	%rs7852, %r4509;
	bfe.u32 	%r4510, %r4504, 8, 8;
	cvt.u16.u32 	%rs7853, %r4510;
	bfe.u32 	%r4511, %r4504, 16, 8;
	cvt.u16.u32 	%rs7854, %r4511;
	bfe.u32 	%r4512, %r4504, 24, 8;
	cvt.u16.u32 	%rs7855, %r4512;
	ld.global.v2.b32 	{%r4513, %r4514}, [%rd172+32];
	bfe.u32 	%r4515, %r4513, 0, 8;
	cvt.u16.u32 	%rs7856, %r4515;
	bfe.u32 	%r4516, %r4513, 8, 8;
	cvt.u16.u32 	%rs7857, %r4516;
	bfe.u32 	%r4517, %r4513, 16, 8;
	cvt.u16.u32 	%rs7858, %r4517;
	bfe.u32 	%r4518, %r4513, 24, 8;
	cvt.u16.u32 	%rs7859, %r4518;
	bfe.u32 	%r4519, %r4514, 0, 8;
	cvt.u16.u32 	%rs7860, %r4519;
	bfe.u32 	%r4520, %r4514, 8, 8;
	cvt.u16.u32 	%rs7861, %r4520;
	bfe.u32 	%r4521, %r4514, 16, 8;
	cvt.u16.u32 	%rs7862, %r4521;
	bfe.u32 	%r4522, %r4514, 24, 8;
	cvt.u16.u32 	%rs7863, %r4522;
	ld.global.v2.b32 	{%r4523, %r4524}, [%rd172+40];
	bfe.u32 	%r4525, %r4523, 0, 8;
	cvt.u16.u32 	%rs7864, %r4525;
	bfe.u32 	%r4526, %r4523, 8, 8;
	cvt.u16.u32 	%rs7865, %r4526;
	bfe.u32 	%r4527, %r4523, 16, 8;
	cvt.u16.u32 	%rs7866, %r4527;
	bfe.u32 	%r4528, %r4523, 24, 8;
	cvt.u16.u32 	%rs7867, %r4528;
	bfe.u32 	%r4529, %r4524, 0, 8;
	cvt.u16.u32 	%rs7868, %r4529;
	bfe.u32 	%r4530, %r4524, 8, 8;
	cvt.u16.u32 	%rs7869, %r4530;
	bfe.u32 	%r4531, %r4524, 16, 8;
	cvt.u16.u32 	%rs7870, %r4531;
	bfe.u32 	%r4532, %r4524, 24, 8;
	cvt.u16.u32 	%rs7871, %r4532;
	ld.global.v2.u8 	{%rs7872, %rs7873}, [%rd172+48];
	ld.global.u32 	%r8760, [%rd172+52];
	ld.global.f64 	%fd138, [%rd172+56];
	add.s32 	%r8755, %r2, 256;
$L__BB8_6:
	setp.ge.u32 	%p745, %r8755, %r1;
	@%p745 bra 	$L__BB8_63;
	add.u64 	%rd3, %SPL, 128;
	add.u64 	%rd4, %SPL, 192;
$L__BB8_8:
	mul.wide.u32 	%rd175, %r8755, 64;
	add.s64 	%rd176, %rd2, %rd175;
	ld.global.v2.b32 	{%r4534, %r4535}, [%rd176];
	bfe.u32 	%r4536, %r4534, 0, 8;
	cvt.u16.u32 	%rs5697, %r4536;
	ld.global.v2.b32 	{%r4537, %r4538}, [%rd176+8];
	ld.global.v2.b32 	{%r4539, %r4540}, [%rd176+16];
	ld.global.v2.b32 	{%r4541, %r4542}, [%rd176+24];
	ld.global.v2.b32 	{%r4543, %r4544}, [%rd176+32];
	ld.global.v2.b32 	{%r4545, %r4546}, [%rd176+40];
	ld.global.v2.u8 	{%rs4792, %rs4793}, [%rd176+48];
	ld.global.u32 	%r9, [%rd176+52];
	ld.global.f64 	%fd4, [%rd176+56];
	and.b16  	%rs4794, %rs7824, 255;
	cvt.u32.u16 	%r4547, %rs7831;
	cvt.u32.u16 	%r4548, %rs7830;
	prmt.b32 	%r4549, %r4548, %r4547, 0x3340U;
	cvt.u32.u16 	%r4550, %rs7829;
	cvt.u32.u16 	%r4551, %rs7828;
	prmt.b32 	%r4552, %r4551, %r4550, 0x3340U;
	prmt.b32 	%r4553, %r4552, %r4549, 0x5410U;
	cvt.u32.u16 	%r4554, %rs7827;
	cvt.u32.u16 	%r4555, %rs7826;
	prmt.b32 	%r4556, %r4555, %r4554, 0x3340U;
	cvt.u32.u16 	%r4557, %rs7825;
	cvt.u32.u16 	%r4558, %rs7824;
	prmt.b32 	%r4559, %r4558, %r4557, 0x3340U;
	prmt.b32 	%r4560, %r4559, %r4556, 0x5410U;
	st.local.v2.b32 	[%rd3], {%r4560, %r4553};
	cvt.u32.u16 	%r4561, %rs7839;
	cvt.u32.u16 	%r4562, %rs7838;
	prmt.b32 	%r4563, %r4562, %r4561, 0x3340U;
	cvt.u32.u16 	%r4564, %rs7837;
	cvt.u32.u16 	%r4565, %rs7836;
	prmt.b32 	%r4566, %r4565, %r4564, 0x3340U;
	prmt.b32 	%r4567, %r4566, %r4563, 0x5410U;
	cvt.u32.u16 	%r4568, %rs7835;
	cvt.u32.u16 	%r4569, %rs7834;
	prmt.b32 	%r4570, %r4569, %r4568, 0x3340U;
	cvt.u32.u16 	%r4571, %rs7833;
	cvt.u32.u16 	%r4572, %rs7832;
	prmt.b32 	%r4573, %r4572, %r4571, 0x3340U;
	prmt.b32 	%r4574, %r4573, %r4570, 0x5410U;
	st.local.v2.b32 	[%rd3+8], {%r4574, %r4567};
	cvt.u32.u16 	%r4575, %rs7847;
	cvt.u32.u16 	%r4576, %rs7846;
	prmt.b32 	%r4577, %r4576, %r4575, 0x3340U;
	cvt.u32.u16 	%r4578, %rs7845;
	cvt.u32.u16 	%r4579, %rs7844;
	prmt.b32 	%r4580, %r4579, %r4578, 0x3340U;
	prmt.b32 	%r4581, %r4580, %r4577, 0x5410U;
	cvt.u32.u16 	%r4582, %rs7843;
	cvt.u32.u16 	%r4583, %rs7842;
	prmt.b32 	%r4584, %r4583, %r4582, 0x3340U;
	cvt.u32.u16 	%r4585, %rs7841;
	cvt.u32.u16 	%r4586, %rs7840;
	prmt.b32 	%r4587, %r4586, %r4585, 0x3340U;
	prmt.b32 	%r4588, %r4587, %r4584, 0x5410U;
	st.local.v2.b32 	[%rd3+16], {%r4588, %r4581};
	cvt.u32.u16 	%r4589, %rs7855;
	cvt.u32.u16 	%r4590, %rs7854;
	prmt.b32 	%r4591, %r4590, %r4589, 0x3340U;
	cvt.u32.u16 	%r4592, %rs7853;
	cvt.u32.u16 	%r4593, %rs7852;
	prmt.b32 	%r4594, %r4593, %r4592, 0x3340U;
	prmt.b32 	%r4595, %r4594, %r4591, 0x5410U;
	cvt.u32.u16 	%r4596, %rs7851;
	cvt.u32.u16 	%r4597, %rs7850;
	prmt.b32 	%r4598, %r4597, %r4596, 0x3340U;
	cvt.u32.u16 	%r4599, %rs7849;
	cvt.u32.u16 	%r4600, %rs7848;
	prmt.b32 	%r4601, %r4600, %r4599, 0x3340U;
	prmt.b32 	%r4602, %r4601, %r4598, 0x5410U;
	st.local.v2.b32 	[%rd3+24], {%r4602, %r4595};
	cvt.u32.u16 	%r4603, %rs7863;
	cvt.u32.u16 	%r4604, %rs7862;
	prmt.b32 	%r4605, %r4604, %r4603, 0x3340U;
	cvt.u32.u16 	%r4606, %rs7861;
	cvt.u32.u16 	%r4607, %rs7860;
	prmt.b32 	%r4608, %r4607, %r4606, 0x3340U;
	prmt.b32 	%r4609, %r4608, %r4605, 0x5410U;
	cvt.u32.u16 	%r4610, %rs7859;
	cvt.u32.u16 	%r4611, %rs7858;
	prmt.b32 	%r4612, %r4611, %r4610, 0x3340U;
	cvt.u32.u16 	%r4613, %rs7857;
	cvt.u32.u16 	%r4614, %rs7856;
	prmt.b32 	%r4615, %r4614, %r4613, 0x3340U;
	prmt.b32 	%r4616, %r4615, %r4612, 0x5410U;
	st.local.v2.b32 	[%rd3+32], {%r4616, %r4609};
	cvt.u32.u16 	%r4617, %rs7871;
	cvt.u32.u16 	%r4618, %rs7870;
	prmt.b32 	%r4619, %r4618, %r4617, 0x3340U;
	cvt.u32.u16 	%r4620, %rs7869;
	cvt.u32.u16 	%r4621, %rs7868;
	prmt.b32 	%r4622, %r4621, %r4620, 0x3340U;
	prmt.b32 	%r4623, %r4622, %r4619, 0x5410U;
	cvt.u32.u16 	%r4624, %rs7867;
	cvt.u32.u16 	%r4625, %rs7866;
	prmt.b32 	%r4626, %r4625, %r4624, 0x3340U;
	cvt.u32.u16 	%r4627, %rs7865;
	cvt.u32.u16 	%r4628, %rs7864;
	prmt.b32 	%r4629, %r4628, %r4627, 0x3340U;
	prmt.b32 	%r4630, %r4629, %r4626, 0x5410U;
	st.local.v2.b32 	[%rd3+40], {%r4630, %r4623};
	st.local.v2.u8 	[%rd3+48], {%rs7872, %rs7873};
	st.local.u32 	[%rd3+52], %r8760;
	st.local.f64 	[%rd3+56], %fd138;
	st.local.v2.b32 	[%rd4], {%r4534, %r4535};
	st.local.v2.b32 	[%rd4+8], {%r4537, %r4538};
	st.local.v2.b32 	[%rd4+16], {%r4539, %r4540};
	st.local.v2.b32 	[%rd4+24], {%r4541, %r4542};
	st.local.v2.b32 	[%rd4+32], {%r4543, %r4544};
	st.local.v2.b32 	[%rd4+40], {%r4545, %r4546};
	st.local.v2.u8 	[%rd4+48], {%rs4792, %rs4793};
	st.local.u32 	[%rd4+52], %r9;
	st.local.f64 	[%rd4+56], %fd4;
	setp.ne.s16 	%p746, %rs4794, 0;
	mov.b32 	%r8757, 0;
	@%p746 bra 	$L__BB8_13;
$L__BB8_9:
	and.b16  	%rs4844, %rs5697, 255;
	setp.eq.s16 	%p796, %rs4844, 0;
	@%p796 bra 	$L__BB8_62;
	mov.b32 	%r8758, 0;
$L__BB8_11:
	add.s32 	%r4681, %r8758, %r8757;
	cvt.u64.u32 	%rd177, %r4681;
	add.s64 	%rd178, %rd3, %rd177;
	st.local.u8 	[%rd178], %rs5697;
	add.s32 	%r12, %r8758, 1;
	cvt.u64.u32 	%rd179, %r8758;
	add.s64 	%rd180, %rd4, %rd179;
	ld.local.u8 	%rs5697, [%rd180+1];
	setp.ne.s16 	%p797, %rs5697, 0;
	mov.u32 	%r8758, %r12;
	@%p797 bra 	$L__BB8_11;
	ld.local.u32 	%r8760, [%rd3+52];
	ld.local.f64 	%fd138, [%rd3+56];
	ld.local.v2.b32 	{%r4682, %r4683}, [%rd3];
	bfe.u32 	%r4684, %r4682, 0, 8;
	cvt.u16.u32 	%rs7824, %r4684;
	bfe.u32 	%r4685, %r4682, 8, 8;
	cvt.u16.u32 	%rs7825, %r4685;
	bfe.u32 	%r4686, %r4682, 16, 8;
	cvt.u16.u32 	%rs7826, %r4686;
	bfe.u32 	%r4687, %r4682, 24, 8;
	cvt.u16.u32 	%rs7827, %r4687;
	bfe.u32 	%r4688, %r4683, 0, 8;
	cvt.u16.u32 	%rs7828, %r4688;
	bfe.u32 	%r4689, %r4683, 8, 8;
	cvt.u16.u32 	%rs7829, %r4689;
	bfe.u32 	%r4690, %r4683, 16, 8;
	cvt.u16.u32 	%rs7830, %r4690;
	bfe.u32 	%r4691, %r4683, 24, 8;
	cvt.u16.u32 	%rs7831, %r4691;
	ld.local.v2.b32 	{%r4692, %r4693}, [%rd3+8];
	bfe.u32 	%r4694, %r4692, 0, 8;
	cvt.u16.u32 	%rs7832, %r4694;
	bfe.u32 	%r4695, %r4692, 8, 8;
	cvt.u16.u32 	%rs7833, %r4695;
	bfe.u32 	%r4696, %r4692, 16, 8;
	cvt.u16.u32 	%rs7834, %r4696;
	bfe.u32 	%r4697, %r4692, 24, 8;
	cvt.u16.u32 	%rs7835, %r4697;
	bfe.u32 	%r4698, %r4693, 0, 8;
	cvt.u16.u32 	%rs7836, %r4698;
	bfe.u32 	%r4699, %r4693, 8, 8;
	cvt.u16.u32 	%rs7837, %r4699;
	bfe.u32 	%r4700, %r4693, 16, 8;
	cvt.u16.u32 	%rs7838, %r4700;
	bfe.u32 	%r4701, %r4693, 24, 8;
	cvt.u16.u32 	%rs7839, %r4701;
	ld.local.v2.b32 	{%r4702, %r4703}, [%rd3+16];
	bfe.u32 	%r4704, %r4702, 0, 8;
	cvt.u16.u32 	%rs7840, %r4704;
	bfe.u32 	%r4705, %r4702, 8, 8;
	cvt.u16.u32 	%rs7841, %r4705;
	bfe.u32 	%r4706, %r4702, 16, 8;
	cvt.u16.u32 	%rs7842, %r4706;
	bfe.u32 	%r4707, %r4702, 24, 8;
	cvt.u16.u32 	%rs7843, %r4707;
	bfe.u32 	%r4708, %r4703, 0, 8;
	cvt.u16.u32 	%rs7844, %r4708;
	bfe.u32 	%r4709, %r4703, 8, 8;
	cvt.u16.u32 	%rs7845, %r4709;
	bfe.u32 	%r4710, %r4703, 16, 8;
	cvt.u16.u32 	%rs7846, %r4710;
	bfe.u32 	%r4711, %r4703, 24, 8;
	cvt.u16.u32 	%rs7847, %r4711;
	ld.local.v2.b32 	{%r4712, %r4713}, [%rd3+24];
	bfe.u32 	%r4714, %r4712, 0, 8;
	cvt.u16.u32 	%rs7848, %r4714;
	bfe.u32 	%r4715, %r4712, 8, 8;
	cvt.u16.u32 	%rs7849, %r4715;
	bfe.u32 	%r4716, %r4712, 16, 8;
	cvt.u16.u32 	%rs7850, %r4716;
	bfe.u32 	%r4717, %r4712, 24, 8;
	cvt.u16.u32 	%rs7851, %r4717;
	bfe.u32 	%r4718, %r4713, 0, 8;
	cvt.u16.u32 	%rs7852, %r4718;
	bfe.u32 	%r4719, %r4713, 8, 8;
	cvt.u16.u32 	%rs7853, %r4719;
	bfe.u32 	%r4720, %r4713, 16, 8;
	cvt.u16.u32 	%rs7854, %r4720;
	bfe.u32 	%r4721, %r4713, 24, 8;
	cvt.u16.u32 	%rs7855, %r4721;
	ld.local.v2.b32 	{%r4722, %r4723}, [%rd3+32];
	bfe.u32 	%r4724, %r4722, 0, 8;
	cvt.u16.u32 	%rs7856, %r4724;
	bfe.u32 	%r4725, %r4722, 8, 8;
	cvt.u16.u32 	%rs7857, %r4725;
	bfe.u32 	%r4726, %r4722, 16, 8;
	cvt.u16.u32 	%rs7858, %r4726;
	bfe.u32 	%r4727, %r4722, 24, 8;
	cvt.u16.u32 	%rs7859, %r4727;
	bfe.u32 	%r4728, %r4723, 0, 8;
	cvt.u16.u32 	%rs7860, %r4728;
	bfe.u32 	%r4729, %r4723, 8, 8;
	cvt.u16.u32 	%rs7861, %r4729;
	bfe.u32 	%r4730, %r4723, 16, 8;
	cvt.u16.u32 	%rs7862, %r4730;
	bfe.u32 	%r4731, %r4723, 24, 8;
	cvt.u16.u32 	%rs7863, %r4731;
	ld.local.v2.b32 	{%r4732, %r4733}, [%rd3+40];
	bfe.u32 	%r4734, %r4732, 0, 8;
	cvt.u16.u32 	%rs7864, %r4734;
	bfe.u32 	%r4735, %r4732, 8, 8;
	cvt.u16.u32 	%rs7865, %r4735;
	bfe.u32 	%r4736, %r4732, 16, 8;
	cvt.u16.u32 	%rs7866, %r4736;
	bfe.u32 	%r4737, %r4732, 24, 8;
	cvt.u16.u32 	%rs7867, %r4737;
	bfe.u32 	%r4738, %r4733, 0, 8;
	cvt.u16.u32 	%rs7868, %r4738;
	bfe.u32 	%r4739, %r4733, 8, 8;
	cvt.u16.u32 	%rs7869, %r4739;
	bfe.u32 	%r4740, %r4733, 16, 8;
	cvt.u16.u32 	%rs7870, %r4740;
	bfe.u32 	%r4741, %r4733, 24, 8;
	cvt.u16.u32 	%rs7871, %r4741;
	ld.local.v2.u8 	{%rs7872, %rs7873}, [%rd3+48];
	bra.uni 	$L__BB8_62;
$L__BB8_13:
	and.b16  	%rs4795, %rs7825, 255;
	setp.eq.s16 	%p747, %rs4795, 0;
	mov.b32 	%r8757, 1;
	@%p747 bra 	$L__BB8_9;
	and.b16  	%rs4796, %rs7826, 255;
	setp.eq.s16 	%p748, %rs4796, 0;
	mov.b32 	%r8757, 2;
	@%p748 bra 	$L__BB8_9;
	and.b16  	%rs4797, %rs7827, 255;
	setp.eq.s16 	%p749, %rs4797, 0;
	mov.b32 	%r8757, 3;
	@%p749 bra 	$L__BB8_9;
	and.b16  	%rs4798, %rs7828, 255;
	setp.eq.s16 	%p750, %rs4798, 0;
	mov.b32 	%r8757, 4;
	@%p750 bra 	$L__BB8_9;
	and.b16  	%rs4799, %rs7829, 255;
	setp.eq.s16 	%p751, %rs4799, 0;
	mov.b32 	%r8757, 5;
	@%p751 bra 	$L__BB8_9;
	and.b16  	%rs4800, %rs7830, 255;
	setp.eq.s16 	%p752, %rs4800, 0;
	mov.b32 	%r8757, 6;
	@%p752 bra 	$L__BB8_9;
	and.b16  	%rs4801, %rs7831, 255;
	setp.eq.s16 	%p753, %rs4801, 0;
	mov.b32 	%r8757, 7;
	@%p753 bra 	$L__BB8_9;
	and.b16  	%rs4802, %rs7832, 255;
	setp.eq.s16 	%p754, %rs4802, 0;
	mov.b32 	%r8757, 8;
	@%p754 bra 	$L__BB8_9;
	and.b16  	%rs4803, %rs7833, 255;
	setp.eq.s16 	%p755, %rs4803, 0;
	mov.b32 	%r8757, 9;
	@%p755 bra 	$L__BB8_9;
	and.b16  	%rs4804, %rs7834, 255;
	setp.eq.s16 	%p756, %rs4804, 0;
	mov.b32 	%r8757, 10;
	@%p756 bra 	$L__BB8_9;
	and.b16  	%rs4805, %rs7835, 255;
	setp.eq.s16 	%p757, %rs4805, 0;
	mov.b32 	%r8757, 11;
	@%p757 bra 	$L__BB8_9;
	and.b16  	%rs4806, %rs7836, 255;
	setp.eq.s16 	%p758, %rs4806, 0;
	mov.b32 	%r8757, 12;
	@%p758 bra 	$L__BB8_9;
	and.b16  	%rs4807, %rs7837, 255;
	setp.eq.s16 	%p759, %rs4807, 0;
	mov.b32 	%r8757, 13;
	@%p759 bra 	$L__BB8_9;
	and.b16  	%rs4808, %rs7838, 255;
	setp.eq.s16 	%p760, %rs4808, 0;
	mov.b32 	%r8757, 14;
	@%p760 bra 	$L__BB8_9;
	and.b16  	%rs4809, %rs7839, 255;
	setp.eq.s16 	%p761, %rs4809, 0;
	mov.b32 	%r8757, 15;
	@%p761 bra 	$L__BB8_9;
	and.b16  	%rs4810, %rs7840, 255;
	setp.eq.s16 	%p762, %rs4810, 0;
	mov.b32 	%r8757, 16;
	@%p762 bra 	$L__BB8_9;
	and.b16  	%rs4811, %rs7841, 255;
	setp.eq.s16 	%p763, %rs4811, 0;
	mov.b32 	%r8757, 17;
	@%p763 bra 	$L__BB8_9;
	and.b16  	%rs4812, %rs7842, 255;
	setp.eq.s16 	%p764, %rs4812, 0;
	mov.b32 	%r8757, 18;
	@%p764 bra 	$L__BB8_9;
	and.b16  	%rs4813, %rs7843, 255;
	setp.eq.s16 	%p765, %rs4813, 0;
	mov.b32 	%r8757, 19;
	@%p765 bra 	$L__BB8_9;
	and.b16  	%rs4814, %rs7844, 255;
	setp.eq.s16 	%p766, %rs4814, 0;
	mov.b32 	%r8757, 20;
	@%p766 bra 	$L__BB8_9;
	and.b16  	%rs4815, %rs7845, 255;
	setp.eq.s16 	%p767, %rs4815, 0;
	mov.b32 	%r8757, 21;
	@%p767 bra 	$L__BB8_9;
	and.b16  	%rs4816, %rs7846, 255;
	setp.eq.s16 	%p768, %rs4816, 0;
	mov.b32 	%r8757, 22;
	@%p768 bra 	$L__BB8_9;
	and.b16  	%rs4817, %rs7847, 255;
	setp.eq.s16 	%p769, %rs4817, 0;
	mov.b32 	%r8757, 23;
	@%p769 bra 	$L__BB8_9;
	and.b16  	%rs4818, %rs7848, 255;
	setp.eq.s16 	%p770, %rs4818, 0;
	mov.b32 	%r8757, 24;
	@%p770 bra 	$L__BB8_9;
	and.b16  	%rs4819, %rs7849, 255;
	setp.eq.s16 	%p771, %rs4819, 0;
	mov.b32 	%r8757, 25;
	@%p771 bra 	$L__BB8_9;
	and.b16  	%rs4820, %rs7850, 255;
	setp.eq.s16 	%p772, %rs4820, 0;
	mov.b32 	%r8757, 26;
	@%p772 bra 	$L__BB8_9;
	and.b16  	%rs4821, %rs7851, 255;
	setp.eq.s16 	%p773, %rs4821, 0;
	mov.b32 	%r8757, 27;
	@%p773 bra 	$L__BB8_9;
	and.b16  	%rs4822, %rs7852, 255;
	setp.eq.s16 	%p774, %rs4822, 0;
	mov.b32 	%r8757, 28;
	@%p774 bra 	$L__BB8_9;
	and.b16  	%rs4823, %rs7853, 255;
	setp.eq.s16 	%p775, %rs4823, 0;
	mov.b32 	%r8757, 29;
	@%p775 bra 	$L__BB8_9;
	and.b16  	%rs4824, %rs7854, 255;
	setp.eq.s16 	%p776, %rs4824, 0;
	mov.b32 	%r8757, 30;
	@%p776 bra 	$L__BB8_9;
	and.b16  	%rs4825, %rs7855, 255;
	setp.eq.s16 	%p777, %rs4825, 0;
	mov.b32 	%r8757, 31;
	@%p777 bra 	$L__BB8_9;
	and.b16  	%rs4826, %rs7856, 255;
	setp.eq.s16 	%p778, %rs4826, 0;
	mov.b32 	%r8757, 32;
	@%p778 bra 	$L__BB8_9;
	and.b16  	%rs4827, %rs7857, 255;
	setp.eq.s16 	%p779, %rs4827, 0;
	mov.b32 	%r8757, 33;
	@%p779 bra 	$L__BB8_9;
	and.b16  	%rs4828, %rs7858, 255;
	setp.eq.s16 	%p780, %rs4828, 0;
	mov.b32 	%r8757, 34;
	@%p780 bra 	$L__BB8_9;
	and.b16  	%rs4829, %rs7859, 255;
	setp.eq.s16 	%p781, %rs4829, 0;
	mov.b32 	%r8757, 35;
	@%p781 bra 	$L__BB8_9;
	and.b16  	%rs4830, %rs7860, 255;
	setp.eq.s16 	%p782, %rs4830, 0;
	mov.b32 	%r8757, 36;
	@%p782 bra 	$L__BB8_9;
	and.b16  	%rs4831, %rs7861, 255;
	setp.eq.s16 	%p783, %rs4831, 0;
	mov.b32 	%r8757, 37;
	@%p783 bra 	$L__BB8_9;
	and.b16  	%rs4832, %rs7862, 255;
	setp.eq.s16 	%p784, %rs4832, 0;
	mov.b32 	%r8757, 38;
	@%p784 bra 	$L__BB8_9;
	and.b16  	%rs4833, %rs7863, 255;
	setp.eq.s16 	%p785, %rs4833, 0;
	mov.b32 	%r8757, 39;
	@%p785 bra 	$L__BB8_9;
	and.b16  	%rs4834, %rs7864, 255;
	setp.eq.s16 	%p786, %rs4834, 0;
	mov.b32 	%r8757, 40;
	@%p786 bra 	$L__BB8_9;
	and.b16  	%rs4835, %rs7865, 255;
	setp.eq.s16 	%p787, %rs4835, 0;
	mov.b32 	%r8757, 41;
	@%p787 bra 	$L__BB8_9;
	and.b16  	%rs4836, %rs7866, 255;
	setp.eq.s16 	%p788, %rs4836, 0;
	mov.b32 	%r8757, 42;
	@%p788 bra 	$L__BB8_9;
	and.b16  	%rs4837, %rs7867, 255;
	setp.eq.s16 	%p789, %rs4837, 0;
	mov.b32 	%r8757, 43;
	@%p789 bra 	$L__BB8_9;
	and.b16  	%rs4838, %rs7868, 255;
	setp.eq.s16 	%p790, %rs4838, 0;
	mov.b32 	%r8757, 44;
	@%p790 bra 	$L__BB8_9;
	and.b16  	%rs4839, %rs7869, 255;
	setp.eq.s16 	%p791, %rs4839, 0;
	mov.b32 	%r8757, 45;
	@%p791 bra 	$L__BB8_9;
	and.b16  	%rs4840, %rs7870, 255;
	setp.eq.s16 	%p792, %rs4840, 0;
	mov.b32 	%r8757, 46;
	@%p792 bra 	$L__BB8_9;
	and.b16  	%rs4841, %rs7871, 255;
	setp.eq.s16 	%p793, %rs4841, 0;
	mov.b32 	%r8757, 47;
	@%p793 bra 	$L__BB8_9;
	and.b16  	%rs4842, %rs7872, 255;
	setp.eq.s16 	%p794, %rs4842, 0;
	mov.b32 	%r8757, 48;
	@%p794 bra 	$L__BB8_9;
	and.b16  	%rs4843, %rs7873, 255;
	setp.eq.s16 	%p795, %rs4843, 0;
	mov.b32 	%r8757, 49;
	@%p795 bra 	$L__BB8_9;
$L__BB8_62:
	add.s32 	%r8760, %r8760, %r9;
	add.f64 	%fd138, %fd4, %fd138;
	add.s32 	%r8755, %r8755, 256;
	setp.lt.s32 	%p798, %r8755, %r1;
	@%p798 bra 	$L__BB8_8;
$L__BB8_63:
	// begin inline asm
	mov.u32 %r4742, %laneid;
	// end inline asm
	and.b32  	%r4823, %r2, 992;
	add.s32 	%r4824, %r4823, 32;
	setp.gt.s32 	%p799, %r4824, %r1;
	not.b32 	%r4825, %r4823;
	add.s32 	%r4826, %r1, %r4825;
	selp.b32 	%r4821, %r4826, 31, %p799;
	cvt.u32.u16 	%r4827, %rs7824;
	and.b32  	%r4828, %r4827, 255;
	and.b16  	%rs4845, %rs7825, 255;
	mul.wide.u16 	%r4829, %rs4845, 256;
	or.b32  	%r4830, %r4829, %r4828;
	cvt.u32.u16 	%r4831, %rs7826;
	shl.b32 	%r4832, %r4831, 16;
	and.b32  	%r4833, %r4832, 16711680;
	or.b32  	%r4834, %r4830, %r4833;
	cvt.u32.u16 	%r4835, %rs7827;
	shl.b32 	%r4836, %r4835, 24;
	or.b32  	%r4744, %r4834, %r4836;
	cvt.u32.u16 	%r4837, %rs7828;
	and.b32  	%r4838, %r4837, 255;
	and.b16  	%rs4846, %rs7829, 255;
	mul.wide.u16 	%r4839, %rs4846, 256;
	or.b32  	%r4840, %r4839, %r4838;
	cvt.u32.u16 	%r4841, %rs7830;
	shl.b32 	%r4842, %r4841, 16;
	and.b32  	%r4843, %r4842, 16711680;
	or.b32  	%r4844, %r4840, %r4843;
	cvt.u32.u16 	%r4845, %rs7831;
	shl.b32 	%r4846, %r4845, 24;
	or.b32  	%r4749, %r4844, %r4846;
	cvt.u32.u16 	%r4847, %rs7832;
	and.b32  	%r4848, %r4847, 255;
	and.b16  	%rs4847, %rs7833, 255;
	mul.wide.u16 	%r4849, %rs4847, 256;
	or.b32  	%r4850, %r4849, %r4848;
	cvt.u32.u16 	%r4851, %rs7834;
	shl.b32 	%r4852, %r4851, 16;
	and.b32  	%r4853, %r4852, 16711680;
	or.b32  	%r4854, %r4850, %r4853;
	cvt.u32.u16 	%r4855, %rs7835;
	shl.b32 	%r4856, %r4855, 24;
	or.b32  	%r4754, %r4854, %r4856;
	cvt.u32.u16 	%r4857, %rs7836;
	and.b32  	%r4858, %r4857, 255;
	and.b16  	%rs4848, %rs7837, 255;
	mul.wide.u16 	%r4859, %rs4848, 256;
	or.b32  	%r4860, %r4859, %r4858;
	cvt.u32.u16 	%r4861, %rs7838;
	shl.b32 	%r4862, %r4861, 16;
	and.b32  	%r4863, %r4862, 16711680;
	or.b32  	%r4864, %r4860, %r4863;
	cvt.u32.u16 	%r4865, %rs7839;
	shl.b32 	%r4866, %r4865, 24;
	or.b32  	%r4759, %r4864, %r4866;
	cvt.u32.u16 	%r4867, %rs7840;
	and.b32  	%r4868, %r4867, 255;
	and.b16  	%rs4849, %rs7841, 255;
	mul.wide.u16 	%r4869, %rs4849, 256;
	or.b32  	%r4870, %r4869, %r4868;
	cvt.u32.u16 	%r4871, %rs7842;
	shl.b32 	%r4872, %r4871, 16;
	and.b32  	%r4873, %r4872, 16711680;
	or.b32  	%r4874, %r4870, %r4873;
	cvt.u32.u16 	%r4875, %rs7843;
	shl.b32 	%r4876, %r4875, 24;
	or.b32  	%r4764, %r4874, %r4876;
	cvt.u32.u16 	%r4877, %rs7844;
	and.b32  	%r4878, %r4877, 255;
	and.b16  	%rs4850, %rs7845, 255;
	mul.wide.u16 	%r4879, %rs4850, 256;
	or.b32  	%r4880, %r4879, %r4878;
	cvt.u32.u16 	%r4881, %rs7846;
	shl.b32 	%r4882, %r4881, 16;
	and.b32  	%r4883, %r4882, 16711680;
	or.b32  	%r4884, %r4880, %r4883;
	cvt.u32.u16 	%r4885, %rs7847;
	shl.b32 	%r4886, %r4885, 24;
	or.b32  	%r4769, %r4884, %r4886;
	cvt.u32.u16 	%r4887, %rs7848;
	and.b32  	%r4888, %r4887, 255;
	and.b16  	%rs4851, %rs7849, 255;
	mul.wide.u16 	%r4889, %rs4851, 256;
	or.b32  	%r4890, %r4889, %r4888;
	cvt.u32.u16 	%r4891, %rs7850;
	shl.b32 	%r4892, %r4891, 16;
	and.b32  	%r4893, %r4892, 16711680;
	or.b32  	%r4894, %r4890, %r4893;
	cvt.u32.u16 	%r4895, %rs7851;
	shl.b32 	%r4896, %r4895, 24;
	or.b32  	%r4774, %r4894, %r4896;
	cvt.u32.u16 	%r4897, %rs7852;
	and.b32  	%r4898, %r4897, 255;
	and.b16  	%rs4852, %rs7853, 255;
	mul.wide.u16 	%r4899, %rs4852, 256;
	or.b32  	%r4900, %r4899, %r4898;
	cvt.u32.u16 	%r4901, %rs7854;
	shl.b32 	%r4902, %r4901, 16;
	and.b32  	%r4903, %r4902, 16711680;
	or.b32  	%r4904, %r4900, %r4903;
	cvt.u32.u16 	%r4905, %rs7855;
	shl.b32 	%r4906, %r4905, 24;
	or.b32  	%r4779, %r4904, %r4906;
	cvt.u32.u16 	%r4907, %rs7856;
	and.b32  	%r4908, %r4907, 255;
	and.b16  	%rs4853, %rs7857, 255;
	mul.wide.u16 	%r4909, %rs4853, 256;
	or.b32  	%r4910, %r4909, %r4908;
	cvt.u32.u16 	%r4911, %rs7858;
	shl.b32 	%r4912, %r4911, 16;
	and.b32  	%r4913, %r4912, 16711680;
	or.b32  	%r4914, %r4910, %r4913;
	cvt.u32.u16 	%r4915, %rs7859;
	shl.b32 	%r4916, %r4915, 24;
	or.b32  	%r4784, %r4914, %r4916;
	cvt.u32.u16 	%r4917, %rs7860;
	and.b32  	%r4918, %r4917, 255;
	and.b16  	%rs4854, %rs7861, 255;
	mul.wide.u16 	%r4919, %rs4854, 256;
	or.b32  	%r4920, %r4919, %r4918;
	cvt.u32.u16 	%r4921, %rs7862;
	shl.b32 	%r4922, %r4921, 16;
	and.b32  	%r4923, %r4922, 16711680;
	or.b32  	%r4924, %r4920, %r4923;
	cvt.u32.u16 	%r4925, %rs7863;
	shl.b32 	%r4926, %r4925, 24;
	or.b32  	%r4789, %r4924, %r4926;
	cvt.u32.u16 	%r4927, %rs7864;
	and.b32  	%r4928, %r4927, 255;
	and.b16  	%rs4855, %rs7865, 255;
	mul.wide.u16 	%r4929, %rs4855, 256;
	or.b32  	%r4930, %r4929, %r4928;
	cvt.u32.u16 	%r4931, %rs7866;
	shl.b32 	%r4932, %r4931, 16;
	and.b32  	%r4933, %r4932, 16711680;
	or.b32  	%r4934, %r4930, %r4933;
	cvt.u32.u16 	%r4935, %rs7867;
	shl.b32 	%r4936, %r4935, 24;
	or.b32  	%r4794, %r4934, %r4936;
	cvt.u32.u16 	%r4937, %rs7868;
	and.b32  	%r4938, %r4937, 255;
	and.b16  	%rs4856, %rs7869, 255;
	mul.wide.u16 	%r4939, %rs4856, 256;
	or.b32  	%r4940, %r4939, %r4938;
	cvt.u32.u16 	%r4941, %rs7870;
	shl.b32 	%r4942, %r4941, 16;
	and.b32  	%r4943, %r4942, 16711680;
	or.b32  	%r4944, %r4940, %r4943;
	cvt.u32.u16 	%r4945, %rs7871;
	shl.b32 	%r4946, %r4945, 24;
	or.b32  	%r4799, %r4944, %r4946;
	cvt.u32.u16 	%r4947, %rs7872;
	and.b32  	%r4948, %r4947, 255;
	and.b16  	%rs4857, %rs7873, 255;
	mul.wide.u16 	%r4949, %rs4857, 256;
	or.b32  	%r4804, %r4949, %r4948;
	mov.b32 	%r4820, 1;
	mov.b32 	%r4822, -1;
	// begin inline asm
	shfl.sync.down.b32 %r4743, %r4744, %r4820, %r4821, %r4822;
	// end inline asm
	// begin inline asm
	shfl.sync.down.b32 %r4748, %r4749, %r4820, %r4821, %r4822;
	// end inline asm
	// begin inline asm
	shfl.sync.down.b32 %r4753, %r4754, %r4820, %r4821, %r4822;
	// end inline asm
	// begin inline asm
	shfl.sync.down.b32 %r4758, %r4759, %r4820, %r4821, %r4822;
	// end inline asm
	// begin inline asm
	shfl.sync.down.b32 %r4763, %r4764, %r4820, %r4821, %r4822;
	// end inline asm
	// begin inline asm
	shfl.sync.down.b32 %r4768, %r4769, %r4820, %r4821, %r4822;
	// end inline asm
	// begin inline asm
	shfl.sync.down.b32 %r4773, %r4774, %r4820, %r4821, %r4822;
	// end inline asm
	// begin inline asm
	shfl.sync.down.b32 %r4778, %r4779, %r4820, %r4821, %r4822;
	// end inline asm
	// begin inline asm
	shfl.sync.down.b32 %r4783, %r4784, %r4820, %r4821, %r4822;
	// end inline asm
	// begin inline asm
	shfl.sync.down.b32 %r4788, %r4789, %r4820, %r4821, %r4822;
	// end inline asm
	// begin inline asm
	shfl.sync.down.b32 %r4793, %r4794, %r4820, %r4821, %r4822;
	// end inline asm
	// begin inline asm
	shfl.sync.down.b32 %r4798, %r4799, %r4820, %r4821, %r4822;
	// end inline asm
	// begin inline asm
	shfl.sync.down.b32 %r4803, %r4804, %r4820, %r4821, %r4822;
	// end inline asm
	// begin inline asm
	shfl.sync.down.b32 %r4808, %r8760, %r4820, %r4821, %r4822;
	// end inline asm
	mov.b64 	%rd181, %fd138;
	mov.b64 	{%r4814, %r4819}, %rd181;
	// begin inline asm
	shfl.sync.down.b32 %r4813, %r4814, %r4820, %r4821, %r4822;
	// end inline asm
	// begin inline asm
	shfl.sync.down.b32 %r4818, %r4819, %r4820, %r4821, %r4822;
	// end inline asm
	setp.ge.s32 	%p800, %r4742, %r4821;
	@%p800 bra 	$L__BB8_119;
	shr.u32 	%r4951, %r4803, 8;
	cvt.u16.u32 	%rs4858, %r4951;
	cvt.u16.u32 	%rs4859, %r4803;
	mov.b64 	%rd182, {%r4813, %r4818};
	mov.b64 	%fd9, %rd182;
	cvt.u16.u32 	%rs5798, %r4743;
	add.u64 	%rd5, %SPL, 0;
	add.u64 	%rd6, %SPL, 64;
	and.b16  	%rs4860, %rs7824, 255;
	prmt.b32 	%r4954, %r4841, %r4845, 0x3340U;
	cvt.u32.u16 	%r4955, %rs7829;
	prmt.b32 	%r4957, %r4837, %r4955, 0x3340U;
	prmt.b32 	%r4958, %r4957, %r4954, 0x5410U;
	prmt.b32 	%r4961, %r4831, %r4835, 0x3340U;
	cvt.u32.u16 	%r4962, %rs7825;
	prmt.b32 	%r4964, %r4827, %r4962, 0x3340U;
	prmt.b32 	%r4965, %r4964, %r4961, 0x5410U;
	st.local.v2.b32 	[%rd5], {%r4965, %r4958};
	prmt.b32 	%r4968, %r4861, %r4865, 0x3340U;
	cvt.u32.u16 	%r4969, %rs7837;
	prmt.b32 	%r4971, %r4857, %r4969, 0x3340U;
	prmt.b32 	%r4972, %r4971, %r4968, 0x5410U;
	prmt.b32 	%r4975, %r4851, %r4855, 0x3340U;
	cvt.u32.u16 	%r4976, %rs7833;
	prmt.b32 	%r4978, %r4847, %r4976, 0x3340U;
	prmt.b32 	%r4979, %r4978, %r4975, 0x5410U;
	st.local.v2.b32 	[%rd5+8], {%r4979, %r4972};
	prmt.b32 	%r4982, %r4881, %r4885, 0x3340U;
	cvt.u32.u16 	%r4983, %rs7845;
	prmt.b32 	%r4985, %r4877, %r4983, 0x3340U;
	prmt.b32 	%r4986, %r4985, %r4982, 0x5410U;
	prmt.b32 	%r4989, %r4871, %r4875, 0x3340U;
	cvt.u32.u16 	%r4990, %rs7841;
	prmt.b32 	%r4992, %r4867, %r4990, 0x3340U;
	prmt.b32 	%r4993, %r4992, %r4989, 0x5410U;
	st.local.v2.b32 	[%rd5+16], {%r4993, %r4986};
	prmt.b32 	%r4996, %r4901, %r4905, 0x3340U;
	cvt.u32.u16 	%r4997, %rs7853;
	prmt.b32 	%r4999, %r4897, %r4997, 0x3340U;
	prmt.b32 	%r5000, %r4999, %r4996, 0x5410U;
	prmt.b32 	%r5003, %r4891, %r4895, 0x3340U;
	cvt.u32.u16 	%r5004, %rs7849;
	prmt.b32 	%r5006, %r4887, %r5004, 0x3340U;
	prmt.b32 	%r5007, %r5006, %r5003, 0x5410U;
	st.local.v2.b32 	[%rd5+24], {%r5007, %r5000};
	prmt.b32 	%r5010, %r4921, %r4925, 0x3340U;
	cvt.u32.u16 	%r5011, %rs7861;
	prmt.b32 	%r5013, %r4917, %r5011, 0x3340U;
	prmt.b32 	%r5014, %r5013, %r5010, 0x5410U;
	prmt.b32 	%r5017, %r4911, %r4915, 0x3340U;
	cvt.u32.u16 	%r5018, %rs7857;
	prmt.b32 	%r5020, %r4907, %r5018, 0x3340U;
	prmt.b32 	%r5021, %r5020, %r5017, 0x5410U;
	st.local.v2.b32 	[%rd5+32], {%r5021, %r5014};
	prmt.b32 	%r5024, %r4941, %r4945, 0x3340U;
	cvt.u32.u16 	%r5025, %rs7869;
	prmt.b32 	%r5027, %r4937, %r5025, 0x3340U;
	prmt.b32 	%r5028, %r5027, %r5024, 0x5410U;
	prmt.b32 	%r5031, %r4931, %r4935, 0x3340U;
	cvt.u32.u16 	%r5032, %rs7865;
	prmt.b32 	%r5034, %r4927, %r5032, 0x3340U;
	prmt.b32 	%r5035, %r5034, %r5031, 0x5410U;
	st.local.v2.b32 	[%rd5+40], {%r5035, %r5028};
	st.local.v2.u8 	[%rd5+48], {%rs7872, %rs7873};
	st.local.u32 	[%rd5+52], %r8760;
	st.local.f64 	[%rd5+56], %fd138;
	st.local.v2.b32 	[%rd6], {%r4743, %r4748};
	st.local.v2.b32 	[%rd6+8], {%r4753, %r4758};
	st.local.v2.b32 	[%rd6+16], {%r4763, %r4768};
	st.local.v2.b32 	[%rd6+24], {%r4773, %r4778};
	st.local.v2.b32 	[%rd6+32], {%r4783, %r4788};
	st.local.v2.b32 	[%rd6+40], {%r4793, %r4798};
	st.local.v2.u8 	[%rd6+48], {%rs4859, %rs4858};
	st.local.u32 	[%rd6+52], %r4808;
	st.local.v2.u32 	[%rd6+56], {%r4813, %r4818};
	setp.ne.s16 	%p801, %rs4860, 0;
	mov.b32 	%r8761, 0;
	@%p801 bra 	$L__BB8_69;
$L__BB8_65:
	and.b16  	%rs4910, %rs5798, 255;
	setp.eq.s16 	%p851, %rs4910, 0;
	@%p851 bra 	$L__BB8_118;
	mov.b32 	%r8762, 0;
$L__BB8_67:
	add.s32 	%r5086, %r8762, %r8761;
	cvt.u64.u32 	%rd185, %r5086;
	add.s64 	%rd186, %rd5, %rd185;
	st.local.u8 	[%rd186], %rs5798;
	add.s32 	%r38, %r8762, 1;
	cvt.u64.u32 	%rd187, %r8762;
	add.s64 	%rd188, %rd6, %rd187;
	ld.local.u8 	%rs5798, [%rd188+1];
	setp.ne.s16 	%p852, %rs5798, 0;
	mov.u32 	%r8762, %r38;
	@%p852 bra 	$L__BB8_67;
	ld.local.u32 	%r8760, [%rd5+52];
	ld.local.f64 	%fd138, [%rd5+56];
	ld.local.v2.b32 	{%r5087, %r5088}, [%rd5];
	bfe.u32 	%r5089, %r5087, 0, 8;
	cvt.u16.u32 	%rs7824, %r5089;
	bfe.u32 	%r5090, %r5087, 8, 8;
	cvt.u16.u32 	%rs7825, %r5090;
	bfe.u32 	%r5091, %r5087, 16, 8;
	cvt.u16.u32 	%rs7826, %r5091;
	bfe.u32 	%r5092, %r5087, 24, 8;
	cvt.u16.u32 	%rs7827, %r5092;
	bfe.u32 	%r5093, %r5088, 0, 8;
	cvt.u16.u32 	%rs7828, %r5093;
	bfe.u32 	%r5094, %r5088, 8, 8;
	cvt.u16.u32 	%rs7829, %r5094;
	bfe.u32 	%r5095, %r5088, 16, 8;
	cvt.u16.u32 	%rs7830, %r5095;
	bfe.u32 	%r5096, %r5088, 24, 8;
	cvt.u16.u32 	%rs7831, %r5096;
	ld.local.v2.b32 	{%r5097, %r5098}, [%rd5+8];
	bfe.u32 	%r5099, %r5097, 0, 8;
	cvt.u16.u32 	%rs7832, %r5099;
	bfe.u32 	%r5100, %r5097, 8, 8;
	cvt.u16.u32 	%rs7833, %r5100;
	bfe.u32 	%r5101, %r5097, 16, 8;
	cvt.u16.u32 	%rs7834, %r5101;
	bfe.u32 	%r5102, %r5097, 24, 8;
	cvt.u16.u32 	%rs7835, %r5102;
	bfe.u32 	%r5103, %r5098, 0, 8;
	cvt.u16.u32 	%rs7836, %r5103;
	bfe.u32 	%r5104, %r5098, 8, 8;
	cvt.u16.u32 	%rs7837, %r5104;
	bfe.u32 	%r5105, %r5098, 16, 8;
	cvt.u16.u32 	%rs7838, %r5105;
	bfe.u32 	%r5106, %r5098, 24, 8;
	cvt.u16.u32 	%rs7839, %r5106;
	ld.local.v2.b32 	{%r5107, %r5108}, [%rd5+16];
	bfe.u32 	%r5109, %r5107, 0, 8;
	cvt.u16.u32 	%rs7840, %r5109;
	bfe.u32 	%r5110, %r5107, 8, 8;
	cvt.u16.u32 	%rs7841, %r5110;
	bfe.u32 	%r5111, %r5107, 16, 8;
	cvt.u16.u32 	%rs7842, %r5111;
	bfe.u32 	%r5112, %r5107, 24, 8;
	cvt.u16.u32 	%rs7843, %r5112;
	bfe.u32 	%r5113, %r5108, 0, 8;
	cvt.u16.u32 	%rs7844, %r5113;
	bfe.u32 	%r5114, %r5108, 8, 8;
	cvt.u16.u32 	%rs7845, %r5114;
	bfe.u32 	%r5115, %r5108, 16, 8;
	cvt.u16.u32 	%rs7846, %r5115;
	bfe.u32 	%r5116, %r5108, 24, 8;
	cvt.u16.u32 	%rs7847, %r5116;
	ld.local.v2.b32 	{%r5117, %r5118}, [%rd5+24];
	bfe.u32 	%r5119, %r5117, 0, 8;
	cvt.u16.u32 	%rs7848, %r5119;
	bfe.u32 	%r5120, %r5117, 8, 8;
	cvt.u16.u32 	%rs7849, %r5120;
	bfe.u32 	%r5121, %r5117, 16, 8;
	cvt.u16.u32 	%rs7850, %r5121;
	bfe.u32 	%r5122, %r5117, 24, 8;
	cvt.u16.u32 	%rs7851, %r5122;
	bfe.u32 	%r5123, %r5118, 0, 8;
	cvt.u16.u32 	%rs7852, %r5123;
	bfe.u32 	%r5124, %r5118, 8, 8;
	cvt.u16.u32 	%rs7853, %r5124;
	bfe.u32 	%r5125, %r5118, 16, 8;
	cvt.u16.u32 	%rs7854, %r5125;
	bfe.u32 	%r5126, %r5118, 24, 8;
	cvt.u16.u32 	%rs7855, %r5126;
	ld.local.v2.b32 	{%r5127, %r5128}, [%rd5+32];
	bfe.u32 	%r5129, %r5127, 0, 8;
	cvt.u16.u32 	%rs7856, %r5129;
	bfe.u32 	%r5130, %r5127, 8, 8;
	cvt.u16.u32 	%rs7857, %r5130;
	bfe.u32 	%r5131, %r5127, 16, 8;
	cvt.u16.u32 	%rs7858, %r5131;
	bfe.u32 	%r5132, %r5127, 24, 8;
	cvt.u16.u32 	%rs7859, %r5132;
	bfe.u32 	%r5133, %r5128, 0, 8;
	cvt.u16.u32 	%rs7860, %r5133;
	bfe.u32 	%r5134, %r5128, 8, 8;
	cvt.u16.u32 	%rs7861, %r5134;
	bfe.u32 	%r5135, %r5128, 16, 8;
	cvt.u16.u32 	%rs7862, %r5135;
	bfe.u32 	%r5136, %r5128, 24, 8;
	cvt.u16.u32 	%rs7863, %r5136;
	ld.local.v2.b32 	{%r5137, %r5138}, [%rd5+40];
	bfe.u32 	%r5139, %r5137, 0, 8;
	cvt.u16.u32 	%rs7864, %r5139;
	bfe.u32 	%r5140, %r5137, 8, 8;
	cvt.u16.u32 	%rs7865, %r5140;
	bfe.u32 	%r5141, %r5137, 16, 8;
	cvt.u16.u32 	%rs7866, %r5141;
	bfe.u32 	%r5142, %r5137, 24, 8;
	cvt.u16.u32 	%rs7867, %r5142;
	bfe.u32 	%r5143, %r5138, 0, 8;
	cvt.u16.u32 	%rs7868, %r5143;
	bfe.u32 	%r5144, %r5138, 8, 8;
	cvt.u16.u32 	%rs7869, %r5144;
	bfe.u32 	%r5145, %r5138, 16, 8;
	cvt.u16.u32 	%rs7870, %r5145;
	bfe.u32 	%r5146, %r5138, 24, 8;
	cvt.u16.u32 	%rs7871, %r5146;
	ld.local.v2.u8 	{%rs7872, %rs7873}, [%rd5+48];
	bra.uni 	$L__BB8_118;
$L__BB8_69:
	setp.eq.s16 	%p802, %rs4845, 0;
	mov.b32 	%r8761, 1;
	@%p802 bra 	$L__BB8_65;
	and.b16  	%rs4862, %rs7826, 255;
	setp.eq.s16 	%p803, %rs4862, 0;
	mov.b32 	%r8761, 2;
	@%p803 bra 	$L__BB8_65;
	and.b16  	%rs4863, %rs7827, 255;
	setp.eq.s16 	%p804, %rs4863, 0;
	mov.b32 	%r8761, 3;
	@%p804 bra 	$L__BB8_65;
	and.b16  	%rs4864, %rs7828, 255;
	setp.eq.s16 	%p805, %rs4864, 0;
	mov.b32 	%r8761, 4;
	@%p805 bra 	$L__BB8_65;
	setp.eq.s16 	%p806, %rs4846, 0;
	mov.b32 	%r8761, 5;
	@%p806 bra 	$L__BB8_65;
	and.b16  	%rs4866, %rs7830, 255;
	setp.eq.s16 	%p807, %rs4866, 0;
	mov.b32 	%r8761, 6;
	@%p807 bra 	$L__BB8_65;
	and.b16  	%rs4867, %rs7831, 255;
	setp.eq.s16 	%p808, %rs4867, 0;
	mov.b32 	%r8761, 7;
	@%p808 bra 	$L__BB8_65;
	and.b16  	%rs4868, %rs7832, 255;
	setp.eq.s16 	%p809, %rs4868, 0;
	mov.b32 	%r8761, 8;
	@%p809 bra 	$L__BB8_65;
	setp.eq.s16 	%p810, %rs4847, 0;
	mov.b32 	%r8761, 9;
	@%p810 bra 	$L__BB8_65;
	and.b16  	%rs4870, %rs7834, 255;
	setp.eq.s16 	%p811, %rs4870, 0;
	mov.b32 	%r8761, 10;
	@%p811 bra 	$L__BB8_65;
	and.b16  	%rs4871, %rs7835, 255;
	setp.eq.s16 	%p812, %rs4871, 0;
	mov.b32 	%r8761, 11;
	@%p812 bra 	$L__BB8_65;
	and.b16  	%rs4872, %rs7836, 255;
	setp.eq.s16 	%p813, %rs4872, 0;
	mov.b32 	%r8761, 12;
	@%p813 bra 	$L__BB8_65;
	setp.eq.s16 	%p814, %rs4848, 0;
	mov.b32 	%r8761, 13;
	@%p814 bra 	$L__BB8_65;
	and.b16  	%rs4874, %rs7838, 255;
	setp.eq.s16 	%p815, %rs4874, 0;
	mov.b32 	%r8761, 14;
	@%p815 bra 	$L__BB8_65;
	and.b16  	%rs4875, %rs7839, 255;
	setp.eq.s16 	%p816, %rs4875, 0;
	mov.b32 	%r8761, 15;
	@%p816 bra 	$L__BB8_65;
	and.b16  	%rs4876, %rs7840, 255;
	setp.eq.s16 	%p817, %rs4876, 0;
	mov.b32 	%r8761, 16;
	@%p817 bra 	$L__BB8_65;
	setp.eq.s16 	%p818, %rs4849, 0;
	mov.b32 	%r8761, 17;
	@%p818 bra 	$L__BB8_65;
	and.b16  	%rs4878, %rs7842, 255;
	setp.eq.s16 	%p819, %rs4878, 0;
	mov.b32 	%r8761, 18;
	@%p819 bra 	$L__BB8_65;
	and.b16  	%rs4879, %rs7843, 255;
	setp.eq.s16 	%p820, %rs4879, 0;
	mov.b32 	%r8761, 19;
	@%p820 bra 	$L__BB8_65;
	and.b16  	%rs4880, %rs7844, 255;
	setp.eq.s16 	%p821, %rs4880, 0;
	mov.b32 	%r8761, 20;
	@%p821 bra 	$L__BB8_65;
	setp.eq.s16 	%p822, %rs4850, 0;
	mov.b32 	%r8761, 21;
	@%p822 bra 	$L__BB8_65;
	and.b16  	%rs4882, %rs7846, 255;
	setp.eq.s16 	%p823, %rs4882, 0;
	mov.b32 	%r8761, 22;
	@%p823 bra 	$L__BB8_65;
	and.b16  	%rs4883, %rs7847, 255;
	setp.eq.s16 	%p824, %rs4883, 0;
	mov.b32 	%r8761, 23;
	@%p824 bra 	$L__BB8_65;
	and.b16  	%rs4884, %rs7848, 255;
	setp.eq.s16 	%p825, %rs4884, 0;
	mov.b32 	%r8761, 24;
	@%p825 bra 	$L__BB8_65;
	setp.eq.s16 	%p826, %rs4851, 0;
	mov.b32 	%r8761, 25;
	@%p826 bra 	$L__BB8_65;
	and.b16  	%rs4886, %rs7850, 255;
	setp.eq.s16 	%p827, %rs4886, 0;
	mov.b32 	%r8761, 26;
	@%p827 bra 	$L__BB8_65;
	and.b16  	%rs4887, %rs7851, 255;
	setp.eq.s16 	%p828, %rs4887, 0;
	mov.b32 	%r8761, 27;
	@%p828 bra 	$L__BB8_65;
	and.b16  	%rs4888, %rs7852, 255;
	setp.eq.s16 	%p829, %rs4888, 0;
	mov.b32 	%r8761, 28;
	@%p829 bra 	$L__BB8_65;
	setp.eq.s16 	%p830, %rs4852, 0;
	mov.b32 	%r8761, 29;
	@%p830 bra 	$L__BB8_65;
	and.b16  	%rs4890, %rs7854, 255;
	setp.eq.s16 	%p831, %rs4890, 0;
	mov.b32 	%r8761, 30;
	@%p831 bra 	$L__BB8_65;
	and.b16  	%rs4891, %rs7855, 255;
	setp.eq.s16 	%p832, %rs4891, 0;
	mov.b32 	%r8761, 31;
	@%p832 bra 	$L__BB8_65;
	and.b16  	%rs4892, %rs7856, 255;
	setp.eq.s16 	%p833, %rs4892, 0;
	mov.b32 	%r8761, 32;
	@%p833 bra 	$L__BB8_65;
	setp.eq.s16 	%p834, %rs4853, 0;
	mov.b32 	%r8761, 33;
	@%p834 bra 	$L__BB8_65;
	and.b16  	%rs4894, %rs7858, 255;
	setp.eq.s16 	%p835, %rs4894, 0;
	mov.b32 	%r8761, 34;
	@%p835 bra 	$L__BB8_65;
	and.b16  	%rs4895, %rs7859, 255;
	setp.eq.s16 	%p836, %rs4895, 0;
	mov.b32 	%r8761, 35;
	@%p836 bra 	$L__BB8_65;
	and.b16  	%rs4896, %rs7860, 255;
	setp.eq.s16 	%p837, %rs4896, 0;
	mov.b32 	%r8761, 36;
	@%p837 bra 	$L__BB8_65;
	setp.eq.s16 	%p838, %rs4854, 0;
	mov.b32 	%r8761, 37;
	@%p838 bra 	$L__BB8_65;
	and.b16  	%rs4898, %rs7862, 255;
	setp.eq.s16 	%p839, %rs4898, 0;
	mov.b32 	%r8761, 38;
	@%p839 bra 	$L__BB8_65;
	and.b16  	%rs4899, %rs7863, 255;
	setp.eq.s16 	%p840, %rs4899, 0;
	mov.b32 	%r8761, 39;
	@%p840 bra 	$L__BB8_65;
	and.b16  	%rs4900, %rs7864, 255;
	setp.eq.s16 	%p841, %rs4900, 0;
	mov.b32 	%r8761, 40;
	@%p841 bra 	$L__BB8_65;
	setp.eq.s16 	%p842, %rs4855, 0;
	mov.b32 	%r8761, 41;
	@%p842 bra 	$L__BB8_65;
	and.b16  	%rs4902, %rs7866, 255;
	setp.eq.s16 	%p843, %rs4902, 0;
	mov.b32 	%r8761, 42;
	@%p843 bra 	$L__BB8_65;
	and.b16  	%rs4903, %rs7867, 255;
	setp.eq.s16 	%p844, %rs4903, 0;
	mov.b32 	%r8761, 43;
	@%p844 bra 	$L__BB8_65;
	and.b16  	%rs4904, %rs7868, 255;
	setp.eq.s16 	%p845, %rs4904, 0;
	mov.b32 	%r8761, 44;
	@%p845 bra 	$L__BB8_65;
	setp.eq.s16 	%p846, %rs4856, 0;
	mov.b32 	%r8761, 45;
	@%p846 bra 	$L__BB8_65;
	and.b16  	%rs4906, %rs7870, 255;
	setp.eq.s16 	%p847, %rs4906, 0;
	mov.b32 	%r8761, 46;
	@%p847 bra 	$L__BB8_65;
	and.b16  	%rs4907, %rs7871, 255;
	setp.eq.s16 	%p848, %rs4907, 0;
	mov.b32 	%r8761, 47;
	@%p848 bra 	$L__BB8_65;
	and.b16  	%rs4908, %rs7872, 255;
	setp.eq.s16 	%p849, %rs4908, 0;
	mov.b32 	%r8761, 48;
	@%p849 bra 	$L__BB8_65;
	setp.eq.s16 	%p850, %rs4857, 0;
	mov.b32 	%r8761, 49;
	@%p850 bra 	$L__BB8_65;
$L__BB8_118:
	add.s32 	%r8760, %r8760, %r4808;
	add.f64 	%fd138, %fd138, %fd9;
$L__BB8_119:
	cvt.u32.u16 	%r5227, %rs7824;
	and.b32  	%r5228, %r5227, 255;
	and.b16  	%rs4911, %rs7825, 255;
	mul.wide.u16 	%r5229, %rs4911, 256;
	or.b32  	%r5230, %r5229, %r5228;
	cvt.u32.u16 	%r5231, %rs7826;
	shl.b32 	%r5232, %r5231, 16;
	and.b32  	%r5233, %r5232, 16711680;
	or.b32  	%r5234, %r5230, %r5233;
	cvt.u32.u16 	%r5235, %rs7827;
	shl.b32 	%r5236, %r5235, 24;
	or.b32  	%r5148, %r5234, %r5236;
	cvt.u32.u16 	%r5237, %rs7828;
	and.b32  	%r5238, %r5237, 255;
	and.b16  	%rs4912, %rs7829, 255;
	mul.wide.u16 	%r5239, %rs4912, 256;
	or.b32  	%r5240, %r5239, %r5238;
	cvt.u32.u16 	%r5241, %rs7830;
	shl.b32 	%r5242, %r5241, 16;
	and.b32  	%r5243, %r5242, 16711680;
	or.b32  	%r5244, %r5240, %r5243;
	cvt.u32.u16 	%r5245, %rs7831;
	shl.b32 	%r5246, %r5245, 24;
	or.b32  	%r5153, %r5244, %r5246;
	cvt.u32.u16 	%r5247, %rs7832;
	and.b32  	%r5248, %r5247, 255;
	and.b16  	%rs4913, %rs7833, 255;
	mul.wide.u16 	%r5249, %rs4913, 256;
	or.b32  	%r5250, %r5249, %r5248;
	cvt.u32.u16 	%r5251, %rs7834;
	shl.b32 	%r5252, %r5251, 16;
	and.b32  	%r5253, %r5252, 16711680;
	or.b32  	%r5254, %r5250, %r5253;
	cvt.u32.u16 	%r5255, %rs7835;
	shl.b32 	%r5256, %r5255, 24;
	or.b32  	%r5158, %r5254, %r5256;
	cvt.u32.u16 	%r5257, %rs7836;
	and.b32  	%r5258, %r5257, 255;
	and.b16  	%rs4914, %rs7837, 255;
	mul.wide.u16 	%r5259, %rs4914, 256;
	or.b32  	%r5260, %r5259, %r5258;
	cvt.u32.u16 	%r5261, %rs7838;
	shl.b32 	%r5262, %r5261, 16;
	and.b32  	%r5263, %r5262, 16711680;
	or.b32  	%r5264, %r5260, %r5263;
	cvt.u32.u16 	%r5265, %rs7839;
	shl.b32 	%r5266, %r5265, 24;
	or.b32  	%r5163, %r5264, %r5266;
	cvt.u32.u16 	%r5267, %rs7840;
	and.b32  	%r5268, %r5267, 255;
	and.b16  	%rs4915, %rs7841, 255;
	mul.wide.u16 	%r5269, %rs4915, 256;
	or.b32  	%r5270, %r5269, %r5268;
	cvt.u32.u16 	%r5271, %rs7842;
	shl.b32 	%r5272, %r5271, 16;
	and.b32  	%r5273, %r5272, 16711680;
	or.b32  	%r5274, %r5270, %r5273;
	cvt.u32.u16 	%r5275, %rs7843;
	shl.b32 	%r5276, %r5275, 24;
	or.b32  	%r5168, %r5274, %r5276;
	cvt.u32.u16 	%r5277, %rs7844;
	and.b32  	%r5278, %r5277, 255;
	and.b16  	%rs4916, %rs7845, 255;
	mul.wide.u16 	%r5279, %rs4916, 256;
	or.b32  	%r5280, %r5279, %r5278;
	cvt.u32.u16 	%r5281, %rs7846;
	shl.b32 	%r5282, %r5281, 16;
	and.b32  	%r5283, %r5282, 16711680;
	or.b32  	%r5284, %r5280, %r5283;
	cvt.u32.u16 	%r5285, %rs7847;
	shl.b32 	%r5286, %r5285, 24;
	or.b32  	%r5173, %r5284, %r5286;
	cvt.u32.u16 	%r5287, %rs7848;
	and.b32  	%r5288, %r5287, 255;
	and.b16  	%rs4917, %rs7849, 255;
	mul.wide.u16 	%r5289, %rs4917, 256;
	or.b32  	%r5290, %r5289, %r5288;
	cvt.u32.u16 	%r5291, %rs7850;
	shl.b32 	%r5292, %r5291, 16;
	and.b32  	%r5293, %r5292, 16711680;
	or.b32  	%r5294, %r5290, %r5293;
	cvt.u32.u16 	%r5295, %rs7851;
	shl.b32 	%r5296, %r5295, 24;
	or.b32  	%r5178, %r5294, %r5296;
	cvt.u32.u16 	%r5297, %rs7852;
	and.b32  	%r5298, %r5297, 255;
	and.b16  	%rs4918, %rs7853, 255;
	mul.wide.u16 	%r5299, %rs4918, 256;
	or.b32  	%r5300, %r5299, %r5298;
	cvt.u32.u16 	%r5301, %rs7854;
	shl.b32 	%r5302, %r5301, 16;
	and.b32  	%r5303, %r5302, 16711680;
	or.b32  	%r5304, %r5300, %r5303;
	cvt.u32.u16 	%r5305, %rs7855;
	shl.b32 	%r5306, %r5305, 24;
	or.b32  	%r5183, %r5304, %r5306;
	cvt.u32.u16 	%r5307, %rs7856;
	and.b32  	%r5308, %r5307, 255;
	and.b16  	%rs4919, %rs7857, 255;
	mul.wide.u16 	%r5309, %rs4919, 256;
	or.b32  	%r5310, %r5309, %r5308;
	cvt.u32.u16 	%r5311, %rs7858;
	shl.b32 	%r5312, %r5311, 16;
	and.b32  	%r5313, %r5312, 16711680;
	or.b32  	%r5314, %r5310, %r5313;
	cvt.u32.u16 	%r5315, %rs7859;
	shl.b32 	%r5316, %r5315, 24;
	or.b32  	%r5188, %r5314, %r5316;
	cvt.u32.u16 	%r5317, %rs7860;
	and.b32  	%r5318, %r5317, 255;
	and.b16  	%rs4920, %rs7861, 255;
	mul.wide.u16 	%r5319, %rs4920, 256;
	or.b32  	%r5320, %r5319, %r5318;
	cvt.u32.u16 	%r5321, %rs7862;
	shl.b32 	%r5322, %r5321, 16;
	and.b32  	%r5323, %r5322, 16711680;
	or.b32  	%r5324, %r5320, %r5323;
	cvt.u32.u16 	%r5325, %rs7863;
	shl.b32 	%r5326, %r5325, 24;
	or.b32  	%r5193, %r5324, %r5326;
	cvt.u32.u16 	%r5327, %rs7864;
	and.b32  	%r5328, %r5327, 255;
	and.b16  	%rs4921, %rs7865, 255;
	mul.wide.u16 	%r5329, %rs4921, 256;
	or.b32  	%r5330, %r5329, %r5328;
	cvt.u32.u16 	%r5331, %rs7866;
	shl.b32 	%r5332, %r5331, 16;
	and.b32  	%r5333, %r5332, 16711680;
	or.b32  	%r5334, %r5330, %r5333;
	cvt.u32.u16 	%r5335, %rs7867;
	shl.b32 	%r5336, %r5335, 24;
	or.b32  	%r5198, %r5334, %r5336;
	cvt.u32.u16 	%r5337, %rs7868;
	and.b32  	%r5338, %r5337, 255;
	and.b16  	%rs4922, %rs7869, 255;
	mul.wide.u16 	%r5339, %rs4922, 256;
	or.b32  	%r5340, %r5339, %r5338;
	cvt.u32.u16 	%r5341, %rs7870;
	shl.b32 	%r5342, %r5341, 16;
	and.b32  	%r5343, %r5342, 16711680;
	or.b32  	%r5344, %r5340, %r5343;
	cvt.u32.u16 	%r5345, %rs7871;
	shl.b32 	%r5346, %r5345, 24;
	or.b32  	%r5203, %r5344, %r5346;
	cvt.u32.u16 	%r5347, %rs7872;
	and.b32  	%r5348, %r5347, 255;
	and.b16  	%rs4923, %rs7873, 255;
	mul.wide.u16 	%r5349, %rs4923, 256;
	or.b32  	%r5208, %r5349, %r5348;
	mov.b32 	%r5224, 2;
	mov.b32 	%r5226, -1;
	// begin inline asm
	shfl.sync.down.b32 %r5147, %r5148, %r5224, %r4821, %r5226;
	// end inline asm
	// begin inline asm
	shfl.sync.down.b32 %r5152, %r5153, %r5224, %r4821, %r5226;
	// end inline asm
	// begin inline asm
	shfl.sync.down.b32 %r5157, %r5158, %r5224, %r4821, %r5226;
	// end inline asm
	// begin inline asm
	shfl.sync.down.b32 %r5162, %r5163, %r5224, %r4821, %r5226;
	// end inline asm
	// begin inline asm
	shfl.sync.down.b32 %r5167, %r5168, %r5224, %r4821, %r5226;
	// end inline asm
	// begin inline asm
	shfl.sync.down.b32 %r5172, %r5173, %r5224, %r4821, %r5226;
	// end inline asm
	// begin inline asm
	shfl.sync.down.b32 %r5177, %r5178, %r5224, %r4821, %r5226;
	// end inline asm
	// begin inline asm
	shfl.sync.down.b32 %r5182, %r5183, %r5224, %r4821, %r5226;
	// end inline asm
	// begin inline asm
	shfl.sync.down.b32 %r5187, %r5188, %r5224, %r4821, %r5226;
	// end inline asm
	// begin inline asm
	shfl.sync.down.b32 %r5192, %r5193, %r5224, %r4821, %r5226;
	// end inline asm
	// begin inline asm
	shfl.sync.down.b32 %r5197, %r5198, %r5224, %r4821, %r5226;
	// end inline asm
	// begin inline asm
	shfl.sync.down.b32 %r5202, %r5203, %r5224, %r4821, %r5226;
	// end inline asm
	// begin inline asm
	shfl.sync.down.b32 %r5207, %r5208, %r5224, %r4821, %r5226;
	// end inline asm
	// begin inline asm
	shfl.sync.down.b32 %r5212, %r8760, %r5224, %r4821, %r5226;
	// end inline asm
	mov.b64 	%rd189, %fd138;
	mov.b64 	{%r5218, %r5223}, %rd189;
	// begin inline asm
	shfl.sync.down.b32 %r5217, %r5218, %r5224, %r4821, %r5226;
	// end inline asm
	// begin inline asm
	shfl.sync.down.b32 %r5222, %r5223, %r5224, %r4821, %r5226;
	// end inline asm
	add.s32 	%r5350, %r4742, 2;
	setp.gt.s32 	%p853, %r5350, %r4821;
	@%p853 bra 	$L__BB8_175;
	shr.u32 	%r5352, %r5207, 8;
	cvt.u16.u32 	%rs4924, %r5352;
	cvt.u16.u32 	%rs4925, %r5207;
	mov.b64 	%rd190, {%r5217, %r5222};
	mov.b64 	%fd14, %rd190;
	cvt.u16.u32 	%rs5899, %r5147;
	add.u64 	%rd7, %SPL, 0;
	add.u64 	%rd8, %SPL, 64;
	and.b16  	%rs4926, %rs7824, 255;
	prmt.b32 	%r5355, %r5241, %r5245, 0x3340U;
	cvt.u32.u16 	%r5356, %rs7829;
	prmt.b32 	%r5358, %r5237, %r5356, 0x3340U;
	prmt.b32 	%r5359, %r5358, %r5355, 0x5410U;
	prmt.b32 	%r5362, %r5231, %r5235, 0x3340U;
	cvt.u32.u16 	%r5363, %rs7825;
	prmt.b32 	%r5365, %r5227, %r5363, 0x3340U;
	prmt.b32 	%r5366, %r5365, %r5362, 0x5410U;
	st.local.v2.b32 	[%rd7], {%r5366, %r5359};
	prmt.b32 	%r5369, %r5261, %r5265, 0x3340U;
	cvt.u32.u16 	%r5370, %rs7837;
	prmt.b32 	%r5372, %r5257, %r5370, 0x3340U;
	prmt.b32 	%r5373, %r5372, %r5369, 0x5410U;
	prmt.b32 	%r5376, %r5251, %r5255, 0x3340U;
	cvt.u32.u16 	%r5377, %rs7833;
	prmt.b32 	%r5379, %r5247, %r5377, 0x3340U;
	prmt.b32 	%r5380, %r5379, %r5376, 0x5410U;
	st.local.v2.b32 	[%rd7+8], {%r5380, %r5373};
	prmt.b32 	%r5383, %r5281, %r5285, 0x3340U;
	cvt.u32.u16 	%r5384, %rs7845;
	prmt.b32 	%r5386, %r5277, %r5384, 0x3340U;
	prmt.b32 	%r5387, %r5386, %r5383, 0x5410U;
	prmt.b32 	%r5390, %r5271, %r5275, 0x3340U;
	cvt.u32.u16 	%r5391, %rs7841;
	prmt.b32 	%r5393, %r5267, %r5391, 0x3340U;
	prmt.b32 	%r5394, %r5393, %r5390, 0x5410U;
	st.local.v2.b32 	[%rd7+16], {%r5394, %r5387};
	prmt.b32 	%r5397, %r5301, %r5305, 0x3340U;
	cvt.u32.u16 	%r5398, %rs7853;
	prmt.b32 	%r5400, %r5297, %r5398, 0x3340U;
	prmt.b32 	%r5401, %r5400, %r5397, 0x5410U;
	prmt.b32 	%r5404, %r5291, %r5295, 0x3340U;
	cvt.u32.u16 	%r5405, %rs7849;
	prmt.b32 	%r5407, %r5287, %r5405, 0x3340U;
	prmt.b32 	%r5408, %r5407, %r5404, 0x5410U;
	st.local.v2.b32 	[%rd7+24], {%r5408, %r5401};
	prmt.b32 	%r5411, %r5321, %r5325, 0x3340U;
	cvt.u32.u16 	%r5412, %rs7861;
	prmt.b32 	%r5414, %r5317, %r5412, 0x3340U;
	prmt.b32 	%r5415, %r5414, %r5411, 0x5410U;
	prmt.b32 	%r5418, %r5311, %r5315, 0x3340U;
	cvt.u32.u16 	%r5419, %rs7857;
	prmt.b32 	%r5421, %r5307, %r5419, 0x3340U;
	prmt.b32 	%r5422, %r5421, %r5418, 0x5410U;
	st.local.v2.b32 	[%rd7+32], {%r5422, %r5415};
	prmt.b32 	%r5425, %r5341, %r5345, 0x3340U;
	cvt.u32.u16 	%r5426, %rs7869;
	prmt.b32 	%r5428, %r5337, %r5426, 0x3340U;
	prmt.b32 	%r5429, %r5428, %r5425, 0x5410U;
	prmt.b32 	%r5432, %r5331, %r5335, 0x3340U;
	cvt.u32.u16 	%r5433, %rs7865;
	prmt.b32 	%r5435, %r5327, %r5433, 0x3340U;
	prmt.b32 	%r5436, %r5435, %r5432, 0x5410U;
	st.local.v2.b32 	[%rd7+40], {%r5436, %r5429};
	st.local.v2.u8 	[%rd7+48], {%rs7872, %rs7873};
	st.local.u32 	[%rd7+52], %r8760;
	st.local.f64 	[%rd7+56], %fd138;
	st.local.v2.b32 	[%rd8], {%r5147, %r5152};
	st.local.v2.b32 	[%rd8+8], {%r5157, %r5162};
	st.local.v2.b32 	[%rd8+16], {%r5167, %r5172};
	st.local.v2.b32 	[%rd8+24], {%r5177, %r5182};
	st.local.v2.b32 	[%rd8+32], {%r5187, %r5192};
	st.local.v2.b32 	[%rd8+40], {%r5197, %r5202};
	st.local.v2.u8 	[%rd8+48], {%rs4925, %rs4924};
	st.local.u32 	[%rd8+52], %r5212;
	st.local.v2.u32 	[%rd8+56], {%r5217, %r5222};
	setp.ne.s16 	%p854, %rs4926, 0;
	mov.b32 	%r8765, 0;
	@%p854 bra 	$L__BB8_125;
$L__BB8_121:
	and.b16  	%rs4976, %rs5899, 255;
	setp.eq.s16 	%p904, %rs4976, 0;
	@%p904 bra 	$L__BB8_174;
	mov.b32 	%r8766, 0;
$L__BB8_123:
	add.s32 	%r5487, %r8766, %r8765;
	cvt.u64.u32 	%rd193, %r5487;
	add.s64 	%rd194, %rd7, %rd193;
	st.local.u8 	[%rd194], %rs5899;
	add.s32 	%r61, %r8766, 1;
	cvt.u64.u32 	%rd195, %r8766;
	add.s64 	%rd196, %rd8, %rd195;
	ld.local.u8 	%rs5899, [%rd196+1];
	setp.ne.s16 	%p905, %rs5899, 0;
	mov.u32 	%r8766, %r61;
	@%p905 bra 	$L__BB8_123;
	ld.local.u32 	%r8760, [%rd7+52];
	ld.local.f64 	%fd138, [%rd7+56];
	ld.local.v2.b32 	{%r5488, %r5489}, [%rd7];
	bfe.u32 	%r5490, %r5488, 0, 8;
	cvt.u16.u32 	%rs7824, %r5490;
	bfe.u32 	%r5491, %r5488, 8, 8;
	cvt.u16.u32 	%rs7825, %r5491;
	bfe.u32 	%r5492, %r5488, 16, 8;
	cvt.u16.u32 	%rs7826, %r5492;
	bfe.u32 	%r5493, %r5488, 24, 8;
	cvt.u16.u32 	%rs7827, %r5493;
	bfe.u32 	%r5494, %r5489, 0, 8;
	cvt.u16.u32 	%rs7828, %r5494;
	bfe.u32 	%r5495, %r5489, 8, 8;
	cvt.u16.u32 	%rs7829, %r5495;
	bfe.u32 	%r5496, %r5489, 16, 8;
	cvt.u16.u32 	%rs7830, %r5496;
	bfe.u32 	%r5497, %r5489, 24, 8;
	cvt.u16.u32 	%rs7831, %r5497;
	ld.local.v2.b32 	{%r5498, %r5499}, [%rd7+8];
	bfe.u32 	%r5500, %r5498, 0, 8;
	cvt.u16.u32 	%rs7832, %r5500;
	bfe.u32 	%r5501, %r5498, 8, 8;
	cvt.u16.u32 	%rs7833, %r5501;
	bfe.u32 	%r5502, %r5498, 16, 8;
	cvt.u16.u32 	%rs7834, %r5502;
	bfe.u32 	%r5503, %r5498, 24, 8;
	cvt.u16.u32 	%rs7835, %r5503;
	bfe.u32 	%r5504, %r5499, 0, 8;
	cvt.u16.u32 	%rs7836, %r5504;
	bfe.u32 	%r5505, %r5499, 8, 8;
	cvt.u16.u32 	%rs7837, %r5505;
	bfe.u32 	%r5506, %r5499, 16, 8;
	cvt.u16.u32 	%rs7838, %r5506;
	bfe.u32 	%r5507, %r5499, 24, 8;
	cvt.u16.u32 	%rs7839, %r5507;
	ld.local.v2.b32 	{%r5508, %r5509}, [%rd7+16];
	bfe.u32 	%r5510, %r5508, 0, 8;
	cvt.u16.u32 	%rs7840, %r5510;
	bfe.u32 	%r5511, %r5508, 8, 8;
	cvt.u16.u32 	%rs7841, %r5511;
	bfe.u32 	%r5512, %r5508, 16, 8;
	cvt.u16.u32 	%rs7842, %r5512;
	bfe.u32 	%r5513, %r5508, 24, 8;
	cvt.u16.u32 	%rs7843, %r5513;
	bfe.u32 	%r5514, %r5509, 0, 8;
	cvt.u16.u32 	%rs7844, %r5514;
	bfe.u32 	%r5515, %r5509, 8, 8;
	cvt.u16.u32 	%rs7845, %r5515;
	bfe.u32 	%r5516, %r5509, 16, 8;
	cvt.u16.u32 	%rs7846, %r5516;
	bfe.u32 	%r5517, %r5509, 24, 8;
	cvt.u16.u32 	%rs7847, %r5517;
	ld.local.v2.b32 	{%r5518, %r5519}, [%rd7+24];
	bfe.u32 	%r5520, %r5518, 0, 8;
	cvt.u16.u32 	%rs7848, %r5520;
	bfe.u32 	%r5521, %r5518, 8, 8;
	cvt.u16.u32 	%rs7849, %r5521;
	bfe.u32 	%r5522, %r5518, 16, 8;
	cvt.u16.u32 	%rs7850, %r5522;
	bfe.u32 	%r5523, %r5518, 24, 8;
	cvt.u16.u32 	%rs7851, %r5523;
	bfe.u32 	%r5524, %r5519, 0, 8;
	cvt.u16.u32 	%rs7852, %r5524;
	bfe.u32 	%r5525, %r5519, 8, 8;
	cvt.u16.u32 	%rs7853, %r5525;
	bfe.u32 	%r5526, %r5519, 16, 8;
	cvt.u16.u32 	%rs7854, %r5526;
	bfe.u32 	%r5527, %r5519, 24, 8;
	cvt.u16.u32 	%rs7855, %r5527;
	ld.local.v2.b32 	{%r5528, %r5529}, [%rd7+32];
	bfe.u32 	%r5530, %r5528, 0, 8;
	cvt.u16.u32 	%rs7856, %r5530;
	bfe.u32 	%r5531, %r5528, 8, 8;
	cvt.u16.u32 	%rs7857, %r5531;
	bfe.u32 	%r5532, %r5528, 16, 8;
	cvt.u16.u32 	%rs7858, %r5532;
	bfe.u32 	%r5533, %r5528, 24, 8;
	cvt.u16.u32 	%rs7859, %r5533;
	bfe.u32 	%r5534, %r5529, 0, 8;
	cvt.u16.u32 	%rs7860, %r5534;
	bfe.u32 	%r5535, %r5529, 8, 8;
	cvt.u16.u32 	%rs7861, %r5535;
	bfe.u32 	%r5536, %r5529, 16, 8;
	cvt.u16.u32 	%rs7862, %r5536;
	bfe.u32 	%r5537, %r5529, 24, 8;
	cvt.u16.u32 	%rs7863, %r5537;
	ld.local.v2.b32 	{%r5538, %r5539}, [%rd7+40];
	bfe.u32 	%r5540, %r5538, 0, 8;
	cvt.u16.u32 	%rs7864, %r5540;
	bfe.u32 	%r5541, %r5538, 8, 8;
	cvt.u16.u32 	%rs7865, %r5541;
	bfe.u32 	%r5542, %r5538, 16, 8;
	cvt.u16.u32 	%rs7866, %r5542;
	bfe.u32 	%r5543, %r5538, 24, 8;
	cvt.u16.u32 	%rs7867, %r5543;
	bfe.u32 	%r5544, %r5539, 0, 8;
	cvt.u16.u32 	%rs7868, %r5544;
	bfe.u32 	%r5545, %r5539, 8, 8;
	cvt.u16.u32 	%rs7869, %r5545;
	bfe.u32 	%r5546, %r5539, 16, 8;
	cvt.u16.u32 	%rs7870, %r5546;
	bfe.u32 	%r5547, %r5539, 24, 8;
	cvt.u16.u32 	%rs7871, %r5547;
	ld.local.v2.u8 	{%rs7872, %rs7873}, [%rd7+48];
	bra.uni 	$L__BB8_174;
$L__BB8_125:
	setp.eq.s16 	%p855, %rs4911, 0;
	mov.b32 	%r8765, 1;
	@%p855 bra 	$L__BB8_121;
	and.b16  	%rs4928, %rs7826, 255;
	setp.eq.s16 	%p856, %rs4928, 0;
	mov.b32 	%r8765, 2;
	@%p856 bra 	$L__BB8_121;
	and.b16  	%rs4929, %rs7827, 255;
	setp.eq.s16 	%p857, %rs4929, 0;
	mov.b32 	%r8765, 3;
	@%p857 bra 	$L__BB8_121;
	and.b16  	%rs4930, %rs7828, 255;
	setp.eq.s16 	%p858, %rs4930, 0;
	mov.b32 	%r8765, 4;
	@%p858 bra 	$L__BB8_121;
	setp.eq.s16 	%p859, %rs4912, 0;
	mov.b32 	%r8765, 5;
	@%p859 bra 	$L__BB8_121;
	and.b16  	%rs4932, %rs7830, 255;
	setp.eq.s16 	%p860, %rs4932, 0;
	mov.b32 	%r8765, 6;
	@%p860 bra 	$L__BB8_121;
	and.b16  	%rs4933, %rs7831, 255;
	setp.eq.s16 	%p861, %rs4933, 0;
	mov.b32 	%r8765, 7;
	@%p861 bra 	$L__BB8_121;
	and.b16  	%rs4934, %rs7832, 255;
	setp.eq.s16 	%p862, %rs4934, 0;
	mov.b32 	%r8765, 8;
	@%p862 bra 	$L__BB8_121;
	setp.eq.s16 	%p863, %rs4913, 0;
	mov.b32 	%r8765, 9;
	@%p863 bra 	$L__BB8_121;
	and.b16  	%rs4936, %rs7834, 255;
	setp.eq.s16 	%p864, %rs4936, 0;
	mov.b32 	%r8765, 10;
	@%p864 bra 	$L__BB8_121;
	and.b16  	%rs4937, %rs7835, 255;
	setp.eq.s16 	%p865, %rs4937, 0;
	mov.b32 	%r8765, 11;
	@%p865 bra 	$L__BB8_121;
	and.b16  	%rs4938, %rs7836, 255;
	setp.eq.s16 	%p866, %rs4938, 0;
	mov.b32 	%r8765, 12;
	@%p866 bra 	$L__BB8_121;
	setp.eq.s16 	%p867, %rs4914, 0;
	mov.b32 	%r8765, 13;
	@%p867 bra 	$L__BB8_121;
	and.b16  	%rs4940, %rs7838, 255;
	setp.eq.s16 	%p868, %rs4940, 0;
	mov.b32 	%r8765, 14;
	@%p868 bra 	$L__BB8_121;
	and.b16  	%rs4941, %rs7839, 255;
	setp.eq.s16 	%p869, %rs4941, 0;
	mov.b32 	%r8765, 15;
	@%p869 bra 	$L__BB8_121;
	and.b16  	%rs4942, %rs7840, 255;
	setp.eq.s16 	%p870, %rs4942, 0;
	mov.b32 	%r8765, 16;
	@%p870 bra 	$L__BB8_121;
	setp.eq.s16 	%p871, %rs4915, 0;
	mov.b32 	%r8765, 17;
	@%p871 bra 	$L__BB8_121;
	and.b16  	%rs4944, %rs7842, 255;
	setp.eq.s16 	%p872, %rs4944, 0;
	mov.b32 	%r8765, 18;
	@%p872 bra 	$L__BB8_121;
	and.b16  	%rs4945, %rs7843, 255;
	setp.eq.s16 	%p873, %rs4945, 0;
	mov.b32 	%r8765, 19;
	@%p873 bra 	$L__BB8_121;
	and.b16  	%rs4946, %rs7844, 255;
	setp.eq.s16 	%p874, %rs4946, 0;
	mov.b32 	%r8765, 20;
	@%p874 bra 	$L__BB8_121;
	setp.eq.s16 	%p875, %rs4916, 0;
	mov.b32 	%r8765, 21;
	@%p875 bra 	$L__BB8_121;
	and.b16  	%rs4948, %rs7846, 255;
	setp.eq.s16 	%p876, %rs4948, 0;
	mov.b32 	%r8765, 22;
	@%p876 bra 	$L__BB8_121;
	and.b16  	%rs4949, %rs7847, 255;
	setp.eq.s16 	%p877, %rs4949, 0;
	mov.b32 	%r8765, 23;
	@%p877 bra 	$L__BB8_121;
	and.b16  	%rs4950, %rs7848, 255;
	setp.eq.s16 	%p878, %rs4950, 0;
	mov.b32 	%r8765, 24;
	@%p878 bra 	$L__BB8_121;
	setp.eq.s16 	%p879, %rs4917, 0;
	mov.b32 	%r8765, 25;
	@%p879 bra 	$L__BB8_121;
	and.b16  	%rs4952, %rs7850, 255;
	setp.eq.s16 	%p880, %rs4952, 0;
	mov.b32 	%r8765, 26;
	@%p880 bra 	$L__BB8_121;
	and.b16  	%rs4953, %rs7851, 255;
	setp.eq.s16 	%p881, %rs4953, 0;
	mov.b32 	%r8765, 27;
	@%p881 bra 	$L__BB8_121;
	and.b16  	%rs4954, %rs7852, 255;
	setp.eq.s16 	%p882, %rs4954, 0;
	mov.b32 	%r8765, 28;
	@%p882 bra 	$L__BB8_121;
	setp.eq.s16 	%p883, %rs4918, 0;
	mov.b32 	%r8765, 29;
	@%p883 bra 	$L__BB8_121;
	and.b16  	%rs4956, %rs7854, 255;
	setp.eq.s16 	%p884, %rs4956, 0;
	mov.b32 	%r8765, 30;
	@%p884 bra 	$L__BB8_121;
	and.b16  	%rs4957, %rs7855, 255;
	setp.eq.s16 	%p885, %rs4957, 0;
	mov.b32 	%r8765, 31;
	@%p885 bra 	$L__BB8_121;
	and.b16  	%rs4958, %rs7856, 255;
	setp.eq.s16 	%p886, %rs4958, 0;
	mov.b32 	%r8765, 32;
	@%p886 bra 	$L__BB8_121;
	setp.eq.s16 	%p887, %rs4919, 0;
	mov.b32 	%r8765, 33;
	@%p887 bra 	$L__BB8_121;
	and.b16  	%rs4960, %rs7858, 255;
	setp.eq.s16 	%p888, %rs4960, 0;
	mov.b32 	%r8765, 34;
	@%p888 bra 	$L__BB8_121;
	and.b16  	%rs4961, %rs7859, 255;
	setp.eq.s16 	%p889, %rs4961, 0;
	mov.b32 	%r8765, 35;
	@%p889 bra 	$L__BB8_121;
	and.b16  	%rs4962, %rs7860, 255;
	setp.eq.s16 	%p890, %rs4962, 0;
	mov.b32 	%r8765, 36;
	@%p890 bra 	$L__BB8_121;
	setp.eq.s16 	%p891, %rs4920, 0;
	mov.b32 	%r8765, 37;
	@%p891 bra 	$L__BB8_121;
	and.b16  	%rs4964, %rs7862, 255;
	setp.eq.s16 	%p892, %rs4964, 0;
	mov.b32 	%r8765, 38;
	@%p892 bra 	$L__BB8_121;
	and.b16  	%rs4965, %rs7863, 255;
	setp.eq.s16 	%p893, %rs4965, 0;
	mov.b32 	%r8765, 39;
	@%p893 bra 	$L__BB8_121;
	and.b16  	%rs4966, %rs7864, 255;
	setp.eq.s16 	%p894, %rs4966, 0;
	mov.b32 	%r8765, 40;
	@%p894 bra 	$L__BB8_121;
	setp.eq.s16 	%p895, %rs4921, 0;
	mov.b32 	%r8765, 41;
	@%p895 bra 	$L__BB8_121;
	and.b16  	%rs4968, %rs7866, 255;
	setp.eq.s16 	%p896, %rs4968, 0;
	mov.b32 	%r8765, 42;
	@%p896 bra 	$L__BB8_121;
	and.b16  	%rs4969, %rs7867, 255;
	setp.eq.s16 	%p897, %rs4969, 0;
	mov.b32 	%r8765, 43;
	@%p897 bra 	$L__BB8_121;
	and.b16  	%rs4970, %rs7868, 255;
	setp.eq.s16 	%p898, %rs4970, 0;
	mov.b32 	%r8765, 44;
	@%p898 bra 	$L__BB8_121;
	setp.eq.s16 	%p899, %rs4922, 0;
	mov.b32 	%r8765, 45;
	@%p899 bra 	$L__BB8_121;
	and.b16  	%rs4972, %rs7870, 255;
	setp.eq.s16 	%p900, %rs4972, 0;
	mov.b32 	%r8765, 46;
	@%p900 bra 	$L__BB8_121;
	and.b16  	%rs4973, %rs7871, 255;
	setp.eq.s16 	%p901, %rs4973, 0;
	mov.b32 	%r8765, 47;
	@%p901 bra 	$L__BB8_121;
	and.b16  	%rs4974, %rs7872, 255;
	setp.eq.s16 	%p902, %rs4974, 0;
	mov.b32 	%r8765, 48;
	@%p902 bra 	$L__BB8_121;
	setp.eq.s16 	%p903, %rs4923, 0;
	mov.b32 	%r8765, 49;
	@%p903 bra 	$L__BB8_121;
$L__BB8_174:
	add.s32 	%r8760, %r8760, %r5212;
	add.f64 	%fd138, %fd138, %fd14;
$L__BB8_175:
	cvt.u32.u16 	%r5628, %rs7824;
	and.b32  	%r5629, %r5628, 255;
	and.b16  	%rs4977, %rs7825, 255;
	mul.wide.u16 	%r5630, %rs4977, 256;
	or.b32  	%r5631, %r5630, %r5629;
	cvt.u32.u16 	%r5632, %rs7826;
	shl.b32 	%r5633, %r5632, 16;
	and.b32  	%r5634, %r5633, 16711680;
	or.b32  	%r5635, %r5631, %r5634;
	cvt.u32.u16 	%r5636, %rs7827;
	shl.b32 	%r5637, %r5636, 24;
	or.b32  	%r5549, %r5635, %r5637;
	cvt.u32.u16 	%r5638, %rs7828;
	and.b32  	%r5639, %r5638, 255;
	and.b16  	%rs4978, %rs7829, 255;
	mul.wide.u16 	%r5640, %rs4978, 256;
	or.b32  	%r5641, %r5640, %r5639;
	cvt.u32.u16 	%r5642, %rs7830;
	shl.b32 	%r5643, %r5642, 16;
	and.b32  	%r5644, %r5643, 16711680;
	or.b32  	%r5645, %r5641, %r5644;
	cvt.u32.u16 	%r5646, %rs7831;
	shl.b32 	%r5647, %r5646, 24;
	or.b32  	%r5554, %r5645, %r5647;
	cvt.u32.u16 	%r5648, %rs7832;
	and.b32  	%r5649, %r5648, 255;
	and.b16  	%rs4979, %rs7833, 255;
	mul.wide.u16 	%r5650, %rs4979, 256;
	or.b32  	%r5651, %r5650, %r5649;
	cvt.u32.u16 	%r5652, %rs7834;
	shl.b32 	%r5653, %r5652, 16;
	and.b32  	%r5654, %r5653, 16711680;
	or.b32  	%r5655, %r5651, %r5654;
	cvt.u32.u16 	%r5656, %rs7835;
	shl.b32 	%r5657, %r5656, 24;
	or.b32  	%r5559, %r5655, %r5657;
	cvt.u32.u16 	%r5658, %rs7836;
	and.b32  	%r5659, %r5658, 255;
	and.b16  	%rs4980, %rs7837, 255;
	mul.wide.u16 	%r5660, %rs4980, 256;
	or.b32  	%r5661, %r5660, %r5659;
	cvt.u32.u16 	%r5662, %rs7838;
	shl.b32 	%r5663, %r5662, 16;
	and.b32  	%r5664, %r5663, 16711680;
	or.b32  	%r5665, %r5661, %r5664;
	cvt.u32.u16 	%r5666, %rs7839;
	shl.b32 	%r5667, %r5666, 24;
	or.b32  	%r5564, %r5665, %r5667;
	cvt.u32.u16 	%r5668, %rs7840;
	and.b32  	%r5669, %r5668, 255;
	and.b16  	%rs4981, %rs7841, 255;
	mul.wide.u16 	%r5670, %rs4981, 256;
	or.b32  	%r5671, %r5670, %r5669;
	cvt.u32.u16 	%r5672, %rs7842;
	shl.b32 	%r5673, %r5672, 16;
	and.b32  	%r5674, %r5673, 16711680;
	or.b32  	%r5675, %r5671, %r5674;
	cvt.u32.u16 	%r5676, %rs7843;
	shl.b32 	%r5677, %r5676, 24;
	or.b32  	%r5569, %r5675, %r5677;
	cvt.u32.u16 	%r5678, %rs7844;
	and.b32  	%r5679, %r5678, 255;
	and.b16  	%rs4982, %rs7845, 255;
	mul.wide.u16 	%r5680, %rs4982, 256;
	or.b32  	%r5681, %r5680, %r5679;
	cvt.u32.u16 	%r5682, %rs7846;
	shl.b32 	%r5683, %r5682, 16;
	and.b32  	%r5684, %r5683, 16711680;
	or.b32  	%r5685, %r5681, %r5684;
	cvt.u32.u16 	%r5686, %rs7847;
	shl.b32 	%r5687, %r5686, 24;
	or.b32  	%r5574, %r5685, %r5687;
	cvt.u32.u16 	%r5688, %rs7848;
	and.b32  	%r5689, %r5688, 255;
	and.b16  	%rs4983, %rs7849, 255;
	mul.wide.u16 	%r5690, %rs4983, 256;
	or.b32  	%r5691, %r5690, %r5689;
	cvt.u32.u16 	%r5692, %rs7850;
	shl.b32 	%r5693, %r5692, 16;
	and.b32  	%r5694, %r5693, 16711680;
	or.b32  	%r5695, %r5691, %r5694;
	cvt.u32.u16 	%r5696, %rs7851;
	shl.b32 	%r5697, %r5696, 24;
	or.b32  	%r5579, %r5695, %r5697;
	cvt.u32.u16 	%r5698, %rs7852;
	and.b32  	%r5699, %r5698, 255;
	and.b16  	%rs4984, %rs7853, 255;
	mul.wide.u16 	%r5700, %rs4984, 256;
	or.b32  	%r5701, %r5700, %r5699;
	cvt.u32.u16 	%r5702, %rs7854;
	shl.b32 	%r5703, %r5702, 16;
	and.b32  	%r5704, %r5703, 16711680;
	or.b32  	%r5705, %r5701, %r5704;
	cvt.u32.u16 	%r5706, %rs7855;
	shl.b32 	%r5707, %r5706, 24;
	or.b32  	%r5584, %r5705, %r5707;
	cvt.u32.u16 	%r5708, %rs7856;
	and.b32  	%r5709, %r5708, 255;
	and.b16  	%rs4985, %rs7857, 255;
	mul.wide.u16 	%r5710, %rs4985, 256;
	or.b32  	%r5711, %r5710, %r5709;
	cvt.u32.u16 	%r5712, %rs7858;
	shl.b32 	%r5713, %r5712, 16;
	and.b32  	%r5714, %r5713, 16711680;
	or.b32  	%r5715, %r5711, %r5714;
	cvt.u32.u16 	%r5716, %rs7859;
	shl.b32 	%r5717, %r5716, 24;
	or.b32  	%r5589, %r5715, %r5717;
	cvt.u32.u16 	%r5718, %rs7860;
	and.b32  	%r5719, %r5718, 255;
	and.b16  	%rs4986, %rs7861, 255;
	mul.wide.u16 	%r5720, %rs4986, 256;
	or.b32  	%r5721, %r5720, %r5719;
	cvt.u32.u16 	%r5722, %rs7862;
	shl.b32 	%r5723, %r5722, 16;
	and.b32  	%r5724, %r5723, 16711680;
	or.b32  	%r5725, %r5721, %r5724;
	cvt.u32.u16 	%r5726, %rs7863;
	shl.b32 	%r5727, %r5726, 24;
	or.b32  	%r5594, %r5725, %r5727;
	cvt.u32.u16 	%r5728, %rs7864;
	and.b32  	%r5729, %r5728, 255;
	and.b16  	%rs4987, %rs7865, 255;
	mul.wide.u16 	%r5730, %rs4987, 256;
	or.b32  	%r5731, %r5730, %r5729;
	cvt.u32.u16 	%r5732, %rs7866;
	shl.b32 	%r5733, %r5732, 16;
	and.b32  	%r5734, %r5733, 16711680;
	or.b32  	%r5735, %r5731, %r5734;
	cvt.u32.u16 	%r5736, %rs7867;
	shl.b32 	%r5737, %r5736, 24;
	or.b32  	%r5599, %r5735, %r5737;
	cvt.u32.u16 	%r5738, %rs7868;
	and.b32  	%r5739, %r5738, 255;
	and.b16  	%rs4988, %rs7869, 255;
	mul.wide.u16 	%r5740, %rs4988, 256;
	or.b32  	%r5741, %r5740, %r5739;
	cvt.u32.u16 	%r5742, %rs7870;
	shl.b32 	%r5743, %r5742, 16;
	and.b32  	%r5744, %r5743, 16711680;
	or.b32  	%r5745, %r5741, %r5744;
	cvt.u32.u16 	%r5746, %rs7871;
	shl.b32 	%r5747, %r5746, 24;
	or.b32  	%r5604, %r5745, %r5747;
	cvt.u32.u16 	%r5748, %rs7872;
	and.b32  	%r5749, %r5748, 255;
	and.b16  	%rs4989, %rs7873, 255;
	mul.wide.u16 	%r5750, %rs4989, 256;
	or.b32  	%r5609, %r5750, %r5749;
	mov.b32 	%r5625, 4;
	mov.b32 	%r5627, -1;
	// begin inline asm
	shfl.sync.down.b32 %r5548, %r5549, %r5625, %r4821, %r5627;
	// end inline asm
	// begin inline asm
	shfl.sync.down.b32 %r5553, %r5554, %r5625, %r4821, %r5627;
	// end inline asm
	// begin inline asm
	shfl.sync.down.b32 %r5558, %r5559, %r5625, %r4821, %r5627;
	// end inline asm
	// begin inline asm
	shfl.sync.down.b32 %r5563, %r5564, %r5625, %r4821, %r5627;
	// end inline asm
	// begin inline asm
	shfl.sync.down.b32 %r5568, %r5569, %r5625, %r4821, %r5627;
	// end inline asm
	// begin inline asm
	shfl.sync.down.b32 %r5573, %r5574, %r5625, %r4821, %r5627;
	// end inline asm
	// begin inline asm
	shfl.sync.down.b32 %r5578, %r5579, %r5625, %r4821, %r5627;
	// end inline asm
	// begin inline asm
	shfl.sync.down.b32 %r5583, %r5584, %r5625, %r4821, %r5627;
	// end inline asm
	// begin inline asm
	shfl.sync.down.b32 %r5588, %r5589, %r5625, %r4821, %r5627;
	// end inline asm
	// begin inline asm
	shfl.sync.down.b32 %r5593, %r5594, %r5625, %r4821, %r5627;
	// end inline asm
	// begin inline asm
	shfl.sync.down.b32 %r5598, %r5599, %r5625, %r4821, %r5627;
	// end inline asm
	// begin inline asm
	shfl.sync.down.b32 %r5603, %r5604, %r5625, %r4821, %r5627;
	// end inline asm
	// begin inline asm
	shfl.sync.down.b32 %r5608, %r5609, %r5625, %r4821, %r5627;
	// end inline asm
	// begin inline asm
	shfl.sync.down.b32 %r5613, %r8760, %r5625, %r4821, %r5627;
	// end inline asm
	mov.b64 	%rd197, %fd138;
	mov.b64 	{%r5619, %r5624}, %rd197;
	// begin inline asm
	shfl.sync.down.b32 %r5618, %r5619, %r5625, %r4821, %r5627;
	// end inline asm
	// begin inline asm
	shfl.sync.down.b32 %r5623, %r5624, %r5625, %r4821, %r5627;
	// end inline asm
	add.s32 	%r5751, %r4742, 4;
	setp.gt.s32 	%p906, %r5751, %r4821;
	@%p906 bra 	$L__BB8_231;
	shr.u32 	%r5753, %r5608, 8;
	cvt.u16.u32 	%rs4990, %r5753;
	cvt.u16.u32 	%rs4991, %r5608;
	mov.b64 	%rd198, {%r5618, %r5623};
	mov.b64 	%fd19, %rd198;
	cvt.u16.u32 	%rs6000, %r5548;
	add.u64 	%rd9, %SPL, 0;
	add.u64 	%rd10, %SPL, 64;
	and.b16  	%rs4992, %rs7824, 255;
	prmt.b32 	%r5756, %r5642, %r5646, 0x3340U;
	cvt.u32.u16 	%r5757, %rs7829;
	prmt.b32 	%r5759, %r5638, %r5757, 0x3340U;
	prmt.b32 	%r5760, %r5759, %r5756, 0x5410U;
	prmt.b32 	%r5763, %r5632, %r5636, 0x3340U;
	cvt.u32.u16 	%r5764, %rs7825;
	prmt.b32 	%r5766, %r5628, %r5764, 0x3340U;
	prmt.b32 	%r5767, %r5766, %r5763, 0x5410U;
	st.local.v2.b32 	[%rd9], {%r5767, %r5760};
	prmt.b32 	%r5770, %r5662, %r5666, 0x3340U;
	cvt.u32.u16 	%r5771, %rs7837;
	prmt.b32 	%r5773, %r5658, %r5771, 0x3340U;
	prmt.b32 	%r5774, %r5773, %r5770, 0x5410U;
	prmt.b32 	%r5777, %r5652, %r5656, 0x3340U;
	cvt.u32.u16 	%r5778, %rs7833;
	prmt.b32 	%r5780, %r5648, %r5778, 0x3340U;
	prmt.b32 	%r5781, %r5780, %r5777, 0x5410U;
	st.local.v2.b32 	[%rd9+8], {%r5781, %r5774};
	prmt.b32 	%r5784, %r5682, %r5686, 0x3340U;
	cvt.u32.u16 	%r5785, %rs7845;
	prmt.b32 	%r5787, %r5678, %r5785, 0x3340U;
	prmt.b32 	%r5788, %r5787, %r5784, 0x5410U;
	prmt.b32 	%r5791, %r5672, %r5676, 0x3340U;
	cvt.u32.u16 	%r5792, %rs7841;
	prmt.b32 	%r5794, %r5668, %r5792, 0x3340U;
	prmt.b32 	%r5795, %r5794, %r5791, 0x5410U;
	st.local.v2.b32 	[%rd9+16], {%r5795, %r5788};
	prmt.b32 	%r5798, %r5702, %r5706, 0x3340U;
	cvt.u32.u16 	%r5799, %rs7853;
	prmt.b32 	%r5801, %r5698, %r5799, 0x3340U;
	prmt.b32 	%r5802, %r5801, %r5798, 0x5410U;
	prmt.b32 	%r5805, %r5692, %r5696, 0x3340U;
	cvt.u32.u16 	%r5806, %rs7849;
	prmt.b32 	%r5808, %r5688, %r5806, 0x3340U;
	prmt.b32 	%r5809, %r5808, %r5805, 0x5410U;
	st.local.v2.b32 	[%rd9+24], {%r5809, %r5802};
	prmt.b32 	%r5812, %r5722, %r5726, 0x3340U;
	cvt.u32.u16 	%r5813, %rs7861;
	prmt.b32 	%r5815, %r5718, %r5813, 0x3340U;
	prmt.b32 	%r5816, %r5815, %r5812, 0x5410U;
	prmt.b32 	%r5819, %r5712, %r5716, 0x3340U;
	cvt.u32.u16 	%r5820, %rs7857;
	prmt.b32 	%r5822, %r5708, %r5820, 0x3340U;
	prmt.b32 	%r5823, %r5822, %r5819, 0x5410U;
	st.local.v2.b32 	[%rd9+32], {%r5823, %r5816};
	prmt.b32 	%r5826, %r5742, %r5746, 0x3340U;
	cvt.u32.u16 	%r5827, %rs7869;
	prmt.b32 	%r5829, %r5738, %r5827, 0x3340U;
	prmt.b32 	%r5830, %r5829, %r5826, 0x5410U;
	prmt.b32 	%r5833, %r5732, %r5736, 0x3340U;
	cvt.u32.u16 	%r5834, %rs7865;
	prmt.b32 	%r5836, %r5728, %r5834, 0x3340U;
	prmt.b32 	%r5837, %r5836, %r5833, 0x5410U;
	st.local.v2.b32 	[%rd9+40], {%r5837, %r5830};
	st.local.v2.u8 	[%rd9+48], {%rs7872, %rs7873};
	st.local.u32 	[%rd9+52], %r8760;
	st.local.f64 	[%rd9+56], %fd138;
	st.local.v2.b32 	[%rd10], {%r5548, %r5553};
	st.local.v2.b32 	[%rd10+8], {%r5558, %r5563};
	st.local.v2.b32 	[%rd10+16], {%r5568, %r5573};
	st.local.v2.b32 	[%rd10+24], {%r5578, %r5583};
	st.local.v2.b32 	[%rd10+32], {%r5588, %r5593};
	st.local.v2.b32 	[%rd10+40], {%r5598, %r5603};
	st.local.v2.u8 	[%rd10+48], {%rs4991, %rs4990};
	st.local.u32 	[%rd10+52], %r5613;
	st.local.v2.u32 	[%rd10+56], {%r5618, %r5623};
	setp.ne.s16 	%p907, %rs4992, 0;
	mov.b32 	%r8769, 0;
	@%p907 bra 	$L__BB8_181;
$L__BB8_177:
	and.b16  	%rs5042, %rs6000, 255;
	setp.eq.s16 	%p957, %rs5042, 0;
	@%p957 bra 	$L__BB8_230;
	mov.b32 	%r8770, 0;
$L__BB8_179:
	add.s32 	%r5888, %r8770, %r8769;
	cvt.u64.u32 	%rd201, %r5888;
	add.s64 	%rd202, %rd9, %rd201;
	st.local.u8 	[%rd202], %rs6000;
	add.s32 	%r84, %r8770, 1;
	cvt.u64.u32 	%rd203, %r8770;
	add.s64 	%rd204, %rd10, %rd203;
	ld.local.u8 	%rs6000, [%rd204+1];
	setp.ne.s16 	%p958, %rs6000, 0;
	mov.u32 	%r8770, %r84;
	@%p958 bra 	$L__BB8_179;
	ld.local.u32 	%r8760, [%rd9+52];
	ld.local.f64 	%fd138, [%rd9+56];
	ld.local.v2.b32 	{%r5889, %r5890}, [%rd9];
	bfe.u32 	%r5891, %r5889, 0, 8;
	cvt.u16.u32 	%rs7824, %r5891;
	bfe.u32 	%r5892, %r5889, 8, 8;
	cvt.u16.u32 	%rs7825, %r5892;
	bfe.u32 	%r5893, %r5889, 16, 8;
	cvt.u16.u32 	%rs7826, %r5893;
	bfe.u32 	%r5894, %r5889, 24, 8;
	cvt.u16.u32 	%rs7827, %r5894;
	bfe.u32 	%r5895, %r5890, 0, 8;
	cvt.u16.u32 	%rs7828, %r5895;
	bfe.u32 	%r5896, %r5890, 8, 8;
	cvt.u16.u32 	%rs7829, %r5896;
	bfe.u32 	%r5897, %r5890, 16, 8;
	cvt.u16.u32 	%rs7830, %r5897;
	bfe.u32 	%r5898, %r5890, 24, 8;
	cvt.u16.u32 	%rs7831, %r5898;
	ld.local.v2.b32 	{%r5899, %r5900}, [%rd9+8];
	bfe.u32 	%r5901, %r5899, 0, 8;
	cvt.u16.u32 	%rs7832, %r5901;
	bfe.u32 	%r5902, %r5899, 8, 8;
	cvt.u16.u32 	%rs7833, %r5902;
	bfe.u32 	%r5903, %r5899, 16, 8;
	cvt.u16.u32 	%rs7834, %r5903;
	bfe.u32 	%r5904, %r5899, 24, 8;
	cvt.u16.u32 	%rs7835, %r5904;
	bfe.u32 	%r5905, %r5900, 0, 8;
	cvt.u16.u32 	%rs7836, %r5905;
	bfe.u32 	%r5906, %r5900, 8, 8;
	cvt.u16.u32 	%rs7837, %r5906;
	bfe.u32 	%r5907, %r5900, 16, 8;
	cvt.u16.u32 	%rs7838, %r5907;
	bfe.u32 	%r5908, %r5900, 24, 8;
	cvt.u16.u32 	%rs7839, %r5908;
	ld.local.v2.b32 	{%r5909, %r5910}, [%rd9+16];
	bfe.u32 	%r5911, %r5909, 0, 8;
	cvt.u16.u32 	%rs7840, %r5911;
	bfe.u32 	%r5912, %r5909, 8, 8;
	cvt.u16.u32 	%rs7841, %r5912;
	bfe.u32 	%r5913, %r5909, 16, 8;
	cvt.u16.u32 	%rs7842, %r5913;
	bfe.u32 	%r5914, %r5909, 24, 8;
	cvt.u16.u32 	%rs7843, %r5914;
	bfe.u32 	%r5915, %r5910, 0, 8;
	cvt.u16.u32 	%rs7844, %r5915;
	bfe.u32 	%r5916, %r5910, 8, 8;
	cvt.u16.u32 	%rs7845, %r5916;
	bfe.u32 	%r5917, %r5910, 16, 8;
	cvt.u16.u32 	%rs7846, %r5917;
	bfe.u32 	%r5918, %r5910, 24, 8;
	cvt.u16.u32 	%rs7847, %r5918;
	ld.local.v2.b32 	{%r5919, %r5920}, [%rd9+24];
	bfe.u32 	%r5921, %r5919, 0, 8;
	cvt.u16.u32 	%rs7848, %r5921;
	bfe.u32 	%r5922, %r5919, 8, 8;
	cvt.u16.u32 	%rs7849, %r5922;
	bfe.u32 	%r5923, %r5919, 16, 8;
	cvt.u16.u32 	%rs7850, %r5923;
	bfe.u32 	%r5924, %r5919, 24, 8;
	cvt.u16.u32 	%rs7851, %r5924;
	bfe.u32 	%r5925, %r5920, 0, 8;
	cvt.u16.u32 	%rs7852, %r5925;
	bfe.u32 	%r5926, %r5920, 8, 8;
	cvt.u16.u32 	%rs7853, %r5926;
	bfe.u32 	%r5927, %r5920, 16, 8;
	cvt.u16.u32 	%rs7854, %r5927;
	bfe.u32 	%r5928, %r5920, 24, 8;
	cvt.u16.u32 	%rs7855, %r5928;
	ld.local.v2.b32 	{%r5929, %r5930}, [%rd9+32];
	bfe.u32 	%r5931, %r5929, 0, 8;
	cvt.u16.u32 	%rs7856, %r5931;
	bfe.u32 	%r5932, %r5929, 8, 8;
	cvt.u16.u32 	%rs7857, %r5932;
	bfe.u32 	%r5933, %r5929, 16, 8;
	cvt.u16.u32 	%rs7858, %r5933;
	bfe.u32 	%r5934, %r5929, 24, 8;
	cvt.u16.u32 	%rs7859, %r5934;
	bfe.u32 	%r5935, %r5930, 0, 8;
	cvt.u16.u32 	%rs7860, %r5935;
	bfe.u32 	%r5936, %r5930, 8, 8;
	cvt.u16.u32 	%rs7861, %r5936;
	bfe.u32 	%r5937, %r5930, 16, 8;
	cvt.u16.u32 	%rs7862, %r5937;
	bfe.u32 	%r5938, %r5930, 24, 8;
	cvt.u16.u32 	%rs7863, %r5938;
	ld.local.v2.b32 	{%r5939, %r5940}, [%rd9+40];
	bfe.u32 	%r5941, %r5939, 0, 8;
	cvt.u16.u32 	%rs7864, %r5941;
	bfe.u32 	%r5942, %r5939, 8, 8;
	cvt.u16.u32 	%rs7865, %r5942;
	bfe.u32 	%r5943, %r5939, 16, 8;
	cvt.u16.u32 	%rs7866, %r5943;
	bfe.u32 	%r5944, %r5939, 24, 8;
	cvt.u16.u32 	%rs7867, %r5944;
	bfe.u32 	%r5945, %r5940, 0, 8;
	cvt.u16.u32 	%rs7868, %r5945;
	bfe.u32 	%r5946, %r5940, 8, 8;
	cvt.u16.u32 	%rs7869, %r5946;
	bfe.u32 	%r5947, %r5940, 16, 8;
	cvt.u16.u32 	%rs7870, %r5947;
	bfe.u32 	%r5948, %r5940, 24, 8;
	cvt.u16.u32 	%rs7871, %r5948;
	ld.local.v2.u8 	{%rs7872, %rs7873}, [%rd9+48];
	bra.uni 	$L__BB8_230;
$L__BB8_181:
	setp.eq.s16 	%p908, %rs4977, 0;
	mov.b32 	%r8769, 1;
	@%p908 bra 	$L__BB8_177;
	and.b16  	%rs4994, %rs7826, 255;
	setp.eq.s16 	%p909, %rs4994, 0;
	mov.b32 	%r8769, 2;
	@%p909 bra 	$L__BB8_177;
	and.b16  	%rs4995, %rs7827, 255;
	setp.eq.s16 	%p910, %rs4995, 0;
	mov.b32 	%r8769, 3;
	@%p910 bra 	$L__BB8_177;
	and.b16  	%rs4996, %rs7828, 255;
	setp.eq.s16 	%p911, %rs4996, 0;
	mov.b32 	%r8769, 4;
	@%p911 bra 	$L__BB8_177;
	setp.eq.s16 	%p912, %rs4978, 0;
	mov.b32 	%r8769, 5;
	@%p912 bra 	$L__BB8_177;
	and.b16  	%rs4998, %rs7830, 255;
	setp.eq.s16 	%p913, %rs4998, 0;
	mov.b32 	%r8769, 6;
	@%p913 bra 	$L__BB8_177;
	and.b16  	%rs4999, %rs7831, 255;
	setp.eq.s16 	%p914, %rs4999, 0;
	mov.b32 	%r8769, 7;
	@%p914 bra 	$L__BB8_177;
	and.b16  	%rs5000, %rs7832, 255;
	setp.eq.s16 	%p915, %rs5000, 0;
	mov.b32 	%r8769, 8;
	@%p915 bra 	$L__BB8_177;
	setp.eq.s16 	%p916, %rs4979, 0;
	mov.b32 	%r8769, 9;
	@%p916 bra 	$L__BB8_177;
	and.b16  	%rs5002, %rs7834, 255;
	setp.eq.s16 	%p917, %rs5002, 0;
	mov.b32 	%r8769, 10;
	@%p917 bra 	$L__BB8_177;
	and.b16  	%rs5003, %rs7835, 255;
	setp.eq.s16 	%p918, %rs5003, 0;
	mov.b32 	%r8769, 11;
	@%p918 bra 	$L__BB8_177;
	and.b16  	%rs5004, %rs7836, 255;
	setp.eq.s16 	%p919, %rs5004, 0;
	mov.b32 	%r8769, 12;
	@%p919 bra 	$L__BB8_177;
	setp.eq.s16 	%p920, %rs4980, 0;
	mov.b32 	%r8769, 13;
	@%p920 bra 	$L__BB8_177;
	and.b16  	%rs5006, %rs7838, 255;
	setp.eq.s16 	%p921, %rs5006, 0;
	mov.b32 	%r8769, 14;
	@%p921 bra 	$L__BB8_177;
	and.b16  	%rs5007, %rs7839, 255;
	setp.eq.s16 	%p922, %rs5007, 0;
	mov.b32 	%r8769, 15;
	@%p922 bra 	$L__BB8_177;
	and.b16  	%rs5008, %rs7840, 255;
	setp.eq.s16 	%p923, %rs5008, 0;
	mov.b32 	%r8769, 16;
	@%p923 bra 	$L__BB8_177;
	setp.eq.s16 	%p924, %rs4981, 0;
	mov.b32 	%r8769, 17;
	@%p924 bra 	$L__BB8_177;
	and.b16  	%rs5010, %rs7842, 255;
	setp.eq.s16 	%p925, %rs5010, 0;
	mov.b32 	%r8769, 18;
	@%p925 bra 	$L__BB8_177;
	and.b16  	%rs5011, %rs7843, 255;
	setp.eq.s16 	%p926, %rs5011, 0;
	mov.b32 	%r8769, 19;
	@%p926 bra 	$L__BB8_177;
	and.b16  	%rs5012, %rs7844, 255;
	setp.eq.s16 	%p927, %rs5012, 0;
	mov.b32 	%r8769, 20;
	@%p927 bra 	$L__BB8_177;
	setp.eq.s16 	%p928, %rs4982, 0;
	mov.b32 	%r8769, 21;
	@%p928 bra 	$L__BB8_177;
	and.b16  	%rs5014, %rs7846, 255;
	setp.eq.s16 	%p929, %rs5014, 0;
	mov.b32 	%r8769, 22;
	@%p929 bra 	$L__BB8_177;
	and.b16  	%rs5015, %rs7847, 255;
	setp.eq.s16 	%p930, %rs5015, 0;
	mov.b32 	%r8769, 23;
	@%p930 bra 	$L__BB8_177;
	and.b16  	%rs5016, %rs7848, 255;
	setp.eq.s16 	%p931, %rs5016, 0;
	mov.b32 	%r8769, 24;
	@%p931 bra 	$L__BB8_177;
	setp.eq.s16 	%p932, %rs4983, 0;
	mov.b32 	%r8769, 25;
	@%p932 bra 	$L__BB8_177;
	and.b16  	%rs5018, %rs7850, 255;
	setp.eq.s16 	%p933, %rs5018, 0;
	mov.b32 	%r8769, 26;
	@%p933 bra 	$L__BB8_177;
	and.b16  	%rs5019, %rs7851, 255;
	setp.eq.s16 	%p934, %rs5019, 0;
	mov.b32 	%r8769, 27;
	@%p934 bra 	$L__BB8_177;
	and.b16  	%rs5020, %rs7852, 255;
	setp.eq.s16 	%p935, %rs5020, 0;
	mov.b32 	%r8769, 28;
	@%p935 bra 	$L__BB8_177;
	setp.eq.s16 	%p936, %rs4984, 0;
	mov.b32 	%r8769, 29;
	@%p936 bra 	$L__BB8_177;
	and.b16  	%rs5022, %rs7854, 255;
	setp.eq.s16 	%p937, %rs5022, 0;
	mov.b32 	%r8769, 30;
	@%p937 bra 	$L__BB8_177;
	and.b16  	%rs5023, %rs7855, 255;
	setp.eq.s16 	%p938, %rs5023, 0;
	mov.b32 	%r8769, 31;
	@%p938 bra 	$L__BB8_177;
	and.b16  	%rs5024, %rs7856, 255;
	setp.eq.s16 	%p939, %rs5024, 0;
	mov.b32 	%r8769, 32;
	@%p939 bra 	$L__BB8_177;
	setp.eq.s16 	%p940, %rs4985, 0;
	mov.b32 	%r8769, 33;
	@%p940 bra 	$L__BB8_177;
	and.b16  	%rs5026, %rs7858, 255;
	setp.eq.s16 	%p941, %rs5026, 0;
	mov.b32 	%r8769, 34;
	@%p941 bra 	$L__BB8_177;
	and.b16  	%rs5027, %rs7859, 255;
	setp.eq.s16 	%p942, %rs5027, 0;
	mov.b32 	%r8769, 35;
	@%p942 bra 	$L__BB8_177;
	and.b16  	%rs5028, %rs7860, 255;
	setp.eq.s16 	%p943, %rs5028, 0;
	mov.b32 	%r8769, 36;
	@%p943 bra 	$L__BB8_177;
	setp.eq.s16 	%p944, %rs4986, 0;
	mov.b32 	%r8769, 37;
	@%p944 bra 	$L__BB8_177;
	and.b16  	%rs5030, %rs7862, 255;
	setp.eq.s16 	%p945, %rs5030, 0;
	mov.b32 	%r8769, 38;
	@%p945 bra 	$L__BB8_177;
	and.b16  	%rs5031, %rs7863, 255;
	setp.eq.s16 	%p946, %rs5031, 0;
	mov.b32 	%r8769, 39;
	@%p946 bra 	$L__BB8_177;
	and.b16  	%rs5032, %rs7864, 255;
	setp.eq.s16 	%p947, %rs5032, 0;
	mov.b32 	%r8769, 40;
	@%p947 bra 	$L__BB8_177;
	setp.eq.s16 	%p948, %rs4987, 0;
	mov.b32 	%r8769, 41;
	@%p948 bra 	$L__BB8_177;
	and.b16  	%rs5034, %rs7866, 255;
	setp.eq.s16 	%p949, %rs5034, 0;
	mov.b32 	%r8769, 42;
	@%p949 bra 	$L__BB8_177;
	and.b16  	%rs5035, %rs7867, 255;
	setp.eq.s16 	%p950, %rs5035, 0;
	mov.b32 	%r8769, 43;
	@%p950 bra 	$L__BB8_177;
	and.b16  	%rs5036, %rs7868, 255;
	setp.eq.s16 	%p951, %rs5036, 0;
	mov.b32 	%r8769, 44;
	@%p951 bra 	$L__BB8_177;
	setp.eq.s16 	%p952, %rs4988, 0;
	mov.b32 	%r8769, 45;
	@%p952 bra 	$L__BB8_177;
	and.b16  	%rs5038, %rs7870, 255;
	setp.eq.s16 	%p953, %rs5038, 0;
	mov.b32 	%r8769, 46;
	@%p953 bra 	$L__BB8_177;
	and.b16  	%rs5039, %rs7871, 255;
	setp.eq.s16 	%p954, %rs5039, 0;
	mov.b32 	%r8769, 47;
	@%p954 bra 	$L__BB8_177;
	and.b16  	%rs5040, %rs7872, 255;
	setp.eq.s16 	%p955, %rs5040, 0;
	mov.b32 	%r8769, 48;
	@%p955 bra 	$L__BB8_177;
	setp.eq.s16 	%p956, %rs4989, 0;
	mov.b32 	%r8769, 49;
	@%p956 bra 	$L__BB8_177;
$L__BB8_230:
	add.s32 	%r8760, %r8760, %r5613;
	add.f64 	%fd138, %fd138, %fd19;
$L__BB8_231:
	cvt.u32.u16 	%r6029, %rs7824;
	and.b32  	%r6030, %r6029, 255;
	and.b16  	%rs5043, %rs7825, 255;
	mul.wide.u16 	%r6031, %rs5043, 256;
	or.b32  	%r6032, %r6031, %r6030;
	cvt.u32.u16 	%r6033, %rs7826;
	shl.b32 	%r6034, %r6033, 16;
	and.b32  	%r6035, %r6034, 16711680;
	or.b32  	%r6036, %r6032, %r6035;
	cvt.u32.u16 	%r6037, %rs7827;
	shl.b32 	%r6038, %r6037, 24;
	or.b32  	%r5950, %r6036, %r6038;
	cvt.u32.u16 	%r6039, %rs7828;
	and.b32  	%r6040, %r6039, 255;
	and.b16  	%rs5044, %rs7829, 255;
	mul.wide.u16 	%r6041, %rs5044, 256;
	or.b32  	%r6042, %r6041, %r6040;
	cvt.u32.u16 	%r6043, %rs7830;
	shl.b32 	%r6044, %r6043, 16;
	and.b32  	%r6045, %r6044, 16711680;
	or.b32  	%r6046, %r6042, %r6045;
	cvt.u32.u16 	%r6047, %rs7831;
	shl.b32 	%r6048, %r6047, 24;
	or.b32  	%r5955, %r6046, %r6048;
	cvt.u32.u16 	%r6049, %rs7832;
	and.b32  	%r6050, %r6049, 255;
	and.b16  	%rs5045, %rs7833, 255;
	mul.wide.u16 	%r6051, %rs5045, 256;
	or.b32  	%r6052, %r6051, %r6050;
	cvt.u32.u16 	%r6053, %rs7834;
	shl.b32 	%r6054, %r6053, 16;
	and.b32  	%r6055, %r6054, 16711680;
	or.b32  	%r6056, %r6052, %r6055;
	cvt.u32.u16 	%r6057, %rs7835;
	shl.b32 	%r6058, %r6057, 24;
	or.b32  	%r5960, %r6056, %r6058;
	cvt.u32.u16 	%r6059, %rs7836;
	and.b32  	%r6060, %r6059, 255;
	and.b16  	%rs5046, %rs7837, 255;
	mul.wide.u16 	%r6061, %rs5046, 256;
	or.b32  	%r6062, %r6061, %r6060;
	cvt.u32.u16 	%r6063, %rs7838;
	shl.b32 	%r6064, %r6063, 16;
	and.b32  	%r6065, %r6064, 16711680;
	or.b32  	%r6066, %r6062, %r6065;
	cvt.u32.u16 	%r6067, %rs7839;
	shl.b32 	%r6068, %r6067, 24;
	or.b32  	%r5965, %r6066, %r6068;
	cvt.u32.u16 	%r6069, %rs7840;
	and.b32  	%r6070, %r6069, 255;
	and.b16  	%rs5047, %rs7841, 255;
	mul.wide.u16 	%r6071, %rs5047, 256;
	or.b32  	%r6072, %r6071, %r6070;
	cvt.u32.u16 	%r6073, %rs7842;
	shl.b32 	%r6074, %r6073, 16;
	and.b32  	%r6075, %r6074, 16711680;
	or.b32  	%r6076, %r6072, %r6075;
	cvt.u32.u16 	%r6077, %rs7843;
	shl.b32 	%r6078, %r6077, 24;
	or.b32  	%r5970, %r6076, %r6078;
	cvt.u32.u16 	%r6079, %rs7844;
	and.b32  	%r6080, %r6079, 255;
	and.b16  	%rs5048, %rs7845, 255;
	mul.wide.u16 	%r6081, %rs5048, 256;
	or.b32  	%r6082, %r6081, %r6080;
	cvt.u32.u16 	%r6083, %rs7846;
	shl.b32 	%r6084, %r6083, 16;
	and.b32  	%r6085, %r6084, 16711680;
	or.b32  	%r6086, %r6082, %r6085;
	cvt.u32.u16 	%r6087, %rs7847;
	shl.b32 	%r6088, %r6087, 24;
	or.b32  	%r5975, %r6086, %r6088;
	cvt.u32.u16 	%r6089, %rs7848;
	and.b32  	%r6090, %r6089, 255;
	and.b16  	%rs5049, %rs7849, 255;
	mul.wide.u16 	%r6091, %rs5049, 256;
	or.b32  	%r6092, %r6091, %r6090;
	cvt.u32.u16 	%r6093, %rs7850;
	shl.b32 	%r6094, %r6093, 16;
	and.b32  	%r6095, %r6094, 16711680;
	or.b32  	%r6096, %r6092, %r6095;
	cvt.u32.u16 	%r6097, %rs7851;
	shl.b32 	%r6098, %r6097, 24;
	or.b32  	%r5980, %r6096, %r6098;
	cvt.u32.u16 	%r6099, %rs7852;
	and.b32  	%r6100, %r6099, 255;
	and.b16  	%rs5050, %rs7853, 255;
	mul.wide.u16 	%r6101, %rs5050, 256;
	or.b32  	%r6102, %r6101, %r6100;
	cvt.u32.u16 	%r6103, %rs7854;
	shl.b32 	%r6104, %r6103, 16;
	and.b32  	%r6105, %r6104, 16711680;
	or.b32  	%r6106, %r6102, %r6105;
	cvt.u32.u16 	%r6107, %rs7855;
	shl.b32 	%r6108, %r6107, 24;
	or.b32  	%r5985, %r6106, %r6108;
	cvt.u32.u16 	%r6109, %rs7856;
	and.b32  	%r6110, %r6109, 255;
	and.b16  	%rs5051, %rs7857, 255;
	mul.wide.u16 	%r6111, %rs5051, 256;
	or.b32  	%r6112, %r6111, %r6110;
	cvt.u32.u16 	%r6113, %rs7858;
	shl.b32 	%r6114, %r6113, 16;
	and.b32  	%r6115, %r6114, 16711680;
	or.b32  	%r6116, %r6112, %r6115;
	cvt.u32.u16 	%r6117, %rs7859;
	shl.b32 	%r6118, %r6117, 24;
	or.b32  	%r5990, %r6116, %r6118;
	cvt.u32.u16 	%r6119, %rs7860;
	and.b32  	%r6120, %r6119, 255;
	and.b16  	%rs5052, %rs7861, 255;
	mul.wide.u16 	%r6121, %rs5052, 256;
	or.b32  	%r6122, %r6121, %r6120;
	cvt.u32.u16 	%r6123, %rs7862;
	shl.b32 	%r6124, %r6123, 16;
	and.b32  	%r6125, %r6124, 16711680;
	or.b32  	%r6126, %r6122, %r6125;
	cvt.u32.u16 	%r6127, %rs7863;
	shl.b32 	%r6128, %r6127, 24;
	or.b32  	%r5995, %r6126, %r6128;
	cvt.u32.u16 	%r6129, %rs7864;
	and.b32  	%r6130, %r6129, 255;
	and.b16  	%rs5053, %rs7865, 255;
	mul.wide.u16 	%r6131, %rs5053, 256;
	or.b32  	%r6132, %r6131, %r6130;
	cvt.u32.u16 	%r6133, %rs7866;
	shl.b32 	%r6134, %r6133, 16;
	and.b32  	%r6135, %r6134, 16711680;
	or.b32  	%r6136, %r6132, %r6135;
	cvt.u32.u16 	%r6137, %rs7867;
	shl.b32 	%r6138, %r6137, 24;
	or.b32  	%r6000, %r6136, %r6138;
	cvt.u32.u16 	%r6139, %rs7868;
	and.b32  	%r6140, %r6139, 255;
	and.b16  	%rs5054, %rs7869, 255;
	mul.wide.u16 	%r6141, %rs5054, 256;
	or.b32  	%r6142, %r6141, %r6140;
	cvt.u32.u16 	%r6143, %rs7870;
	shl.b32 	%r6144, %r6143, 16;
	and.b32  	%r6145, %r6144, 16711680;
	or.b32  	%r6146, %r6142, %r6145;
	cvt.u32.u16 	%r6147, %rs7871;
	shl.b32 	%r6148, %r6147, 24;
	or.b32  	%r6005, %r6146, %r6148;
	cvt.u32.u16 	%r6149, %rs7872;
	and.b32  	%r6150, %r6149, 255;
	and.b16  	%rs5055, %rs7873, 255;
	mul.wide.u16 	%r6151, %rs5055, 256;
	or.b32  	%r6010, %r6151, %r6150;
	mov.b32 	%r6026, 8;
	mov.b32 	%r6028, -1;
	// begin inline asm
	shfl.sync.down.b32 %r5949, %r5950, %r6026, %r4821, %r6028;
	// end inline asm
	// begin inline asm
	shfl.sync.down.b32 %r5954, %r5955, %r6026, %r4821, %r6028;
	// end inline asm
	// begin inline asm
	shfl.sync.down.b32 %r5959, %r5960, %r6026, %r4821, %r6028;
	// end inline asm
	// begin inline asm
	shfl.sync.down.b32 %r5964, %r5965, %r6026, %r4821, %r6028;
	// end inline asm
	// begin inline asm
	shfl.sync.down.b32 %r5969, %r5970, %r6026, %r4821, %r6028;
	// end inline asm
	// begin inline asm
	shfl.sync.down.b32 %r5974, %r5975, %r6026, %r4821, %r6028;
	// end inline asm
	// begin inline asm
	shfl.sync.down.b32 %r5979, %r5980, %r6026, %r4821, %r6028;
	// end inline asm
	// begin inline asm
	shfl.sync.down.b32 %r5984, %r5985, %r6026, %r4821, %r6028;
	// end inline asm
	// begin inline asm
	shfl.sync.down.b32 %r5989, %r5990, %r6026, %r4821, %r6028;
	// end inline asm
	// begin inline asm
	shfl.sync.down.b32 %r5994, %r5995, %r6026, %r4821, %r6028;
	// end inline asm
	// begin inline asm
	shfl.sync.down.b32 %r5999, %r6000, %r6026, %r4821, %r6028;
	// end inline asm
	// begin inline asm
	shfl.sync.down.b32 %r6004, %r6005, %r6026, %r4821, %r6028;
	// end inline asm
	// begin inline asm
	shfl.sync.down.b32 %r6009, %r6010, %r6026, %r4821, %r6028;
	// end inline asm
	// begin inline asm
	shfl.sync.down.b32 %r6014, %r8760, %r6026, %r4821, %r6028;
	// end inline asm
	mov.b64 	%rd205, %fd138;
	mov.b64 	{%r6020, %r6025}, %rd205;
	// begin inline asm
	shfl.sync.down.b32 %r6019, %r6020, %r6026, %r4821, %r6028;
	// end inline asm
	// begin inline asm
	shfl.sync.down.b32 %r6024, %r6025, %r6026, %r4821, %r6028;
	// end inline asm
	add.s32 	%r6152, %r4742, 8;
	setp.gt.s32 	%p959, %r6152, %r4821;
	@%p959 bra 	$L__BB8_287;
	shr.u32 	%r6154, %r6009, 8;
	cvt.u16.u32 	%rs5056, %r6154;
	cvt.u16.u32 	%rs5057, %r6009;
	mov.b64 	%rd206, {%r6019, %r6024};
	mov.b64 	%fd24, %rd206;
	cvt.u16.u32 	%rs6101, %r5949;
	add.u64 	%rd11, %SPL, 0;
	add.u64 	%rd12, %SPL, 64;
	and.b16  	%rs5058, %rs7824, 255;
	prmt.b32 	%r6157, %r6043, %r6047, 0x3340U;
	cvt.u32.u16 	%r6158, %rs7829;
	prmt.b32 	%r6160, %r6039, %r6158, 0x3340U;
	prmt.b32 	%r6161, %r6160, %r6157, 0x5410U;
	prmt.b32 	%r6164, %r6033, %r6037, 0x3340U;
	cvt.u32.u16 	%r6165, %rs7825;
	prmt.b32 	%r6167, %r6029, %r6165, 0x3340U;
	prmt.b32 	%r6168, %r6167, %r6164, 0x5410U;
	st.local.v2.b32 	[%rd11], {%r6168, %r6161};
	prmt.b32 	%r6171, %r6063, %r6067, 0x3340U;
	cvt.u32.u16 	%r6172, %rs7837;
	prmt.b32 	%r6174, %r6059, %r6172, 0x3340U;
	prmt.b32 	%r6175, %r6174, %r6171, 0x5410U;
	prmt.b32 	%r6178, %r6053, %r6057, 0x3340U;
	cvt.u32.u16 	%r6179, %rs7833;
	prmt.b32 	%r6181, %r6049, %r6179, 0x3340U;
	prmt.b32 	%r6182, %r6181, %r6178, 0x5410U;
	st.local.v2.b32 	[%rd11+8], {%r6182, %r6175};
	prmt.b32 	%r6185, %r6083, %r6087, 0x3340U;
	cvt.u32.u16 	%r6186, %rs7845;
	prmt.b32 	%r6188, %r6079, %r6186, 0x3340U;
	prmt.b32 	%r6189, %r6188, %r6185, 0x5410U;
	prmt.b32 	%r6192, %r6073, %r6077, 0x3340U;
	cvt.u32.u16 	%r6193, %rs7841;
	prmt.b32 	%r6195, %r6069, %r6193, 0x3340U;
	prmt.b32 	%r6196, %r6195, %r6192, 0x5410U;
	st.local.v2.b32 	[%rd11+16], {%r6196, %r6189};
	prmt.b32 	%r6199, %r6103, %r6107, 0x3340U;
	cvt.u32.u16 	%r6200, %rs7853;
	prmt.b32 	%r6202, %r6099, %r6200, 0x3340U;
	prmt.b32 	%r6203, %r6202, %r6199, 0x5410U;
	prmt.b32 	%r6206, %r6093, %r6097, 0x3340U;
	cvt.u32.u16 	%r6207, %rs7849;
	prmt.b32 	%r6209, %r6089, %r6207, 0x3340U;
	prmt.b32 	%r6210, %r6209, %r6206, 0x5410U;
	st.local.v2.b32 	[%rd11+24], {%r6210, %r6203};
	prmt.b32 	%r6213, %r6123, %r6127, 0x3340U;
	cvt.u32.u16 	%r6214, %rs7861;
	prmt.b32 	%r6216, %r6119, %r6214, 0x3340U;
	prmt.b32 	%r6217, %r6216, %r6213, 0x5410U;
	prmt.b32 	%r6220, %r6113, %r6117, 0x3340U;
	cvt.u32.u16 	%r6221, %rs7857;
	prmt.b32 	%r6223, %r6109, %r6221, 0x3340U;
	prmt.b32 	%r6224, %r6223, %r6220, 0x5410U;
	st.local.v2.b32 	[%rd11+32], {%r6224, %r6217};
	prmt.b32 	%r6227, %r6143, %r6147, 0x3340U;
	cvt.u32.u16 	%r6228, %rs7869;
	prmt.b32 	%r6230, %r6139, %r6228, 0x3340U;
	prmt.b32 	%r6231, %r6230, %r6227, 0x5410U;
	prmt.b32 	%r6234, %r6133, %r6137, 0x3340U;
	cvt.u32.u16 	%r6235, %rs7865;
	prmt.b32 	%r6237, %r6129, %r6235, 0x3340U;
	prmt.b32 	%r6238, %r6237, %r6234, 0x5410U;
	st.local.v2.b32 	[%rd11+40], {%r6238, %r6231};
	st.local.v2.u8 	[%rd11+48], {%rs7872, %rs7873};
	st.local.u32 	[%rd11+52], %r8760;
	st.local.f64 	[%rd11+56], %fd138;
	st.local.v2.b32 	[%rd12], {%r5949, %r5954};
	st.local.v2.b32 	[%rd12+8], {%r5959, %r5964};
	st.local.v2.b32 	[%rd12+16], {%r5969, %r5974};
	st.local.v2.b32 	[%rd12+24], {%r5979, %r5984};
	st.local.v2.b32 	[%rd12+32], {%r5989, %r5994};
	st.local.v2.b32 	[%rd12+40], {%r5999, %r6004};
	st.local.v2.u8 	[%rd12+48], {%rs5057, %rs5056};
	st.local.u32 	[%rd12+52], %r6014;
	st.local.v2.u32 	[%rd12+56], {%r6019, %r6024};
	setp.ne.s16 	%p960, %rs5058, 0;
	mov.b32 	%r8773, 0;
	@%p960 bra 	$L__BB8_237;
$L__BB8_233:
	and.b16  	%rs5108, %rs6101, 255;
	setp.eq.s16 	%p1010, %rs5108, 0;
	@%p1010 bra 	$L__BB8_286;
	mov.b32 	%r8774, 0;
$L__BB8_235:
	add.s32 	%r6289, %r8774, %r8773;
	cvt.u64.u32 	%rd209, %r6289;
	add.s64 	%rd210, %rd11, %rd209;
	st.local.u8 	[%rd210], %rs6101;
	add.s32 	%r107, %r8774, 1;
	cvt.u64.u32 	%rd211, %r8774;
	add.s64 	%rd212, %rd12, %rd211;
	ld.local.u8 	%rs6101, [%rd212+1];
	setp.ne.s16 	%p1011, %rs6101, 0;
	mov.u32 	%r8774, %r107;
	@%p1011 bra 	$L__BB8_235;
	ld.local.u32 	%r8760, [%rd11+52];
	ld.local.f64 	%fd138, [%rd11+56];
	ld.local.v2.b32 	{%r6290, %r6291}, [%rd11];
	bfe.u32 	%r6292, %r6290, 0, 8;
	cvt.u16.u32 	%rs7824, %r6292;
	bfe.u32 	%r6293, %r6290, 8, 8;
	cvt.u16.u32 	%rs7825, %r6293;
	bfe.u32 	%r6294, %r6290, 16, 8;
	cvt.u16.u32 	%rs7826, %r6294;
	bfe.u32 	%r6295, %r6290, 24, 8;
	cvt.u16.u32 	%rs7827, %r6295;
	bfe.u32 	%r6296, %r6291, 0, 8;
	cvt.u16.u32 	%rs7828, %r6296;
	bfe.u32 	%r6297, %r6291, 8, 8;
	cvt.u16.u32 	%rs7829, %r6297;
	bfe.u32 	%r6298, %r6291, 16, 8;
	cvt.u16.u32 	%rs7830, %r6298;
	bfe.u32 	%r6299, %r6291, 24, 8;
	cvt.u16.u32 	%rs7831, %r6299;
	ld.local.v2.b32 	{%r6300, %r6301}, [%rd11+8];
	bfe.u32 	%r6302, %r6300, 0, 8;
	cvt.u16.u32 	%rs7832, %r6302;
	bfe.u32 	%r6303, %r6300, 8, 8;
	cvt.u16.u32 	%rs7833, %r6303;
	bfe.u32 	%r6304, %r6300, 16, 8;
	cvt.u16.u32 	%rs7834, %r6304;
	bfe.u32 	%r6305, %r6300, 24, 8;
	cvt.u16.u32 	%rs7835, %r6305;
	bfe.u32 	%r6306, %r6301, 0, 8;
	cvt.u16.u32 	%rs7836, %r6306;
	bfe.u32 	%r6307, %r6301, 8, 8;
	cvt.u16.u32 	%rs7837, %r6307;
	bfe.u32 	%r6308, %r6301, 16, 8;
	cvt.u16.u32 	%rs7838, %r6308;
	bfe.u32 	%r6309, %r6301, 24, 8;
	cvt.u16.u32 	%rs7839, %r6309;
	ld.local.v2.b32 	{%r6310, %r6311}, [%rd11+16];
	bfe.u32 	%r6312, %r6310, 0, 8;
	cvt.u16.u32 	%rs7840, %r6312;
	bfe.u32 	%r6313, %r6310, 8, 8;
	cvt.u16.u32 	%rs7841, %r6313;
	bfe.u32 	%r6314, %r6310, 16, 8;
	cvt.u16.u32 	%rs7842, %r6314;
	bfe.u32 	%r6315, %r6310, 24, 8;
	cvt.u16.u32 	%rs7843, %r6315;
	bfe.u32 	%r6316, %r6311, 0, 8;
	cvt.u16.u32 	%rs7844, %r6316;
	bfe.u32 	%r6317, %r6311, 8, 8;
	cvt.u16.u32 	%rs7845, %r6317;
	bfe.u32 	%r6318, %r6311, 16, 8;
	cvt.u16.u32 	%rs7846, %r6318;
	bfe.u32 	%r6319, %r6311, 24, 8;
	cvt.u16.u32 	%rs7847, %r6319;
	ld.local.v2.b32 	{%r6320, %r6321}, [%rd11+24];
	bfe.u32 	%r6322, %r6320, 0, 8;
	cvt.u16.u32 	%rs7848, %r6322;
	bfe.u32 	%r6323, %r6320, 8, 8;
	cvt.u16.u32 	%rs7849, %r6323;
	bfe.u32 	%r6324, %r6320, 16, 8;
	cvt.u16.u32 	%rs7850, %r6324;
	bfe.u32 	%r6325, %r6320, 24, 8;
	cvt.u16.u32 	%rs7851, %r6325;
	bfe.u32 	%r6326, %r6321, 0, 8;
	cvt.u16.u32 	%rs7852, %r6326;
	bfe.u32 	%r6327, %r6321, 8, 8;
	cvt.u16.u32 	%rs7853, %r6327;
	bfe.u32 	%r6328, %r6321, 16, 8;
	cvt.u16.u32 	%rs7854, %r6328;
	bfe.u32 	%r6329, %r6321, 24, 8;
	cvt.u16.u32 	%rs7855, %r6329;
	ld.local.v2.b32 	{%r6330, %r6331}, [%rd11+32];
	bfe.u32 	%r6332, %r6330, 0, 8;
	cvt.u16.u32 	%rs7856, %r6332;
	bfe.u32 	%r6333, %r6330, 8, 8;
	cvt.u16.u32 	%rs7857, %r6333;
	bfe.u32 	%r6334, %r6330, 16, 8;
	cvt.u16.u32 	%rs7858, %r6334;
	bfe.u32 	%r6335, %r6330, 24, 8;
	cvt.u16.u32 	%rs7859, %r6335;
	bfe.u32 	%r6336, %r6331, 0, 8;
	cvt.u16.u32 	%rs7860, %r6336;
	bfe.u32 	%r6337, %r6331, 8, 8;
	cvt.u16.u32 	%rs7861, %r6337;
	bfe.u32 	%r6338, %r6331, 16, 8;
	cvt.u16.u32 	%rs7862, %r6338;
	bfe.u32 	%r6339, %r6331, 24, 8;
	cvt.u16.u32 	%rs7863, %r6339;
	ld.local.v2.b32 	{%r6340, %r6341}, [%rd11+40];
	bfe.u32 	%r6342, %r6340, 0, 8;
	cvt.u16.u32 	%rs7864, %r6342;
	bfe.u32 	%r6343, %r6340, 8, 8;
	cvt.u16.u32 	%rs7865, %r6343;
	bfe.u32 	%r6344, %r6340, 16, 8;
	cvt.u16.u32 	%rs7866, %r6344;
	bfe.u32 	%r6345, %r6340, 24, 8;
	cvt.u16.u32 	%rs7867, %r6345;
	bfe.u32 	%r6346, %r6341, 0, 8;
	cvt.u16.u32 	%rs7868, %r6346;
	bfe.u32 	%r6347, %r6341, 8, 8;
	cvt.u16.u32 	%rs7869, %r6347;
	bfe.u32 	%r6348, %r6341, 16, 8;
	cvt.u16.u32 	%rs7870, %r6348;
	bfe.u32 	%r6349, %r6341, 24, 8;
	cvt.u16.u32 	%rs7871, %r6349;
	ld.local.v2.u8 	{%rs7872, %rs7873}, [%rd11+48];
	bra.uni 	$L__BB8_286;
$L__BB8_237:
	setp.eq.s16 	%p961, %rs5043, 0;
	mov.b32 	%r8773, 1;
	@%p961 bra 	$L__BB8_233;
	and.b16  	%rs5060, %rs7826, 255;
	setp.eq.s16 	%p962, %rs5060, 0;
	mov.b32 	%r8773, 2;
	@%p962 bra 	$L__BB8_233;
	and.b16  	%rs5061, %rs7827, 255;
	setp.eq.s16 	%p963, %rs5061, 0;
	mov.b32 	%r8773, 3;
	@%p963 bra 	$L__BB8_233;
	and.b16  	%rs5062, %rs7828, 255;
	setp.eq.s16 	%p964, %rs5062, 0;
	mov.b32 	%r8773, 4;
	@%p964 bra 	$L__BB8_233;
	setp.eq.s16 	%p965, %rs5044, 0;
	mov.b32 	%r8773, 5;
	@%p965 bra 	$L__BB8_233;
	and.b16  	%rs5064, %rs7830, 255;
	setp.eq.s16 	%p966, %rs5064, 0;
	mov.b32 	%r8773, 6;
	@%p966 bra 	$L__BB8_233;
	and.b16  	%rs5065, %rs7831, 255;
	setp.eq.s16 	%p967, %rs5065, 0;
	mov.b32 	%r8773, 7;
	@%p967 bra 	$L__BB8_233;
	and.b16  	%rs5066, %rs7832, 255;
	setp.eq.s16 	%p968, %rs5066, 0;
	mov.b32 	%r8773, 8;
	@%p968 bra 	$L__BB8_233;
	setp.eq.s16 	%p969, %rs5045, 0;
	mov.b32 	%r8773, 9;
	@%p969 bra 	$L__BB8_233;
	and.b16  	%rs5068, %rs7834, 255;
	setp.eq.s16 	%p970, %rs5068, 0;
	mov.b32 	%r8773, 10;
	@%p970 bra 	$L__BB8_233;
	and.b16  	%rs5069, %rs7835, 255;
	setp.eq.s16 	%p971, %rs5069, 0;
	mov.b32 	%r8773, 11;
	@%p971 bra 	$L__BB8_233;
	and.b16  	%rs5070, %rs7836, 255;
	setp.eq.s16 	%p972, %rs5070, 0;
	mov.b32 	%r8773, 12;
	@%p972 bra 	$L__BB8_233;
	setp.eq.s16 	%p973, %rs5046, 0;
	mov.b32 	%r8773, 13;
	@%p973 bra 	$L__BB8_233;
	and.b16  	%rs5072, %rs7838, 255;
	setp.eq.s16 	%p974, %rs5072, 0;
	mov.b32 	%r8773, 14;
	@%p974 bra 	$L__BB8_233;
	and.b16  	%rs5073, %rs7839, 255;
	setp.eq.s16 	%p975, %rs5073, 0;
	mov.b32 	%r8773, 15;
	@%p975 bra 	$L__BB8_233;
	and.b16  	%rs5074, %rs7840, 255;
	setp.eq.s16 	%p976, %rs5074, 0;
	mov.b32 	%r8773, 16;
	@%p976 bra 	$L__BB8_233;
	setp.eq.s16 	%p977, %rs5047, 0;
	mov.b32 	%r8773, 17;
	@%p977 bra 	$L__BB8_233;
	and.b16  	%rs5076, %rs7842, 255;
	setp.eq.s16 	%p978, %rs5076, 0;
	mov.b32 	%r8773, 18;
	@%p978 bra 	$L__BB8_233;
	and.b16  	%rs5077, %rs7843, 255;
	setp.eq.s16 	%p979, %rs5077, 0;
	mov.b32 	%r8773, 19;
	@%p979 bra 	$L__BB8_233;
	and.b16  	%rs5078, %rs7844, 255;
	setp.eq.s16 	%p980, %rs5078, 0;
	mov.b32 	%r8773, 20;
	@%p980 bra 	$L__BB8_233;
	setp.eq.s16 	%p981, %rs5048, 0;
	mov.b32 	%r8773, 21;
	@%p981 bra 	$L__BB8_233;
	and.b16  	%rs5080, %rs7846, 255;
	setp.eq.s16 	%p982, %rs5080, 0;
	mov.b32 	%r8773, 22;
	@%p982 bra 	$L__BB8_233;
	and.b16  	%rs5081, %rs7847, 255;
	setp.eq.s16 	%p983, %rs5081, 0;
	mov.b32 	%r8773, 23;
	@%p983 bra 	$L__BB8_233;
	and.b16  	%rs5082, %rs7848, 255;
	setp.eq.s16 	%p984, %rs5082, 0;
	mov.b32 	%r8773, 24;
	@%p984 bra 	$L__BB8_233;
	setp.eq.s16 	%p985, %rs5049, 0;
	mov.b32 	%r8773, 25;
	@%p985 bra 	$L__BB8_233;
	and.b16  	%rs5084, %rs7850, 255;
	setp.eq.s16 	%p986, %rs5084, 0;
	mov.b32 	%r8773, 26;
	@%p986 bra 	$L__BB8_233;
	and.b16  	%rs5085, %rs7851, 255;
	setp.eq.s16 	%p987, %rs5085, 0;
	mov.b32 	%r8773, 27;
	@%p987 bra 	$L__BB8_233;
	and.b16  	%rs5086, %rs7852, 255;
	setp.eq.s16 	%p988, %rs5086, 0;
	mov.b32 	%r8773, 28;
	@%p988 bra 	$L__BB8_233;
	setp.eq.s16 	%p989, %rs5050, 0;
	mov.b32 	%r8773, 29;
	@%p989 bra 	$L__BB8_233;
	and.b16  	%rs5088, %rs7854, 255;
	setp.eq.s16 	%p990, %rs5088, 0;
	mov.b32 	%r8773, 30;
	@%p990 bra 	$L__BB8_233;
	and.b16  	%rs5089, %rs7855, 255;
	setp.eq.s16 	%p991, %rs5089, 0;
	mov.b32 	%r8773, 31;
	@%p991 bra 	$L__BB8_233;
	and.b16  	%rs5090, %rs7856, 255;
	setp.eq.s16 	%p992, %rs5090, 0;
	mov.b32 	%r8773, 32;
	@%p992 bra 	$L__BB8_233;
	setp.eq.s16 	%p993, %rs5051, 0;
	mov.b32 	%r8773, 33;
	@%p993 bra 	$L__BB8_233;
	and.b16  	%rs5092, %rs7858, 255;
	setp.eq.s16 	%p994, %rs5092, 0;
	mov.b32 	%r8773, 34;
	@%p994 bra 	$L__BB8_233;
	and.b16  	%rs5093, %rs7859, 255;
	setp.eq.s16 	%p995, %rs5093, 0;
	mov.b32 	%r8773, 35;
	@%p995 bra 	$L__BB8_233;
	and.b16  	%rs5094, %rs7860, 255;
	setp.eq.s16 	%p996, %rs5094, 0;
	mov.b32 	%r8773, 36;
	@%p996 bra 	$L__BB8_233;
	setp.eq.s16 	%p997, %rs5052, 0;
	mov.b32 	%r8773, 37;
	@%p997 bra 	$L__BB8_233;
	and.b16  	%rs5096, %rs7862, 255;
	setp.eq.s16 	%p998, %rs5096, 0;
	mov.b32 	%r8773, 38;
	@%p998 bra 	$L__BB8_233;
	and.b16  	%rs5097, %rs7863, 255;
	setp.eq.s16 	%p999, %rs5097, 0;
	mov.b32 	%r8773, 39;
	@%p999 bra 	$L__BB8_233;
	and.b16  	%rs5098, %rs7864, 255;
	setp.eq.s16 	%p1000, %rs5098, 0;
	mov.b32 	%r8773, 40;
	@%p1000 bra 	$L__BB8_233;
	setp.eq.s16 	%p1001, %rs5053, 0;
	mov.b32 	%r8773, 41;
	@%p1001 bra 	$L__BB8_233;
	and.b16  	%rs5100, %rs7866, 255;
	setp.eq.s16 	%p1002, %rs5100, 0;
	mov.b32 	%r8773, 42;
	@%p1002 bra 	$L__BB8_233;
	and.b16  	%rs5101, %rs7867, 255;
	setp.eq.s16 	%p1003, %rs5101, 0;
	mov.b32 	%r8773, 43;
	@%p1003 bra 	$L__BB8_233;
	and.b16  	%rs5102, %rs7868, 255;
	setp.eq.s16 	%p1004, %rs5102, 0;
	mov.b32 	%r8773, 44;
	@%p1004 bra 	$L__BB8_233;
	setp.eq.s16 	%p1005, %rs5054, 0;
	mov.b32 	%r8773, 45;
	@%p1005 bra 	$L__BB8_233;
	and.b16  	%rs5104, %rs7870, 255;
	setp.eq.s16 	%p1006, %rs5104, 0;
	mov.b32 	%r8773, 46;
	@%p1006 bra 	$L__BB8_233;
	and.b16  	%rs5105, %rs7871, 255;
	setp.eq.s16 	%p1007, %rs5105, 0;
	mov.b32 	%r8773, 47;
	@%p1007 bra 	$L__BB8_233;
	and.b16  	%rs5106, %rs7872, 255;
	setp.eq.s16 	%p1008, %rs5106, 0;
	mov.b32 	%r8773, 48;
	@%p1008 bra 	$L__BB8_233;
	setp.eq.s16 	%p1009, %rs5055, 0;
	mov.b32 	%r8773, 49;
	@%p1009 bra 	$L__BB8_233;
$L__BB8_286:
	add.s32 	%r8760, %r8760, %r6014;
	add.f64 	%fd138, %fd138, %fd24;
$L__BB8_287:
	cvt.u32.u16 	%r6430, %rs7824;
	and.b32  	%r6431, %r6430, 255;
	and.b16  	%rs5109, %rs7825, 255;
	mul.wide.u16 	%r6432, %rs5109, 256;
	or.b32  	%r6433, %r6432, %r6431;
	cvt.u32.u16 	%r6434, %rs7826;
	shl.b32 	%r6435, %r6434, 16;
	and.b32  	%r6436, %r6435, 16711680;
	or.b32  	%r6437, %r6433, %r6436;
	cvt.u32.u16 	%r6438, %rs7827;
	shl.b32 	%r6439, %r6438, 24;
	or.b32  	%r6351, %r6437, %r6439;
	cvt.u32.u16 	%r6440, %rs7828;
	and.b32  	%r6441, %r6440, 255;
	and.b16  	%rs5110, %rs7829, 255;
	mul.wide.u16 	%r6442, %rs5110, 256;
	or.b32  	%r6443, %r6442, %r6441;
	cvt.u32.u16 	%r6444, %rs7830;
	shl.b32 	%r6445, %r6444, 16;
	and.b32  	%r6446, %r6445, 16711680;
	or.b32  	%r6447, %r6443, %r6446;
	cvt.u32.u16 	%r6448, %rs7831;
	shl.b32 	%r6449, %r6448, 24;
	or.b32  	%r6356, %r6447, %r6449;
	cvt.u32.u16 	%r6450, %rs7832;
	and.b32  	%r6451, %r6450, 255;
	and.b16  	%rs5111, %rs7833, 255;
	mul.wide.u16 	%r6452, %rs5111, 256;
	or.b32  	%r6453, %r6452, %r6451;
	cvt.u32.u16 	%r6454, %rs7834;
	shl.b32 	%r6455, %r6454, 16;
	and.b32  	%r6456, %r6455, 16711680;
	or.b32  	%r6457, %r6453, %r6456;
	cvt.u32.u16 	%r6458, %rs7835;
	shl.b32 	%r6459, %r6458, 24;
	or.b32  	%r6361, %r6457, %r6459;
	cvt.u32.u16 	%r6460, %rs7836;
	and.b32  	%r6461, %r6460, 255;
	and.b16  	%rs5112, %rs7837, 255;
	mul.wide.u16 	%r6462, %rs5112, 256;
	or.b32  	%r6463, %r6462, %r6461;
	cvt.u32.u16 	%r6464, %rs7838;
	shl.b32 	%r6465, %r6464, 16;
	and.b32  	%r6466, %r6465, 16711680;
	or.b32  	%r6467, %r6463, %r6466;
	cvt.u32.u16 	%r6468, %rs7839;
	shl.b32 	%r6469, %r6468, 24;
	or.b32  	%r6366, %r6467, %r6469;
	cvt.u32.u16 	%r6470, %rs7840;
	and.b32  	%r6471, %r6470, 255;
	and.b16  	%rs5113, %rs7841, 255;
	mul.wide.u16 	%r6472, %rs5113, 256;
	or.b32  	%r6473, %r6472, %r6471;
	cvt.u32.u16 	%r6474, %rs7842;
	shl.b32 	%r6475, %r6474, 16;
	and.b32  	%r6476, %r6475, 16711680;
	or.b32  	%r6477, %r6473, %r6476;
	cvt.u32.u16 	%r6478, %rs7843;
	shl.b32 	%r6479, %r6478, 24;
	or.b32  	%r6371, %r6477, %r6479;
	cvt.u32.u16 	%r6480, %rs7844;
	and.b32  	%r6481, %r6480, 255;
	and.b16  	%rs5114, %rs7845, 255;
	mul.wide.u16 	%r6482, %rs5114, 256;
	or.b32  	%r6483, %r6482, %r6481;
	cvt.u32.u16 	%r6484, %rs7846;
	shl.b32 	%r6485, %r6484, 16;
	and.b32  	%r6486, %r6485, 16711680;
	or.b32  	%r6487, %r6483, %r6486;
	cvt.u32.u16 	%r6488, %rs7847;
	shl.b32 	%r6489, %r6488, 24;
	or.b32  	%r6376, %r6487, %r6489;
	cvt.u32.u16 	%r6490, %rs7848;
	and.b32  	%r6491, %r6490, 255;
	and.b16  	%rs5115, %rs7849, 255;
	mul.wide.u16 	%r6492, %rs5115, 256;
	or.b32  	%r6493, %r6492, %r6491;
	cvt.u32.u16 	%r6494, %rs7850;
	shl.b32 	%r6495, %r6494, 16;
	and.b32  	%r6496, %r6495, 16711680;
	or.b32  	%r6497, %r6493, %r6496;
	cvt.u32.u16 	%r6498, %rs7851;
	shl.b32 	%r6499, %r6498, 24;
	or.b32  	%r6381, %r6497, %r6499;
	cvt.u32.u16 	%r6500, %rs7852;
	and.b32  	%r6501, %r6500, 255;
	and.b16  	%rs5116, %rs7853, 255;
	mul.wide.u16 	%r6502, %rs5116, 256;
	or.b32  	%r6503, %r6502, %r6501;
	cvt.u32.u16 	%r6504, %rs7854;
	shl.b32 	%r6505, %r6504, 16;
	and.b32  	%r6506, %r6505, 16711680;
	or.b32  	%r6507, %r6503, %r6506;
	cvt.u32.u16 	%r6508, %rs7855;
	shl.b32 	%r6509, %r6508, 24;
	or.b32  	%r6386, %r6507, %r6509;
	cvt.u32.u16 	%r6510, %rs7856;
	and.b32  	%r6511, %r6510, 255;
	and.b16  	%rs5117, %rs7857, 255;
	mul.wide.u16 	%r6512, %rs5117, 256;
	or.b32  	%r6513, %r6512, %r6511;
	cvt.u32.u16 	%r6514, %rs7858;
	shl.b32 	%r6515, %r6514, 16;
	and.b32  	%r6516, %r6515, 16711680;
	or.b32  	%r6517, %r6513, %r6516;
	cvt.u32.u16 	%r6518, %rs7859;
	shl.b32 	%r6519, %r6518, 24;
	or.b32  	%r6391, %r6517, %r6519;
	cvt.u32.u16 	%r6520, %rs7860;
	and.b32  	%r6521, %r6520, 255;
	and.b16  	%rs5118, %rs7861, 255;
	mul.wide.u16 	%r6522, %rs5118, 256;
	or.b32  	%r6523, %r6522, %r6521;
	cvt.u32.u16 	%r6524, %rs7862;
	shl.b32 	%r6525, %r6524, 16;
	and.b32  	%r6526, %r6525, 16711680;
	or.b32  	%r6527, %r6523, %r6526;
	cvt.u32.u16 	%r6528, %rs7863;
	shl.b32 	%r6529, %r6528, 24;
	or.b32  	%r6396, %r6527, %r6529;
	cvt.u32.u16 	%r6530, %rs7864;
	and.b32  	%r6531, %r6530, 255;
	and.b16  	%rs5119, %rs7865, 255;
	mul.wide.u16 	%r6532, %rs5119, 256;
	or.b32  	%r6533, %r6532, %r6531;
	cvt.u32.u16 	%r6534, %rs7866;
	shl.b32 	%r6535, %r6534, 16;
	and.b32  	%r6536, %r6535, 16711680;
	or.b32  	%r6537, %r6533, %r6536;
	cvt.u32.u16 	%r6538, %rs7867;
	shl.b32 	%r6539, %r6538, 24;
	or.b32  	%r6401, %r6537, %r6539;
	cvt.u32.u16 	%r6540, %rs7868;
	and.b32  	%r6541, %r6540, 255;
	and.b16  	%rs5120, %rs7869, 255;
	mul.wide.u16 	%r6542, %rs5120, 256;
	or.b32  	%r6543, %r6542, %r6541;
	cvt.u32.u16 	%r6544, %rs7870;
	shl.b32 	%r6545, %r6544, 16;
	and.b32  	%r6546, %r6545, 16711680;
	or.b32  	%r6547, %r6543, %r6546;
	cvt.u32.u16 	%r6548, %rs7871;
	shl.b32 	%r6549, %r6548, 24;
	or.b32  	%r6406, %r6547, %r6549;
	cvt.u32.u16 	%r6550, %rs7872;
	and.b32  	%r6551, %r6550, 255;
	and.b16  	%rs5121, %rs7873, 255;
	mul.wide.u16 	%r6552, %rs5121, 256;
	or.b32  	%r6411, %r6552, %r6551;
	mov.b32 	%r6427, 16;
	mov.b32 	%r6429, -1;
	// begin inline asm
	shfl.sync.down.b32 %r6350, %r6351, %r6427, %r4821, %r6429;
	// end inline asm
	// begin inline asm
	shfl.sync.down.b32 %r6355, %r6356, %r6427, %r4821, %r6429;
	// end inline asm
	// begin inline asm
	shfl.sync.down.b32 %r6360, %r6361, %r6427, %r4821, %r6429;
	// end inline asm
	// begin inline asm
	shfl.sync.down.b32 %r6365, %r6366, %r6427, %r4821, %r6429;
	// end inline asm
	// begin inline asm
	shfl.sync.down.b32 %r6370, %r6371, %r6427, %r4821, %r6429;
	// end inline asm
	// begin inline asm
	shfl.sync.down.b32 %r6375, %r6376, %r6427, %r4821, %r6429;
	// end inline asm
	// begin inline asm
	shfl.sync.down.b32 %r6380, %r6381, %r6427, %r4821, %r6429;
	// end inline asm
	// begin inline asm
	shfl.sync.down.b32 %r6385, %r6386, %r6427, %r4821, %r6429;
	// end inline asm
	// begin inline asm
	shfl.sync.down.b32 %r6390, %r6391, %r6427, %r4821, %r6429;
	// end inline asm
	// begin inline asm
	shfl.sync.down.b32 %r6395, %r6396, %r6427, %r4821, %r6429;
	// end inline asm
	// begin inline asm
	shfl.sync.down.b32 %r6400, %r6401, %r6427, %r4821, %r6429;
	// end inline asm
	// begin inline asm
	shfl.sync.down.b32 %r6405, %r6406, %r6427, %r4821, %r6429;
	// end inline asm
	// begin inline asm
	shfl.sync.down.b32 %r6410, %r6411, %r6427, %r4821, %r6429;
	// end inline asm
	// begin inline asm
	shfl.sync.down.b32 %r6415, %r8760, %r6427, %r4821, %r6429;
	// end inline asm
	mov.b64 	%rd213, %fd138;
	mov.b64 	{%r6421, %r6426}, %rd213;
	// begin inline asm
	shfl.sync.down.b32 %r6420, %r6421, %r6427, %r4821, %r6429;
	// end inline asm
	// begin inline asm
	shfl.sync.down.b32 %r6425, %r6426, %r6427, %r4821, %r6429;
	// end inline asm
	add.s32 	%r6553, %r4742, 16;
	setp.gt.s32 	%p1012, %r6553, %r4821;
	@%p1012 bra 	$L__BB8_343;
	shr.u32 	%r6555, %r6410, 8;
	cvt.u16.u32 	%rs5122, %r6555;
	cvt.u16.u32 	%rs5123, %r6410;
	mov.b64 	%rd214, {%r6420, %r6425};
	mov.b64 	%fd29, %rd214;
	cvt.u16.u32 	%rs6202, %r6350;
	add.u64 	%rd13, %SPL, 0;
	add.u64 	%rd14, %SPL, 64;
	and.b16  	%rs5124, %rs7824, 255;
	prmt.b32 	%r6558, %r6444, %r6448, 0x3340U;
	cvt.u32.u16 	%r6559, %rs7829;
	prmt.b32 	%r6561, %r6440, %r6559, 0x3340U;
	prmt.b32 	%r6562, %r6561, %r6558, 0x5410U;
	prmt.b32 	%r6565, %r6434, %r6438, 0x3340U;
	cvt.u32.u16 	%r6566, %rs7825;
	prmt.b32 	%r6568, %r6430, %r6566, 0x3340U;
	prmt.b32 	%r6569, %r6568, %r6565, 0x5410U;
	st.local.v2.b32 	[%rd13], {%r6569, %r6562};
	prmt.b32 	%r6572, %r6464, %r6468, 0x3340U;
	cvt.u32.u16 	%r6573, %rs7837;
	prmt.b32 	%r6575, %r6460, %r6573, 0x3340U;
	prmt.b32 	%r6576, %r6575, %r6572, 0x5410U;
	prmt.b32 	%r6579, %r6454, %r6458, 0x3340U;
	cvt.u32.u16 	%r6580, %rs7833;
	prmt.b32 	%r6582, %r6450, %r6580, 0x3340U;
	prmt.b32 	%r6583, %r6582, %r6579, 0x5410U;
	st.local.v2.b32 	[%rd13+8], {%r6583, %r6576};
	prmt.b32 	%r6586, %r6484, %r6488, 0x3340U;
	cvt.u32.u16 	%r6587, %rs7845;
	prmt.b32 	%r6589, %r6480, %r6587, 0x3340U;
	prmt.b32 	%r6590, %r6589, %r6586, 0x5410U;
	prmt.b32 	%r6593, %r6474, %r6478, 0x3340U;
	cvt.u32.u16 	%r6594, %rs7841;
	prmt.b32 	%r6596, %r6470, %r6594, 0x3340U;
	prmt.b32 	%r6597, %r6596, %r6593, 0x5410U;
	st.local.v2.b32 	[%rd13+16], {%r6597, %r6590};
	prmt.b32 	%r6600, %r6504, %r6508, 0x3340U;
	cvt.u32.u16 	%r6601, %rs7853;
	prmt.b32 	%r6603, %r6500, %r6601, 0x3340U;
	prmt.b32 	%r6604, %r6603, %r6600, 0x5410U;
	prmt.b32 	%r6607, %r6494, %r6498, 0x3340U;
	cvt.u32.u16 	%r6608, %rs7849;
	prmt.b32 	%r6610, %r6490, %r6608, 0x3340U;
	prmt.b32 	%r6611, %r6610, %r6607, 0x5410U;
	st.local.v2.b32 	[%rd13+24], {%r6611, %r6604};
	prmt.b32 	%r6614, %r6524, %r6528, 0x3340U;
	cvt.u32.u16 	%r6615, %rs7861;
	prmt.b32 	%r6617, %r6520, %r6615, 0x3340U;
	prmt.b32 	%r6618, %r6617, %r6614, 0x5410U;
	prmt.b32 	%r6621, %r6514, %r6518, 0x3340U;
	cvt.u32.u16 	%r6622, %rs7857;
	prmt.b32 	%r6624, %r6510, %r6622, 0x3340U;
	prmt.b32 	%r6625, %r6624, %r6621, 0x5410U;
	st.local.v2.b32 	[%rd13+32], {%r6625, %r6618};
	prmt.b32 	%r6628, %r6544, %r6548, 0x3340U;
	cvt.u32.u16 	%r6629, %rs7869;
	prmt.b32 	%r6631, %r6540, %r6629, 0x3340U;
	prmt.b32 	%r6632, %r6631, %r6628, 0x5410U;
	prmt.b32 	%r6635, %r6534, %r6538, 0x3340U;
	cvt.u32.u16 	%r6636, %rs7865;
	prmt.b32 	%r6638, %r6530, %r6636, 0x3340U;
	prmt.b32 	%r6639, %r6638, %r6635, 0x5410U;
	st.local.v2.b32 	[%rd13+40], {%r6639, %r6632};
	st.local.v2.u8 	[%rd13+48], {%rs7872, %rs7873};
	st.local.u32 	[%rd13+52], %r8760;
	st.local.f64 	[%rd13+56], %fd138;
	st.local.v2.b32 	[%rd14], {%r6350, %r6355};
	st.local.v2.b32 	[%rd14+8], {%r6360, %r6365};
	st.local.v2.b32 	[%rd14+16], {%r6370, %r6375};
	st.local.v2.b32 	[%rd14+24], {%r6380, %r6385};
	st.local.v2.b32 	[%rd14+32], {%r6390, %r6395};
	st.local.v2.b32 	[%rd14+40], {%r6400, %r6405};
	st.local.v2.u8 	[%rd14+48], {%rs5123, %rs5122};
	st.local.u32 	[%rd14+52], %r6415;
	st.local.v2.u32 	[%rd14+56], {%r6420, %r6425};
	setp.ne.s16 	%p1013, %rs5124, 0;
	mov.b32 	%r8777, 0;
	@%p1013 bra 	$L__BB8_293;
$L__BB8_289:
	and.b16  	%rs5174, %rs6202, 255;
	setp.eq.s16 	%p1063, %rs5174, 0;
	@%p1063 bra 	$L__BB8_342;
	mov.b32 	%r8778, 0;
$L__BB8_291:
	add.s32 	%r6690, %r8778, %r8777;
	cvt.u64.u32 	%rd217, %r6690;
	add.s64 	%rd218, %rd13, %rd217;
	st.local.u8 	[%rd218], %rs6202;
	add.s32 	%r130, %r8778, 1;
	cvt.u64.u32 	%rd219, %r8778;
	add.s64 	%rd220, %rd14, %rd219;
	ld.local.u8 	%rs6202, [%rd220+1];
	setp.ne.s16 	%p1064, %rs6202, 0;
	mov.u32 	%r8778, %r130;
	@%p1064 bra 	$L__BB8_291;
	ld.local.u32 	%r8760, [%rd13+52];
	ld.local.f64 	%fd138, [%rd13+56];
	ld.local.v2.b32 	{%r6691, %r6692}, [%rd13];
	bfe.u32 	%r6693, %r6691, 0, 8;
	cvt.u16.u32 	%rs7824, %r6693;
	bfe.u32 	%r6694, %r6691, 8, 8;
	cvt.u16.u32 	%rs7825, %r6694;
	bfe.u32 	%r6695, %r6691, 16, 8;
	cvt.u16.u32 	%rs7826, %r6695;
	bfe.u32 	%r6696, %r6691, 24, 8;
	cvt.u16.u32 	%rs7827, %r6696;
	bfe.u32 	%r6697, %r6692, 0, 8;
	cvt.u16.u32 	%rs7828, %r6697;
	bfe.u32 	%r6698, %r6692, 8, 8;
	cvt.u16.u32 	%rs7829, %r6698;
	bfe.u32 	%r6699, %r6692, 16, 8;
	cvt.u16.u32 	%rs7830, %r6699;
	bfe.u32 	%r6700, %r6692, 24, 8;
	cvt.u16.u32 	%rs7831, %r6700;
	ld.local.v2.b32 	{%r6701, %r6702}, [%rd13+8];
	bfe.u32 	%r6703, %r6701, 0, 8;
	cvt.u16.u32 	%rs7832, %r6703;
	bfe.u32 	%r6704, %r6701, 8, 8;
	cvt.u16.u32 	%rs7833, %r6704;
	bfe.u32 	%r6705, %r6701, 16, 8;
	cvt.u16.u32 	%rs7834, %r6705;
	bfe.u32 	%r6706, %r6701, 24, 8;
	cvt.u16.u32 	%rs7835, %r6706;
	bfe.u32 	%r6707, %r6702, 0, 8;
	cvt.u16.u32 	%rs7836, %r6707;
	bfe.u32 	%r6708, %r6702, 8, 8;
	cvt.u16.u32 	%rs7837, %r6708;
	bfe.u32 	%r6709, %r6702, 16, 8;
	cvt.u16.u32 	%rs7838, %r6709;
	bfe.u32 	%r6710, %r6702, 24, 8;
	cvt.u16.u32 	%rs7839, %r6710;
	ld.local.v2.b32 	{%r6711, %r6712}, [%rd13+16];
	bfe.u32 	%r6713, %r6711, 0, 8;
	cvt.u16.u32 	%rs7840, %r6713;
	bfe.u32 	%r6714, %r6711, 8, 8;
	cvt.u16.u32 	%rs7841, %r6714;
	bfe.u32 	%r6715, %r6711, 16, 8;
	cvt.u16.u32 	%rs7842, %r6715;
	bfe.u32 	%r6716, %r6711, 24, 8;
	cvt.u16.u32 	%rs7843, %r6716;
	bfe.u32 	%r6717, %r6712, 0, 8;
	cvt.u16.u32 	%rs7844, %r6717;
	bfe.u32 	%r6718, %r6712, 8, 8;
	cvt.u16.u32 	%rs7845, %r6718;
	bfe.u32 	%r6719, %r6712, 16, 8;
	cvt.u16.u32 	%rs7846, %r6719;
	bfe.u32 	%r6720, %r6712, 24, 8;
	cvt.u16.u32 	%rs7847, %r6720;
	ld.local.v2.b32 	{%r6721, %r6722}, [%rd13+24];
	bfe.u32 	%r6723, %r6721, 0, 8;
	cvt.u16.u32 	%rs7848, %r6723;
	bfe.u32 	%r6724, %r6721, 8, 8;
	cvt.u16.u32 	%rs7849, %r6724;
	bfe.u32 	%r6725, %r6721, 16, 8;
	cvt.u16.u32 	%rs7850, %r6725;
	bfe.u32 	%r6726, %r6721, 24, 8;
	cvt.u16.u32 	%rs7851, %r6726;
	bfe.u32 	%r6727, %r6722, 0, 8;
	cvt.u16.u32 	%rs7852, %r6727;
	bfe.u32 	%r6728, %r6722, 8, 8;
	cvt.u16.u32 	%rs7853, %r6728;
	bfe.u32 	%r6729, %r6722, 16, 8;
	cvt.u16.u32 	%rs7854, %r6729;
	bfe.u32 	%r6730, %r6722, 24, 8;
	cvt.u16.u32 	%rs7855, %r6730;
	ld.local.v2.b32 	{%r6731, %r6732}, [%rd13+32];
	bfe.u32 	%r6733, %r6731, 0, 8;
	cvt.u16.u32 	%rs7856, %r6733;
	bfe.u32 	%r6734, %r6731, 8, 8;
	cvt.u16.u32 	%rs7857, %r6734;
	bfe.u32 	%r6735, %r6731, 16, 8;
	cvt.u16.u32 	%rs7858, %r6735;
	bfe.u32 	%r6736, %r6731, 24, 8;
	cvt.u16.u32 	%rs7859, %r6736;
	bfe.u32 	%r6737, %r6732, 0, 8;
	cvt.u16.u32 	%rs7860, %r6737;
	bfe.u32 	%r6738, %r6732, 8, 8;
	cvt.u16.u32 	%rs7861, %r6738;
	bfe.u32 	%r6739, %r6732, 16, 8;
	cvt.u16.u32 	%rs7862, %r6739;
	bfe.u32 	%r6740, %r6732, 24, 8;
	cvt.u16.u32 	%rs7863, %r6740;
	ld.local.v2.b32 	{%r6741, %r6742}, [%rd13+40];
	bfe.u32 	%r6743, %r6741, 0, 8;
	cvt.u16.u32 	%rs7864, %r6743;
	bfe.u32 	%r6744, %r6741, 8, 8;
	cvt.u16.u32 	%rs7865, %r6744;
	bfe.u32 	%r6745, %r6741, 16, 8;
	cvt.u16.u32 	%rs7866, %r6745;
	bfe.u32 	%r6746, %r6741, 24, 8;
	cvt.u16.u32 	%rs7867, %r6746;
	bfe.u32 	%r6747, %r6742, 0, 8;
	cvt.u16.u32 	%rs7868, %r6747;
	bfe.u32 	%r6748, %r6742, 8, 8;
	cvt.u16.u32 	%rs7869, %r6748;
	bfe.u32 	%r6749, %r6742, 16, 8;
	cvt.u16.u32 	%rs7870, %r6749;
	bfe.u32 	%r6750, %r6742, 24, 8;
	cvt.u16.u32 	%rs7871, %r6750;
	ld.local.v2.u8 	{%rs7872, %rs7873}, [%rd13+48];
	bra.uni 	$L__BB8_342;
$L__BB8_293:
	setp.eq.s16 	%p1014, %rs5109, 0;
	mov.b32 	%r8777, 1;
	@%p1014 bra 	$L__BB8_289;
	and.b16  	%rs5126, %rs7826, 255;
	setp.eq.s16 	%p1015, %rs5126, 0;
	mov.b32 	%r8777, 2;
	@%p1015 bra 	$L__BB8_289;
	and.b16  	%rs5127, %rs7827, 255;
	setp.eq.s16 	%p1016, %rs5127, 0;
	mov.b32 	%r8777, 3;
	@%p1016 bra 	$L__BB8_289;
	and.b16  	%rs5128, %rs7828, 255;
	setp.eq.s16 	%p1017, %rs5128, 0;
	mov.b32 	%r8777, 4;
	@%p1017 bra 	$L__BB8_289;
	setp.eq.s16 	%p1018, %rs5110, 0;
	mov.b32 	%r8777, 5;
	@%p1018 bra 	$L__BB8_289;
	and.b16  	%rs5130, %rs7830, 255;
	setp.eq.s16 	%p1019, %rs5130, 0;
	mov.b32 	%r8777, 6;
	@%p1019 bra 	$L__BB8_289;
	and.b16  	%rs5131, %rs7831, 255;
	setp.eq.s16 	%p1020, %rs5131, 0;
	mov.b32 	%r8777, 7;
	@%p1020 bra 	$L__BB8_289;
	and.b16  	%rs5132, %rs7832, 255;
	setp.eq.s16 	%p1021, %rs5132, 0;
	mov.b32 	%r8777, 8;
	@%p1021 bra 	$L__BB8_289;
	setp.eq.s16 	%p1022, %rs5111, 0;
	mov.b32 	%r8777, 9;
	@%p1022 bra 	$L__BB8_289;
	and.b16  	%rs5134, %rs7834, 255;
	setp.eq.s16 	%p1023, %rs5134, 0;
	mov.b32 	%r8777, 10;
	@%p1023 bra 	$L__BB8_289;
	and.b16  	%rs5135, %rs7835, 255;
	setp.eq.s16 	%p1024, %rs5135, 0;
	mov.b32 	%r8777, 11;
	@%p1024 bra 	$L__BB8_289;
	and.b16  	%rs5136, %rs7836, 255;
	setp.eq.s16 	%p1025, %rs5136, 0;
	mov.b32 	%r8777, 12;
	@%p1025 bra 	$L__BB8_289;
	setp.eq.s16 	%p1026, %rs5112, 0;
	mov.b32 	%r8777, 13;
	@%p1026 bra 	$L__BB8_289;
	and.b16  	%rs5138, %rs7838, 255;
	setp.eq.s16 	%p1027, %rs5138, 0;
	mov.b32 	%r8777, 14;
	@%p1027 bra 	$L__BB8_289;
	and.b16  	%rs5139, %rs7839, 255;
	setp.eq.s16 	%p1028, %rs5139, 0;
	mov.b32 	%r8777, 15;
	@%p1028 bra 	$L__BB8_289;
	and.b16  	%rs5140, %rs7840, 255;
	setp.eq.s16 	%p1029, %rs5140, 0;
	mov.b32 	%r8777, 16;
	@%p1029 bra 	$L__BB8_289;
	setp.eq.s16 	%p1030, %rs5113, 0;
	mov.b32 	%r8777, 17;
	@%p1030 bra 	$L__BB8_289;
	and.b16  	%rs5142, %rs7842, 255;
	setp.eq.s16 	%p1031, %rs5142, 0;
	mov.b32 	%r8777, 18;
	@%p1031 bra 	$L__BB8_289;
	and.b16  	%rs5143, %rs7843, 255;
	setp.eq.s16 	%p1032, %rs5143, 0;
	mov.b32 	%r8777, 19;
	@%p1032 bra 	$L__BB8_289;
	and.b16  	%rs5144, %rs7844, 255;
	setp.eq.s16 	%p1033, %rs5144, 0;
	mov.b32 	%r8777, 20;
	@%p1033 bra 	$L__BB8_289;
	setp.eq.s16 	%p1034, %rs5114, 0;
	mov.b32 	%r8777, 21;
	@%p1034 bra 	$L__BB8_289;
	and.b16  	%rs5146, %rs7846, 255;
	setp.eq.s16 	%p1035, %rs5146, 0;
	mov.b32 	%r8777, 22;
	@%p1035 bra 	$L__BB8_289;
	and.b16  	%rs5147, %rs7847, 255;
	setp.eq.s16 	%p1036, %rs5147, 0;
	mov.b32 	%r8777, 23;
	@%p1036 bra 	$L__BB8_289;
	and.b16  	%rs5148, %rs7848, 255;
	setp.eq.s16 	%p1037, %rs5148, 0;
	mov.b32 	%r8777, 24;
	@%p1037 bra 	$L__BB8_289;
	setp.eq.s16 	%p1038, %rs5115, 0;
	mov.b32 	%r8777, 25;
	@%p1038 bra 	$L__BB8_289;
	and.b16  	%rs5150, %rs7850, 255;
	setp.eq.s16 	%p1039, %rs5150, 0;
	mov.b32 	%r8777, 26;
	@%p1039 bra 	$L__BB8_289;
	and.b16  	%rs5151, %rs7851, 255;
	setp.eq.s16 	%p1040, %rs5151, 0;
	mov.b32 	%r8777, 27;
	@%p1040 bra 	$L__BB8_289;
	and.b16  	%rs5152, %rs7852, 255;
	setp.eq.s16 	%p1041, %rs5152, 0;
	mov.b32 	%r8777, 28;
	@%p1041 bra 	$L__BB8_289;
	setp.eq.s16 	%p1042, %rs5116, 0;
	mov.b32 	%r8777, 29;
	@%p1042 bra 	$L__BB8_289;
	and.b16  	%rs5154, %rs7854, 255;
	setp.eq.s16 	%p1043, %rs5154, 0;
	mov.b32 	%r8777, 30;
	@%p1043 bra 	$L__BB8_289;
	and.b16  	%rs5155, %rs7855, 255;
	setp.eq.s16 	%p1044, %rs5155, 0;
	mov.b32 	%r8777, 31;
	@%p1044 bra 	$L__BB8_289;
	and.b16  	%rs5156, %rs7856, 255;
	setp.eq.s16 	%p1045, %rs5156, 0;
	mov.b32 	%r8777, 32;
	@%p1045 bra 	$L__BB8_289;
	setp.eq.s16 	%p1046, %rs5117, 0;
	mov.b32 	%r8777, 33;
	@%p1046 bra 	$L__BB8_289;
	and.b16  	%rs5158, %rs7858, 255;
	setp.eq.s16 	%p1047, %rs5158, 0;
	mov.b32 	%r8777, 34;
	@%p1047 bra 	$L__BB8_289;
	and.b16  	%rs5159, %rs7859, 255;
	setp.eq.s16 	%p1048, %rs5159, 0;
	mov.b32 	%r8777, 35;
	@%p1048 bra 	$L__BB8_289;
	and.b16  	%rs5160, %rs7860, 255;
	setp.eq.s16 	%p1049, %rs5160, 0;
	mov.b32 	%r8777, 36;
	@%p1049 bra 	$L__BB8_289;
	setp.eq.s16 	%p1050, %rs5118, 0;
	mov.b32 	%r8777, 37;
	@%p1050 bra 	$L__BB8_289;
	and.b16  	%rs5162, %rs7862, 255;
	setp.eq.s16 	%p1051, %rs5162, 0;
	mov.b32 	%r8777, 38;
	@%p1051 bra 	$L__BB8_289;
	and.b16  	%rs5163, %rs7863, 255;
	setp.eq.s16 	%p1052, %rs5163, 0;
	mov.b32 	%r8777, 39;
	@%p1052 bra 	$L__BB8_289;
	and.b16  	%rs5164, %rs7864, 255;
	setp.eq.s16 	%p1053, %rs5164, 0;
	mov.b32 	%r8777, 40;
	@%p1053 bra 	$L__BB8_289;
	setp.eq.s16 	%p1054, %rs5119, 0;
	mov.b32 	%r8777, 41;
	@%p1054 bra 	$L__BB8_289;
	and.b16  	%rs5166, %rs7866, 255;
	setp.eq.s16 	%p1055, %rs5166, 0;
	mov.b32 	%r8777, 42;
	@%p1055 bra 	$L__BB8_289;
	and.b16  	%rs5167, %rs7867, 255;
	setp.eq.s16 	%p1056, %rs5167, 0;
	mov.b32 	%r8777, 43;
	@%p1056 bra 	$L__BB8_289;
	and.b16  	%rs5168, %rs7868, 255;
	setp.eq.s16 	%p1057, %rs5168, 0;
	mov.b32 	%r8777, 44;
	@%p1057 bra 	$L__BB8_289;
	setp.eq.s16 	%p1058, %rs5120, 0;
	mov.b32 	%r8777, 45;
	@%p1058 bra 	$L__BB8_289;
	and.b16  	%rs5170, %rs7870, 255;
	setp.eq.s16 	%p1059, %rs5170, 0;
	mov.b32 	%r8777, 46;
	@%p1059 bra 	$L__BB8_289;
	and.b16  	%rs5171, %rs7871, 255;
	setp.eq.s16 	%p1060, %rs5171, 0;
	mov.b32 	%r8777, 47;
	@%p1060 bra 	$L__BB8_289;
	and.b16  	%rs5172, %rs7872, 255;
	setp.eq.s16 	%p1061, %rs5172, 0;
	mov.b32 	%r8777, 48;
	@%p1061 bra 	$L__BB8_289;
	setp.eq.s16 	%p1062, %rs5121, 0;
	mov.b32 	%r8777, 49;
	@%p1062 bra 	$L__BB8_289;
$L__BB8_342:
	add.s32 	%r8760, %r8760, %r6415;
	add.f64 	%fd138, %fd138, %fd29;
$L__BB8_343:
	setp.ne.s32 	%p1065, %r4742, 0;
	@%p1065 bra 	$L__BB8_345;
	shl.b32 	%r6751, %r2, 1;
	and.b32  	%r6752, %r6751, 1984;
	mov.u32 	%r6753, _ZZN3cub18CUB_300001_SM_10006detail6reduce28DeviceReduceSingleTileKernelINS2_10policy_hubI4Study8sum_funcE10Policy1000EN6thrust24THRUST_300001_SM_1000_NS6detail15normal_iteratorINSA_10device_ptrIS5_EEEEPS5_yS6_S5_S5_N4cuda3std3__410__identityEEEvT0_T1_T2_T3_T4_T6_E12temp_storage;
	add.s32 	%r6754, %r6753, %r6752;
	cvt.u32.u16 	%r6755, %rs7831;
	cvt.u32.u16 	%r6756, %rs7830;
	prmt.b32 	%r6757, %r6756, %r6755, 0x3340U;
	cvt.u32.u16 	%r6758, %rs7829;
	cvt.u32.u16 	%r6759, %rs7828;
	prmt.b32 	%r6760, %r6759, %r6758, 0x3340U;
	prmt.b32 	%r6761, %r6760, %r6757, 0x5410U;
	cvt.u32.u16 	%r6762, %rs7827;
	cvt.u32.u16 	%r6763, %rs7826;
	prmt.b32 	%r6764, %r6763, %r6762, 0x3340U;
	cvt.u32.u16 	%r6765, %rs7825;
	cvt.u32.u16 	%r6766, %rs7824;
	prmt.b32 	%r6767, %r6766, %r6765, 0x3340U;
	prmt.b32 	%r6768, %r6767, %r6764, 0x5410U;
	st.shared.v2.b32 	[%r6754+8], {%r6768, %r6761};
	cvt.u32.u16 	%r6769, %rs7839;
	cvt.u32.u16 	%r6770, %rs7838;
	prmt.b32 	%r6771, %r6770, %r6769, 0x3340U;
	cvt.u32.u16 	%r6772, %rs7837;
	cvt.u32.u16 	%r6773, %rs7836;
	prmt.b32 	%r6774, %r6773, %r6772, 0x3340U;
	prmt.b32 	%r6775, %r6774, %r6771, 0x5410U;
	cvt.u32.u16 	%r6776, %rs7835;
	cvt.u32.u16 	%r6777, %rs7834;
	prmt.b32 	%r6778, %r6777, %r6776, 0x3340U;
	cvt.u32.u16 	%r6779, %rs7833;
	cvt.u32.u16 	%r6780, %rs7832;
	prmt.b32 	%r6781, %r6780, %r6779, 0x3340U;
	prmt.b32 	%r6782, %r6781, %r6778, 0x5410U;
	st.shared.v2.b32 	[%r6754+16], {%r6782, %r6775};
	cvt.u32.u16 	%r6783, %rs7847;
	cvt.u32.u16 	%r6784, %rs7846;
	prmt.b32 	%r6785, %r6784, %r6783, 0x3340U;
	cvt.u32.u16 	%r6786, %rs7845;
	cvt.u32.u16 	%r6787, %rs7844;
	prmt.b32 	%r6788, %r6787, %r6786, 0x3340U;
	prmt.b32 	%r6789, %r6788, %r6785, 0x5410U;
	cvt.u32.u16 	%r6790, %rs7843;
	cvt.u32.u16 	%r6791, %rs7842;
	prmt.b32 	%r6792, %r6791, %r6790, 0x3340U;
	cvt.u32.u16 	%r6793, %rs7841;
	cvt.u32.u16 	%r6794, %rs7840;
	prmt.b32 	%r6795, %r6794, %r6793, 0x3340U;
	prmt.b32 	%r6796, %r6795, %r6792, 0x5410U;
	st.shared.v2.b32 	[%r6754+24], {%r6796, %r6789};
	cvt.u32.u16 	%r6797, %rs7855;
	cvt.u32.u16 	%r6798, %rs7854;
	prmt.b32 	%r6799, %r6798, %r6797, 0x3340U;
	cvt.u32.u16 	%r6800, %rs7853;
	cvt.u32.u16 	%r6801, %rs7852;
	prmt.b32 	%r6802, %r6801, %r6800, 0x3340U;
	prmt.b32 	%r6803, %r6802, %r6799, 0x5410U;
	cvt.u32.u16 	%r6804, %rs7851;
	cvt.u32.u16 	%r6805, %rs7850;
	prmt.b32 	%r6806, %r6805, %r6804, 0x3340U;
	cvt.u32.u16 	%r6807, %rs7849;
	cvt.u32.u16 	%r6808, %rs7848;
	prmt.b32 	%r6809, %r6808, %r6807, 0x3340U;
	prmt.b32 	%r6810, %r6809, %r6806, 0x5410U;
	st.shared.v2.b32 	[%r6754+32], {%r6810, %r6803};
	cvt.u32.u16 	%r6811, %rs7863;
	cvt.u32.u16 	%r6812, %rs7862;
	prmt.b32 	%r6813, %r6812, %r6811, 0x3340U;
	cvt.u32.u16 	%r6814, %rs7861;
	cvt.u32.u16 	%r6815, %rs7860;
	prmt.b32 	%r6816, %r6815, %r6814, 0x3340U;
	prmt.b32 	%r6817, %r6816, %r6813, 0x5410U;
	cvt.u32.u16 	%r6818, %rs7859;
	cvt.u32.u16 	%r6819, %rs7858;
	prmt.b32 	%r6820, %r6819, %r6818, 0x3340U;
	cvt.u32.u16 	%r6821, %rs7857;
	cvt.u32.u16 	%r6822, %rs7856;
	prmt.b32 	%r6823, %r6822, %r6821, 0x3340U;
	prmt.b32 	%r6824, %r6823, %r6820, 0x5410U;
	st.shared.v2.b32 	[%r6754+40], {%r6824, %r6817};
	cvt.u32.u16 	%r6825, %rs7871;
	cvt.u32.u16 	%r6826, %rs7870;
	prmt.b32 	%r6827, %r6826, %r6825, 0x3340U;
	cvt.u32.u16 	%r6828, %rs7869;
	cvt.u32.u16 	%r6829, %rs7868;
	prmt.b32 	%r6830, %r6829, %r6828, 0x3340U;
	prmt.b32 	%r6831, %r6830, %r6827, 0x5410U;
	cvt.u32.u16 	%r6832, %rs7867;
	cvt.u32.u16 	%r6833, %rs7866;
	prmt.b32 	%r6834, %r6833, %r6832, 0x3340U;
	cvt.u32.u16 	%r6835, %rs7865;
	cvt.u32.u16 	%r6836, %rs7864;
	prmt.b32 	%r6837, %r6836, %r6835, 0x3340U;
	prmt.b32 	%r6838, %r6837, %r6834, 0x5410U;
	st.shared.v2.b32 	[%r6754+48], {%r6838, %r6831};
	st.shared.v2.u8 	[%r6754+56], {%rs7872, %rs7873};
	st.shared.u32 	[%r6754+60], %r8760;
	st.shared.f64 	[%r6754+64], %fd138;
$L__BB8_345:
	bar.sync 	0;
	setp.ne.s32 	%p1066, %r2, 0;
	setp.lt.s64 	%p1067, %rd65, 33;
	or.pred  	%p1068, %p1066, %p1067;
	@%p1068 bra 	$L__BB8_1508;
	ld.shared.v2.b32 	{%r6840, %r6841}, [_ZZN3cub18CUB_300001_SM_10006detail6reduce28DeviceReduceSingleTileKernelINS2_10policy_hubI4Study8sum_funcE10Policy1000EN6thrust24THRUST_300001_SM_1000_NS6detail15normal_iteratorINSA_10device_ptrIS5_EEEEPS5_yS6_S5_S5_N4cuda3std3__410__identityEEEvT0_T1_T2_T3_T4_T6_E12temp_storage+72];
	bfe.u32 	%r6842, %r6840, 0, 8;
	cvt.u16.u32 	%rs6303, %r6842;
	ld.shared.v2.b32 	{%r6843, %r6844}, [_ZZN3cub18CUB_300001_SM_10006detail6reduce28DeviceReduceSingleTileKernelINS2_10policy_hubI4Study8sum_funcE10Policy1000EN6thrust24THRUST_300001_SM_1000_NS6detail15normal_iteratorINSA_10device_ptrIS5_EEEEPS5_yS6_S5_S5_N4cuda3std3__410__identityEEEvT0_T1_T2_T3_T4_T6_E12temp_storage+80];
	ld.shared.v2.b32 	{%r6845, %r6846}, [_ZZN3cub18CUB_300001_SM_10006detail6reduce28DeviceReduceSingleTileKernelINS2_10policy_hubI4Study8sum_funcE10Policy1000EN6thrust24THRUST_300001_SM_1000_NS6detail15normal_iteratorINSA_10device_ptrIS5_EEEEPS5_yS6_S5_S5_N4cuda3std3__410__identityEEEvT0_T1_T2_T3_T4_T6_E12temp_storage+88];
	ld.shared.v2.b32 	{%r6847, %r6848}, [_ZZN3cub18CUB_300001_SM_10006detail6reduce28DeviceReduceSingleTileKernelINS2_10policy_hubI4Study8sum_funcE10Policy1000EN6thrust24THRUST_300001_SM_1000_NS6detail15normal_iteratorINSA_10device_ptrIS5_EEEEPS5_yS6_S5_S5_N4cuda3std3__410__identityEEEvT0_T1_T2_T3_T4_T6_E12temp_storage+96];
	ld.shared.v2.b32 	{%r6849, %r6850}, [_ZZN3cub18CUB_300001_SM_10006detail6reduce28DeviceReduceSingleTileKernelINS2_10policy_hubI4Study8sum_funcE10Policy1000EN6thrust24THRUST_300001_SM_1000_NS6detail15normal_iteratorINSA_10device_ptrIS5_EEEEPS5_yS6_S5_S5_N4cuda3std3__410__identityEEEvT0_T1_T2_T3_T4_T6_E12temp_storage+104];
	ld.shared.v2.b32 	{%r6851, %r6852}, [_ZZN3cub18CUB_300001_SM_10006detail6reduce28DeviceReduceSingleTileKernelINS2_10policy_hubI4Study8sum_funcE10Policy1000EN6thrust24THRUST_300001_SM_1000_NS6detail15normal_iteratorINSA_10device_ptrIS5_EEEEPS5_yS6_S5_S5_N4cuda3std3__410__identityEEEvT0_T1_T2_T3_T4_T6_E12temp_storage+112];
	ld.shared.v2.u8 	{%rs5175, %rs5176}, [_ZZN3cub18CUB_300001_SM_10006detail6reduce28DeviceReduceSingleTileKernelINS2_10policy_hubI4Study8sum_funcE10Policy1000EN6thrust24THRUST_300001_SM_1000_NS6detail15normal_iteratorINSA_10device_ptrIS5_EEEEPS5_yS6_S5_S5_N4cuda3std3__410__identityEEEvT0_T1_T2_T3_T4_T6_E12temp_storage+120];
	ld.shared.u32 	%r135, [_ZZN3cub18CUB_300001_SM_10006detail6reduce28DeviceReduceSingleTileKernelINS2_10policy_hubI4Study8sum_funcE10Policy1000EN6thrust24THRUST_300001_SM_1000_NS6detail15normal_iteratorINSA_10device_ptrIS5_EEEEPS5_yS6_S5_S5_N4cuda3std3__410__identityEEEvT0_T1_T2_T3_T4_T6_E12temp_storage+124];
	ld.shared.f64 	%fd34, [_ZZN3cub18CUB_300001_SM_10006detail6reduce28DeviceReduceSingleTileKernelINS2_10policy_hubI4Study8sum_funcE10Policy1000EN6thrust24THRUST_300001_SM_1000_NS6detail15normal_iteratorINSA_10device_ptrIS5_EEEEPS5_yS6_S5_S5_N4cuda3std3__410__identityEEEvT0_T1_T2_T3_T4_T6_E12temp_storage+128];
	add.u64 	%rd221, %SP, 0;
	add.u64 	%rd15, %SPL, 0;
	add.u64 	%rd222, %SP, 64;
	add.u64 	%rd16, %SPL, 64;
	and.b16  	%rs5177, %rs7824, 255;
	cvt.u32.u16 	%r6853, %rs7831;
	cvt.u32.u16 	%r6854, %rs7830;
	prmt.b32 	%r6855, %r6854, %r6853, 0x3340U;
	cvt.u32.u16 	%r6856, %rs7829;
	cvt.u32.u16 	%r6857, %rs7828;
	prmt.b32 	%r6858, %r6857, %r6856, 0x3340U;
	prmt.b32 	%r6859, %r6858, %r6855, 0x5410U;
	cvt.u32.u16 	%r6860, %rs7827;
	cvt.u32.u16 	%r6861, %rs7826;
	prmt.b32 	%r6862, %r6861, %r6860, 0x3340U;
	cvt.u32.u16 	%r6863, %rs7825;
	cvt.u32.u16 	%r6864, %rs7824;
	prmt.b32 	%r6865, %r6864, %r6863, 0x3340U;
	prmt.b32 	%r6866, %r6865, %r6862, 0x5410U;
	st.local.v2.b32 	[%rd15], {%r6866, %r6859};
	cvt.u32.u16 	%r6867, %rs7839;
	cvt.u32.u16 	%r6868, %rs7838;
	prmt.b32 	%r6869, %r6868, %r6867, 0x3340U;
	cvt.u32.u16 	%r6870, %rs7837;
	cvt.u32.u16 	%r6871, %rs7836;
	prmt.b32 	%r6872, %r6871, %r6870, 0x3340U;
	prmt.b32 	%r6873, %r6872, %r6869, 0x5410U;
	cvt.u32.u16 	%r6874, %rs7835;
	cvt.u32.u16 	%r6875, %rs7834;
	prmt.b32 	%r6876, %r6875, %r6874, 0x3340U;
	cvt.u32.u16 	%r6877, %rs7833;
	cvt.u32.u16 	%r6878, %rs7832;
	prmt.b32 	%r6879, %r6878, %r6877, 0x3340U;
	prmt.b32 	%r6880, %r6879, %r6876, 0x5410U;
	st.local.v2.b32 	[%rd15+8], {%r6880, %r6873};
	cvt.u32.u16 	%r6881, %rs7847;
	cvt.u32.u16 	%r6882, %rs7846;
	prmt.b32 	%r6883, %r6882, %r6881, 0x3340U;
	cvt.u32.u16 	%r6884, %rs7845;
	cvt.u32.u16 	%r6885, %rs7844;
	prmt.b32 	%r6886, %r6885, %r6884, 0x3340U;
	prmt.b32 	%r6887, %r6886, %r6883, 0x5410U;
	cvt.u32.u16 	%r6888, %rs7843;
	cvt.u32.u16 	%r6889, %rs7842;
	prmt.b32 	%r6890, %r6889, %r6888, 0x3340U;
	cvt.u32.u16 	%r6891, %rs7841;
	cvt.u32.u16 	%r6892, %rs7840;
	prmt.b32 	%r6893, %r6892, %r6891, 0x3340U;
	prmt.b32 	%r6894, %r6893, %r6890, 0x5410U;
	st.local.v2.b32 	[%rd15+16], {%r6894, %r6887};
	cvt.u32.u16 	%r6895, %rs7855;
	cvt.u32.u16 	%r6896, %rs7854;
	prmt.b32 	%r6897, %r6896, %r6895, 0x3340U;
	cvt.u32.u16 	%r6898, %rs7853;
	cvt.u32.u16 	%r6899, %rs7852;
	prmt.b32 	%r6900, %r6899, %r6898, 0x3340U;
	prmt.b32 	%r6901, %r6900, %r6897, 0x5410U;
	cvt.u32.u16 	%r6902, %rs7851;
	cvt.u32.u16 	%r6903, %rs7850;
	prmt.b32 	%r6904, %r6903, %r6902, 0x3340U;
	cvt.u32.u16 	%r6905, %rs7849;
	cvt.u32.u16 	%r6906, %rs7848;
	prmt.b32 	%r6907, %r6906, %r6905, 0x3340U;
	prmt.b32 	%r6908, %r6907, %r6904, 0x5410U;
	st.local.v2.b32 	[%rd15+24], {%r6908, %r6901};
	cvt.u32.u16 	%r6909, %rs7863;
	cvt.u32.u16 	%r6910, %rs7862;
	prmt.b32 	%r6911, %r6910, %r6909, 0x3340U;
	cvt.u32.u16 	%r6912, %rs7861;
	cvt.u32.u16 	%r6913, %rs7860;
	prmt.b32 	%r6914, %r6913, %r6912, 0x3340U;
	prmt.b32 	%r6915, %r6914, %r6911, 0x5410U;
	cvt.u32.u16 	%r6916, %rs7859;
	cvt.u32.u16 	%r6917, %rs7858;
	prmt.b32 	%r6918, %r6917, %r6916, 0x3340U;
	cvt.u32.u16 	%r6919, %rs7857;
	cvt.u32.u16 	%r6920, %rs7856;
	prmt.b32 	%r6921, %r6920, %r6919, 0x3340U;
	prmt.b32 	%r6922, %r6921, %r6918, 0x5410U;
	st.local.v2.b32 	[%rd15+32], {%r6922, %r6915};
	cvt.u32.u16 	%r6923, %rs7871;
	cvt.u32.u16 	%r6924, %rs7870;
	prmt.b32 	%r6925, %r6924, %r6923, 0x3340U;
	cvt.u32.u16 	%r6926, %rs7869;
	cvt.u32.u16 	%r6927, %rs7868;
	prmt.b32 	%r6928, %r6927, %r6926, 0x3340U;
	prmt.b32 	%r6929, %r6928, %r6925, 0x5410U;
	cvt.u32.u16 	%r6930, %rs7867;
	cvt.u32.u16 	%r6931, %rs7866;
	prmt.b32 	%r6932, %r6931, %r6930, 0x3340U;
	cvt.u32.u16 	%r6933, %rs7865;
	cvt.u32.u16 	%r6934, %rs7864;
	prmt.b32 	%r6935, %r6934, %r6933, 0x3340U;
	prmt.b32 	%r6936, %r6935, %r6932, 0x5410U;
	st.local.v2.b32 	[%rd15+40], {%r6936, %r6929};
	st.local.v2.u8 	[%rd15+48], {%rs7872, %rs7873};
	st.local.u32 	[%rd15+52], %r8760;
	st.local.f64 	[%rd15+56], %fd138;
	st.local.v2.b32 	[%rd16], {%r6840, %r6841};
	st.local.v2.b32 	[%rd16+8], {%r6843, %r6844};
	st.local.v2.b32 	[%rd16+16], {%r6845, %r6846};
	st.local.v2.b32 	[%rd16+24], {%r6847, %r6848};
	st.local.v2.b32 	[%rd16+32], {%r6849, %r6850};
	st.local.v2.b32 	[%rd16+40], {%r6851, %r6852};
	st.local.v2.u8 	[%rd16+48], {%rs5175, %rs5176};
	st.local.u32 	[%rd16+52], %r135;
	st.local.f64 	[%rd16+56], %fd34;
	setp.ne.s16 	%p1069, %rs5177, 0;
	mov.b32 	%r8781, 0;
	@%p1069 bra 	$L__BB8_351;
$L__BB8_347:
	and.b16  	%rs5227, %rs6303, 255;
	setp.eq.s16 	%p1119, %rs5227, 0;
	@%p1119 bra 	$L__BB8_400;
	mov.b32 	%r8782, 0;
$L__BB8_349:
	add.s32 	%r6987, %r8782, %r8781;
	cvt.u64.u32 	%rd223, %r6987;
	add.s64 	%rd224, %rd15, %rd223;
	st.local.u8 	[%rd224], %rs6303;
	add.s32 	%r138, %r8782, 1;
	cvt.u64.u32 	%rd225, %r8782;
	add.s64 	%rd226, %rd16, %rd225;
	ld.local.u8 	%rs6303, [%rd226+1];
	setp.ne.s16 	%p1120, %rs6303, 0;
	mov.u32 	%r8782, %r138;
	@%p1120 bra 	$L__BB8_349;
	ld.local.u32 	%r8760, [%rd15+52];
	ld.local.f64 	%fd138, [%rd15+56];
	ld.local.v2.b32 	{%r6988, %r6989}, [%rd15];
	bfe.u32 	%r6990, %r6988, 0, 8;
	cvt.u16.u32 	%rs7824, %r6990;
	bfe.u32 	%r6991, %r6988, 8, 8;
	cvt.u16.u32 	%rs7825, %r6991;
	bfe.u32 	%r6992, %r6988, 16, 8;
	cvt.u16.u32 	%rs7826, %r6992;
	bfe.u32 	%r6993, %r6988, 24, 8;
	cvt.u16.u32 	%rs7827, %r6993;
	bfe.u32 	%r6994, %r6989, 0, 8;
	cvt.u16.u32 	%rs7828, %r6994;
	bfe.u32 	%r6995, %r6989, 8, 8;
	cvt.u16.u32 	%rs7829, %r6995;
	bfe.u32 	%r6996, %r6989, 16, 8;
	cvt.u16.u32 	%rs7830, %r6996;
	bfe.u32 	%r6997, %r6989, 24, 8;
	cvt.u16.u32 	%rs7831, %r6997;
	ld.local.v2.b32 	{%r6998, %r6999}, [%rd15+8];
	bfe.u32 	%r7000, %r6998, 0, 8;
	cvt.u16.u32 	%rs7832, %r7000;
	bfe.u32 	%r7001, %r6998, 8, 8;
	cvt.u16.u32 	%rs7833, %r7001;
	bfe.u32 	%r7002, %r6998, 16, 8;
	cvt.u16.u32 	%rs7834, %r7002;
	bfe.u32 	%r7003, %r6998, 24, 8;
	cvt.u16.u32 	%rs7835, %r7003;
	bfe.u32 	%r7004, %r6999, 0, 8;
	cvt.u16.u32 	%rs7836, %r7004;
	bfe.u32 	%r7005, %r6999, 8, 8;
	cvt.u16.u32 	%rs7837, %r7005;
	bfe.u32 	%r7006, %r6999, 16, 8;
	cvt.u16.u32 	%rs7838, %r7006;
	bfe.u32 	%r7007, %r6999, 24, 8;
	cvt.u16.u32 	%rs7839, %r7007;
	ld.local.v2.b32 	{%r7008, %r7009}, [%rd15+16];
	bfe.u32 	%r7010, %r7008, 0, 8;
	cvt.u16.u32 	%rs7840, %r7010;
	bfe.u32 	%r7011, %r7008, 8, 8;
	cvt.u16.u32 	%rs7841, %r7011;
	bfe.u32 	%r7012, %r7008, 16, 8;
	cvt.u16.u32 	%rs7842, %r7012;
	bfe.u32 	%r7013, %r7008, 24, 8;
	cvt.u16.u32 	%rs7843, %r7013;
	bfe.u32 	%r7014, %r7009, 0, 8;
	cvt.u16.u32 	%rs7844, %r7014;
	bfe.u32 	%r7015, %r7009, 8, 8;
	cvt.u16.u32 	%rs7845, %r7015;
	bfe.u32 	%r7016, %r7009, 16, 8;
	cvt.u16.u32 	%rs7846, %r7016;
	bfe.u32 	%r7017, %r7009, 24, 8;
	cvt.u16.u32 	%rs7847, %r7017;
	ld.local.v2.b32 	{%r7018, %r7019}, [%rd15+24];
	bfe.u32 	%r7020, %r7018, 0, 8;
	cvt.u16.u32 	%rs7848, %r7020;
	bfe.u32 	%r7021, %r7018, 8, 8;
	cvt.u16.u32 	%rs7849, %r7021;
	bfe.u32 	%r7022, %r7018, 16, 8;
	cvt.u16.u32 	%rs7850, %r7022;
	bfe.u32 	%r7023, %r7018, 24, 8;
	cvt.u16.u32 	%rs7851, %r7023;
	bfe.u32 	%r7024, %r7019, 0, 8;
	cvt.u16.u32 	%rs7852, %r7024;
	bfe.u32 	%r7025, %r7019, 8, 8;
	cvt.u16.u32 	%rs7853, %r7025;
	bfe.u32 	%r7026, %r7019, 16, 8;
	cvt.u16.u32 	%rs7854, %r7026;
	bfe.u32 	%r7027, %r7019, 24, 8;
	cvt.u16.u32 	%rs7855, %r7027;
	ld.local.v2.b32 	{%r7028, %r7029}, [%rd15+32];
	bfe.u32 	%r7030, %r7028, 0, 8;
	cvt.u16.u32 	%rs7856, %r7030;
	bfe.u32 	%r7031, %r7028, 8, 8;
	cvt.u16.u32 	%rs7857, %r7031;
	bfe.u32 	%r7032, %r7028, 16, 8;
	cvt.u16.u32 	%rs7858, %r7032;
	bfe.u32 	%r7033, %r7028, 24, 8;
	cvt.u16.u32 	%rs7859, %r7033;
	bfe.u32 	%r7034, %r7029, 0, 8;
	cvt.u16.u32 	%rs7860, %r7034;
	bfe.u32 	%r7035, %r7029, 8, 8;
	cvt.u16.u32 	%rs7861, %r7035;
	bfe.u32 	%r7036, %r7029, 16, 8;
	cvt.u16.u32 	%rs7862, %r7036;
	bfe.u32 	%r7037, %r7029, 24, 8;
	cvt.u16.u32 	%rs7863, %r7037;
	ld.local.v2.b32 	{%r7038, %r7039}, [%rd15+40];
	bfe.u32 	%r7040, %r7038, 0, 8;
	cvt.u16.u32 	%rs7864, %r7040;
	bfe.u32 	%r7041, %r7038, 8, 8;
	cvt.u16.u32 	%rs7865, %r7041;
	bfe.u32 	%r7042, %r7038, 16, 8;
	cvt.u16.u32 	%rs7866, %r7042;
	bfe.u32 	%r7043, %r7038, 24, 8;
	cvt.u16.u32 	%rs7867, %r7043;
	bfe.u32 	%r7044, %r7039, 0, 8;
	cvt.u16.u32 	%rs7868, %r7044;
	bfe.u32 	%r7045, %r7039, 8, 8;
	cvt.u16.u32 	%rs7869, %r7045;
	bfe.u32 	%r7046, %r7039, 16, 8;
	cvt.u16.u32 	%rs7870, %r7046;
	bfe.u32 	%r7047, %r7039, 24, 8;
	cvt.u16.u32 	%rs7871, %r7047;
	ld.local.v2.u8 	{%rs7872, %rs7873}, [%rd15+48];
	bra.uni 	$L__BB8_400;
$L__BB8_351:
	and.b16  	%rs5178, %rs7825, 255;
	setp.eq.s16 	%p1070, %rs5178, 0;
	mov.b32 	%r8781, 1;
	@%p1070 bra 	$L__BB8_347;
	and.b16  	%rs5179, %rs7826, 255;
	setp.eq.s16 	%p1071, %rs5179, 0;
	mov.b32 	%r8781, 2;
	@%p1071 bra 	$L__BB8_347;
	and.b16  	%rs5180, %rs7827, 255;
	setp.eq.s16 	%p1072, %rs5180, 0;
	mov.b32 	%r8781, 3;
	@%p1072 bra 	$L__BB8_347;
	and.b16  	%rs5181, %rs7828, 255;
	setp.eq.s16 	%p1073, %rs5181, 0;
	mov.b32 	%r8781, 4;
	@%p1073 bra 	$L__BB8_347;
	and.b16  	%rs5182, %rs7829, 255;
	setp.eq.s16 	%p1074, %rs5182, 0;
	mov.b32 	%r8781, 5;
	@%p1074 bra 	$L__BB8_347;
	and.b16  	%rs5183, %rs7830, 255;
	setp.eq.s16 	%p1075, %rs5183, 0;
	mov.b32 	%r8781, 6;
	@%p1075 bra 	$L__BB8_347;
	and.b16  	%rs5184, %rs7831, 255;
	setp.eq.s16 	%p1076, %rs5184, 0;
	mov.b32 	%r8781, 7;
	@%p1076 bra 	$L__BB8_347;
	and.b16  	%rs5185, %rs7832, 255;
	setp.eq.s16 	%p1077, %rs5185, 0;
	mov.b32 	%r8781, 8;
	@%p1077 bra 	$L__BB8_347;
	and.b16  	%rs5186, %rs7833, 255;
	setp.eq.s16 	%p1078, %rs5186, 0;
	mov.b32 	%r8781, 9;
	@%p1078 bra 	$L__BB8_347;
	and.b16  	%rs5187, %rs7834, 255;
	setp.eq.s16 	%p1079, %rs5187, 0;
	mov.b32 	%r8781, 10;
	@%p1079 bra 	$L__BB8_347;
	and.b16  	%rs5188, %rs7835, 255;
	setp.eq.s16 	%p1080, %rs5188, 0;
	mov.b32 	%r8781, 11;
	@%p1080 bra 	$L__BB8_347;
	and.b16  	%rs5189, %rs7836, 255;
	setp.eq.s16 	%p1081, %rs5189, 0;
	mov.b32 	%r8781, 12;
	@%p1081 bra 	$L__BB8_347;
	and.b16  	%rs5190, %rs7837, 255;
	setp.eq.s16 	%p1082, %rs5190, 0;
	mov.b32 	%r8781, 13;
	@%p1082 bra 	$L__BB8_347;
	and.b16  	%rs5191, %rs7838, 255;
	setp.eq.s16 	%p1083, %rs5191, 0;
	mov.b32 	%r8781, 14;
	@%p1083 bra 	$L__BB8_347;
	and.b16  	%rs5192, %rs7839, 255;
	setp.eq.s16 	%p1084, %rs5192, 0;
	mov.b32 	%r8781, 15;
	@%p1084 bra 	$L__BB8_347;
	and.b16  	%rs5193, %rs7840, 255;
	setp.eq.s16 	%p1085, %rs5193, 0;
	mov.b32 	%r8781, 16;
	@%p1085 bra 	$L__BB8_347;
	and.b16  	%rs5194, %rs7841, 255;
	setp.eq.s16 	%p1086, %rs5194, 0;
	mov.b32 	%r8781, 17;
	@%p1086 bra 	$L__BB8_347;
	and.b16  	%rs5195, %rs7842, 255;
	setp.eq.s16 	%p1087, %rs5195, 0;
	mov.b32 	%r8781, 18;
	@%p1087 bra 	$L__BB8_347;
	and.b16  	%rs5196, %rs7843, 255;
	setp.eq.s16 	%p1088, %rs5196, 0;
	mov.b32 	%r8781, 19;
	@%p1088 bra 	$L__BB8_347;
	and.b16  	%rs5197, %rs7844, 255;
	setp.eq.s16 	%p1089, %rs5197, 0;
	mov.b32 	%r8781, 20;
	@%p1089 bra 	$L__BB8_347;
	and.b16  	%rs5198, %rs7845, 255;
	setp.eq.s16 	%p1090, %rs5198, 0;
	mov.b32 	%r8781, 21;
	@%p1090 bra 	$L__BB8_347;
	and.b16  	%rs5199, %rs7846, 255;
	setp.eq.s16 	%p1091, %rs5199, 0;
	mov.b32 	%r8781, 22;
	@%p1091 bra 	$L__BB8_347;
	and.b16  	%rs5200, %rs7847, 255;
	setp.eq.s16 	%p1092, %rs5200, 0;
	mov.b32 	%r8781, 23;
	@%p1092 bra 	$L__BB8_347;
	and.b16  	%rs5201, %rs7848, 255;
	setp.eq.s16 	%p1093, %rs5201, 0;
	mov.b32 	%r8781, 24;
	@%p1093 bra 	$L__BB8_347;
	and.b16  	%rs5202, %rs7849, 255;
	setp.eq.s16 	%p1094, %rs5202, 0;
	mov.b32 	%r8781, 25;
	@%p1094 bra 	$L__BB8_347;
	and.b16  	%rs5203, %rs7850, 255;
	setp.eq.s16 	%p1095, %rs5203, 0;
	mov.b32 	%r8781, 26;
	@%p1095 bra 	$L__BB8_347;
	and.b16  	%rs5204, %rs7851, 255;
	setp.eq.s16 	%p1096, %rs5204, 0;
	mov.b32 	%r8781, 27;
	@%p1096 bra 	$L__BB8_347;
	and.b16  	%rs5205, %rs7852, 255;
	setp.eq.s16 	%p1097, %rs5205, 0;
	mov.b32 	%r8781, 28;
	@%p1097 bra 	$L__BB8_347;
	and.b16  	%rs5206, %rs7853, 255;
	setp.eq.s16 	%p1098, %rs5206, 0;
	mov.b32 	%r8781, 29;
	@%p1098 bra 	$L__BB8_347;
	and.b16  	%rs5207, %rs7854, 255;
	setp.eq.s16 	%p1099, %rs5207, 0;
	mov.b32 	%r8781, 30;
	@%p1099 bra 	$L__BB8_347;
	and.b16  	%rs5208, %rs7855, 255;
	setp.eq.s16 	%p1100, %rs5208, 0;
	mov.b32 	%r8781, 31;
	@%p1100 bra 	$L__BB8_347;
	and.b16  	%rs5209, %rs7856, 255;
	setp.eq.s16 	%p1101, %rs5209, 0;
	mov.b32 	%r8781, 32;
	@%p1101 bra 	$L__BB8_347;
	and.b16  	%rs5210, %rs7857, 255;
	setp.eq.s16 	%p1102, %rs5210, 0;
	mov.b32 	%r8781, 33;
	@%p1102 bra 	$L__BB8_347;
	and.b16  	%rs5211, %rs7858, 255;
	setp.eq.s16 	%p1103, %rs5211, 0;
	mov.b32 	%r8781, 34;
	@%p1103 bra 	$L__BB8_347;
	and.b16  	%rs5212, %rs7859, 255;
	setp.eq.s16 	%p1104, %rs5212, 0;
	mov.b32 	%r8781, 35;
	@%p1104 bra 	$L__BB8_347;
	and.b16  	%rs5213, %rs7860, 255;
	setp.eq.s16 	%p1105, %rs5213, 0;
	mov.b32 	%r8781, 36;
	@%p1105 bra 	$L__BB8_347;
	and.b16  	%rs5214, %rs7861, 255;
	setp.eq.s16 	%p1106, %rs5214, 0;
	mov.b32 	%r8781, 37;
	@%p1106 bra 	$L__BB8_347;
	and.b16  	%rs5215, %rs7862, 255;
	setp.eq.s16 	%p1107, %rs5215, 0;
	mov.b32 	%r8781, 38;
	@%p1107 bra 	$L__BB8_347;
	and.b16  	%rs5216, %rs7863, 255;
	setp.eq.s16 	%p1108, %rs5216, 0;
	mov.b32 	%r8781, 39;
	@%p1108 bra 	$L__BB8_347;
	and.b16  	%rs5217, %rs7864, 255;
	setp.eq.s16 	%p1109, %rs5217, 0;
	mov.b32 	%r8781, 40;
	@%p1109 bra 	$L__BB8_347;
	and.b16  	%rs5218, %rs7865, 255;
	setp.eq.s16 	%p1110, %rs5218, 0;
	mov.b32 	%r8781, 41;
	@%p1110 bra 	$L__BB8_347;
	and.b16  	%rs5219, %rs7866, 255;
	setp.eq.s16 	%p1111, %rs5219, 0;
	mov.b32 	%r8781, 42;
	@%p1111 bra 	$L__BB8_347;
	and.b16  	%rs5220, %rs7867, 255;
	setp.eq.s16 	%p1112, %rs5220, 0;
	mov.b32 	%r8781, 43;
	@%p1112 bra 	$L__BB8_347;
	and.b16  	%rs5221, %rs7868, 255;
	setp.eq.s16 	%p1113, %rs5221, 0;
	mov.b32 	%r8781, 44;
	@%p1113 bra 	$L__BB8_347;
	and.b16  	%rs5222, %rs7869, 255;
	setp.eq.s16 	%p1114, %rs5222, 0;
	mov.b32 	%r8781, 45;
	@%p1114 bra 	$L__BB8_347;
	and.b16  	%rs5223, %rs7870, 255;
	setp.eq.s16 	%p1115, %rs5223, 0;
	mov.b32 	%r8781, 46;
	@%p1115 bra 	$L__BB8_347;
	and.b16  	%rs5224, %rs7871, 255;
	setp.eq.s16 	%p1116, %rs5224, 0;
	mov.b32 	%r8781, 47;
	@%p1116 bra 	$L__BB8_347;
	and.b16  	%rs5225, %rs7872, 255;
	setp.eq.s16 	%p1117, %rs5225, 0;
	mov.b32 	%r8781, 48;
	@%p1117 bra 	$L__BB8_347;
	and.b16  	%rs5226, %rs7873, 255;
	setp.eq.s16 	%p1118, %rs5226, 0;
	mov.b32 	%r8781, 49;
	@%p1118 bra 	$L__BB8_347;
$L__BB8_400:
	add.s32 	%r8760, %r8760, %r135;
	add.f64 	%fd138, %fd34, %fd138;
	setp.lt.u64 	%p1121, %rd65, 65;
	@%p1121 bra 	$L__BB8_1508;
	ld.shared.v2.b32 	{%r7049, %r7050}, [_ZZN3cub18CUB_300001_SM_10006detail6reduce28DeviceReduceSingleTileKernelINS2_10policy_hubI4Study8sum_funcE10Policy1000EN6thrust24THRUST_300001_SM_1000_NS6detail15normal_iteratorINSA_10device_ptrIS5_EEEEPS5_yS6_S5_S5_N4cuda3std3__410__identityEEEvT0_T1_T2_T3_T4_T6_E12temp_storage+136];
	bfe.u32 	%r7051, %r7049, 0, 8;
	cvt.u16.u32 	%rs6354, %r7051;
	ld.shared.v2.b32 	{%r7052, %r7053}, [_ZZN3cub18CUB_300001_SM_10006detail6reduce28DeviceReduceSingleTileKernelINS2_10policy_hubI4Study8sum_funcE10Policy1000EN6thrust24THRUST_300001_SM_1000_NS6detail15normal_iteratorINSA_10device_ptrIS5_EEEEPS5_yS6_S5_S5_N4cuda3std3__410__identityEEEvT0_T1_T2_T3_T4_T6_E12temp_storage+144];
	ld.shared.v2.b32 	{%r7054, %r7055}, [_ZZN3cub18CUB_300001_SM_10006detail6reduce28DeviceReduceSingleTileKernelINS2_10policy_hubI4Study8sum_funcE10Policy1000EN6thrust24THRUST_300001_SM_1000_NS6detail15normal_iteratorINSA_10device_ptrIS5_EEEEPS5_yS6_S5_S5_N4cuda3std3__410__identityEEEvT0_T1_T2_T3_T4_T6_E12temp_storage+152];
	ld.shared.v2.b32 	{%r7056, %r7057}, [_ZZN3cub18CUB_300001_SM_10006detail6reduce28DeviceReduceSingleTileKernelINS2_10policy_hubI4Study8sum_funcE10Policy1000EN6thrust24THRUST_300001_SM_1000_NS6detail15normal_iteratorINSA_10device_ptrIS5_EEEEPS5_yS6_S5_S5_N4cuda3std3__410__identityEEEvT0_T1_T2_T3_T4_T6_E12temp_storage+160];
	ld.shared.v2.b32 	{%r7058, %r7059}, [_ZZN3cub18CUB_300001_SM_10006detail6reduce28DeviceReduceSingleTileKernelINS2_10policy_hubI4Study8sum_funcE10Policy1000EN6thrust24THRUST_300001_SM_1000_NS6detail15normal_iteratorINSA_10device_ptrIS5_EEEEPS5_yS6_S5_S5_N4cuda3std3__410__identityEEEvT0_T1_T2_T3_T4_T6_E12temp_storage+168];
	ld.shared.v2.b32 	{%r7060, %r7061}, [_ZZN3cub18CUB_300001_SM_10006detail6reduce28DeviceReduceSingleTileKernelINS2_10policy_hubI4Study8sum_funcE10Policy1000EN6thrust24THRUST_300001_SM_1000_NS6detail15normal_iteratorINSA_10device_ptrIS5_EEEEPS5_yS6_S5_S5_N4cuda3std3__410__identityEEEvT0_T1_T2_T3_T4_T6_E12temp_storage+176];
	ld.shared.v2.u8 	{%rs5228, %rs5229}, [_ZZN3cub18CUB_300001_SM_10006detail6reduce28DeviceReduceSingleTileKernelINS2_10policy_hubI4Study8sum_funcE10Policy1000EN6thrust24THRUST_300001_SM_1000_NS6detail15normal_iteratorINSA_10device_ptrIS5_EEEEPS5_yS6_S5_S5_N4cuda3std3__410__identityEEEvT0_T1_T2_T3_T4_T6_E12temp_storage+184];
	ld.shared.u32 	%r142, [_ZZN3cub18CUB_300001_SM_10006detail6reduce28DeviceReduceSingleTileKernelINS2_10policy_hubI4Study8sum_funcE10Policy1000EN6thrust24THRUST_300001_SM_1000_NS6detail15normal_iteratorINSA_10device_ptrIS5_EEEEPS5_yS6_S5_S5_N4cuda3std3__410__identityEEEvT0_T1_T2_T3_T4_T6_E12temp_storage+188];
	ld.shared.f64 	%fd38, [_ZZN3cub18CUB_300001_SM_10006detail6reduce28DeviceReduceSingleTileKernelINS2_10policy_hubI4Study8sum_funcE10Policy1000EN6thrust24THRUST_300001_SM_1000_NS6detail15normal_iteratorINSA_10device_ptrIS5_EEEEPS5_yS6_S5_S5_N4cuda3std3__410__identityEEEvT0_T1_T2_T3_T4_T6_E12temp_storage+192];
	cvta.to.local.u64 	%rd17, %rd221;
	cvta.to.local.u64 	%rd18, %rd222;
	and.b16  	%rs5230, %rs7824, 255;
	cvt.u32.u16 	%r7062, %rs7831;
	cvt.u32.u16 	%r7063, %rs7830;
	prmt.b32 	%r7064, %r7063, %r7062, 0x3340U;
	cvt.u32.u16 	%r7065, %rs7829;
	cvt.u32.u16 	%r7066, %rs7828;
	prmt.b32 	%r7067, %r7066, %r7065, 0x3340U;
	prmt.b32 	%r7068, %r7067, %r7064, 0x5410U;
	cvt.u32.u16 	%r7069, %rs7827;
	cvt.u32.u16 	%r7070, %rs7826;
	prmt.b32 	%r7071, %r7070, %r7069, 0x3340U;
	cvt.u32.u16 	%r7072, %rs7825;
	cvt.u32.u16 	%r7073, %rs7824;
	prmt.b32 	%r7074, %r7073, %r7072, 0x3340U;
	prmt.b32 	%r7075, %r7074, %r7071, 0x5410U;
	st.local.v2.b32 	[%rd17], {%r7075, %r7068};
	cvt.u32.u16 	%r7076, %rs7839;
	cvt.u32.u16 	%r7077, %rs7838;
	prmt.b32 	%r7078, %r7077, %r7076, 0x3340U;
	cvt.u32.u16 	%r7079, %rs7837;
	cvt.u32.u16 	%r7080, %rs7836;
	prmt.b32 	%r7081, %r7080, %r7079, 0x3340U;
	prmt.b32 	%r7082, %r7081, %r7078, 0x5410U;
	cvt.u32.u16 	%r7083, %rs7835;
	cvt.u32.u16 	%r7084, %rs7834;
	prmt.b32 	%r7085, %r7084, %r7083, 0x3340U;
	cvt.u32.u16 	%r7086, %rs7833;
	cvt.u32.u16 	%r7087, %rs7832;
	prmt.b32 	%r7088, %r7087, %r7086, 0x3340U;
	prmt.b32 	%r7089, %r7088, %r7085, 0x5410U;
	st.local.v2.b32 	[%rd17+8], {%r7089, %r7082};
	cvt.u32.u16 	%r7090, %rs7847;
	cvt.u32.u16 	%r7091, %rs7846;
	prmt.b32 	%r7092, %r7091, %r7090, 0x3340U;
	cvt.u32.u16 	%r7093, %rs7845;
	cvt.u32.u16 	%r7094, %rs7844;
	prmt.b32 	%r7095, %r7094, %r7093, 0x3340U;
	prmt.b32 	%r7096, %r7095, %r7092, 0x5410U;
	cvt.u32.u16 	%r7097, %rs7843;
	cvt.u32.u16 	%r7098, %rs7842;
	prmt.b32 	%r7099, %r7098, %r7097, 0x3340U;
	cvt.u32.u16 	%r7100, %rs7841;
	cvt.u32.u16 	%r7101, %rs7840;
	prmt.b32 	%r7102, %r7101, %r7100, 0x3340U;
	prmt.b32 	%r7103, %r7102, %r7099, 0x5410U;
	st.local.v2.b32 	[%rd17+16], {%r7103, %r7096};
	cvt.u32.u16 	%r7104, %rs7855;
	cvt.u32.u16 	%r7105, %rs7854;
	prmt.b32 	%r7106, %r7105, %r7104, 0x3340U;
	cvt.u32.u16 	%r7107, %rs7853;
	cvt.u32.u16 	%r7108, %rs7852;
	prmt.b32 	%r7109, %r7108, %r7107, 0x3340U;
	prmt.b32 	%r7110, %r7109, %r7106, 0x5410U;
	cvt.u32.u16 	%r7111, %rs7851;
	cvt.u32.u16 	%r7112, %rs7850;
	prmt.b32 	%r7113, %r7112, %r7111, 0x3340U;
	cvt.u32.u16 	%r7114, %rs7849;
	cvt.u32.u16 	%r7115, %rs7848;
	prmt.b32 	%r7116, %r7115, %r7114, 0x3340U;
	prmt.b32 	%r7117, %r7116, %r7113, 0x5410U;
	st.local.v2.b32 	[%rd17+24], {%r7117, %r7110};
	cvt.u32.u16 	%r7118, %rs7863;
	cvt.u32.u16 	%r7119, %rs7862;
	prmt.b32 	%r7120, %r7119, %r7118, 0x3340U;
	cvt.u32.u16 	%r7121, %rs7861;
	cvt.u32.u16 	%r7122, %rs7860;
	prmt.b32 	%r7123, %r7122, %r7121, 0x3340U;
	prmt.b32 	%r7124, %r7123, %r7120, 0x5410U;
	cvt.u32.u16 	%r7125, %rs7859;
	cvt.u32.u16 	%r7126, %rs7858;
	prmt.b32 	%r7127, %r7126, %r7125, 0x3340U;
	cvt.u32.u16 	%r7128, %rs7857;
	cvt.u32.u16 	%r7129, %rs7856;
	prmt.b32 	%r7130, %r7129, %r7128, 0x3340U;
	prmt.b32 	%r7131, %r7130, %r7127, 0x5410U;
	st.local.v2.b32 	[%rd17+32], {%r7131, %r7124};
	cvt.u32.u16 	%r7132, %rs7871;
	cvt.u32.u16 	%r7133, %rs7870;
	prmt.b32 	%r7134, %r7133, %r7132, 0x3340U;
	cvt.u32.u16 	%r7135, %rs7869;
	cvt.u32.u16 	%r7136, %rs7868;
	prmt.b32 	%r7137, %r7136, %r7135, 0x3340U;
	prmt.b32 	%r7138, %r7137, %r7134, 0x5410U;
	cvt.u32.u16 	%r7139, %rs7867;
	cvt.u32.u16 	%r7140, %rs7866;
	prmt.b32 	%r7141, %r7140, %r7139, 0x3340U;
	cvt.u32.u16 	%r7142, %rs7865;
	cvt.u32.u16 	%r7143, %rs7864;
	prmt.b32 	%r7144, %r7143, %r7142, 0x3340U;
	prmt.b32 	%r7145, %r7144, %r7141, 0x5410U;
	st.local.v2.b32 	[%rd17+40], {%r7145, %r7138};
	st.local.v2.u8 	[%rd17+48], {%rs7872, %rs7873};
	st.local.u32 	[%rd17+52], %r8760;
	st.local.f64 	[%rd17+56], %fd138;
	st.local.v2.b32 	[%rd18], {%r7049, %r7050};
	st.local.v2.b32 	[%rd18+8], {%r7052, %r7053};
	st.local.v2.b32 	[%rd18+16], {%r7054, %r7055};
	st.local.v2.b32 	[%rd18+24], {%r7056, %r7057};
	st.local.v2.b32 	[%rd18+32], {%r7058, %r7059};
	st.local.v2.b32 	[%rd18+40], {%r7060, %r7061};
	st.local.v2.u8 	[%rd18+48], {%rs5228, %rs5229};
	st.local.u32 	[%rd18+52], %r142;
	st.local.f64 	[%rd18+56], %fd38;
	setp.ne.s16 	%p1122, %rs5230, 0;
	mov.b32 	%r8784, 0;
	@%p1122 bra 	$L__BB8_406;
$L__BB8_402:
	and.b16  	%rs5280, %rs6354, 255;
	setp.eq.s16 	%p1172, %rs5280, 0;
	@%p1172 bra 	$L__BB8_455;
	mov.b32 	%r8785, 0;
$L__BB8_404:
	add.s32 	%r7196, %r8785, %r8784;
	cvt.u64.u32 	%rd229, %r7196;
	add.s64 	%rd230, %rd17, %rd229;
	st.local.u8 	[%rd230], %rs6354;
	add.s32 	%r145, %r8785, 1;
	cvt.u64.u32 	%rd231, %r8785;
	add.s64 	%rd232, %rd18, %rd231;
	ld.local.u8 	%rs6354, [%rd232+1];
	setp.ne.s16 	%p1173, %rs6354, 0;
	mov.u32 	%r8785, %r145;
	@%p1173 bra 	$L__BB8_404;
	ld.local.u32 	%r8760, [%rd17+52];
	ld.local.f64 	%fd138, [%rd17+56];
	ld.local.v2.b32 	{%r7197, %r7198}, [%rd17];
	bfe.u32 	%r7199, %r7197, 0, 8;
	cvt.u16.u32 	%rs7824, %r7199;
	bfe.u32 	%r7200, %r7197, 8, 8;
	cvt.u16.u32 	%rs7825, %r7200;
	bfe.u32 	%r7201, %r7197, 16, 8;
	cvt.u16.u32 	%rs7826, %r7201;
	bfe.u32 	%r7202, %r7197, 24, 8;
	cvt.u16.u32 	%rs7827, %r7202;
	bfe.u32 	%r7203, %r7198, 0, 8;
	cvt.u16.u32 	%rs7828, %r7203;
	bfe.u32 	%r7204, %r7198, 8, 8;
	cvt.u16.u32 	%rs7829, %r7204;
	bfe.u32 	%r7205, %r7198, 16, 8;
	cvt.u16.u32 	%rs7830, %r7205;
	bfe.u32 	%r7206, %r7198, 24, 8;
	cvt.u16.u32 	%rs7831, %r7206;
	ld.local.v2.b32 	{%r7207, %r7208}, [%rd17+8];
	bfe.u32 	%r7209, %r7207, 0, 8;
	cvt.u16.u32 	%rs7832, %r7209;
	bfe.u32 	%r7210, %r7207, 8, 8;
	cvt.u16.u32 	%rs7833, %r7210;
	bfe.u32 	%r7211, %r7207, 16, 8;
	cvt.u16.u32 	%rs7834, %r7211;
	bfe.u32 	%r7212, %r7207, 24, 8;
	cvt.u16.u32 	%rs7835, %r7212;
	bfe.u32 	%r7213, %r7208, 0, 8;
	cvt.u16.u32 	%rs7836, %r7213;
	bfe.u32 	%r7214, %r7208, 8, 8;
	cvt.u16.u32 	%rs7837, %r7214;
	bfe.u32 	%r7215, %r7208, 16, 8;
	cvt.u16.u32 	%rs7838, %r7215;
	bfe.u32 	%r7216, %r7208, 24, 8;
	cvt.u16.u32 	%rs7839, %r7216;
	ld.local.v2.b32 	{%r7217, %r7218}, [%rd17+16];
	bfe.u32 	%r7219, %r7217, 0, 8;
	cvt.u16.u32 	%rs7840, %r7219;
	bfe.u32 	%r7220, %r7217, 8, 8;
	cvt.u16.u32 	%rs7841, %r7220;
	bfe.u32 	%r7221, %r7217, 16, 8;
	cvt.u16.u32 	%rs7842, %r7221;
	bfe.u32 	%r7222, %r7217, 24, 8;
	cvt.u16.u32 	%rs7843, %r7222;
	bfe.u32 	%r7223, %r7218, 0, 8;
	cvt.u16.u32 	%rs7844, %r7223;
	bfe.u32 	%r7224, %r7218, 8, 8;
	cvt.u16.u32 	%rs7845, %r7224;
	bfe.u32 	%r7225, %r7218, 16, 8;
	cvt.u16.u32 	%rs7846, %r7225;
	bfe.u32 	%r7226, %r7218, 24, 8;
	cvt.u16.u32 	%rs7847, %r7226;
	ld.local.v2.b32 	{%r7227, %r7228}, [%rd17+24];
	bfe.u32 	%r7229, %r7227, 0, 8;
	cvt.u16.u32 	%rs7848, %r7229;
	bfe.u32 	%r7230, %r7227, 8, 8;
	cvt.u16.u32 	%rs7849, %r7230;
	bfe.u32 	%r7231, %r7227, 16, 8;
	cvt.u16.u32 	%rs7850, %r7231;
	bfe.u32 	%r7232, %r7227, 24, 8;
	cvt.u16.u32 	%rs7851, %r7232;
	bfe.u32 	%r7233, %r7228, 0, 8;
	cvt.u16.u32 	%rs7852, %r7233;
	bfe.u32 	%r7234, %r7228, 8, 8;
	cvt.u16.u32 	%rs7853, %r7234;
	bfe.u32 	%r7235, %r7228, 16, 8;
	cvt.u16.u32 	%rs7854, %r7235;
	bfe.u32 	%r7236, %r7228, 24, 8;
	cvt.u16.u32 	%rs7855, %r7236;
	ld.local.v2.b32 	{%r7237, %r7238}, [%rd17+32];
	bfe.u32 	%r7239, %r7237, 0, 8;
	cvt.u16.u32 	%rs7856, %r7239;
	bfe.u32 	%r7240, %r7237, 8, 8;
	cvt.u16.u32 	%rs7857, %r7240;
	bfe.u32 	%r7241, %r7237, 16, 8;
	cvt.u16.u32 	%rs7858, %r7241;
	bfe.u32 	%r7242, %r7237, 24, 8;
	cvt.u16.u32 	%rs7859, %r7242;
	bfe.u32 	%r7243, %r7238, 0, 8;
	cvt.u16.u32 	%rs7860, %r7243;
	bfe.u32 	%r7244, %r7238, 8, 8;
	cvt.u16.u32 	%rs7861, %r7244;
	bfe.u32 	%r7245, %r7238, 16, 8;
	cvt.u16.u32 	%rs7862, %r7245;
	bfe.u32 	%r7246, %r7238, 24, 8;
	cvt.u16.u32 	%rs7863, %r7246;
	ld.local.v2.b32 	{%r7247, %r7248}, [%rd17+40];
	bfe.u32 	%r7249, %r7247, 0, 8;
	cvt.u16.u32 	%rs7864, %r7249;
	bfe.u32 	%r7250, %r7247, 8, 8;
	cvt.u16.u32 	%rs7865, %r7250;
	bfe.u32 	%r7251, %r7247, 16, 8;
	cvt.u16.u32 	%rs7866, %r7251;
	bfe.u32 	%r7252, %r7247, 24, 8;
	cvt.u16.u32 	%rs7867, %r7252;
	bfe.u32 	%r7253, %r7248, 0, 8;
	cvt.u16.u32 	%rs7868, %r7253;
	bfe.u32 	%r7254, %r7248, 8, 8;
	cvt.u16.u32 	%rs7869, %r7254;
	bfe.u32 	%r7255, %r7248, 16, 8;
	cvt.u16.u32 	%rs7870, %r7255;
	bfe.u32 	%r7256, %r7248, 24, 8;
	cvt.u16.u32 	%rs7871, %r7256;
	ld.local.v2.u8 	{%rs7872, %rs7873}, [%rd17+48];
	bra.uni 	$L__BB8_455;
$L__BB8_406:
	and.b16  	%rs5231, %rs7825, 255;
	setp.eq.s16 	%p1123, %rs5231, 0;
	mov.b32 	%r8784, 1;
	@%p1123 bra 	$L__BB8_402;
	and.b16  	%rs5232, %rs7826, 255;
	setp.eq.s16 	%p1124, %rs5232, 0;
	mov.b32 	%r8784, 2;
	@%p1124 bra 	$L__BB8_402;
	and.b16  	%rs5233, %rs7827, 255;
	setp.eq.s16 	%p1125, %rs5233, 0;
	mov.b32 	%r8784, 3;
	@%p1125 bra 	$L__BB8_402;
	and.b16  	%rs5234, %rs7828, 255;
	setp.eq.s16 	%p1126, %rs5234, 0;
	mov.b32 	%r8784, 4;
	@%p1126 bra 	$L__BB8_402;
	and.b16  	%rs5235, %rs7829, 255;
	setp.eq.s16 	%p1127, %rs5235, 0;
	mov.b32 	%r8784, 5;
	@%p1127 bra 	$L__BB8_402;
	and.b16  	%rs5236, %rs7830, 255;
	setp.eq.s16 	%p1128, %rs5236, 0;
	mov.b32 	%r8784, 6;
	@%p1128 bra 	$L__BB8_402;
	and.b16  	%rs5237, %rs7831, 255;
	setp.eq.s16 	%p1129, %rs5237, 0;
	mov.b32 	%r8784, 7;
	@%p1129 bra 	$L__BB8_402;
	and.b16  	%rs5238, %rs7832, 255;
	setp.eq.s16 	%p1130, %rs5238, 0;
	mov.b32 	%r8784, 8;
	@%p1130 bra 	$L__BB8_402;
	and.b16  	%rs5239, %rs7833, 255;
	setp.eq.s16 	%p1131, %rs5239, 0;
	mov.b32 	%r8784, 9;
	@%p1131 bra 	$L__BB8_402;
	and.b16  	%rs5240, %rs7834, 255;
	setp.eq.s16 	%p1132, %rs5240, 0;
	mov.b32 	%r8784, 10;
	@%p1132 bra 	$L__BB8_402;
	and.b16  	%rs5241, %rs7835, 255;
	setp.eq.s16 	%p1133, %rs5241, 0;
	mov.b32 	%r8784, 11;
	@%p1133 bra 	$L__BB8_402;
	and.b16  	%rs5242, %rs7836, 255;
	setp.eq.s16 	%p1134, %rs5242, 0;
	mov.b32 	%r8784, 12;
	@%p1134 bra 	$L__BB8_402;
	and.b16  	%rs5243, %rs7837, 255;
	setp.eq.s16 	%p1135, %rs5243, 0;
	mov.b32 	%r8784, 13;
	@%p1135 bra 	$L__BB8_402;
	and.b16  	%rs5244, %rs7838, 255;
	setp.eq.s16 	%p1136, %rs5244, 0;
	mov.b32 	%r8784, 14;
	@%p1136 bra 	$L__BB8_402;
	and.b16  	%rs5245, %rs7839, 255;
	setp.eq.s16 	%p1137, %rs5245, 0;
	mov.b32 	%r8784, 15;
	@%p1137 bra 	$L__BB8_402;
	and.b16  	%rs5246, %rs7840, 255;
	setp.eq.s16 	%p1138, %rs5246, 0;
	mov.b32 	%r8784, 16;
	@%p1138 bra 	$L__BB8_402;
	and.b16  	%rs5247, %rs7841, 255;
	setp.eq.s16 	%p1139, %rs5247, 0;
	mov.b32 	%r8784, 17;
	@%p1139 bra 	$L__BB8_402;
	and.b16  	%rs5248, %rs7842, 255;
	setp.eq.s16 	%p1140, %rs5248, 0;
	mov.b32 	%r8784, 18;
	@%p1140 bra 	$L__BB8_402;
	and.b16  	%rs5249, %rs7843, 255;
	setp.eq.s16 	%p1141, %rs5249, 0;
	mov.b32 	%r8784, 19;
	@%p1141 bra 	$L__BB8_402;
	and.b16  	%rs5250, %rs7844, 255;
	setp.eq.s16 	%p1142, %rs5250, 0;
	mov.b32 	%r8784, 20;
	@%p1142 bra 	$L__BB8_402;
	and.b16  	%rs5251, %rs7845, 255;
	setp.eq.s16 	%p1143, %rs5251, 0;
	mov.b32 	%r8784, 21;
	@%p1143 bra 	$L__BB8_402;
	and.b16  	%rs5252, %rs7846, 255;
	setp.eq.s16 	%p1144, %rs5252, 0;
	mov.b32 	%r8784, 22;
	@%p1144 bra 	$L__BB8_402;
	and.b16  	%rs5253, %rs7847, 255;
	setp.eq.s16 	%p1145, %rs5253, 0;
	mov.b32 	%r8784, 23;
	@%p1145 bra 	$L__BB8_402;
	and.b16  	%rs5254, %rs7848, 255;
	setp.eq.s16 	%p1146, %rs5254, 0;
	mov.b32 	%r8784, 24;
	@%p1146 bra 	$L__BB8_402;
	and.b16  	%rs5255, %rs7849, 255;
	setp.eq.s16 	%p1147, %rs5255, 0;
	mov.b32 	%r8784, 25;
	@%p1147 bra 	$L__BB8_402;
	and.b16  	%rs5256, %rs7850, 255;
	setp.eq.s16 	%p1148, %rs5256, 0;
	mov.b32 	%r8784, 26;
	@%p1148 bra 	$L__BB8_402;
	and.b16  	%rs5257, %rs7851, 255;
	setp.eq.s16 	%p1149, %rs5257, 0;
	mov.b32 	%r8784, 27;
	@%p1149 bra 	$L__BB8_402;
	and.b16  	%rs5258, %rs7852, 255;
	setp.eq.s16 	%p1150, %rs5258, 0;
	mov.b32 	%r8784, 28;
	@%p1150 bra 	$L__BB8_402;
	and.b16  	%rs5259, %rs7853, 255;
	setp.eq.s16 	%p1151, %rs5259, 0;
	mov.b32 	%r8784, 29;
	@%p1151 bra 	$L__BB8_402;
	and.b16  	%rs5260, %rs7854, 255;
	setp.eq.s16 	%p1152, %rs5260, 0;
	mov.b32 	%r8784, 30;
	@%p1152 bra 	$L__BB8_402;
	and.b16  	%rs5261, %rs7855, 255;
	setp.eq.s16 	%p1153, %rs5261, 0;
	mov.b32 	%r8784, 31;
	@%p1153 bra 	$L__BB8_402;
	and.b16  	%rs5262, %rs7856, 255;
	setp.eq.s16 	%p1154, %rs5262, 0;
	mov.b32 	%r8784, 32;
	@%p1154 bra 	$L__BB8_402;
	and.b16  	%rs5263, %rs7857, 255;
	setp.eq.s16 	%p1155, %rs5263, 0;
	mov.b32 	%r8784, 33;
	@%p1155 bra 	$L__BB8_402;
	and.b16  	%rs5264, %rs7858, 255;
	setp.eq.s16 	%p1156, %rs5264, 0;
	mov.b32 	%r8784, 34;
	@%p1156 bra 	$L__BB8_402;
	and.b16  	%rs5265, %rs7859, 255;
	setp.eq.s16 	%p1157, %rs5265, 0;
	mov.b32 	%r8784, 35;
	@%p1157 bra 	$L__BB8_402;
	and.b16  	%rs5266, %rs7860, 255;
	setp.eq.s16 	%p1158, %rs5266, 0;
	mov.b32 	%r8784, 36;
	@%p1158 bra 	$L__BB8_402;
	and.b16  	%rs5267, %rs7861, 255;
	setp.eq.s16 	%p1159, %rs5267, 0;
	mov.b32 	%r8784, 37;
	@%p1159 bra 	$L__BB8_402;
	and.b16  	%rs5268, %rs7862, 255;
	setp.eq.s16 	%p1160, %rs5268, 0;
	mov.b32 	%r8784, 38;
	@%p1160 bra 	$L__BB8_402;
	and.b16  	%rs5269, %rs7863, 255;
	setp.eq.s16 	%p1161, %rs5269, 0;
	mov.b32 	%r8784, 39;
	@%p1161 bra 	$L__BB8_402;
	and.b16  	%rs5270, %rs7864, 255;
	setp.eq.s16 	%p1162, %rs5270, 0;
	mov.b32 	%r8784, 40;
	@%p1162 bra 	$L__BB8_402;
	and.b16  	%rs5271, %rs7865, 255;
	setp.eq.s16 	%p1163, %rs5271, 0;
	mov.b32 	%r8784, 41;
	@%p1163 bra 	$L__BB8_402;
	and.b16  	%rs5272, %rs7866, 255;
	setp.eq.s16 	%p1164, %rs5272, 0;
	mov.b32 	%r8784, 42;
	@%p1164 bra 	$L__BB8_402;
	and.b16  	%rs5273, %rs7867, 255;
	setp.eq.s16 	%p1165, %rs5273, 0;
	mov.b32 	%r8784, 43;
	@%p1165 bra 	$L__BB8_402;
	and.b16  	%rs5274, %rs7868, 255;
	setp.eq.s16 	%p1166, %rs5274, 0;
	mov.b32 	%r8784, 44;
	@%p1166 bra 	$L__BB8_402;
	and.b16  	%rs5275, %rs7869, 255;
	setp.eq.s16 	%p1167, %rs5275, 0;
	mov.b32 	%r8784, 45;
	@%p1167 bra 	$L__BB8_402;
	and.b16  	%rs5276, %rs7870, 255;
	setp.eq.s16 	%p1168, %rs5276, 0;
	mov.b32 	%r8784, 46;
	@%p1168 bra 	$L__BB8_402;
	and.b16  	%rs5277, %rs7871, 255;
	setp.eq.s16 	%p1169, %rs5277, 0;
	mov.b32 	%r8784, 47;
	@%p1169 bra 	$L__BB8_402;
	and.b16  	%rs5278, %rs7872, 255;
	setp.eq.s16 	%p1170, %rs5278, 0;
	mov.b32 	%r8784, 48;
	@%p1170 bra 	$L__BB8_402;
	and.b16  	%rs5279, %rs7873, 255;
	setp.eq.s16 	%p1171, %rs5279, 0;
	mov.b32 	%r8784, 49;
	@%p1171 bra 	$L__BB8_402;
$L__BB8_455:
	add.s32 	%r8760, %r8760, %r142;
	add.f64 	%fd138, %fd38, %fd138;
	setp.lt.u64 	%p1174, %rd65, 97;
	@%p1174 bra 	$L__BB8_1508;
	ld.shared.v2.b32 	{%r7258, %r7259}, [_ZZN3cub18CUB_300001_SM_10006detail6reduce28DeviceReduceSingleTileKernelINS2_10policy_hubI4Study8sum_funcE10Policy1000EN6thrust24THRUST_300001_SM_1000_NS6detail15normal_iteratorINSA_10device_ptrIS5_EEEEPS5_yS6_S5_S5_N4cuda3std3__410__identityEEEvT0_T1_T2_T3_T4_T6_E12temp_storage+200];
	bfe.u32 	%r7260, %r7258, 0, 8;
	cvt.u16.u32 	%rs6405, %r7260;
	ld.shared.v2.b32 	{%r7261, %r7262}, [_ZZN3cub18CUB_300001_SM_10006detail6reduce28DeviceReduceSingleTileKernelINS2_10policy_hubI4Study8sum_funcE10Policy1000EN6thrust24THRUST_300001_SM_1000_NS6detail15normal_iteratorINSA_10device_ptrIS5_EEEEPS5_yS6_S5_S5_N4cuda3std3__410__identityEEEvT0_T1_T2_T3_T4_T6_E12temp_storage+208];
	ld.shared.v2.b32 	{%r7263, %r7264}, [_ZZN3cub18CUB_300001_SM_10006detail6reduce28DeviceReduceSingleTileKernelINS2_10policy_hubI4Study8sum_funcE10Policy1000EN6thrust24THRUST_300001_SM_1000_NS6detail15normal_iteratorINSA_10device_ptrIS5_EEEEPS5_yS6_S5_S5_N4cuda3std3__410__identityEEEvT0_T1_T2_T3_T4_T6_E12temp_storage+216];
	ld.shared.v2.b32 	{%r7265, %r7266}, [_ZZN3cub18CUB_300001_SM_10006detail6reduce28DeviceReduceSingleTileKernelINS2_10policy_hubI4Study8sum_funcE10Policy1000EN6thrust24THRUST_300001_SM_1000_NS6detail15normal_iteratorINSA_10device_ptrIS5_EEEEPS5_yS6_S5_S5_N4cuda3std3__410__identityEEEvT0_T1_T2_T3_T4_T6_E12temp_storage+224];
	ld.shared.v2.b32 	{%r7267, %r7268}, [_ZZN3cub18CUB_300001_SM_10006detail6reduce28DeviceReduceSingleTileKernelINS2_10policy_hubI4Study8sum_funcE10Policy1000EN6thrust24THRUST_300001_SM_1000_NS6detail15normal_iteratorINSA_10device_ptrIS5_EEEEPS5_yS6_S5_S5_N4cuda3std3__410__identityEEEvT0_T1_T2_T3_T4_T6_E12temp_storage+232];
	ld.shared.v2.b32 	{%r7269, %r7270}, [_ZZN3cub18CUB_300001_SM_10006detail6reduce28DeviceReduceSingleTileKernelINS2_10policy_hubI4Study8sum_funcE10Policy1000EN6thrust24THRUST_300001_SM_1000_NS6detail15normal_iteratorINSA_10device_ptrIS5_EEEEPS5_yS6_S5_S5_N4cuda3std3__410__identityEEEvT0_T1_T2_T3_T4_T6_E12temp_storage+240];
	ld.shared.v2.u8 	{%rs5281, %rs5282}, [_ZZN3cub18CUB_300001_SM_10006detail6reduce28DeviceReduceSingleTileKernelINS2_10policy_hubI4Study8sum_funcE10Policy1000EN6thrust24THRUST_300001_SM_1000_NS6detail15normal_iteratorINSA_10device_ptrIS5_EEEEPS5_yS6_S5_S5_N4cuda3std3__410__identityEEEvT0_T1_T2_T3_T4_T6_E12temp_storage+248];
	ld.shared.u32 	%r149, [_ZZN3cub18CUB_300001_SM_10006detail6reduce28DeviceReduceSingleTileKernelINS2_10policy_hubI4Study8sum_funcE10Policy1000EN6thrust24THRUST_300001_SM_1000_NS6detail15normal_iteratorINSA_10device_ptrIS5_EEEEPS5_yS6_S5_S5_N4cuda3std3__410__identityEEEvT0_T1_T2_T3_T4_T6_E12temp_storage+252];
	ld.shared.f64 	%fd42, [_ZZN3cub18CUB_300001_SM_10006detail6reduce28DeviceReduceSingleTileKernelINS2_10policy_hubI4Study8sum_funcE10Policy1000EN6thrust24THRUST_300001_SM_1000_NS6detail15normal_iteratorINSA_10device_ptrIS5_EEEEPS5_yS6_S5_S5_N4cuda3std3__410__identityEEEvT0_T1_T2_T3_T4_T6_E12temp_storage+256];
	cvta.to.local.u64 	%rd19, %rd221;
	cvta.to.local.u64 	%rd20, %rd222;
	and.b16  	%rs5283, %rs7824, 255;
	cvt.u32.u16 	%r7271, %rs7831;
	cvt.u32.u16 	%r7272, %rs7830;
	prmt.b32 	%r7273, %r7272, %r7271, 0x3340U;
	cvt.u32.u16 	%r7274, %rs7829;
	cvt.u32.u16 	%r7275, %rs7828;
	prmt.b32 	%r7276, %r7275, %r7274, 0x3340U;
	prmt.b32 	%r7277, %r7276, %r7273, 0x5410U;
	cvt.u32.u16 	%r7278, %rs7827;
	cvt.u32.u16 	%r7279, %rs7826;
	prmt.b32 	%r7280, %r7279, %r7278, 0x3340U;
	cvt.u32.u16 	%r7281, %rs7825;
	cvt.u32.u16 	%r7282, %rs7824;
	prmt.b32 	%r7283, %r7282, %r7281, 0x3340U;
	prmt.b32 	%r7284, %r7283, %r7280, 0x5410U;
	st.local.v2.b32 	[%rd19], {%r7284, %r7277};
	cvt.u32.u16 	%r7285, %rs7839;
	cvt.u32.u16 	%r7286, %rs7838;
	prmt.b32 	%r7287, %r7286, %r7285, 0x3340U;
	cvt.u32.u16 	%r7288, %rs7837;
	cvt.u32.u16 	%r7289, %rs7836;
	prmt.b32 	%r7290, %r7289, %r7288, 0x3340U;
	prmt.b32 	%r7291, %r7290, %r7287, 0x5410U;
	cvt.u32.u16 	%r7292, %rs7835;
	cvt.u32.u16 	%r7293, %rs7834;
	prmt.b32 	%r7294, %r7293, %r7292, 0x3340U;
	cvt.u32.u16 	%r7295, %rs7833;
	cvt.u32.u16 	%r7296, %rs7832;
	prmt.b32 	%r7297, %r7296, %r7295, 0x3340U;
	prmt.b32 	%r7298, %r7297, %r7294, 0x5410U;
	st.local.v2.b32 	[%rd19+8], {%r7298, %r7291};
	cvt.u32.u16 	%r7299, %rs7847;
	cvt.u32.u16 	%r7300, %rs7846;
	prmt.b32 	%r7301, %r7300, %r7299, 0x3340U;
	cvt.u32.u16 	%r7302, %rs7845;
	cvt.u32.u16 	%r7303, %rs7844;
	prmt.b32 	%r7304, %r7303, %r7302, 0x3340U;
	prmt.b32 	%r7305, %r7304, %r7301, 0x5410U;
	cvt.u32.u16 	%r7306, %rs7843;
	cvt.u32.u16 	%r7307, %rs7842;
	prmt.b32 	%r7308, %r7307, %r7306, 0x3340U;
	cvt.u32.u16 	%r7309, %rs7841;
	cvt.u32.u16 	%r7310, %rs7840;
	prmt.b32 	%r7311, %r7310, %r7309, 0x3340U;
	prmt.b32 	%r7312, %r7311, %r7308, 0x5410U;
	st.local.v2.b32 	[%rd19+16], {%r7312, %r7305};
	cvt.u32.u16 	%r7313, %rs7855;
	cvt.u32.u16 	%r7314, %rs7854;
	prmt.b32 	%r7315, %r7314, %r7313, 0x3340U;
	cvt.u32.u16 	%r7316, %rs7853;
	cvt.u32.u16 	%r7317, %rs7852;
	prmt.b32 	%r7318, %r7317, %r7316, 0x3340U;
	prmt.b32 	%r7319, %r7318, %r7315, 0x5410U;
	cvt.u32.u16 	%r7320, %rs7851;
	cvt.u32.u16 	%r7321, %rs7850;
	prmt.b32 	%r7322, %r7321, %r7320, 0x3340U;
	cvt.u32.u16 	%r7323, %rs7849;
	cvt.u32.u16 	%r7324, %rs7848;
	prmt.b32 	%r7325, %r7324, %r7323, 0x3340U;
	prmt.b32 	%r7326, %r7325, %r7322, 0x5410U;
	st.local.v2.b32 	[%rd19+24], {%r7326, %r7319};
	cvt.u32.u16 	%r7327, %rs7863;
	cvt.u32.u16 	%r7328, %rs7862;
	prmt.b32 	%r7329, %r7328, %r7327, 0x3340U;
	cvt.u32.u16 	%r7330, %rs7861;
	cvt.u32.u16 	%r7331, %rs7860;
	prmt.b32 	%r7332, %r7331, %r7330, 0x3340U;
	prmt.b32 	%r7333, %r7332, %r7329, 0x5410U;
	cvt.u32.u16 	%r7334, %rs7859;
	cvt.u32.u16 	%r7335, %rs7858;
	prmt.b32 	%r7336, %r7335, %r7334, 0x3340U;
	cvt.u32.u16 	%r7337, %rs7857;
	cvt.u32.u16 	%r7338, %rs7856;
	prmt.b32 	%r7339, %r7338, %r7337, 0x3340U;
	prmt.b32 	%r7340, %r7339, %r7336, 0x5410U;
	st.local.v2.b32 	[%rd19+32], {%r7340, %r7333};
	cvt.u32.u16 	%r7341, %rs7871;
	cvt.u32.u16 	%r7342, %rs7870;
	prmt.b32 	%r7343, %r7342, %r7341, 0x3340U;
	cvt.u32.u16 	%r7344, %rs7869;
	cvt.u32.u16 	%r7345, %rs7868;
	prmt.b32 	%r7346, %r7345, %r7344, 0x3340U;
	prmt.b32 	%r7347, %r7346, %r7343, 0x5410U;
	cvt.u32.u16 	%r7348, %rs7867;
	cvt.u32.u16 	%r7349, %rs7866;
	prmt.b32 	%r7350, %r7349, %r7348, 0x3340U;
	cvt.u32.u16 	%r7351, %rs7865;
	cvt.u32.u16 	%r7352, %rs7864;
	prmt.b32 	%r7353, %r7352, %r7351, 0x3340U;
	prmt.b32 	%r7354, %r7353, %r7350, 0x5410U;
	st.local.v2.b32 	[%rd19+40], {%r7354, %r7347};
	st.local.v2.u8 	[%rd19+48], {%rs7872, %rs7873};
	st.local.u32 	[%rd19+52], %r8760;
	st.local.f64 	[%rd19+56], %fd138;
	st.local.v2.b32 	[%rd20], {%r7258, %r7259};
	st.local.v2.b32 	[%rd20+8], {%r7261, %r7262};
	st.local.v2.b32 	[%rd20+16], {%r7263, %r7264};
	st.local.v2.b32 	[%rd20+24], {%r7265, %r7266};
	st.local.v2.b32 	[%rd20+32], {%r7267, %r7268};
	st.local.v2.b32 	[%rd20+40], {%r7269, %r7270};
	st.local.v2.u8 	[%rd20+48], {%rs5281, %rs5282};
	st.local.u32 	[%rd20+52], %r149;
	st.local.f64 	[%rd20+56], %fd42;
	setp.ne.s16 	%p1175, %rs5283, 0;
	mov.b32 	%r8787, 0;
	@%p1175 bra 	$L__BB8_461;
$L__BB8_457:
	and.b16  	%rs5333, %rs6405, 255;
	setp.eq.s16 	%p1225, %rs5333, 0;
	@%p1225 bra 	$L__BB8_510;
	mov.b32 	%r8788, 0;
$L__BB8_459:
	add.s32 	%r7405, %r8788, %r8787;
	cvt.u64.u32 	%rd235, %r7405;
	add.s64 	%rd236, %rd19, %rd235;
	st.local.u8 	[%rd236], %rs6405;
	add.s32 	%r152, %r8788, 1;
	cvt.u64.u32 	%rd237, %r8788;
	add.s64 	%rd238, %rd20, %rd237;
	ld.local.u8 	%rs6405, [%rd238+1];
	setp.ne.s16 	%p1226, %rs6405, 0;
	mov.u32 	%r8788, %r152;
	@%p1226 bra 	$L__BB8_459;
	ld.local.u32 	%r8760, [%rd19+52];
	ld.local.f64 	%fd138, [%rd19+56];
	ld.local.v2.b32 	{%r7406, %r7407}, [%rd19];
	bfe.u32 	%r7408, %r7406, 0, 8;
	cvt.u16.u32 	%rs7824, %r7408;
	bfe.u32 	%r7409, %r7406, 8, 8;
	cvt.u16.u32 	%rs7825, %r7409;
	bfe.u32 	%r7410, %r7406, 16, 8;
	cvt.u16.u32 	%rs7826, %r7410;
	bfe.u32 	%r7411, %r7406, 24, 8;
	cvt.u16.u32 	%rs7827, %r7411;
	bfe.u32 	%r7412, %r7407, 0, 8;
	cvt.u16.u32 	%rs7828, %r7412;
	bfe.u32 	%r7413, %r7407, 8, 8;
	cvt.u16.u32 	%rs7829, %r7413;
	bfe.u32 	%r7414, %r7407, 16, 8;
	cvt.u16.u32 	%rs7830, %r7414;
	bfe.u32 	%r7415, %r7407, 24, 8;
	cvt.u16.u32 	%rs7831, %r7415;
	ld.local.v2.b32 	{%r7416, %r7417}, [%rd19+8];
	bfe.u32 	%r7418, %r7416, 0, 8;
	cvt.u16.u32 	%rs7832, %r7418;
	bfe.u32 	%r7419, %r7416, 8, 8;
	cvt.u16.u32 	%rs7833, %r7419;
	bfe.u32 	%r7420, %r7416, 16, 8;
	cvt.u16.u32 	%rs7834, %r7420;
	bfe.u32 	%r7421, %r7416, 24, 8;
	cvt.u16.u32 	%rs7835, %r7421;
	bfe.u32 	%r7422, %r7417, 0, 8;
	cvt.u16.u32 	%rs7836, %r7422;
	bfe.u32 	%r7423, %r7417, 8, 8;
	cvt.u16.u32 	%rs7837, %r7423;
	bfe.u32 	%r7424, %r7417, 16, 8;
	cvt.u16.u32 	%rs7838, %r7424;
	bfe.u32 	%r7425, %r7417, 24, 8;
	cvt.u16.u32 	%rs7839, %r7425;
	ld.local.v2.b32 	{%r7426, %r7427}, [%rd19+16];
	bfe.u32 	%r7428, %r7426, 0, 8;
	cvt.u16.u32 	%rs7840, %r7428;
	bfe.u32 	%r7429, %r7426, 8, 8;
	cvt.u16.u32 	%rs7841, %r7429;
	bfe.u32 	%r7430, %r7426, 16, 8;
	cvt.u16.u32 	%rs7842, %r7430;
	bfe.u32 	%r7431, %r7426, 24, 8;
	cvt.u16.u32 	%rs7843, %r7431;
	bfe.u32 	%r7432, %r7427, 0, 8;
	cvt.u16.u32 	%rs7844, %r7432;
	bfe.u32 	%r7433, %r7427, 8, 8;
	cvt.u16.u32 	%rs7845, %r7433;
	bfe.u32 	%r7434, %r7427, 16, 8;
	cvt.u16.u32 	%rs7846, %r7434;
	bfe.u32 	%r7435, %r7427, 24, 8;
	cvt.u16.u32 	%rs7847, %r7435;
	ld.local.v2.b32 	{%r7436, %r7437}, [%rd19+24];
	bfe.u32 	%r7438, %r7436, 0, 8;
	cvt.u16.u32 	%rs7848, %r7438;
	bfe.u32 	%r7439, %r7436, 8, 8;
	cvt.u16.u32 	%rs7849, %r7439;
	bfe.u32 	%r7440, %r7436, 16, 8;
	cvt.u16.u32 	%rs7850, %r7440;
	bfe.u32 	%r7441, %r7436, 24, 8;
	cvt.u16.u32 	%rs7851, %r7441;
	bfe.u32 	%r7442, %r7437, 0, 8;
	cvt.u16.u32 	%rs7852, %r7442;
	bfe.u32 	%r7443, %r7437, 8, 8;
	cvt.u16.u32 	%rs7853, %r7443;
	bfe.u32 	%r7444, %r7437, 16, 8;
	cvt.u16.u32 	%rs7854, %r7444;
	bfe.u32 	%r7445, %r7437, 24, 8;
	cvt.u16.u32 	%rs7855, %r7445;
	ld.local.v2.b32 	{%r7446, %r7447}, [%rd19+32];
	bfe.u32 	%r7448, %r7446, 0, 8;
	cvt.u16.u32 	%rs7856, %r7448;
	bfe.u32 	%r7449, %r7446, 8, 8;
	cvt.u16.u32 	%rs7857, %r7449;
	bfe.u32 	%r7450, %r7446, 16, 8;
	cvt.u16.u32 	%rs7858, %r7450;
	bfe.u32 	%r7451, %r7446, 24, 8;
	cvt.u16.u32 	%rs7859, %r7451;
	bfe.u32 	%r7452, %r7447, 0, 8;
	cvt.u16.u32 	%rs7860, %r7452;
	bfe.u32 	%r7453, %r7447, 8, 8;
	cvt.u16.u32 	%rs7861, %r7453;
	bfe.u32 	%r7454, %r7447, 16, 8;
	cvt.u16.u32 	%rs7862, %r7454;
	bfe.u32 	%r7455, %r7447, 24, 8;
	cvt.u16.u32 	%rs7863, %r7455;
	ld.local.v2.b32 	{%r7456, %r7457}, [%rd19+40];
	bfe.u32 	%r7458, %r7456, 0, 8;
	cvt.u16.u32 	%rs7864, %r7458;
	bfe.u32 	%r7459, %r7456, 8, 8;
	cvt.u16.u32 	%rs7865, %r7459;
	bfe.u32 	%r7460, %r7456, 16, 8;
	cvt.u16.u32 	%rs7866, %r7460;
	bfe.u32 	%r7461, %r7456, 24, 8;
	cvt.u16.u32 	%rs7867, %r7461;
	bfe.u32 	%r7462, %r7457, 0, 8;
	cvt.u16.u32 	%rs7868, %r7462;
	bfe.u32 	%r7463, %r7457, 8, 8;
	cvt.u16.u32 	%rs7869, %r7463;
	bfe.u32 	%r7464, %r7457, 16, 8;
	cvt.u16.u32 	%rs7870, %r7464;
	bfe.u32 	%r7465, %r7457, 24, 8;
	cvt.u16.u32 	%rs7871, %r7465;
	ld.local.v2.u8 	{%rs7872, %rs7873}, [%rd19+48];
	bra.uni 	$L__BB8_510;
$L__BB8_461:
	and.b16  	%rs5284, %rs7825, 255;
	setp.eq.s16 	%p1176, %rs5284, 0;
	mov.b32 	%r8787, 1;
	@%p1176 bra 	$L__BB8_457;
	and.b16  	%rs5285, %rs7826, 255;
	setp.eq.s16 	%p1177, %rs5285, 0;
	mov.b32 	%r8787, 2;
	@%p1177 bra 	$L__BB8_457;
	and.b16  	%rs5286, %rs7827, 255;
	setp.eq.s16 	%p1178, %rs5286, 0;
	mov.b32 	%r8787, 3;
	@%p1178 bra 	$L__BB8_457;
	and.b16  	%rs5287, %rs7828, 255;
	setp.eq.s16 	%p1179, %rs5287, 0;
	mov.b32 	%r8787, 4;
	@%p1179 bra 	$L__BB8_457;
	and.b16  	%rs5288, %rs7829, 255;
	setp.eq.s16 	%p1180, %rs5288, 0;
	mov.b32 	%r8787, 5;
	@%p1180 bra 	$L__BB8_457;
	and.b16  	%rs5289, %rs7830, 255;
	setp.eq.s16 	%p1181, %rs5289, 0;
	mov.b32 	%r8787, 6;
	@%p1181 bra 	$L__BB8_457;
	and.b16  	%rs5290, %rs7831, 255;
	setp.eq.s16 	%p1182, %rs5290, 0;
	mov.b32 	%r8787, 7;
	@%p1182 bra 	$L__BB8_457;
	and.b16  	%rs5291, %rs7832, 255;
	setp.eq.s16 	%p1183, %rs5291, 0;
	mov.b32 	%r8787, 8;
	@%p1183 bra 	$L__BB8_457;
	and.b16  	%rs5292, %rs7833, 255;
	setp.eq.s16 	%p1184, %rs5292, 0;
	mov.b32 	%r8787, 9;
	@%p1184 bra 	$L__BB8_457;
	and.b16  	%rs5293, %rs7834, 255;
	setp.eq.s16 	%p1185, %rs5293, 0;
	mov.b32 	%r8787, 10;
	@%p1185 bra 	$L__BB8_457;
	and.b16  	%rs5294, %rs7835, 255;
	setp.eq.s16 	%p1186, %rs5294, 0;
	mov.b32 	%r8787, 11;
	@%p1186 bra 	$L__BB8_457;
	and.b16  	%rs5295, %rs7836, 255;
	setp.eq.s16 	%p1187, %rs5295, 0;
	mov.b32 	%r8787, 12;
	@%p1187 bra 	$L__BB8_457;
	and.b16  	%rs5296, %rs7837, 255;
	setp.eq.s16 	%p1188, %rs5296, 0;
	mov.b32 	%r8787, 13;
	@%p1188 bra 	$L__BB8_457;
	and.b16  	%rs5297, %rs7838, 255;
	setp.eq.s16 	%p1189, %rs5297, 0;
	mov.b32 	%r8787, 14;
	@%p1189 bra 	$L__BB8_457;
	and.b16  	%rs5298, %rs7839, 255;
	setp.eq.s16 	%p1190, %rs5298, 0;
	mov.b32 	%r8787, 15;
	@%p1190 bra 	$L__BB8_457;
	and.b16  	%rs5299, %rs7840, 255;
	setp.eq.s16 	%p1191, %rs5299, 0;
	mov.b32 	%r8787, 16;
	@%p1191 bra 	$L__BB8_457;
	and.b16  	%rs5300, %rs7841, 255;
	setp.eq.s16 	%p1192, %rs5300, 0;
	mov.b32 	%r8787, 17;
	@%p1192 bra 	$L__BB8_457;
	and.b16  	%rs5301, %rs7842, 255;
	setp.eq.s16 	%p1193, %rs5301, 0;
	mov.b32 	%r8787, 18;
	@%p1193 bra 	$L__BB8_457;
	and.b16  	%rs5302, %rs7843, 255;
	setp.eq.s16 	%p1194, %rs5302, 0;
	mov.b32 	%r8787, 19;
	@%p1194 bra 	$L__BB8_457;
	and.b16  	%rs5303, %rs7844, 255;
	setp.eq.s16 	%p1195, %rs5303, 0;
	mov.b32 	%r8787, 20;
	@%p1195 bra 	$L__BB8_457;
	and.b16  	%rs5304, %rs7845, 255;
	setp.eq.s16 	%p1196, %rs5304, 0;
	mov.b32 	%r8787, 21;
	@%p1196 bra 	$L__BB8_457;
	and.b16  	%rs5305, %rs7846, 255;
	setp.eq.s16 	%p1197, %rs5305, 0;
	mov.b32 	%r8787, 22;
	@%p1197 bra 	$L__BB8_457;
	and.b16  	%rs5306, %rs7847, 255;
	setp.eq.s16 	%p1198, %rs5306, 0;
	mov.b32 	%r8787, 23;
	@%p1198 bra 	$L__BB8_457;
	and.b16  	%rs5307, %rs7848, 255;
	setp.eq.s16 	%p1199, %rs5307, 0;
	mov.b32 	%r8787, 24;
	@%p1199 bra 	$L__BB8_457;
	and.b16  	%rs5308, %rs7849, 255;
	setp.eq.s16 	%p1200, %rs5308, 0;
	mov.b32 	%r8787, 25;
	@%p1200 bra 	$L__BB8_457;
	and.b16  	%rs5309, %rs7850, 255;
	setp.eq.s16 	%p1201, %rs5309, 0;
	mov.b32 	%r8787, 26;
	@%p1201 bra 	$L__BB8_457;
	and.b16  	%rs5310, %rs7851, 255;
	setp.eq.s16 	%p1202, %rs5310, 0;
	mov.b32 	%r8787, 27;
	@%p1202 bra 	$L__BB8_457;
	and.b16  	%rs5311, %rs7852, 255;
	setp.eq.s16 	%p1203, %rs5311, 0;
	mov.b32 	%r8787, 28;
	@%p1203 bra 	$L__BB8_457;
	and.b16  	%rs5312, %rs7853, 255;
	setp.eq.s16 	%p1204, %rs5312, 0;
	mov.b32 	%r8787, 29;
	@%p1204 bra 	$L__BB8_457;
	and.b16  	%rs5313, %rs7854, 255;
	setp.eq.s16 	%p1205, %rs5313, 0;
	mov.b32 	%r8787, 30;
	@%p1205 bra 	$L__BB8_457;
	and.b16  	%rs5314, %rs7855, 255;
	setp.eq.s16 	%p1206, %rs5314, 0;
	mov.b32 	%r8787, 31;
	@%p1206 bra 	$L__BB8_457;
	and.b16  	%rs5315, %rs7856, 255;
	setp.eq.s16 	%p1207, %rs5315, 0;
	mov.b32 	%r8787, 32;
	@%p1207 bra 	$L__BB8_457;
	and.b16  	%rs5316, %rs7857, 255;
	setp.eq.s16 	%p1208, %rs5316, 0;
	mov.b32 	%r8787, 33;
	@%p1208 bra 	$L__BB8_457;
	and.b16  	%rs5317, %rs7858, 255;
	setp.eq.s16 	%p1209, %rs5317, 0;
	mov.b32 	%r8787, 34;
	@%p1209 bra 	$L__BB8_457;
	and.b16  	%rs5318, %rs7859, 255;
	setp.eq.s16 	%p1210, %rs5318, 0;
	mov.b32 	%r8787, 35;
	@%p1210 bra 	$L__BB8_457;
	and.b16  	%rs5319, %rs7860, 255;
	setp.eq.s16 	%p1211, %rs5319, 0;
	mov.b32 	%r8787, 36;
	@%p1211 bra 	$L__BB8_457;
	and.b16  	%rs5320, %rs7861, 255;
	setp.eq.s16 	%p1212, %rs5320, 0;
	mov.b32 	%r8787, 37;
	@%p1212 bra 	$L__BB8_457;
	and.b16  	%rs5321, %rs7862, 255;
	setp.eq.s16 	%p1213, %rs5321, 0;
	mov.b32 	%r8787, 38;
	@%p1213 bra 	$L__BB8_457;
	and.b16  	%rs5322, %rs7863, 255;
	setp.eq.s16 	%p1214, %rs5322, 0;
	mov.b32 	%r8787, 39;
	@%p1214 bra 	$L__BB8_457;
	and.b16  	%rs5323, %rs7864, 255;
	setp.eq.s16 	%p1215, %rs5323, 0;
	mov.b32 	%r8787, 40;
	@%p1215 bra 	$L__BB8_457;
	and.b16  	%rs5324, %rs7865, 255;
	setp.eq.s16 	%p1216, %rs5324, 0;
	mov.b32 	%r8787, 41;
	@%p1216 bra 	$L__BB8_457;
	and.b16  	%rs5325, %rs7866, 255;
	setp.eq.s16 	%p1217, %rs5325, 0;
	mov.b32 	%r8787, 42;
	@%p1217 bra 	$L__BB8_457;
	and.b16  	%rs5326, %rs7867, 255;
	setp.eq.s16 	%p1218, %rs5326, 0;
	mov.b32 	%r8787, 43;
	@%p1218 bra 	$L__BB8_457;
	and.b16  	%rs5327, %rs7868, 255;
	setp.eq.s16 	%p1219, %rs5327, 0;
	mov.b32 	%r8787, 44;
	@%p1219 bra 	$L__BB8_457;
	and.b16  	%rs5328, %rs7869, 255;
	setp.eq.s16 	%p1220, %rs5328, 0;
	mov.b32 	%r8787, 45;
	@%p1220 bra 	$L__BB8_457;
	and.b16  	%rs5329, %rs7870, 255;
	setp.eq.s16 	%p1221, %rs5329, 0;
	mov.b32 	%r8787, 46;
	@%p1221 bra 	$L__BB8_457;
	and.b16  	%rs5330, %rs7871, 255;
	setp.eq.s16 	%p1222, %rs5330, 0;
	mov.b32 	%r8787, 47;
	@%p1222 bra 	$L__BB8_457;
	and.b16  	%rs5331, %rs7872, 255;
	setp.eq.s16 	%p1223, %rs5331, 0;
	mov.b32 	%r8787, 48;
	@%p1223 bra 	$L__BB8_457;
	and.b16  	%rs5332, %rs7873, 255;
	setp.eq.s16 	%p1224, %rs5332, 0;
	mov.b32 	%r8787, 49;
	@%p1224 bra 	$L__BB8_457;
$L__BB8_510:
	add.s32 	%r8760, %r8760, %r149;
	add.f64 	%fd138, %fd42, %fd138;
	setp.lt.u64 	%p1227, %rd65, 129;
	@%p1227 bra 	$L__BB8_1508;
	ld.shared.v2.b32 	{%r7467, %r7468}, [_ZZN3cub18CUB_300001_SM_10006detail6reduce28DeviceReduceSingleTileKernelINS2_10policy_hubI4Study8sum_funcE10Policy1000EN6thrust24THRUST_300001_SM_1000_NS6detail15normal_iteratorINSA_10device_ptrIS5_EEEEPS5_yS6_S5_S5_N4cuda3std3__410__identityEEEvT0_T1_T2_T3_T4_T6_E12temp_storage+264];
	bfe.u32 	%r7469, %r7467, 0, 8;
	cvt.u16.u32 	%rs6456, %r7469;
	ld.shared.v2.b32 	{%r7470, %r7471}, [_ZZN3cub18CUB_300001_SM_10006detail6reduce28DeviceReduceSingleTileKernelINS2_10policy_hubI4Study8sum_funcE10Policy1000EN6thrust24THRUST_300001_SM_1000_NS6detail15normal_iteratorINSA_10device_ptrIS5_EEEEPS5_yS6_S5_S5_N4cuda3std3__410__identityEEEvT0_T1_T2_T3_T4_T6_E12temp_storage+272];
	ld.shared.v2.b32 	{%r7472, %r7473}, [_ZZN3cub18CUB_300001_SM_10006detail6reduce28DeviceReduceSingleTileKernelINS2_10policy_hubI4Study8sum_funcE10Policy1000EN6thrust24THRUST_300001_SM_1000_NS6detail15normal_iteratorINSA_10device_ptrIS5_EEEEPS5_yS6_S5_S5_N4cuda3std3__410__identityEEEvT0_T1_T2_T3_T4_T6_E12temp_storage+280];
	ld.shared.v2.b32 	{%r7474, %r7475}, [_ZZN3cub18CUB_300001_SM_10006detail6reduce28DeviceReduceSingleTileKernelINS2_10policy_hubI4Study8sum_funcE10Policy1000EN6thrust24THRUST_300001_SM_1000_NS6detail15normal_iteratorINSA_10device_ptrIS5_EEEEPS5_yS6_S5_S5_N4cuda3std3__410__identityEEEvT0_T1_T2_T3_T4_T6_E12temp_storage+288];
	ld.shared.v2.b32 	{%r7476, %r7477}, [_ZZN3cub18CUB_300001_SM_10006detail6reduce28DeviceReduceSingleTileKernelINS2_10policy_hubI4Study8sum_funcE10Policy1000EN6thrust24THRUST_300001_SM_1000_NS6detail15normal_iteratorINSA_10device_ptrIS5_EEEEPS5_yS6_S5_S5_N4cuda3std3__410__identityEEEvT0_T1_T2_T3_T4_T6_E12temp_storage+296];
	ld.shared.v2.b32 	{%r7478, %r7479}, [_ZZN3cub18CUB_300001_SM_10006detail6reduce28DeviceReduceSingleTileKernelINS2_10policy_hubI4Study8sum_funcE10Policy1000EN6thrust24THRUST_300001_SM_1000_NS6detail15normal_iteratorINSA_10device_ptrIS5_EEEEPS5_yS6_S5_S5_N4cuda3std3__410__identityEEEvT0_T1_T2_T3_T4_T6_E12temp_storage+304];
	ld.shared.v2.u8 	{%rs5334, %rs5335}, [_ZZN3cub18CUB_300001_SM_10006detail6reduce28DeviceReduceSingleTileKernelINS2_10policy_hubI4Study8sum_funcE10Policy1000EN6thrust24THRUST_300001_SM_1000_NS6detail15normal_iteratorINSA_10device_ptrIS5_EEEEPS5_yS6_S5_S5_N4cuda3std3__410__identityEEEvT0_T1_T2_T3_T4_T6_E12temp_storage+312];
	ld.shared.u32 	%r156, [_ZZN3cub18CUB_300001_SM_10006detail6reduce28DeviceReduceSingleTileKernelINS2_10policy_hubI4Study8sum_funcE10Policy1000EN6thrust24THRUST_300001_SM_1000_NS6detail15normal_iteratorINSA_10device_ptrIS5_EEEEPS5_yS6_S5_S5_N4cuda3std3__410__identityEEEvT0_T1_T2_T3_T4_T6_E12temp_storage+316];
	ld.shared.f64 	%fd46, [_ZZN3cub18CUB_300001_SM_10006detail6reduce28DeviceReduceSingleTileKernelINS2_10policy_hubI4Study8sum_funcE10Policy1000EN6thrust24THRUST_300001_SM_1000_NS6detail15normal_iteratorINSA_10device_ptrIS5_EEEEPS5_yS6_S5_S5_N4cuda3std3__410__identityEEEvT0_T1_T2_T3_T4_T6_E12temp_storage+320];
	cvta.to.local.u64 	%rd21, %rd221;
	cvta.to.local.u64 	%rd22, %rd222;
	and.b16  	%rs5336, %rs7824, 255;
	cvt.u32.u16 	%r7480, %rs7831;
	cvt.u32.u16 	%r7481, %rs7830;
	prmt.b32 	%r7482, %r7481, %r7480, 0x3340U;
	cvt.u32.u16 	%r7483, %rs7829;
	cvt.u32.u16 	%r7484, %rs7828;
	prmt.b32 	%r7485, %r7484, %r7483, 0x3340U;
	prmt.b32 	%r7486, %r7485, %r7482, 0x5410U;
	cvt.u32.u16 	%r7487, %rs7827;
	cvt.u32.u16 	%r7488, %rs7826;
	prmt.b32 	%r7489, %r7488, %r7487, 0x3340U;
	cvt.u32.u16 	%r7490, %rs7825;
	cvt.u32.u16 	%r7491, %rs7824;
	prmt.b32 	%r7492, %r7491, %r7490, 0x3340U;
	prmt.b32 	%r7493, %r7492, %r7489, 0x5410U;
	st.local.v2.b32 	[%rd21], {%r7493, %r7486};
	cvt.u32.u16 	%r7494, %rs7839;
	cvt.u32.u16 	%r7495, %rs7838;
	prmt.b32 	%r7496, %r7495, %r7494, 0x3340U;
	cvt.u32.u16 	%r7497, %rs7837;
	cvt.u32.u16 	%r7498, %rs7836;
	prmt.b32 	%r7499, %r7498, %r7497, 0x3340U;
	prmt.b32 	%r7500, %r7499, %r7496, 0x5410U;
	cvt.u32.u16 	%r7501, %rs7835;
	cvt.u32.u16 	%r7502, %rs7834;
	prmt.b32 	%r7503, %r7502, %r7501, 0x3340U;
	cvt.u32.u16 	%r7504, %rs7833;
	cvt.u32.u16 	%r7505, %rs7832;
	prmt.b32 	%r7506, %r7505, %r7504, 0x3340U;
	prmt.b32 	%r7507, %r7506, %r7503, 0x5410U;
	st.local.v2.b32 	[%rd21+8], {%r7507, %r7500};
	cvt.u32.u16 	%r7508, %rs7847;
	cvt.u32.u16 	%r7509, %rs7846;
	prmt.b32 	%r7510, %r7509, %r7508, 0x3340U;
	cvt.u32.u16 	%r7511, %rs7845;
	cvt.u32.u16 	%r7512, %rs7844;
	prmt.b32 	%r7513, %r7512, %r7511, 0x3340U;
	prmt.b32 	%r7514, %r7513, %r7510, 0x5410U;
	cvt.u32.u16 	%r7515, %rs7843;
	cvt.u32.u16 	%r7516, %rs7842;
	prmt.b32 	%r7517, %r7516, %r7515, 0x3340U;
	cvt.u32.u16 	%r7518, %rs7841;
	cvt.u32.u16 	%r7519, %rs7840;
	prmt.b32 	%r7520, %r7519, %r7518, 0x3340U;
	prmt.b32 	%r7521, %r7520, %r7517, 0x5410U;
	st.local.v2.b32 	[%rd21+16], {%r7521, %r7514};
	cvt.u32.u16 	%r7522, %rs7855;
	cvt.u32.u16 	%r7523, %rs7854;
	prmt.b32 	%r7524, %r7523, %r7522, 0x3340U;
	cvt.u32.u16 	%r7525, %rs7853;
	cvt.u32.u16 	%r7526, %rs7852;
	prmt.b32 	%r7527, %r7526, %r7525, 0x3340U;
	prmt.b32 	%r7528, %r7527, %r7524, 0x5410U;
	cvt.u32.u16 	%r7529, %rs7851;
	cvt.u32.u16 	%r7530, %rs7850;
	prmt.b32 	%r7531, %r7530, %r7529, 0x3340U;
	cvt.u32.u16 	%r7532, %rs7849;
	cvt.u32.u16 	%r7533, %rs7848;
	prmt.b32 	%r7534, %r7533, %r7532, 0x3340U;
	prmt.b32 	%r7535, %r7534, %r7531, 0x5410U;
	st.local.v2.b32 	[%rd21+24], {%r7535, %r7528};
	cvt.u32.u16 	%r7536, %rs7863;
	cvt.u32.u16 	%r7537, %rs7862;
	prmt.b32 	%r7538, %r7537, %r7536, 0x3340U;
	cvt.u32.u16 	%r7539, %rs7861;
	cvt.u32.u16 	%r7540, %rs7860;
	prmt.b32 	%r7541, %r7540, %r7539, 0x3340U;
	prmt.b32 	%r7542, %r7541, %r7538, 0x5410U;
	cvt.u32.u16 	%r7543, %rs7859;
	cvt.u32.u16 	%r7544, %rs7858;
	prmt.b32 	%r7545, %r7544, %r7543, 0x3340U;
	cvt.u32.u16 	%r7546, %rs7857;
	cvt.u32.u16 	%r7547, %rs7856;
	prmt.b32 	%r7548, %r7547, %r7546, 0x3340U;
	prmt.b32 	%r7549, %r7548, %r7545, 0x5410U;
	st.local.v2.b32 	[%rd21+32], {%r7549, %r7542};
	cvt.u32.u16 	%r7550, %rs7871;
	cvt.u32.u16 	%r7551, %rs7870;
	prmt.b32 	%r7552, %r7551, %r7550, 0x3340U;
	cvt.u32.u16 	%r7553, %rs7869;
	cvt.u32.u16 	%r7554, %rs7868;
	prmt.b32 	%r7555, %r7554, %r7553, 0x3340U;
	prmt.b32 	%r7556, %r7555, %r7552, 0x5410U;
	cvt.u32.u16 	%r7557, %rs7867;
	cvt.u32.u16 	%r7558, %rs7866;
	prmt.b32 	%r7559, %r7558, %r7557, 0x3340U;
	cvt.u32.u16 	%r7560, %rs7865;
	cvt.u32.u16 	%r7561, %rs7864;
	prmt.b32 	%r7562, %r7561, %r7560, 0x3340U;
	prmt.b32 	%r7563, %r7562, %r7559, 0x5410U;
	st.local.v2.b32 	[%rd21+40], {%r7563, %r7556};
	st.local.v2.u8 	[%rd21+48], {%rs7872, %rs7873};
	st.local.u32 	[%rd21+52], %r8760;
	st.local.f64 	[%rd21+56], %fd138;
	st.local.v2.b32 	[%rd22], {%r7467, %r7468};
	st.local.v2.b32 	[%rd22+8], {%r7470, %r7471};
	st.local.v2.b32 	[%rd22+16], {%r7472, %r7473};
	st.local.v2.b32 	[%rd22+24], {%r7474, %r7475};
	st.local.v2.b32 	[%rd22+32], {%r7476, %r7477};
	st.local.v2.b32 	[%rd22+40], {%r7478, %r7479};
	st.local.v2.u8 	[%rd22+48], {%rs5334, %rs5335};
	st.local.u32 	[%rd22+52], %r156;
	st.local.f64 	[%rd22+56], %fd46;
	setp.ne.s16 	%p1228, %rs5336, 0;
	mov.b32 	%r8790, 0;
	@%p1228 bra 	$L__BB8_516;
$L__BB8_512:
	and.b16  	%rs5386, %rs6456, 255;
	setp.eq.s16 	%p1278, %rs5386, 0;
	@%p1278 bra 	$L__BB8_565;
	mov.b32 	%r8791, 0;
$L__BB8_514:
	add.s32 	%r7614, %r8791, %r8790;
	cvt.u64.u32 	%rd241, %r7614;
	add.s64 	%rd242, %rd21, %rd241;
	st.local.u8 	[%rd242], %rs6456;
	add.s32 	%r159, %r8791, 1;
	cvt.u64.u32 	%rd243, %r8791;
	add.s64 	%rd244, %rd22, %rd243;
	ld.local.u8 	%rs6456, [%rd244+1];
	setp.ne.s16 	%p1279, %rs6456, 0;
	mov.u32 	%r8791, %r159;
	@%p1279 bra 	$L__BB8_514;
	ld.local.u32 	%r8760, [%rd21+52];
	ld.local.f64 	%fd138, [%rd21+56];
	ld.local.v2.b32 	{%r7615, %r7616}, [%rd21];
	bfe.u32 	%r7617, %r7615, 0, 8;
	cvt.u16.u32 	%rs7824, %r7617;
	bfe.u32 	%r7618, %r7615, 8, 8;
	cvt.u16.u32 	%rs7825, %r7618;
	bfe.u32 	%r7619, %r7615, 16, 8;
	cvt.u16.u32 	%rs7826, %r7619;
	bfe.u32 	%r7620, %r7615, 24, 8;
	cvt.u16.u32 	%rs7827, %r7620;
	bfe.u32 	%r7621, %r7616, 0, 8;
	cvt.u16.u32 	%rs7828, %r7621;
	bfe.u32 	%r7622, %r7616, 8, 8;
	cvt.u16.u32 	%rs7829, %r7622;
	bfe.u32 	%r7623, %r7616, 16, 8;
	cvt.u16.u32 	%rs7830, %r7623;
	bfe.u32 	%r7624, %r7616, 24, 8;
	cvt.u16.u32 	%rs7831, %r7624;
	ld.local.v2.b32 	{%r7625, %r7626}, [%rd21+8];
	bfe.u32 	%r7627, %r7625, 0, 8;
	cvt.u16.u32 	%rs7832, %r7627;
	bfe.u32 	%r7628, %r7625, 8, 8;
	cvt.u16.u32 	%rs7833, %r7628;
	bfe.u32 	%r7629, %r7625, 16, 8;
	cvt.u16.u32 	%rs7834, %r7629;
	bfe.u32 	%r7630, %r7625, 24, 8;
	cvt.u16.u32 	%rs7835, %r7630;
	bfe.u32 	%r7631, %r7626, 0, 8;
	cvt.u16.u32 	%rs7836, %r7631;
	bfe.u32 	%r7632, %r7626, 8, 8;
	cvt.u16.u32 	%rs7837, %r7632;
	bfe.u32 	%r7633, %r7626, 16, 8;
	cvt.u16.u32 	%rs7838, %r7633;
	bfe.u32 	%r7634, %r7626, 24, 8;
	cvt.u16.u32 	%rs7839, %r7634;
	ld.local.v2.b32 	{%r7635, %r7636}, [%rd21+16];
	bfe.u32 	%r7637, %r7635, 0, 8;
	cvt.u16.u32 	%rs7840, %r7637;
	bfe.u32 	%r7638, %r7635, 8, 8;
	cvt.u16.u32 	%rs7841, %r7638;
	bfe.u32 	%r7639, %r7635, 16, 8;
	cvt.u16.u32 	%rs7842, %r7639;
	bfe.u32 	%r7640, %r7635, 24, 8;
	cvt.u16.u32 	%rs7843, %r7640;
	bfe.u32 	%r7641, %r7636, 0, 8;
	cvt.u16.u32 	%rs7844, %r7641;
	bfe.u32 	%r7642, %r7636, 8, 8;
	cvt.u16.u32 	%rs7845, %r7642;
	bfe.u32 	%r7643, %r7636, 16, 8;
	cvt.u16.u32 	%rs7846, %r7643;
	bfe.u32 	%r7644, %r7636, 24, 8;
	cvt.u16.u32 	%rs7847, %r7644;
	ld.local.v2.b32 	{%r7645, %r7646}, [%rd21+24];
	bfe.u32 	%r7647, %r7645, 0, 8;
	cvt.u16.u32 	%rs7848, %r7647;
	bfe.u32 	%r7648, %r7645, 8, 8;
	cvt.u16.u32 	%rs7849, %r7648;
	bfe.u32 	%r7649, %r7645, 16, 8;
	cvt.u16.u32 	%rs7850, %r7649;
	bfe.u32 	%r7650, %r7645, 24, 8;
	cvt.u16.u32 	%rs7851, %r7650;
	bfe.u32 	%r7651, %r7646, 0, 8;
	cvt.u16.u32 	%rs7852, %r7651;
	bfe.u32 	%r7652, %r7646, 8, 8;
	cvt.u16.u32 	%rs7853, %r7652;
	bfe.u32 	%r7653, %r7646, 16, 8;
	cvt.u16.u32 	%rs7854, %r7653;
	bfe.u32 	%r7654, %r7646, 24, 8;
	cvt.u16.u32 	%rs7855, %r7654;
	ld.local.v2.b32 	{%r7655, %r7656}, [%rd21+32];
	bfe.u32 	%r7657, %r7655, 0, 8;
	cvt.u16.u32 	%rs7856, %r7657;
	bfe.u32 	%r7658, %r7655, 8, 8;
	cvt.u16.u32 	%rs7857, %r7658;
	bfe.u32 	%r7659, %r7655, 16, 8;
	cvt.u16.u32 	%rs7858, %r7659;
	bfe.u32 	%r7660, %r7655, 24, 8;
	cvt.u16.u32 	%rs7859, %r7660;
	bfe.u32 	%r7661, %r7656, 0, 8;
	cvt.u16.u32 	%rs7860, %r7661;
	bfe.u32 	%r7662, %r7656, 8, 8;
	cvt.u16.u32 	%rs7861, %r7662;
	bfe.u32 	%r7663, %r7656, 16, 8;
	cvt.u16.u32 	%rs7862, %r7663;
	bfe.u32 	%r7664, %r7656, 24, 8;
	cvt.u16.u32 	%rs7863, %r7664;
	ld.local.v2.b32 	{%r7665, %r7666}, [%rd21+40];
	bfe.u32 	%r7667, %r7665, 0, 8;
	cvt.u16.u32 	%rs7864, %r7667;
	bfe.u32 	%r7668, %r7665, 8, 8;
	cvt.u16.u32 	%rs7865, %r7668;
	bfe.u32 	%r7669, %r7665, 16, 8;
	cvt.u16.u32 	%rs7866, %r7669;
	bfe.u32 	%r7670, %r7665, 24, 8;
	cvt.u16.u32 	%rs7867, %r7670;
	bfe.u32 	%r7671, %r7666, 0, 8;
	cvt.u16.u32 	%rs7868, %r7671;
	bfe.u32 	%r7672, %r7666, 8, 8;
	cvt.u16.u32 	%rs7869, %r7672;
	bfe.u32 	%r7673, %r7666, 16, 8;
	cvt.u16.u32 	%rs7870, %r7673;
	bfe.u32 	%r7674, %r7666, 24, 8;
	cvt.u16.u32 	%rs7871, %r7674;
	ld.local.v2.u8 	{%rs7872, %rs7873}, [%rd21+48];
	bra.uni 	$L__BB8_565;
$L__BB8_516:
	and.b16  	%rs5337, %rs7825, 255;
	setp.eq.s16 	%p1229, %rs5337, 0;
	mov.b32 	%r8790, 1;
	@%p1229 bra 	$L__BB8_512;
	and.b16  	%rs5338, %rs7826, 255;
	setp.eq.s16 	%p1230, %rs5338, 0;
	mov.b32 	%r8790, 2;
	@%p1230 bra 	$L__BB8_512;
	and.b16  	%rs5339, %rs7827, 255;
	setp.eq.s16 	%p1231, %rs5339, 0;
	mov.b32 	%r8790, 3;
	@%p1231 bra 	$L__BB8_512;
	and.b16  	%rs5340, %rs7828, 255;
	setp.eq.s16 	%p1232, %rs5340, 0;
	mov.b32 	%r8790, 4;
	@%p1232 bra 	$L__BB8_512;
	and.b16  	%rs5341, %rs7829, 255;
	setp.eq.s16 	%p1233, %rs5341, 0;
	mov.b32 	%r8790, 5;
	@%p1233 bra 	$L__BB8_512;
	and.b16  	%rs5342, %rs7830, 255;
	setp.eq.s16 	%p1234, %rs5342, 0;
	mov.b32 	%r8790, 6;
	@%p1234 bra 	$L__BB8_512;
	and.b16  	%rs5343, %rs7831, 255;
	setp.eq.s16 	%p1235, %rs5343, 0;
	mov.b32 	%r8790, 7;
	@%p1235 bra 	$L__BB8_512;
	and.b16  	%rs5344, %rs7832, 255;
	setp.eq.s16 	%p1236, %rs5344, 0;
	mov.b32 	%r8790, 8;
	@%p1236 bra 	$L__BB8_512;
	and.b16  	%rs5345, %rs7833, 255;
	setp.eq.s16 	%p1237, %rs5345, 0;
	mov.b32 	%r8790, 9;
	@%p1237 bra 	$L__BB8_512;
	and.b16  	%rs5346, %rs7834, 255;
	setp.eq.s16 	%p1238, %rs5346, 0;
	mov.b32 	%r8790, 10;
	@%p1238 bra 	$L__BB8_512;
	and.b16  	%rs5347, %rs7835, 255;
	setp.eq.s16 	%p1239, %rs5347, 0;
	mov.b32 	%r8790, 11;
	@%p1239 bra 	$L__BB8_512;
	and.b16  	%rs5348, %rs7836, 255;
	setp.eq.s16 	%p1240, %rs5348, 0;
	mov.b32 	%r8790, 12;
	@%p1240 bra 	$L__BB8_512;
	and.b16  	%rs5349, %rs7837, 255;
	setp.eq.s16 	%p1241, %rs5349, 0;
	mov.b32 	%r8790, 13;
	@%p1241 bra 	$L__BB8_512;
	and.b16  	%rs5350, %rs7838, 255;
	setp.eq.s16 	%p1242, %rs5350, 0;
	mov.b32 	%r8790, 14;
	@%p1242 bra 	$L__BB8_512;
	and.b16  	%rs5351, %rs7839, 255;
	setp.eq.s16 	%p1243, %rs5351, 0;
	mov.b32 	%r8790, 15;
	@%p1243 bra 	$L__BB8_512;
	and.b16  	%rs5352, %rs7840, 255;
	setp.eq.s16 	%p1244, %rs5352, 0;
	mov.b32 	%r8790, 16;
	@%p1244 bra 	$L__BB8_512;
	and.b16  	%rs5353, %rs7841, 255;
	setp.eq.s16 	%p1245, %rs5353, 0;
	mov.b32 	%r8790, 17;
	@%p1245 bra 	$L__BB8_512;
	and.b16  	%rs5354, %rs7842, 255;
	setp.eq.s16 	%p1246, %rs5354, 0;
	mov.b32 	%r8790, 18;
	@%p1246 bra 	$L__BB8_512;
	and.b16  	%rs5355, %rs7843, 255;
	setp.eq.s16 	%p1247, %rs5355, 0;
	mov.b32 	%r8790, 19;
	@%p1247 bra 	$L__BB8_512;
	and.b16  	%rs5356, %rs7844, 255;
	setp.eq.s16 	%p1248, %rs5356, 0;
	mov.b32 	%r8790, 20;
	@%p1248 bra 	$L__BB8_512;
	and.b16  	%rs5357, %rs7845, 255;
	setp.eq.s16 	%p1249, %rs5357, 0;
	mov.b32 	%r8790, 21;
	@%p1249 bra 	$L__BB8_512;
	and.b16  	%rs5358, %rs7846, 255;
	setp.eq.s16 	%p1250, %rs5358, 0;
	mov.b32 	%r8790, 22;
	@%p1250 bra 	$L__BB8_512;
	and.b16  	%rs5359, %rs7847, 255;
	setp.eq.s16 	%p1251, %rs5359, 0;
	mov.b32 	%r8790, 23;
	@%p1251 bra 	$L__BB8_512;
	and.b16  	%rs5360, %rs7848, 255;
	setp.eq.s16 	%p1252, %rs5360, 0;
	mov.b32 	%r8790, 24;
	@%p1252 bra 	$L__BB8_512;
	and.b16  	%rs5361, %rs7849, 255;
	setp.eq.s16 	%p1253, %rs5361, 0;
	mov.b32 	%r8790, 25;
	@%p1253 bra 	$L__BB8_512;
	and.b16  	%rs5362, %rs7850, 255;
	setp.eq.s16 	%p1254, %rs5362, 0;
	mov.b32 	%r8790, 26;
	@%p1254 bra 	$L__BB8_512;
	and.b16  	%rs5363, %rs7851, 255;
	setp.eq.s16 	%p1255, %rs5363, 0;
	mov.b32 	%r8790, 27;
	@%p1255 bra 	$L__BB8_512;
	and.b16  	%rs5364, %rs7852, 255;
	setp.eq.s16 	%p1256, %rs5364, 0;
	mov.b32 	%r8790, 28;
	@%p1256 bra 	$L__BB8_512;
	and.b16  	%rs5365, %rs7853, 255;
	setp.eq.s16 	%p1257, %rs5365, 0;
	mov.b32 	%r8790, 29;
	@%p1257 bra 	$L__BB8_512;
	and.b16  	%rs5366, %rs7854, 255;
	setp.eq.s16 	%p1258, %rs5366, 0;
	mov.b32 	%r8790, 30;
	@%p1258 bra 	$L__BB8_512;
	and.b16  	%rs5367, %rs7855, 255;
	setp.eq.s16 	%p1259, %rs5367, 0;
	mov.b32 	%r8790, 31;
	@%p1259 bra 	$L__BB8_512;
	and.b16  	%rs5368, %rs7856, 255;
	setp.eq.s16 	%p1260, %rs5368, 0;
	mov.b32 	%r8790, 32;
	@%p1260 bra 	$L__BB8_512;
	and.b16  	%rs5369, %rs7857, 255;
	setp.eq.s16 	%p1261, %rs5369, 0;
	mov.b32 	%r8790, 33;
	@%p1261 bra 	$L__BB8_512;
	and.b16  	%rs5370, %rs7858, 255;
	setp.eq.s16 	%p1262, %rs5370, 0;
	mov.b32 	%r8790, 34;
	@%p1262 bra 	$L__BB8_512;
	and.b16  	%rs5371, %rs7859, 255;
	setp.eq.s16 	%p1263, %rs5371, 0;
	mov.b32 	%r8790, 35;
	@%p1263 bra 	$L__BB8_512;
	and.b16  	%rs5372, %rs7860, 255;
	setp.eq.s16 	%p1264, %rs5372, 0;
	mov.b32 	%r8790, 36;
	@%p1264 bra 	$L__BB8_512;
	and.b16  	%rs5373, %rs7861, 255;
	setp.eq.s16 	%p1265, %rs5373, 0;
	mov.b32 	%r8790, 37;
	@%p1265 bra 	$L__BB8_512;
	and.b16  	%rs5374, %rs7862, 255;
	setp.eq.s16 	%p1266, %rs5374, 0;
	mov.b32 	%r8790, 38;
	@%p1266 bra 	$L__BB8_512;
	and.b16  	%rs5375, %rs7863, 255;
	setp.eq.s16 	%p1267, %rs5375, 0;
	mov.b32 	%r8790, 39;
	@%p1267 bra 	$L__BB8_512;
	and.b16  	%rs5376, %rs7864, 255;
	setp.eq.s16 	%p1268, %rs5376, 0;
	mov.b32 	%r8790, 40;
	@%p1268 bra 	$L__BB8_512;
	and.b16  	%rs5377, %rs7865, 255;
	setp.eq.s16 	%p1269, %rs5377, 0;
	mov.b32 	%r8790, 41;
	@%p1269 bra 	$L__BB8_512;
	and.b16  	%rs5378, %rs7866, 255;
	setp.eq.s16 	%p1270, %rs5378, 0;
	mov.b32 	%r8790, 42;
	@%p1270 bra 	$L__BB8_512;
	and.b16  	%rs5379, %rs7867, 255;
	setp.eq.s16 	%p1271, %rs5379, 0;
	mov.b32 	%r8790, 43;
	@%p1271 bra 	$L__BB8_512;
	and.b16  	%rs5380, %rs7868, 255;
	setp.eq.s16 	%p1272, %rs5380, 0;
	mov.b32 	%r8790, 44;
	@%p1272 bra 	$L__BB8_512;
	and.b16  	%rs5381, %rs7869, 255;
	setp.eq.s16 	%p1273, %rs5381, 0;
	mov.b32 	%r8790, 45;
	@%p1273 bra 	$L__BB8_512;
	and.b16  	%rs5382, %rs7870, 255;
	setp.eq.s16 	%p1274, %rs5382, 0;
	mov.b32 	%r8790, 46;
	@%p1274 bra 	$L__BB8_512;
	and.b16  	%rs5383, %rs7871, 255;
	setp.eq.s16 	%p1275, %rs5383, 0;
	mov.b32 	%r8790, 47;
	@%p1275 bra 	$L__BB8_512;
	and.b16  	%rs5384, %rs7872, 255;
	setp.eq.s16 	%p1276, %rs5384, 0;
	mov.b32 	%r8790, 48;
	@%p1276 bra 	$L__BB8_512;
	and.b16  	%rs5385, %rs7873, 255;
	setp.eq.s16 	%p1277, %rs5385, 0;
	mov.b32 	%r8790, 49;
	@%p1277 bra 	$L__BB8_512;
$L__BB8_565:
	add.s32 	%r8760, %r8760, %r156;
	add.f64 	%fd138, %fd46, %fd138;
	setp.lt.u64 	%p1280, %rd65, 161;
	@%p1280 bra 	$L__BB8_1508;
	ld.shared.v2.b32 	{%r7676, %r7677}, [_ZZN3cub18CUB_300001_SM_10006detail6reduce28DeviceReduceSingleTileKernelINS2_10policy_hubI4Study8sum_funcE10Policy1000EN6thrust24THRUST_300001_SM_1000_NS6detail15normal_iteratorINSA_10device_ptrIS5_EEEEPS5_yS6_S5_S5_N4cuda3std3__410__identityEEEvT0_T1_T2_T3_T4_T6_E12temp_storage+328];
	bfe.u32 	%r7678, %r7676, 0, 8;
	cvt.u16.u32 	%rs6507, %r7678;
	ld.shared.v2.b32 	{%r7679, %r7680}, [_ZZN3cub18CUB_300001_SM_10006detail6reduce28DeviceReduceSingleTileKernelINS2_10policy_hubI4Study8sum_funcE10Policy1000EN6thrust24THRUST_300001_SM_1000_NS6detail15normal_iteratorINSA_10device_ptrIS5_EEEEPS5_yS6_S5_S5_N4cuda3std3__410__identityEEEvT0_T1_T2_T3_T4_T6_E12temp_storage+336];
	ld.shared.v2.b32 	{%r7681, %r7682}, [_ZZN3cub18CUB_300001_SM_10006detail6reduce28DeviceReduceSingleTileKernelINS2_10policy_hubI4Study8sum_funcE10Policy1000EN6thrust24THRUST_300001_SM_1000_NS6detail15normal_iteratorINSA_10device_ptrIS5_EEEEPS5_yS6_S5_S5_N4cuda3std3__410__identityEEEvT0_T1_T2_T3_T4_T6_E12temp_storage+344];
	ld.shared.v2.b32 	{%r7683, %r7684}, [_ZZN3cub18CUB_300001_SM_10006detail6reduce28DeviceReduceSingleTileKernelINS2_10policy_hubI4Study8sum_funcE10Policy1000EN6thrust24THRUST_300001_SM_1000_NS6detail15normal_iteratorINSA_10device_ptrIS5_EEEEPS5_yS6_S5_S5_N4cuda3std3__410__identityEEEvT0_T1_T2_T3_T4_T6_E12temp_storage+352];
	ld.shared.v2.b32 	{%r7685, %r7686}, [_ZZN3cub18CUB_300001_SM_10006detail6reduce28DeviceReduceSingleTileKernelINS2_10policy_hubI4Study8sum_funcE10Policy1000EN6thrust24THRUST_300001_SM_1000_NS6detail15normal_iteratorINSA_10device_ptrIS5_EEEEPS5_yS6_S5_S5_N4cuda3std3__410__identityEEEvT0_T1_T2_T3_T4_T6_E12temp_storage+360];
	ld.shared.v2.b32 	{%r7687, %r7688}, [_ZZN3cub18CUB_300001_SM_10006detail6reduce28DeviceReduceSingleTileKernelINS2_10policy_hubI4Study8sum_funcE10Policy1000EN6thrust24THRUST_300001_SM_1000_NS6detail15normal_iteratorINSA_10device_ptrIS5_EEEEPS5_yS6_S5_S5_N4cuda3std3__410__identityEEEvT0_T1_T2_T3_T4_T6_E12temp_storage+368];
	ld.shared.v2.u8 	{%rs5387, %rs5388}, [_ZZN3cub18CUB_300001_SM_10006detail6reduce28DeviceReduceSingleTileKernelINS2_10policy_hubI4Study8sum_funcE10Policy1000EN6thrust24THRUST_300001_SM_1000_NS6detail15normal_iteratorINSA_10device_ptrIS5_EEEEPS5_yS6_S5_S5_N4cuda3std3__410__identityEEEvT0_T1_T2_T3_T4_T6_E12temp_storage+376];
	ld.shared.u32 	%r163, [_ZZN3cub18CUB_300001_SM_10006detail6reduce28DeviceReduceSingleTileKernelINS2_10policy_hubI4Study8sum_funcE10Policy1000EN6thrust24THRUST_300001_SM_1000_NS6detail15normal_iteratorINSA_10device_ptrIS5_EEEEPS5_yS6_S5_S5_N4cuda3std3__410__identityEEEvT0_T1_T2_T3_T4_T6_E12temp_storage+380];
	ld.shared.f64 	%fd50, [_ZZN3cub18CUB_300001_SM_10006detail6reduce28DeviceReduceSingleTileKernelINS2_10policy_hubI4Study8sum_funcE10Policy1000EN6thrust24THRUST_300001_SM_1000_NS6detail15normal_iteratorINSA_10device_ptrIS5_EEEEPS5_yS6_S5_S5_N4cuda3std3__410__identityEEEvT0_T1_T2_T3_T4_T6_E12temp_storage+384];
	cvta.to.local.u64 	%rd23, %rd221;
	cvta.to.local.u64 	%rd24, %rd222;
	and.b16  	%rs5389, %rs7824, 255;
	cvt.u32.u16 	%r7689, %rs7831;
	cvt.u32.u16 	%r7690, %rs7830;
	prmt.b32 	%r7691, %r7690, %r7689, 0x3340U;
	cvt.u32.u16 	%r7692, %rs7829;
	cvt.u32.u16 	%r7693, %rs7828;
	prmt.b32 	%r7694, %r7693, %r7692, 0x3340U;
	prmt.b32 	%r7695, %r7694, %r7691, 0x5410U;
	cvt.u32.u16 	%r7696, %rs7827;
	cvt.u32.u16 	%r7697, %rs7826;
	prmt.b32 	%r7698, %r7697, %r7696, 0x3340U;
	cvt.u32.u16 	%r7699, %rs7825;
	cvt.u32.u16 	%r7700, %rs7824;
	prmt.b32 	%r7701, %r7700, %r7699, 0x3340U;
	prmt.b32 	%r7702, %r7701, %r7698, 0x5410U;
	st.local.v2.b32 	[%rd23], {%r7702, %r7695};
	cvt.u32.u16 	%r7703, %rs7839;
	cvt.u32.u16 	%r7704, %rs7838;
	prmt.b32 	%r7705, %r7704, %r7703, 0x3340U;
	cvt.u32.u16 	%r7706, %rs7837;
	cvt.u32.u16 	%r7707, %rs7836;
	prmt.b32 	%r7708, %r7707, %r7706, 0x3340U;
	prmt.b32 	%r7709, %r7708, %r7705, 0x5410U;
	cvt.u32.u16 	%r7710, %rs7835;
	cvt.u32.u16 	%r7711, %rs7834;
	prmt.b32 	%r7712, %r7711, %r7710, 0x3340U;
	cvt.u32.u16 	%r7713, %rs7833;
	cvt.u32.u16 	%r7714, %rs7832;
	prmt.b32 	%r7715, %r7714, %r7713, 0x3340U;
	prmt.b32 	%r7716, %r7715, %r7712, 0x5410U;
	st.local.v2.b32 	[%rd23+8], {%r7716, %r7709};
	cvt.u32.u16 	%r7717, %rs7847;
	cvt.u32.u16 	%r7718, %rs7846;
	prmt.b32 	%r7719, %r7718, %r7717, 0x3340U;
	cvt.u32.u16 	%r7720, %rs7845;
	cvt.u32.u16 	%r7721, %rs7844;
	prmt.b32 	%r7722, %r7721, %r7720, 0x3340U;
	prmt.b32 	%r7723, %r7722, %r7719, 0x5410U;
	cvt.u32.u16 	%r7724, %rs7843;
	cvt.u32.u16 	%r7725, %rs7842;
	prmt.b32 	%r7726, %r7725, %r7724, 0x3340U;
	cvt.u32.u16 	%r7727, %rs7841;
	cvt.u32.u16 	%r7728, %rs7840;
	prmt.b32 	%r7729, %r7728, %r7727, 0x3340U;
	prmt.b32 	%r7730, %r7729, %r7726, 0x5410U;
	st.local.v2.b32 	[%rd23+16], {%r7730, %r7723};
	cvt.u32.u16 	%r7731, %rs7855;
	cvt.u32.u16 	%r7732, %rs7854;
	prmt.b32 	%r7733, %r7732, %r7731, 0x3340U;
	cvt.u32.u16 	%r7734, %rs7853;
	cvt.u32.u16 	%r7735, %rs7852;
	prmt.b32 	%r7736, %r7735, %r7734, 0x3340U;
	prmt.b32 	%r7737, %r7736, %r7733, 0x5410U;
	cvt.u32.u16 	%r7738, %rs7851;
	cvt.u32.u16 	%r7739, %rs7850;
	prmt.b32 	%r7740, %r7739, %r7738, 0x3340U;
	cvt.u32.u16 	%r7741, %rs7849;
	cvt.u32.u16 	%r7742, %rs7848;
	prmt.b32 	%r7743, %r7742, %r7741, 0x3340U;
	prmt.b32 	%r7744, %r7743, %r7740, 0x5410U;
	st.local.v2.b32 	[%rd23+24], {%r7744, %r7737};
	cvt.u32.u16 	%r7745, %rs7863;
	cvt.u32.u16 	%r7746, %rs7862;
	prmt.b32 	%r7747, %r7746, %r7745, 0x3340U;
	cvt.u32.u16 	%r7748, %rs7861;
	cvt.u32.u16 	%r7749, %rs7860;
	prmt.b32 	%r7750, %r7749, %r7748, 0x3340U;
	prmt.b32 	%r7751, %r7750, %r7747, 0x5410U;
	cvt.u32.u16 	%r7752, %rs7859;
	cvt.u32.u16 	%r7753, %rs7858;
	prmt.b32 	%r7754, %r7753, %r7752, 0x3340U;
	cvt.u32.u16 	%r7755, %rs7857;
	cvt.u32.u16 	%r7756, %rs7856;
	prmt.b32 	%r7757, %r7756, %r7755, 0x3340U;
	prmt.b32 	%r7758, %r7757, %r7754, 0x5410U;
	st.local.v2.b32 	[%rd23+32], {%r7758, %r7751};
	cvt.u32.u16 	%r7759, %rs7871;
	cvt.u32.u16 	%r7760, %rs7870;
	prmt.b32 	%r7761, %r7760, %r7759, 0x3340U;
	cvt.u32.u16 	%r7762, %rs7869;
	cvt.u32.u16 	%r7763, %rs7868;
	prmt.b32 	%r7764, %r7763, %r7762, 0x3340U;
	prmt.b32 	%r7765, %r7764, %r7761, 0x5410U;
	cvt.u32.u16 	%r7766, %rs7867;
	cvt.u32.u16 	%r7767, %rs7866;
	prmt.b32 	%r7768, %r7767, %r7766, 0x3340U;
	cvt.u32.u16 	%r7769, %rs7865;
	cvt.u32.u16 	%r7770, %rs7864;
	prmt.b32 	%r7771, %r7770, %r7769, 0x3340U;
	prmt.b32 	%r7772, %r7771, %r7768, 0x5410U;
	st.local.v2.b32 	[%rd23+40], {%r7772, %r7765};
	st.local.v2.u8 	[%rd23+48], {%rs7872, %rs7873};
	st.local.u32 	[%rd23+52], %r8760;
	st.local.f64 	[%rd23+56], %fd138;
	st.local.v2.b32 	[%rd24], {%r7676, %r7677};
	st.local.v2.b32 	[%rd24+8], {%r7679, %r7680};
	st.local.v2.b32 	[%rd24+16], {%r7681, %r7682};
	st.local.v2.b32 	[%rd24+24], {%r7683, %r7684};
	st.local.v2.b32 	[%rd24+32], {%r7685, %r7686};
	st.local.v2.b32 	[%rd24+40], {%r7687, %r7688};
	st.local.v2.u8 	[%rd24+48], {%rs5387, %rs5388};
	st.local.u32 	[%rd24+52], %r163;
	st.local.f64 	[%rd24+56], %fd50;
	setp.ne.s16 	%p1281, %rs5389, 0;
	mov.b32 	%r8793, 0;
	@%p1281 bra 	$L__BB8_571;
$L__BB8_567:
	and.b16  	%rs5439, %rs6507, 255;
	setp.eq.s16 	%p1331, %rs5439, 0;
	@%p1331 bra 	$L__BB8_620;
	mov.b32 	%r8794, 0;
$L__BB8_569:
	add.s32 	%r7823, %r8794, %r8793;
	cvt.u64.u32 	%rd247, %r7823;
	add.s64 	%rd248, %rd23, %rd247;
	st.local.u8 	[%rd248], %rs6507;
	add.s32 	%r166, %r8794, 1;
	cvt.u64.u32 	%rd249, %r8794;
	add.s64 	%rd250, %rd24, %rd249;
	ld.local.u8 	%rs6507, [%rd250+1];
	setp.ne.s16 	%p1332, %rs6507, 0;
	mov.u32 	%r8794, %r166;
	@%p1332 bra 	$L__BB8_569;
	ld.local.u32 	%r8760, [%rd23+52];
	ld.local.f64 	%fd138, [%rd23+56];
	ld.local.v2.b32 	{%r7824, %r7825}, [%rd23];
	bfe.u32 	%r7826, %r7824, 0, 8;
	cvt.u16.u32 	%rs7824, %r7826;
	bfe.u32 	%r7827, %r7824, 8, 8;
	cvt.u16.u32 	%rs7825, %r7827;
	bfe.u32 	%r7828, %r7824, 16, 8;
	cvt.u16.u32 	%rs7826, %r7828;
	bfe.u32 	%r7829, %r7824, 24, 8;
	cvt.u16.u32 	%rs7827, %r7829;
	bfe.u32 	%r7830, %r7825, 0, 8;
	cvt.u16.u32 	%rs7828, %r7830;
	bfe.u32 	%r7831, %r7825, 8, 8;
	cvt.u16.u32 	%rs7829, %r7831;
	bfe.u32 	%r7832, %r7825, 16, 8;
	cvt.u16.u32 	%rs7830, %r7832;
	bfe.u32 	%r7833, %r7825, 24, 8;
	cvt.u16.u32 	%rs7831, %r7833;
	ld.local.v2.b32 	{%r7834, %r7835}, [%rd23+8];
	bfe.u32 	%r7836, %r7834, 0, 8;
	cvt.u16.u32 	%rs7832, %r7836;
	bfe.u32 	%r7837, %r7834, 8, 8;
	cvt.u16.u32 	%rs7833, %r7837;
	bfe.u32 	%r7838, %r7834, 16, 8;
	cvt.u16.u32 	%rs7834, %r7838;
	bfe.u32 	%r7839, %r7834, 24, 8;
	cvt.u16.u32 	%rs7835, %r7839;
	bfe.u32 	%r7840, %r7835, 0, 8;
	cvt.u16.u32 	%rs7836, %r7840;
	bfe.u32 	%r7841, %r7835, 8, 8;
	cvt.u16.u32 	%rs7837, %r7841;
	bfe.u32 	%r7842, %r7835, 16, 8;
	cvt.u16.u32 	%rs7838, %r7842;
	bfe.u32 	%r7843, %r7835, 24, 8;
	cvt.u16.u32 	%rs7839, %r7843;
	ld.local.v2.b32 	{%r7844, %r7845}, [%rd23+16];
	bfe.u32 	%r7846, %r7844, 0, 8;
	cvt.u16.u32 	%rs7840, %r7846;
	bfe.u32 	%r7847, %r7844, 8, 8;
	cvt.u16.u32 	%rs7841, %r7847;
	bfe.u32 	%r7848, %r7844, 16, 8;
	cvt.u16.u32 	%rs7842, %r7848;
	bfe.u32 	%r7849, %r7844, 24, 8;
	cvt.u16.u32 	%rs7843, %r7849;
	bfe.u32 	%r7850, %r7845, 0, 8;
	cvt.u16.u32 	%rs7844, %r7850;
	bfe.u32 	%r7851, %r7845, 8, 8;
	cvt.u16.u32 	%rs7845, %r7851;
	bfe.u32 	%r7852, %r7845, 16, 8;
	cvt.u16.u32 	%rs7846, %r7852;
	bfe.u32 	%r7853, %r7845, 24, 8;
	cvt.u16.u32 	%rs7847, %r7853;
	ld.local.v2.b32 	{%r7854, %r7855}, [%rd23+24];
	bfe.u32 	%r7856, %r7854, 0, 8;
	cvt.u16.u32 	%rs7848, %r7856;
	bfe.u32 	%r7857, %r7854, 8, 8;
	cvt.u16.u32 	%rs7849, %r7857;
	bfe.u32 	%r7858, %r7854, 16, 8;
	cvt.u16.u32 	%rs7850, %r7858;
	bfe.u32 	%r7859, %r7854, 24, 8;
	cvt.u16.u32 	%rs7851, %r7859;
	bfe.u32 	%r7860, %r7855, 0, 8;
	cvt.u16.u32 	%rs7852, %r7860;
	bfe.u32 	%r7861, %r7855, 8, 8;
	cvt.u16.u32 	%rs7853, %r7861;
	bfe.u32 	%r7862, %r7855, 16, 8;
	cvt.u16.u32 	%rs7854, %r7862;
	bfe.u32 	%r7863, %r7855, 24, 8;
	cvt.u16.u32 	%rs7855, %r7863;
	ld.local.v2.b32 	{%r7864, %r7865}, [%rd23+32];
	bfe.u32 	%r7866, %r7864, 0, 8;
	cvt.u16.u32 	%rs7856, %r7866;
	bfe.u32 	%r7867, %r7864, 8, 8;
	cvt.u16.u32 	%rs7857, %r7867;
	bfe.u32 	%r7868, %r7864, 16, 8;
	cvt.u16.u32 	%rs7858, %r7868;
	bfe.u32 	%r7869, %r7864, 24, 8;
	cvt.u16.u32 	%rs7859, %r7869;
	bfe.u32 	%r7870, %r7865, 0, 8;
	cvt.u16.u32 	%rs7860, %r7870;
	bfe.u32 	%r7871, %r7865, 8, 8;
	cvt.u16.u32 	%rs7861, %r7871;
	bfe.u32 	%r7872, %r7865, 16, 8;
	cvt.u16.u32 	%rs7862, %r7872;
	bfe.u32 	%r7873, %r7865, 24, 8;
	cvt.u16.u32 	%rs7863, %r7873;
	ld.local.v2.b32 	{%r7874, %r7875}, [%rd23+40];
	bfe.u32 	%r7876, %r7874, 0, 8;
	cvt.u16.u32 	%rs7864, %r7876;
	bfe.u32 	%r7877, %r7874, 8, 8;
	cvt.u16.u32 	%rs7865, %r7877;
	bfe.u32 	%r7878, %r7874, 16, 8;
	cvt.u16.u32 	%rs7866, %r7878;
	bfe.u32 	%r7879, %r7874, 24, 8;
	cvt.u16.u32 	%rs7867, %r7879;
	bfe.u32 	%r7880, %r7875, 0, 8;
	cvt.u16.u32 	%rs7868, %r7880;
	bfe.u32 	%r7881, %r7875, 8, 8;
	cvt.u16.u32 	%rs7869, %r7881;
	bfe.u32 	%r7882, %r7875, 16, 8;
	cvt.u16.u32 	%rs7870, %r7882;
	bfe.u32 	%r7883, %r7875, 24, 8;
	cvt.u16.u32 	%rs7871, %r7883;
	ld.local.v2.u8 	{%rs7872, %rs7873}, [%rd23+48];
	bra.uni 	$L__BB8_620;
$L__BB8_571:
	and.b16  	%rs5390, %rs7825, 255;
	setp.eq.s16 	%p1282, %rs5390, 0;
	mov.b32 	%r8793, 1;
	@%p1282 bra 	$L__BB8_567;
	and.b16  	%rs5391, %rs7826, 255;
	setp.eq.s16 	%p1283, %rs5391, 0;
	mov.b32 	%r8793, 2;
	@%p1283 bra 	$L__BB8_567;
	and.b16  	%rs5392, %rs7827, 255;
	setp.eq.s16 	%p1284, %rs5392, 0;
	mov.b32 	%r8793, 3;
	@%p1284 bra 	$L__BB8_567;
	and.b16  	%rs5393, %rs7828, 255;
	setp.eq.s16 	%p1285, %rs5393, 0;
	mov.b32 	%r8793, 4;
	@%p1285 bra 	$L__BB8_567;
	and.b16  	%rs5394, %rs7829, 255;
	setp.eq.s16 	%p1286, %rs5394, 0;
	mov.b32 	%r8793, 5;
	@%p1286 bra 	$L__BB8_567;
	and.b16  	%rs5395, %rs7830, 255;
	setp.eq.s16 	%p1287, %rs5395, 0;
	mov.b32 	%r8793, 6;
	@%p1287 bra 	$L__BB8_567;
	and.b16  	%rs5396, %rs7831, 255;
	setp.eq.s16 	%p1288, %rs5396, 0;
	mov.b32 	%r8793, 7;
	@%p1288 bra 	$L__BB8_567;
	and.b16  	%rs5397, %rs7832, 255;
	setp.eq.s16 	%p1289, %rs5397, 0;
	mov.b32 	%r8793, 8;
	@%p1289 bra 	$L__BB8_567;
	and.b16  	%rs5398, %rs7833, 255;
	setp.eq.s16 	%p1290, %rs5398, 0;
	mov.b32 	%r8793, 9;
	@%p1290 bra 	$L__BB8_567;
	and.b16  	%rs5399, %rs7834, 255;
	setp.eq.s16 	%p1291, %rs5399, 0;
	mov.b32 	%r8793, 10;
	@%p1291 bra 	$L__BB8_567;
	and.b16  	%rs5400, %rs7835, 255;
	setp.eq.s16 	%p1292, %rs5400, 0;
	mov.b32 	%r8793, 11;
	@%p1292 bra 	$L__BB8_567;
	and.b16  	%rs5401, %rs7836, 255;
	setp.eq.s16 	%p1293, %rs5401, 0;
	mov.b32 	%r8793, 12;
	@%p1293 bra 	$L__BB8_567;
	and.b16  	%rs5402, %rs7837, 255;
	setp.eq.s16 	%p1294, %rs5402, 0;
	mov.b32 	%r8793, 13;
	@%p1294 bra 	$L__BB8_567;
	and.b16  	%rs5403, %rs7838, 255;
	setp.eq.s16 	%p1295, %rs5403, 0;
	mov.b32 	%r8793, 14;
	@%p1295 bra 	$L__BB8_567;
	and.b16  	%rs5404, %rs7839, 255;
	setp.eq.s16 	%p1296, %rs5404, 0;
	mov.b32 	%r8793, 15;
	@%p1296 bra 	$L__BB8_567;
	and.b16  	%rs5405, %rs7840, 255;
	setp.eq.s16 	%p1297, %rs5405, 0;
	mov.b32 	%r8793, 16;
	@%p1297 bra 	$L__BB8_567;
	and.b16  	%rs5406, %rs7841, 255;
	setp.eq.s16 	%p1298, %rs5406, 0;
	mov.b32 	%r8793, 17;
	@%p1298 bra 	$L__BB8_567;
	and.b16  	%rs5407, %rs7842, 255;
	setp.eq.s16 	%p1299, %rs5407, 0;
	mov.b32 	%r8793, 18;
	@%p1299 bra 	$L__BB8_567;
	and.b16  	%rs5408, %rs7843, 255;
	setp.eq.s16 	%p1300, %rs5408, 0;
	mov.b32 	%r8793, 19;
	@%p1300 bra 	$L__BB8_567;
	and.b16  	%rs5409, %rs7844, 255;
	setp.eq.s16 	%p1301, %rs5409, 0;
	mov.b32 	%r8793, 20;
	@%p1301 bra 	$L__BB8_567;
	and.b16  	%rs5410, %rs7845, 255;
	setp.eq.s16 	%p1302, %rs5410, 0;
	mov.b32 	%r8793, 21;
	@%p1302 bra 	$L__BB8_567;
	and.b16  	%rs5411, %rs7846, 255;
	setp.eq.s16 	%p1303, %rs5411, 0;
	mov.b32 	%r8793, 22;
	@%p1303 bra 	$L__BB8_567;
	and.b16  	%rs5412, %rs7847, 255;
	setp.eq.s16 	%p1304, %rs5412, 0;
	mov.b32 	%r8793, 23;
	@%p1304 bra 	$L__BB8_567;
	and.b16  	%rs5413, %rs7848, 255;
	setp.eq.s16 	%p1305, %rs5413, 0;
	mov.b32 	%r8793, 24;
	@%p1305 bra 	$L__BB8_567;
	and.b16  	%rs5414, %rs7849, 255;
	setp.eq.s16 	%p1306, %rs5414, 0;
	mov.b32 	%r8793, 25;
	@%p1306 bra 	$L__BB8_567;
	and.b16  	%rs5415, %rs7850, 255;
	setp.eq.s16 	%p1307, %rs5415, 0;
	mov.b32 	%r8793, 26;
	@%p1307 bra 	$L__BB8_567;
	and.b16  	%rs5416, %rs7851, 255;
	setp.eq.s16 	%p1308, %rs5416, 0;
	mov.b32 	%r8793, 27;
	@%p1308 bra 	$L__BB8_567;
	and.b16  	%rs5417, %rs7852, 255;
	setp.eq.s16 	%p1309, %rs5417, 0;
	mov.b32 	%r8793, 28;
	@%p1309 bra 	$L__BB8_567;
	and.b16  	%rs5418, %rs7853, 255;
	setp.eq.s16 	%p1310, %rs5418, 0;
	mov.b32 	%r8793, 29;
	@%p1310 bra 	$L__BB8_567;
	and.b16  	%rs5419, %rs7854, 255;
	setp.eq.s16 	%p1311, %rs5419, 0;
	mov.b32 	%r8793, 30;
	@%p1311 bra 	$L__BB8_567;
	and.b16  	%rs5420, %rs7855, 255;
	setp.eq.s16 	%p1312, %rs5420, 0;
	mov.b32 	%r8793, 31;
	@%p1312 bra 	$L__BB8_567;
	and.b16  	%rs5421, %rs7856, 255;
	setp.eq.s16 	%p1313, %rs5421, 0;
	mov.b32 	%r8793, 32;
	@%p1313 bra 	$L__BB8_567;
	and.b16  	%rs5422, %rs7857, 255;
	setp.eq.s16 	%p1314, %rs5422, 0;
	mov.b32 	%r8793, 33;
	@%p1314 bra 	$L__BB8_567;
	and.b16  	%rs5423, %rs7858, 255;
	setp.eq.s16 	%p1315, %rs5423, 0;
	mov.b32 	%r8793, 34;
	@%p1315 bra 	$L__BB8_567;
	and.b16  	%rs5424, %rs7859, 255;
	setp.eq.s16 	%p1316, %rs5424, 0;
	mov.b32 	%r8793, 35;
	@%p1316 bra 	$L__BB8_567;
	and.b16  	%rs5425, %rs7860, 255;
	setp.eq.s16 	%p1317, %rs5425, 0;
	mov.b32 	%r8793, 36;
	@%p1317 bra 	$L__BB8_567;
	and.b16  	%rs5426, %rs7861, 255;
	setp.eq.s16 	%p1318, %rs5426, 0;
	mov.b32 	%r8793, 37;
	@%p1318 bra 	$L__BB8_567;
	and.b16  	%rs5427, %rs7862, 255;
	setp.eq.s16 	%p1319, %rs5427, 0;
	mov.b32 	%r8793, 38;
	@%p1319 bra 	$L__BB8_567;
	and.b16  	%rs5428, %rs7863, 255;
	setp.eq.s16 	%p1320, %rs5428, 0;
	mov.b32 	%r8793, 39;
	@%p1320 bra 	$L__BB8_567;
	and.b16  	%rs5429, %rs7864, 255;
	setp.eq.s16 	%p1321, %rs5429, 0;
	mov.b32 	%r8793, 40;
	@%p1321 bra 	$L__BB8_567;
	and.b16  	%rs5430, %rs7865, 255;
	setp.eq.s16 	%p1322, %rs5430, 0;
	mov.b32 	%r8793, 41;
	@%p1322 bra 	$L__BB8_567;
	and.b16  	%rs5431, %rs7866, 255;
	setp.eq.s16 	%p1323, %rs5431, 0;
	mov.b32 	%r8793, 42;
	@%p1323 bra 	$L__BB8_567;
	and.b16  	%rs5432, %rs7867, 255;
	setp.eq.s16 	%p1324, %rs5432, 0;
	mov.b32 	%r8793, 43;
	@%p1324 bra 	$L__BB8_567;
	and.b16  	%rs5433, %rs7868, 255;
	setp.eq.s16 	%p1325, %rs5433, 0;
	mov.b32 	%r8793, 44;
	@%p1325 bra 	$L__BB8_567;
	and.b16  	%rs5434, %rs7869, 255;
	setp.eq.s16 	%p1326, %rs5434, 0;
	mov.b32 	%r8793, 45;
	@%p1326 bra 	$L__BB8_567;
	and.b16  	%rs5435, %rs7870, 255;
	setp.eq.s16 	%p1327, %rs5435, 0;
	mov.b32 	%r8793, 46;
	@%p1327 bra 	$L__BB8_567;
	and.b16  	%rs5436, %rs7871, 255;
	setp.eq.s16 	%p1328, %rs5436, 0;
	mov.b32 	%r8793, 47;
	@%p1328 bra 	$L__BB8_567;
	and.b16  	%rs5437, %rs7872, 255;
	setp.eq.s16 	%p1329, %rs5437, 0;
	mov.b32 	%r8793, 48;
	@%p1329 bra 	$L__BB8_567;
	and.b16  	%rs5438, %rs7873, 255;
	setp.eq.s16 	%p1330, %rs5438, 0;
	mov.b32 	%r8793, 49;
	@%p1330 bra 	$L__BB8_567;
$L__BB8_620:
	add.s32 	%r8760, %r8760, %r163;
	add.f64 	%fd138, %fd50, %fd138;
	setp.lt.u64 	%p1333, %rd65, 193;
	@%p1333 bra 	$L__BB8_1508;
	ld.shared.v2.b32 	{%r7885, %r7886}, [_ZZN3cub18CUB_300001_SM_10006detail6reduce28DeviceReduceSingleTileKernelINS2_10policy_hubI4Study8sum_funcE10Policy1000EN6thrust24THRUST_300001_SM_1000_NS6detail15normal_iteratorINSA_10device_ptrIS5_EEEEPS5_yS6_S5_S5_N4cuda3std3__410__identityEEEvT0_T1_T2_T3_T4_T6_E12temp_storage+392];
	bfe.u32 	%r7887, %r7885, 0, 8;
	cvt.u16.u32 	%rs6558, %r7887;
	ld.shared.v2.b32 	{%r7888, %r7889}, [_ZZN3cub18CUB_300001_SM_10006detail6reduce28DeviceReduceSingleTileKernelINS2_10policy_hubI4Study8sum_funcE10Policy1000EN6thrust24THRUST_300001_SM_1000_NS6detail15normal_iteratorINSA_10device_ptrIS5_EEEEPS5_yS6_S5_S5_N4cuda3std3__410__identityEEEvT0_T1_T2_T3_T4_T6_E12temp_storage+400];
	ld.shared.v2.b32 	{%r7890, %r7891}, [_ZZN3cub18CUB_300001_SM_10006detail6reduce28DeviceReduceSingleTileKernelINS2_10policy_hubI4Study8sum_funcE10Policy1000EN6thrust24THRUST_300001_SM_1000_NS6detail15normal_iteratorINSA_10device_ptrIS5_EEEEPS5_yS6_S5_S5_N4cuda3std3__410__identityEEEvT0_T1_T2_T3_T4_T6_E12temp_storage+408];
	ld.shared.v2.b32 	{%r7892, %r7893}, [_ZZN3cub18CUB_300001_SM_10006detail6reduce28DeviceReduceSingleTileKernelINS2_10policy_hubI4Study8sum_funcE10Policy1000EN6thrust24THRUST_300001_SM_1000_NS6detail15normal_iteratorINSA_10device_ptrIS5_EEEEPS5_yS6_S5_S5_N4cuda3std3__410__identityEEEvT0_T1_T2_T3_T4_T6_E12temp_storage+416];
	ld.shared.v2.b32 	{%r7894, %r7895}, [_ZZN3cub18CUB_300001_SM_10006detail6reduce28DeviceReduceSingleTileKernelINS2_10policy_hubI4Study8sum_funcE10Policy1000EN6thrust24THRUST_300001_SM_1000_NS6detail15normal_iteratorINSA_10device_ptrIS5_EEEEPS5_yS6_S5_S5_N4cuda3std3__410__identityEEEvT0_T1_T2_T3_T4_T6_E12temp_storage+424];
	ld.shared.v2.b32 	{%r7896, %r7897}, [_ZZN3cub18CUB_300001_SM_10006detail6reduce28DeviceReduceSingleTileKernelINS2_10policy_hubI4Study8sum_funcE10Policy1000EN6thrust24THRUST_300001_SM_1000_NS6detail15normal_iteratorINSA_10device_ptrIS5_EEEEPS5_yS6_S5_S5_N4cuda3std3__410__identityEEEvT0_T1_T2_T3_T4_T6_E12temp_storage+432];
	ld.shared.v2.u8 	{%rs5440, %rs5441}, [_ZZN3cub18CUB_300001_SM_10006detail6reduce28DeviceReduceSingleTileKernelINS2_10policy_hubI4Study8sum_funcE10Policy1000EN6thrust24THRUST_300001_SM_1000_NS6detail15normal_iteratorINSA_10device_ptrIS5_EEEEPS5_yS6_S5_S5_N4cuda3std3__410__identityEEEvT0_T1_T2_T3_T4_T6_E12temp_storage+440];
	ld.shared.u32 	%r170, [_ZZN3cub18CUB_300001_SM_10006detail6reduce28DeviceReduceSingleTileKernelINS2_10policy_hubI4Study8sum_funcE10Policy1000EN6thrust24THRUST_300001_SM_1000_NS6detail15normal_iteratorINSA_10device_ptrIS5_EEEEPS5_yS6_S5_S5_N4cuda3std3__410__identityEEEvT0_T1_T2_T3_T4_T6_E12temp_storage+444];
	ld.shared.f64 	%fd54, [_ZZN3cub18CUB_300001_SM_10006detail6reduce28DeviceReduceSingleTileKernelINS2_10policy_hubI4Study8sum_funcE10Policy1000EN6thrust24THRUST_300001_SM_1000_NS6detail15normal_iteratorINSA_10device_ptrIS5_EEEEPS5_yS6_S5_S5_N4cuda3std3__410__identityEEEvT0_T1_T2_T3_T4_T6_E12temp_storage+448];
	cvta.to.local.u64 	%rd25, %rd221;
	cvta.to.local.u64 	%rd26, %rd222;
	and.b16  	%rs5442, %rs7824, 255;
	cvt.u32.u16 	%r7898, %rs7831;
	cvt.u32.u16 	%r7899, %rs7830;
	prmt.b32 	%r7900, %r7899, %r7898, 0x3340U;
	cvt.u32.u16 	%r7901, %rs7829;
	cvt.u32.u16 	%r7902, %rs7828;
	prmt.b32 	%r7903, %r7902, %r7901, 0x3340U;
	prmt.b32 	%r7904, %r7903, %r7900, 0x5410U;
	cvt.u32.u16 	%r7905, %rs7827;
	cvt.u32.u16 	%r7906, %rs7826;
	prmt.b32 	%r7907, %r7906, %r7905, 0x3340U;
	cvt.u32.u16 	%r7908, %rs7825;
	cvt.u32.u16 	%r7909, %rs7824;
	prmt.b32 	%r7910, %r7909, %r7908, 0x3340U;
	prmt.b32 	%r7911, %r7910, %r7907, 0x5410U;
	st.local.v2.b32 	[%rd25], {%r7911, %r7904};
	cvt.u32.u16 	%r7912, %rs7839;
	cvt.u32.u16 	%r7913, %rs7838;
	prmt.b32 	%r7914, %r7913, %r7912, 0x3340U;
	cvt.u32.u16 	%r7915, %rs7837;
	cvt.u32.u16 	%r7916, %rs7836;
	prmt.b32 	%r7917, %r7916, %r7915, 0x3340U;
	prmt.b32 	%r7918, %r7917, %r7914, 0x5410U;
	cvt.u32.u16 	%r7919, %rs7835;
	cvt.u32.u16 	%r7920, %rs7834;
	prmt.b32 	%r7921, %r7920, %r7919, 0x3340U;
	cvt.u32.u16 	%r7922, %rs7833;
	cvt.u32.u16 	%r7923, %rs7832;
	prmt.b32 	%r7924, %r7923, %r7922, 0x3340U;
	prmt.b32 	%r7925, %r7924, %r7921, 0x5410U;
	st.local.v2.b32 	[%rd25+8], {%r7925, %r7918};
	cvt.u32.u16 	%r7926, %rs7847;
	cvt.u32.u16 	%r7927, %rs7846;
	prmt.b32 	%r7928, %r7927, %r7926, 0x3340U;
	cvt.u32.u16 	%r7929, %rs7845;
	cvt.u32.u16 	%r7930, %rs7844;
	prmt.b32 	%r7931, %r7930, %r7929, 0x3340U;
	prmt.b32 	%r7932, %r7931, %r7928, 0x5410U;
	cvt.u32.u16 	%r7933, %rs7843;
	cvt.u32.u16 	%r7934, %rs7842;
	prmt.b32 	%r7935, %r7934, %r7933, 0x3340U;
	cvt.u32.u16 	%r7936, %rs7841;
	cvt.u32.u16 	%r7937, %rs7840;
	prmt.b32 	%r7938, %r7937, %r7936, 0x3340U;
	prmt.b32 	%r7939, %r7938, %r7935, 0x5410U;
	st.local.v2.b32 	[%rd25+16], {%r7939, %r7932};
	cvt.u32.u16 	%r7940, %rs7855;
	cvt.u32.u16 	%r7941, %rs7854;
	prmt.b32 	%r7942, %r7941, %r7940, 0x3340U;
	cvt.u32.u16 	%r7943, %rs7853;
	cvt.u32.u16 	%r7944, %rs7852;
	prmt.b32 	%r7945, %r7944, %r7943, 0x3340U;
	prmt.b32 	%r7946, %r7945, %r7942, 0x5410U;
	cvt.u32.u16 	%r7947, %rs7851;
	cvt.u32.u16 	%r7948, %rs7850;
	prmt.b32 	%r7949, %r7948, %r7947, 0x3340U;
	cvt.u32.u16 	%r7950, %rs7849;
	cvt.u32.u16 	%r7951, %rs7848;
	prmt.b32 	%r7952, %r7951, %r7950, 0x3340U;
	prmt.b32 	%r7953, %r7952, %r7949, 0x5410U;
	st.local.v2.b32 	[%rd25+24], {%r7953, %r7946};
	cvt.u32.u16 	%r7954, %rs7863;
	cvt.u32.u16 	%r7955, %rs7862;
	prmt.b32 	%r7956, %r7955, %r7954, 0x3340U;
	cvt.u32.u16 	%r7957, %rs7861;
	cvt.u32.u16 	%r7958, %rs7860;
	prmt.b32 	%r7959, %r7958, %r7957, 0x3340U;
	prmt.b32 	%r7960, %r7959, %r7956, 0x5410U;
	cvt.u32.u16 	%r7961, %rs7859;
	cvt.u32.u16 	%r7962, %rs7858;
	prmt.b32 	%r7963, %r7962, %r7961, 0x3340U;
	cvt.u32.u16 	%r7964, %rs7857;
	cvt.u32.u16 	%r7965, %rs7856;
	prmt.b32 	%r7966, %r7965, %r7964, 0x3340U;
	prmt.b32 	%r7967, %r7966, %r7963, 0x5410U;
	st.local.v2.b32 	[%rd25+32], {%r7967, %r7960};
	cvt.u32.u16 	%r7968, %rs7871;
	cvt.u32.u16 	%r7969, %rs7870;
	prmt.b32 	%r7970, %r7969, %r7968, 0x3340U;
	cvt.u32.u16 	%r7971, %rs7869;
	cvt.u32.u16 	%r7972, %rs7868;
	prmt.b32 	%r7973, %r7972, %r7971, 0x3340U;
	prmt.b32 	%r7974, %r7973, %r7970, 0x5410U;
	cvt.u32.u16 	%r7975, %rs7867;
	cvt.u32.u16 	%r7976, %rs7866;
	prmt.b32 	%r7977, %r7976, %r7975, 0x3340U;
	cvt.u32.u16 	%r7978, %rs7865;
	cvt.u32.u16 	%r7979, %rs7864;
	prmt.b32 	%r7980, %r7979, %r7978, 0x3340U;
	prmt.b32 	%r7981, %r7980, %r7977, 0x5410U;
	st.local.v2.b32 	[%rd25+40], {%r7981, %r7974};
	st.local.v2.u8 	[%rd25+48], {%rs7872, %rs7873};
	st.local.u32 	[%rd25+52], %r8760;
	st.local.f64 	[%rd25+56], %fd138;
	st.local.v2.b32 	[%rd26], {%r7885, %r7886};
	st.local.v2.b32 	[%rd26+8], {%r7888, %r7889};
	st.local.v2.b32 	[%rd26+16], {%r7890, %r7891};
	st.local.v2.b32 	[%rd26+24], {%r7892, %r7893};
	st.local.v2.b32 	[%rd26+32], {%r7894, %r7895};
	st.local.v2.b32 	[%rd26+40], {%r7896, %r7897};
	st.local.v2.u8 	[%rd26+48], {%rs5440, %rs5441};
	st.local.u32 	[%rd26+52], %r170;
	st.local.f64 	[%rd26+56], %fd54;
	setp.ne.s16 	%p1334, %rs5442, 0;
	mov.b32 	%r8796, 0;
	@%p1334 bra 	$L__BB8_626;
$L__BB8_622:
	and.b16  	%rs5492, %rs6558, 255;
	setp.eq.s16 	%p1384, %rs5492, 0;
	@%p1384 bra 	$L__BB8_675;
	mov.b32 	%r8797, 0;
$L__BB8_624:
	add.s32 	%r8032, %r8797, %r8796;
	cvt.u64.u32 	%rd253, %r8032;
	add.s64 	%rd254, %rd25, %rd253;
	st.local.u8 	[%rd254], %rs6558;
	add.s32 	%r173, %r8797, 1;
	cvt.u64.u32 	%rd255, %r8797;
	add.s64 	%rd256, %rd26, %rd255;
	ld.local.u8 	%rs6558, [%rd256+1];
	setp.ne.s16 	%p1385, %rs6558, 0;
	mov.u32 	%r8797, %r173;
	@%p1385 bra 	$L__BB8_624;
	ld.local.u32 	%r8760, [%rd25+52];
	ld.local.f64 	%fd138, [%rd25+56];
	ld.local.v2.b32 	{%r8033, %r8034}, [%rd25];
	bfe.u32 	%r8035, %r8033, 0, 8;
	cvt.u16.u32 	%rs7824, %r8035;
	bfe.u32 	%r8036, %r8033, 8, 8;
	cvt.u16.u32 	%rs7825, %r8036;
	bfe.u32 	%r8037, %r8033, 16, 8;
	cvt.u16.u32 	%rs7826, %r8037;
	bfe.u32 	%r8038, %r8033, 24, 8;
	cvt.u16.u32 	%rs7827, %r8038;
	bfe.u32 	%r8039, %r8034, 0, 8;
	cvt.u16.u32 	%rs7828, %r8039;
	bfe.u32 	%r8040, %r8034, 8, 8;
	cvt.u16.u32 	%rs7829, %r8040;
	bfe.u32 	%r8041, %r8034, 16, 8;
	cvt.u16.u32 	%rs7830, %r8041;
	bfe.u32 	%r8042, %r8034, 24, 8;
	cvt.u16.u32 	%rs7831, %r8042;
	ld.local.v2.b32 	{%r8043, %r8044}, [%rd25+8];
	bfe.u32 	%r8045, %r8043, 0, 8;
	cvt.u16.u32 	%rs7832, %r8045;
	bfe.u32 	%r8046, %r8043, 8, 8;
	cvt.u16.u32 	%rs7833, %r8046;
	bfe.u32 	%r8047, %r8043, 16, 8;
	cvt.u16.u32 	%rs7834, %r8047;
	bfe.u32 	%r8048, %r8043, 24, 8;
	cvt.u16.u32 	%rs7835, %r8048;
	bfe.u32 	%r8049, %r8044, 0, 8;
	cvt.u16.u32 	%rs7836, %r8049;
	bfe.u32 	%r8050, %r8044, 8, 8;
	cvt.u16.u32 	%rs7837, %r8050;
	bfe.u32 	%r8051, %r8044, 16, 8;
	cvt.u16.u32 	%rs7838, %r8051;
	bfe.u32 	%r8052, %r8044, 24, 8;
	cvt.u16.u32 	%rs7839, %r8052;
	ld.local.v2.b32 	{%r8053, %r8054}, [%rd25+16];
	bfe.u32 	%r8055, %r8053, 0, 8;
	cvt.u16.u32 	%rs7840, %r8055;
	bfe.u32 	%r8056, %r8053, 8, 8;
	cvt.u16.u32 	%rs7841, %r8056;
	bfe.u32 	%r8057, %r8053, 16, 8;
	cvt.u16.u32 	%rs7842, %r8057;
	bfe.u32 	%r8058, %r8053, 24, 8;
	cvt.u16.u32 	%rs7843, %r8058;
	bfe.u32 	%r8059, %r8054, 0, 8;
	cvt.u16.u32 	%rs7844, %r8059;
	bfe.u32 	%r8060, %r8054, 8, 8;
	cvt.u16.u32 	%rs7845, %r8060;
	bfe.u32 	%r8061, %r8054, 16, 8;
	cvt.u16.u32 	%rs7846, %r8061;
	bfe.u32 	%r8062, %r8054, 24, 8;
	cvt.u16.u32 	%rs7847, %r8062;
	ld.local.v2.b32 	{%r8063, %r8064}, [%rd25+24];
	bfe.u32 	%r8065, %r8063, 0, 8;
	cvt.u16.u32 	%rs7848, %r8065;
	bfe.u32 	%r8066, %r8063, 8, 8;
	cvt.u16.u32 	%rs7849, %r8066;
	bfe.u32 	%r8067, %r8063, 16, 8;
	cvt.u16.u32 	%rs7850, %r8067;
	bfe.u32 	%r8068, %r8063, 24, 8;
	cvt.u16.u32 	%rs7851, %r8068;
	bfe.u32 	%r8069, %r8064, 0, 8;
	cvt.u16.u32 	%rs7852, %r8069;
	bfe.u32 	%r8070, %r8064, 8, 8;
	cvt.u16.u32 	%rs7853, %r8070;
	bfe.u32 	%r8071, %r8064, 16, 8;
	cvt.u16.u32 	%rs7854, %r8071;
	bfe.u32 	%r8072, %r8064, 24, 8;
	cvt.u16.u32 	%rs7855, %r8072;
	ld.local.v2.b32 	{%r8073, %r8074}, [%rd25+32];
	bfe.u32 	%r8075, %r8073, 0, 8;
	cvt.u16.u32 	%rs7856, %r8075;
	bfe.u32 	%r8076, %r8073, 8, 8;
	cvt.u16.u32 	%rs7857, %r8076;
	bfe.u32 	%r8077, %r8073, 16, 8;
	cvt.u16.u32 	%rs7858, %r8077;
	bfe.u32 	%r8078, %r8073, 24, 8;
	cvt.u16.u32 	%rs7859, %r8078;
	bfe.u32 	%r8079, %r8074, 0, 8;
	cvt.u16.u32 	%rs7860, %r8079;
	bfe.u32 	%r8080, %r8074, 8, 8;
	cvt.u16.u32 	%rs7861, %r8080;
	bfe.u32 	%r8081, %r8074, 16, 8;
	cvt.u16.u32 	%rs7862, %r8081;
	bfe.u32 	%r8082, %r8074, 24, 8;
	cvt.u16.u32 	%rs7863, %r8082;
	ld.local.v2.b32 	{%r8083, %r8084}, [%rd25+40];
	bfe.u32 	%r8085, %r8083, 0, 8;
	cvt.u16.u32 	%rs7864, %r8085;
	bfe.u32 	%r8086, %r8083, 8, 8;
	cvt.u16.u32 	%rs7865, %r8086;
	bfe.u32 	%r8087, %r8083, 16, 8;
	cvt.u16.u32 	%rs7866, %r8087;
	bfe.u32 	%r8088, %r8083, 24, 8;
	cvt.u16.u32 	%rs7867, %r8088;
	bfe.u32 	%r8089, %r8084, 0, 8;
	cvt.u16.u32 	%rs7868, %r8089;
	bfe.u32 	%r8090, %r8084, 8, 8;
	cvt.u16.u32 	%rs7869, %r8090;
	bfe.u32 	%r8091, %r8084, 16, 8;
	cvt.u16.u32 	%rs7870, %r8091;
	bfe.u32 	%r8092, %r8084, 24, 8;
	cvt.u16.u32 	%rs7871, %r8092;
	ld.local.v2.u8 	{%rs7872, %rs7873}, [%rd25+48];
	bra.uni 	$L__BB8_675;
$L__BB8_626:
	and.b16  	%rs5443, %rs7825, 255;
	setp.eq.s16 	%p1335, %rs5443, 0;
	mov.b32 	%r8796, 1;
	@%p1335 bra 	$L__BB8_622;
	and.b16  	%rs5444, %rs7826, 255;
	setp.eq.s16 	%p1336, %rs5444, 0;
	mov.b32 	%r8796, 2;
	@%p1336 bra 	$L__BB8_622;
	and.b16  	%rs5445, %rs7827, 255;
	setp.eq.s16 	%p1337, %rs5445, 0;
	mov.b32 	%r8796, 3;
	@%p1337 bra 	$L__BB8_622;
	and.b16  	%rs5446, %rs7828, 255;
	setp.eq.s16 	%p1338, %rs5446, 0;
	mov.b32 	%r8796, 4;
	@%p1338 bra 	$L__BB8_622;
	and.b16  	%rs5447, %rs7829, 255;
	setp.eq.s16 	%p1339, %rs5447, 0;
	mov.b32 	%r8796, 5;
	@%p1339 bra 	$L__BB8_622;
	and.b16  	%rs5448, %rs7830, 255;
	setp.eq.s16 	%p1340, %rs5448, 0;
	mov.b32 	%r8796, 6;
	@%p1340 bra 	$L__BB8_622;
	and.b16  	%rs5449, %rs7831, 255;
	setp.eq.s16 	%p1341, %rs5449, 0;
	mov.b32 	%r8796, 7;
	@%p1341 bra 	$L__BB8_622;
	and.b16  	%rs5450, %rs7832, 255;
	setp.eq.s16 	%p1342, %rs5450, 0;
	mov.b32 	%r8796, 8;
	@%p1342 bra 	$L__BB8_622;
	and.b16  	%rs5451, %rs7833, 255;
	setp.eq.s16 	%p1343, %rs5451, 0;
	mov.b32 	%r8796, 9;
	@%p1343 bra 	$L__BB8_622;
	and.b16  	%rs5452, %rs7834, 255;
	setp.eq.s16 	%p1344, %rs5452, 0;
	mov.b32 	%r8796, 10;
	@%p1344 bra 	$L__BB8_622;
	and.b16  	%rs5453, %rs7835, 255;
	setp.eq.s16 	%p1345, %rs5453, 0;
	mov.b32 	%r8796, 11;
	@%p1345 bra 	$L__BB8_622;
	and.b16  	%rs5454, %rs7836, 255;
	setp.eq.s16 	%p1346, %rs5454, 0;
	mov.b32 	%r8796, 12;
	@%p1346 bra 	$L__BB8_622;
	and.b16  	%rs5455, %rs7837, 255;
	setp.eq.s16 	%p1347, %rs5455, 0;
	mov.b32 	%r8796, 13;
	@%p1347 bra 	$L__BB8_622;
	and.b16  	%rs5456, %rs7838, 255;
	setp.eq.s16 	%p1348, %rs5456, 0;
	mov.b32 	%r8796, 14;
	@%p1348 bra 	$L__BB8_622;
	and.b16  	%rs5457, %rs7839, 255;
	setp.eq.s16 	%p1349, %rs5457, 0;
	mov.b32 	%r8796, 15;
	@%p1349 bra 	$L__BB8_622;
	and.b16  	%rs5458, %rs7840, 255;
	setp.eq.s16 	%p1350, %rs5458, 0;
	mov.b32 	%r8796, 16;
	@%p1350 bra 	$L__BB8_622;
	and.b16  	%rs5459, %rs7841, 255;
	setp.eq.s16 	%p1351, %rs5459, 0;
	mov.b32 	%r8796, 17;
	@%p1351 bra 	$L__BB8_622;
	and.b16  	%rs5460, %rs7842, 255;
	setp.eq.s16 	%p1352, %rs5460, 0;
	mov.b32 	%r8796, 18;
	@%p1352 bra 	$L__BB8_622;
	and.b16  	%rs5461, %rs7843, 255;
	setp.eq.s16 	%p1353, %rs5461, 0;
	mov.b32 	%r8796, 19;
	@%p1353 bra 	$L__BB8_622;
	and.b16  	%rs5462, %rs7844, 255;
	setp.eq.s16 	%p1354, %rs5462, 0;
	mov.b32 	%r8796, 20;
	@%p1354 bra 	$L__BB8_622;
	and.b16  	%rs5463, %rs7845, 255;
	setp.eq.s16 	%p1355, %rs5463, 0;
	mov.b32 	%r8796, 21;
	@%p1355 bra 	$L__BB8_622;
	and.b16  	%rs5464, %rs7846, 255;
	setp.eq.s16 	%p1356, %rs5464, 0;
	mov.b32 	%r8796, 22;
	@%p1356 bra 	$L__BB8_622;
	and.b16  	%rs5465, %rs7847, 255;
	setp.eq.s16 	%p1357, %rs5465, 0;
	mov.b32 	%r8796, 23;
	@%p1357 bra 	$L__BB8_622;
	and.b16  	%rs5466, %rs7848, 255;
	setp.eq.s16 	%p1358, %rs5466, 0;
	mov.b32 	%r8796, 24;
	@%p1358 bra 	$L__BB8_622;
	and.b16  	%rs5467, %rs7849, 255;
	setp.eq.s16 	%p1359, %rs5467, 0;
	mov.b32 	%r8796, 25;
	@%p1359 bra 	$L__BB8_622;
	and.b16  	%rs5468, %rs7850, 255;
	setp.eq.s16 	%p1360, %rs5468, 0;
	mov.b32 	%r8796, 26;
	@%p1360 bra 	$L__BB8_622;
	and.b16  	%rs5469, %rs7851, 255;
	setp.eq.s16 	%p1361, %rs5469, 0;
	mov.b32 	%r8796, 27;
	@%p1361 bra 	$L__BB8_622;
	and.b16  	%rs5470, %rs7852, 255;
	setp.eq.s16 	%p1362, %rs5470, 0;
	mov.b32 	%r8796, 28;
	@%p1362 bra 	$L__BB8_622;
	and.b16  	%rs5471, %rs7853, 255;
	setp.eq.s16 	%p1363, %rs5471, 0;
	mov.b32 	%r8796, 29;
	@%p1363 bra 	$L__BB8_622;
	and.b16  	%rs5472, %rs7854, 255;
	setp.eq.s16 	%p1364, %rs5472, 0;
	mov.b32 	%r8796, 30;
	@%p1364 bra 	$L__BB8_622;
	and.b16  	%rs5473, %rs7855, 255;
	setp.eq.s16 	%p1365, %rs5473, 0;
	mov.b32 	%r8796, 31;
	@%p1365 bra 	$L__BB8_622;
	and.b16  	%rs5474, %rs7856, 255;
	setp.eq.s16 	%p1366, %rs5474, 0;
	mov.b32 	%r8796, 32;
	@%p1366 bra 	$L__BB8_622;
	and.b16  	%rs5475, %rs7857, 255;
	setp.eq.s16 	%p1367, %rs5475, 0;
	mov.b32 	%r8796, 33;
	@%p1367 bra 	$L__BB8_622;
	and.b16  	%rs5476, %rs7858, 255;
	setp.eq.s16 	%p1368, %rs5476, 0;
	mov.b32 	%r8796, 34;
	@%p1368 bra 	$L__BB8_622;
	and.b16  	%rs5477, %rs7859, 255;
	setp.eq.s16 	%p1369, %rs5477, 0;
	mov.b32 	%r8796, 35;
	@%p1369 bra 	$L__BB8_622;
	and.b16  	%rs5478, %rs7860, 255;
	setp.eq.s16 	%p1370, %rs5478, 0;
	mov.b32 	%r8796, 36;
	@%p1370 bra 	$L__BB8_622;
	and.b16  	%rs5479, %rs7861, 255;
	setp.eq.s16 	%p1371, %rs5479, 0;
	mov.b32 	%r8796, 37;
	@%p1371 bra 	$L__BB8_622;
	and.b16  	%rs5480, %rs7862, 255;
	setp.eq.s16 	%p1372, %rs5480, 0;
	mov.b32 	%r8796, 38;
	@%p1372 bra 	$L__BB8_622;
	and.b16  	%rs5481, %rs7863, 255;
	setp.eq.s16 	%p1373, %rs5481, 0;
	mov.b32 	%r8796, 39;
	@%p1373 bra 	$L__BB8_622;
	and.b16  	%rs5482, %rs7864, 255;
	setp.eq.s16 	%p1374, %rs5482, 0;
	mov.b32 	%r8796, 40;
	@%p1374 bra 	$L__BB8_622;
	and.b16  	%rs5483, %rs7865, 255;
	setp.eq.s16 	%p1375, %rs5483, 0;
	mov.b32 	%r8796, 41;
	@%p1375 bra 	$L__BB8_622;
	and.b16  	%rs5484, %rs7866, 255;
	setp.eq.s16 	%p1376, %rs5484, 0;
	mov.b32 	%r8796, 42;
	@%p1376 bra 	$L__BB8_622;
	and.b16  	%rs5485, %rs7867, 255;
	setp.eq.s16 	%p1377, %rs5485, 0;
	mov.b32 	%r8796, 43;
	@%p1377 bra 	$L__BB8_622;
	and.b16  	%rs5486, %rs7868, 255;
	setp.eq.s16 	%p1378, %rs5486, 0;
	mov.b32 	%r8796, 44;
	@%p1378 bra 	$L__BB8_622;
	and.b16  	%rs5487, %rs7869, 255;
	setp.eq.s16 	%p1379, %rs5487, 0;
	mov.b32 	%r8796, 45;
	@%p1379 bra 	$L__BB8_622;
	and.b16  	%rs5488, %rs7870, 255;
	setp.eq.s16 	%p1380, %rs5488, 0;
	mov.b32 	%r8796, 46;
	@%p1380 bra 	$L__BB8_622;
	and.b16  	%rs5489, %rs7871, 255;
	setp.eq.s16 	%p1381, %rs5489, 0;
	mov.b32 	%r8796, 47;
	@%p1381 bra 	$L__BB8_622;
	and.b16  	%rs5490, %rs7872, 255;
	setp.eq.s16 	%p1382, %rs5490, 0;
	mov.b32 	%r8796, 48;
	@%p1382 bra 	$L__BB8_622;
	and.b16  	%rs5491, %rs7873, 255;
	setp.eq.s16 	%p1383, %rs5491, 0;
	mov.b32 	%r8796, 49;
	@%p1383 bra 	$L__BB8_622;
$L__BB8_675:
	add.s32 	%r8760, %r8760, %r170;
	add.f64 	%fd138, %fd54, %fd138;
	setp.lt.u64 	%p1386, %rd65, 225;
	@%p1386 bra 	$L__BB8_1508;
	ld.shared.v2.b32 	{%r8094, %r8095}, [_ZZN3cub18CUB_300001_SM_10006detail6reduce28DeviceReduceSingleTileKernelINS2_10policy_hubI4Study8sum_funcE10Policy1000EN6thrust24THRUST_300001_SM_1000_NS6detail15normal_iteratorINSA_10device_ptrIS5_EEEEPS5_yS6_S5_S5_N4cuda3std3__410__identityEEEvT0_T1_T2_T3_T4_T6_E12temp_storage+456];
	bfe.u32 	%r8096, %r8094, 0, 8;
	cvt.u16.u32 	%rs6609, %r8096;
	ld.shared.v2.b32 	{%r8097, %r8098}, [_ZZN3cub18CUB_300001_SM_10006detail6reduce28DeviceReduceSingleTileKernelINS2_10policy_hubI4Study8sum_funcE10Policy1000EN6thrust24THRUST_300001_SM_1000_NS6detail15normal_iteratorINSA_10device_ptrIS5_EEEEPS5_yS6_S5_S5_N4cuda3std3__410__identityEEEvT0_T1_T2_T3_T4_T6_E12temp_storage+464];
	ld.shared.v2.b32 	{%r8099, %r8100}, [_ZZN3cub18CUB_300001_SM_10006detail6reduce28DeviceReduceSingleTileKernelINS2_10policy_hubI4Study8sum_funcE10Policy1000EN6thrust24THRUST_300001_SM_1000_NS6detail15normal_iteratorINSA_10device_ptrIS5_EEEEPS5_yS6_S5_S5_N4cuda3std3__410__identityEEEvT0_T1_T2_T3_T4_T6_E12temp_storage+472];
	ld.shared.v2.b32 	{%r8101, %r8102}, [_ZZN3cub18CUB_300001_SM_10006detail6reduce28DeviceReduceSingleTileKernelINS2_10policy_hubI4Study8sum_funcE10Policy1000EN6thrust24THRUST_300001_SM_1000_NS6detail15normal_iteratorINSA_10device_ptrIS5_EEEEPS5_yS6_S5_S5_N4cuda3std3__410__identityEEEvT0_T1_T2_T3_T4_T6_E12temp_storage+480];
	ld.shared.v2.b32 	{%r8103, %r8104}, [_ZZN3cub18CUB_300001_SM_10006detail6reduce28DeviceReduceSingleTileKernelINS2_10policy_hubI4Study8sum_funcE10Policy1000EN6thrust24THRUST_300001_SM_1000_NS6detail15normal_iteratorINSA_10device_ptrIS5_EEEEPS5_yS6_S5_S5_N4cuda3std3__410__identityEEEvT0_T1_T2_T3_T4_T6_E12temp_storage+488];
	ld.shared.v2.b32 	{%r8105, %r8106}, [_ZZN3cub18CUB_300001_SM_10006detail6reduce28DeviceReduceSingleTileKernelINS2_10policy_hubI4Study8sum_funcE10Policy1000EN6thrust24THRUST_300001_SM_1000_NS6detail15normal_iteratorINSA_10device_ptrIS5_EEEEPS5_yS6_S5_S5_N4cuda3std3__410__identityEEEvT0_T1_T2_T3_T4_T6_E12temp_storage+496];
	ld.shared.v2.u8 	{%rs5493, %rs5494}, [_ZZN3cub18CUB_300001_SM_10006detail6reduce28DeviceReduceSingleTileKernelINS2_10policy_hubI4Study8sum_funcE10Policy1000EN6thrust24THRUST_300001_SM_1000_NS6detail15normal_iteratorINSA_10device_ptrIS5_EEEEPS5_yS6_S5_S5_N4cuda3std3__410__identityEEEvT0_T1_T2_T3_T4_T6_E12temp_storage+504];
	ld.shared.u32 	%r177, [_ZZN3cub18CUB_300001_SM_10006detail6reduce28DeviceReduceSingleTileKernelINS2_10policy_hubI4Study8sum_funcE10Policy1000EN6thrust24THRUST_300001_SM_1000_NS6detail15normal_iteratorINSA_10device_ptrIS5_EEEEPS5_yS6_S5_S5_N4cuda3std3__410__identityEEEvT0_T1_T2_T3_T4_T6_E12temp_storage+508];
	ld.shared.f64 	%fd58, [_ZZN3cub18CUB_300001_SM_10006detail6reduce28DeviceReduceSingleTileKernelINS2_10policy_hubI4Study8sum_funcE10Policy1000EN6thrust24THRUST_300001_SM_1000_NS6detail15normal_iteratorINSA_10device_ptrIS5_EEEEPS5_yS6_S5_S5_N4cuda3std3__410__identityEEEvT0_T1_T2_T3_T4_T6_E12temp_storage+512];
	cvta.to.local.u64 	%rd27, %rd221;
	cvta.to.local.u64 	%rd28, %rd222;
	and.b16  	%rs5495, %rs7824, 255;
	cvt.u32.u16 	%r8107, %rs7831;
	cvt.u32.u16 	%r8108, %rs7830;
	prmt.b32 	%r8109, %r8108, %r8107, 0x3340U;
	cvt.u32.u16 	%r8110, %rs7829;
	cvt.u32.u16 	%r8111, %rs7828;
	prmt.b32 	%r8112, %r8111, %r8110, 0x3340U;
	prmt.b32 	%r8113, %r8112, %r8109, 0x5410U;
	cvt.u32.u16 	%r8114, %rs7827;
	cvt.u32.u16 	%r8115, %rs7826;
	prmt.b32 	%r8116, %r8115, %r8114, 0x3340U;
	cvt.u32.u16 	%r8117, %rs7825;
	cvt.u32.u16 	%r8118, %rs7824;
	prmt.b32 	%r8119, %r8118, %r8117, 0x3340U;
	prmt.b32 	%r8120, %r8119, %r8116, 0x5410U;
	st.local.v2.b32 	[%rd27], {%r8120, %r8113};
	cvt.u32.u16 	%r8121, %rs7839;
	cvt.u32.u16 	%r8122, %rs7838;
	prmt.b32 	%r8123, %r8122, %r8121, 0x3340U;
	cvt.u32.u16 	%r8124, %rs7837;
	cvt.u32.u16 	%r8125, %rs7836;
	prmt.b32 	%r8126, %r8125, %r8124, 0x3340U;
	prmt.b32 	%r8127, %r8126, %r8123, 0x5410U;
	cvt.u32.u16 	%r8128, %rs7835;
	cvt.u32.u16 	%r8129, %rs7834;
	prmt.b32 	%r8130, %r8129, %r8128, 0x3340U;
	cvt.u32.u16 	%r8131, %rs7833;
	cvt.u32.u16 	%r8132, %rs7832;
	prmt.b32 	%r8133, %r8132, %r8131, 0x3340U;
	prmt.b32 	%r8134, %r8133, %r8130, 0x5410U;
	st.local.v2.b32 	[%rd27+8], {%r8134, %r8127};
	cvt.u32.u16 	%r8135, %rs7847;
	cvt.u32.u16 	%r8136, %rs7846;
	prmt.b32 	%r8137, %r8136, %r8135, 0x3340U;
	cvt.u32.u16 	%r8138, %rs7845;
	cvt.u32.u16 	%r8139, %rs7844;
	prmt.b32 	%r8140, %r8139, %r8138, 0x3340U;
	prmt.b32 	%r8141, %r8140, %r8137, 0x5410U;
	cvt.u32.u16 	%r8142, %rs7843;
	cvt.u32.u16 	%r8143, %rs7842;
	prmt.b32 	%r8144, %r8143, %r8142, 0x3340U;
	cvt.u32.u16 	%r8145, %rs7841;
	cvt.u32.u16 	%r8146, %rs7840;
	prmt.b32 	%r8147, %r8146, %r8145, 0x3340U;
	prmt.b32 	%r8148, %r8147, %r8144, 0x5410U;
	st.local.v2.b32 	[%rd27+16], {%r8148, %r8141};
	cvt.u32.u16 	%r8149, %rs7855;
	cvt.u32.u16 	%r8150, %rs7854;
	prmt.b32 	%r8151, %r8150, %r8149, 0x3340U;
	cvt.u32.u16 	%r8152, %rs7853;
	cvt.u32.u16 	%r8153, %rs7852;
	prmt.b32 	%r8154, %r8153, %r8152, 0x3340U;
	prmt.b32 	%r8155, %r8154, %r8151, 0x5410U;
	cvt.u32.u16 	%r8156, %rs7851;
	cvt.u32.u16 	%r8157, %rs7850;
	prmt.b32 	%r8158, %r8157, %r8156, 0x3340U;
	cvt.u32.u16 	%r8159, %rs7849;
	cvt.u32.u16 	%r8160, %rs7848;
	prmt.b32 	%r8161, %r8160, %r8159, 0x3340U;
	prmt.b32 	%r8162, %r8161, %r8158, 0x5410U;
	st.local.v2.b32 	[%rd27+24], {%r8162, %r8155};
	cvt.u32.u16 	%r8163, %rs7863;
	cvt.u32.u16 	%r8164, %rs7862;
	prmt.b32 	%r8165, %r8164, %r8163, 0x3340U;
	cvt.u32.u16 	%r8166, %rs7861;
	cvt.u32.u16 	%r8167, %rs7860;
	prmt.b32 	%r8168, %r8167, %r8166, 0x3340U;
	prmt.b32 	%r8169, %r8168, %r8165, 0x5410U;
	cvt.u32.u16 	%r8170, %rs7859;
	cvt.u32.u16 	%r8171, %rs7858;
	prmt.b32 	%r8172, %r8171, %r8170, 0x3340U;
	cvt.u32.u16 	%r8173, %rs7857;
	cvt.u32.u16 	%r8174, %rs7856;
	prmt.b32 	%r8175, %r8174, %r8173, 0x3340U;
	prmt.b32 	%r8176, %r8175, %r8172, 0x5410U;
	st.local.v2.b32 	[%rd27+32], {%r8176, %r8169};
	cvt.u32.u16 	%r8177, %rs7871;
	cvt.u32.u16 	%r8178, %rs7870;
	prmt.b32 	%r8179, %r8178, %r8177, 0x3340U;
	cvt.u32.u16 	%r8180, %rs7869;
	cvt.u32.u16 	%r8181, %rs7868;
	prmt.b32 	%r8182, %r8181, %r8180, 0x3340U;
	prmt.b32 	%r8183, %r8182, %r8179, 0x5410U;
	cvt.u32.u16 	%r8184, %rs7867;
	cvt.u32.u16 	%r8185, %rs7866;
	prmt.b32 	%r8186, %r8185, %r8184, 0x3340U;
	cvt.u32.u16 	%r8187, %rs7865;
	cvt.u32.u16 	%r8188, %rs7864;
	prmt.b32 	%r8189, %r8188, %r8187, 0x3340U;
	prmt.b32 	%r8190, %r8189, %r8186, 0x5410U;
	st.local.v2.b32 	[%rd27+40], {%r8190, %r8183};
	st.local.v2.u8 	[%rd27+48], {%rs7872, %rs7873};
	st.local.u32 	[%rd27+52], %r8760;
	st.local.f64 	[%rd27+56], %fd138;
	st.local.v2.b32 	[%rd28], {%r8094, %r8095};
	st.local.v2.b32 	[%rd28+8], {%r8097, %r8098};
	st.local.v2.b32 	[%rd28+16], {%r8099, %r8100};
	st.local.v2.b32 	[%rd28+24], {%r8101, %r8102};
	st.local.v2.b32 	[%rd28+32], {%r8103, %r8104};
	st.local.v2.b32 	[%rd28+40], {%r8105, %r8106};
	st.local.v2.u8 	[%rd28+48], {%rs5493, %rs5494};
	st.local.u32 	[%rd28+52], %r177;
	st.local.f64 	[%rd28+56], %fd58;
	setp.ne.s16 	%p1387, %rs5495, 0;
	mov.b32 	%r8799, 0;
	@%p1387 bra 	$L__BB8_681;
$L__BB8_677:
	and.b16  	%rs5545, %rs6609, 255;
	setp.eq.s16 	%p1437, %rs5545, 0;
	@%p1437 bra 	$L__BB8_730;
	mov.b32 	%r8800, 0;
$L__BB8_679:
	add.s32 	%r8241, %r8800, %r8799;
	cvt.u64.u32 	%rd259, %r8241;
	add.s64 	%rd260, %rd27, %rd259;
	st.local.u8 	[%rd260], %rs6609;
	add.s32 	%r180, %r8800, 1;
	cvt.u64.u32 	%rd261, %r8800;
	add.s64 	%rd262, %rd28, %rd261;
	ld.local.u8 	%rs6609, [%rd262+1];
	setp.ne.s16 	%p1438, %rs6609, 0;
	mov.u32 	%r8800, %r180;
	@%p1438 bra 	$L__BB8_679;
	ld.local.u32 	%r8760, [%rd27+52];
	ld.local.f64 	%fd138, [%rd27+56];
	ld.local.v2.b32 	{%r8242, %r8243}, [%rd27];
	bfe.u32 	%r8244, %r8242, 0, 8;
	cvt.u16.u32 	%rs7824, %r8244;
	bfe.u32 	%r8245, %r8242, 8, 8;
	cvt.u16.u32 	%rs7825, %r8245;
	bfe.u32 	%r8246, %r8242, 16, 8;
	cvt.u16.u32 	%rs7826, %r8246;
	bfe.u32 	%r8247, %r8242, 24, 8;
	cvt.u16.u32 	%rs7827, %r8247;
	bfe.u32 	%r8248, %r8243, 0, 8;
	cvt.u16.u32 	%rs7828, %r8248;
	bfe.u32 	%r8249, %r8243, 8, 8;
	cvt.u16.u32 	%rs7829, %r8249;
	bfe.u32 	%r8250, %r8243, 16, 8;
	cvt.u16.u32 	%rs7830, %r8250;
	bfe.u32 	%r8251, %r8243, 24, 8;
	cvt.u16.u32 	%rs7831, %r8251;
	ld.local.v2.b32 	{%r8252, %r8253}, [%rd27+8];
	bfe.u32 	%r8254, %r8252, 0, 8;
	cvt.u16.u32 	%rs7832, %r8254;
	bfe.u32 	%r8255, %r8252, 8, 8;
	cvt.u16.u32 	%rs7833, %r8255;
	bfe.u32 	%r8256, %r8252, 16, 8;
	cvt.u16.u32 	%rs7834, %r8256;
	bfe.u32 	%r8257, %r8252, 24, 8;
	cvt.u16.u32 	%rs7835, %r8257;
	bfe.u32 	%r8258, %r8253, 0, 8;
	cvt.u16.u32 	%rs7836, %r8258;
	bfe.u32 	%r8259, %r8253, 8, 8;
	cvt.u16.u32 	%rs7837, %r8259;
	bfe.u32 	%r8260, %r8253, 16, 8;
	cvt.u16.u32 	%rs7838, %r8260;
	bfe.u32 	%r8261, %r8253, 24, 8;
	cvt.u16.u32 	%rs7839, %r8261;
	ld.local.v2.b32 	{%r8262, %r8263}, [%rd27+16];
	bfe.u32 	%r8264, %r8262, 0, 8;
	cvt.u16.u32 	%rs7840, %r8264;
	bfe.u32 	%r8265, %r8262, 8, 8;
	cvt.u16.u32 	%rs7841, %r8265;
	bfe.u32 	%r8266, %r8262, 16, 8;
	cvt.u16.u32 	%rs7842, %r8266;
	bfe.u32 	%r8267, %r8262, 24, 8;
	cvt.u16.u32 	%rs7843, %r8267;
	bfe.u32 	%r8268, %r8263, 0, 8;
	cvt.u16.u32 	%rs7844, %r8268;
	bfe.u32 	%r8269, %r8263, 8, 8;
	cvt.u16.u32 	%rs7845, %r8269;
	bfe.u32 	%r8270, %r8263, 16, 8;
	cvt.u16.u32 	%rs7846, %r8270;
	bfe.u32 	%r8271, %r8263, 24, 8;
	cvt.u16.u32 	%rs7847, %r8271;
	ld.local.v2.b32 	{%r8272, %r8273}, [%rd27+24];
	bfe.u32 	%r8274, %r8272, 0, 8;
	cvt.u16.u32 	%rs7848, %r8274;
	bfe.u32 	%r8275, %r8272, 8, 8;
	cvt.u16.u32 	%rs7849, %r8275;
	bfe.u32 	%r8276, %r8272, 16, 8;
	cvt.u16.u32 	%rs7850, %r8276;
	bfe.u32 	%r8277, %r8272, 24, 8;
	cvt.u16.u32 	%rs7851, %r8277;
	bfe.u32 	%r8278, %r8273, 0, 8;
	cvt.u16.u32 	%rs7852, %r8278;
	bfe.u32 	%r8279, %r8273, 8, 8;
	cvt.u16.u32 	%rs7853, %r8279;
	bfe.u32 	%r8280, %r8273, 16, 8;
	cvt.u16.u32 	%rs7854, %r8280;
	bfe.u32 	%r8281, %r8273, 24, 8;
	cvt.u16.u32 	%rs7855, %r8281;
	ld.local.v2.b32 	{%r8282, %r8283}, [%rd27+32];
	bfe.u32 	%r8284, %r8282, 0, 8;
	cvt.u16.u32 	%rs7856, %r8284;
	bfe.u32 	%r8285, %r8282, 8, 8;
	cvt.u16.u32 	%rs7857, %r8285;
	bfe.u32 	%r8286, %r8282, 16, 8;
	cvt.u16.u32 	%rs7858, %r8286;
	bfe.u32 	%r8287, %r8282, 24, 8;
	cvt.u16.u32 	%rs7859, %r8287;
	bfe.u32 	%r8288, %r8283, 0, 8;
	cvt.u16.u32 	%rs7860, %r8288;
	bfe.u32 	%r8289, %r8283, 8, 8;
	cvt.u16.u32 	%rs7861, %r8289;
	bfe.u32 	%r8290, %r8283, 16, 8;
	cvt.u16.u32 	%rs7862, %r8290;
	bfe.u32 	%r8291, %r8283, 24, 8;
	cvt.u16.u32 	%rs7863, %r8291;
	ld.local.v2.b32 	{%r8292, %r8293}, [%rd27+40];
	bfe.u32 	%r8294, %r8292, 0, 8;
	cvt.u16.u32 	%rs7864, %r8294;
	bfe.u32 	%r8295, %r8292, 8, 8;
	cvt.u16.u32 	%rs7865, %r8295;
	bfe.u32 	%r8296, %r8292, 16, 8;
	cvt.u16.u32 	%rs7866, %r8296;
	bfe.u32 	%r8297, %r8292, 24, 8;
	cvt.u16.u32 	%rs7867, %r8297;
	bfe.u32 	%r8298, %r8293, 0, 8;
	cvt.u16.u32 	%rs7868, %r8298;
	bfe.u32 	%r8299, %r8293, 8, 8;
	cvt.u16.u32 	%rs7869, %r8299;
	bfe.u32 	%r8300, %r8293, 16, 8;
	cvt.u16.u32 	%rs7870, %r8300;
	bfe.u32 	%r8301, %r8293, 24, 8;
	cvt.u16.u32 	%rs7871, %r8301;
	ld.local.v2.u8 	{%rs7872, %rs7873}, [%rd27+48];
	bra.uni 	$L__BB8_730;
$L__BB8_681:
	and.b16  	%rs5496, %rs7825, 255;
	setp.eq.s16 	%p1388, %rs5496, 0;
	mov.b32 	%r8799, 1;
	@%p1388 bra 	$L__BB8_677;
	and.b16  	%rs5497, %rs7826, 255;
	setp.eq.s16 	%p1389, %rs5497, 0;
	mov.b32 	%r8799, 2;
	@%p1389 bra 	$L__BB8_677;
	and.b16  	%rs5498, %rs7827, 255;
	setp.eq.s16 	%p1390, %rs5498, 0;
	mov.b32 	%r8799, 3;
	@%p1390 bra 	$L__BB8_677;
	and.b16  	%rs5499, %rs7828, 255;
	setp.eq.s16 	%p1391, %rs5499, 0;
	mov.b32 	%r8799, 4;
	@%p1391 bra 	$L__BB8_677;
	and.b16  	%rs5500, %rs7829, 255;
	setp.eq.s16 	%p1392, %rs5500, 0;
	mov.b32 	%r8799, 5;
	@%p1392 bra 	$L__BB8_677;
	and.b16  	%rs5501, %rs7830, 255;
	setp.eq.s16 	%p1393, %rs5501, 0;
	mov.b32 	%r8799, 6;
	@%p1393 bra 	$L__BB8_677;
	and.b16  	%rs5502, %rs7831, 255;
	setp.eq.s16 	%p1394, %rs5502, 0;
	mov.b32 	%r8799, 7;
	@%p1394 bra 	$L__BB8_677;
	and.b16  	%rs5503, %rs7832, 255;
	setp.eq.s16 	%p1395, %rs5503, 0;
	mov.b32 	%r8799, 8;
	@%p1395 bra 	$L__BB8_677;
	and.b16  	%rs5504, %rs7833, 255;
	setp.eq.s16 	%p1396, %rs5504, 0;
	mov.b32 	%r8799, 9;
	@%p1396 bra 	$L__BB8_677;
	and.b16  	%rs5505, %rs7834, 255;
	setp.eq.s16 	%p1397, %rs5505, 0;
	mov.b32 	%r8799, 10;
	@%p1397 bra 	$L__BB8_677;
	and.b16  	%rs5506, %rs7835, 255;
	setp.eq.s16 	%p1398, %rs5506, 0;
	mov.b32 	%r8799, 11;
	@%p1398 bra 	$L__BB8_677;
	and.b16  	%rs5507, %rs7836, 255;
	setp.eq.s16 	%p1399, %rs5507, 0;
	mov.b32 	%r8799, 12;
	@%p1399 bra 	$L__BB8_677;
	and.b16  	%rs5508, %rs7837, 255;
	setp.eq.s16 	%p1400, %rs5508, 0;
	mov.b32 	%r8799, 13;
	@%p1400 bra 	$L__BB8_677;
	and.b16  	%rs5509, %rs7838, 255;
	setp.eq.s16 	%p1401, %rs5509, 0;
	mov.b32 	%r8799, 14;
	@%p1401 bra 	$L__BB8_677;
	and.b16  	%rs5510, %rs7839, 255;
	setp.eq.s16 	%p1402, %rs5510, 0;
	mov.b32 	%r8799, 15;
	@%p1402 bra 	$L__BB8_677;
	and.b16  	%rs5511, %rs7840, 255;
	setp.eq.s16 	%p1403, %rs5511, 0;
	mov.b32 	%r8799, 16;
	@%p1403 bra 	$L__BB8_677;
	and.b16  	%rs5512, %rs7841, 255;
	setp.eq.s16 	%p1404, %rs5512, 0;
	mov.b32 	%r8799, 17;
	@%p1404 bra 	$L__BB8_677;
	and.b16  	%rs5513, %rs7842, 255;
	setp.eq.s16 	%p1405, %rs5513, 0;
	mov.b32 	%r8799, 18;
	@%p1405 bra 	$L__BB8_677;
	and.b16  	%rs5514, %rs7843, 255;
	setp.eq.s16 	%p1406, %rs5514, 0;
	mov.b32 	%r8799, 19;
	@%p1406 bra 	$L__BB8_677;
	and.b16  	%rs5515, %rs7844, 255;
	setp.eq.s16 	%p1407, %rs5515, 0;
	mov.b32 	%r8799, 20;
	@%p1407 bra 	$L__BB8_677;
	and.b16  	%rs5516, %rs7845, 255;
	setp.eq.s16 	%p1408, %rs5516, 0;
	mov.b32 	%r8799, 21;
	@%p1408 bra 	$L__BB8_677;
	and.b16  	%rs5517, %rs7846, 255;
	setp.eq.s16 	%p1409, %rs5517, 0;
	mov.b32 	%r8799, 22;
	@%p1409 bra 	$L__BB8_677;
	and.b16  	%rs5518, %rs7847, 255;
	setp.eq.s16 	%p1410, %rs5518, 0;
	mov.b32 	%r8799, 23;
	@%p1410 bra 	$L__BB8_677;
	and.b16  	%rs5519, %rs7848, 255;
	setp.eq.s16 	%p1411, %rs5519, 0;
	mov.b32 	%r8799, 24;
	@%p1411 bra 	$L__BB8_677;
	and.b16  	%rs5520, %rs7849, 255;
	setp.eq.s16 	%p1412, %rs5520, 0;
	mov.b32 	%r8799, 25;
	@%p1412 bra 	$L__BB8_677;
	and.b16  	%rs5521, %rs7850, 255;
	setp.eq.s16 	%p1413, %rs5521, 0;
	mov.b32 	%r8799, 26;
	@%p1413 bra 	$L__BB8_677;
	and.b16  	%rs5522, %rs7851, 255;
	setp.eq.s16 	%p1414, %rs5522, 0;
	mov.b32 	%r8799, 27;
	@%p1414 bra 	$L__BB8_677;
	and.b16  	%rs5523, %rs7852, 255;
	setp.eq.s16 	%p1415, %rs5523, 0;
	mov.b32 	%r8799, 28;
	@%p1415 bra 	$L__BB8_677;
	and.b16  	%rs5524, %rs7853, 255;
	setp.eq.s16 	%p1416, %rs5524, 0;
	mov.b32 	%r8799, 29;
	@%p1416 bra 	$L__BB8_677;
	and.b16  	%rs5525, %rs7854, 255;
	setp.eq.s16 	%p1417, %rs5525, 0;
	mov.b32 	%r8799, 30;
	@%p1417 bra 	$L__BB8_677;
	and.b16  	%rs5526, %rs7855, 255;
	setp.eq.s16 	%p1418, %rs5526, 0;
	mov.b32 	%r8799, 31;
	@%p1418 bra 	$L__BB8_677;
	and.b16  	%rs5527, %rs7856, 255;
	setp.eq.s16 	%p1419, %rs5527, 0;
	mov.b32 	%r8799, 32;
	@%p1419 bra 	$L__BB8_677;
	and.b16  	%rs5528, %rs7857, 255;
	setp.eq.s16 	%p1420, %rs5528, 0;
	mov.b32 	%r8799, 33;
	@%p1420 bra 	$L__BB8_677;
	and.b16  	%rs5529, %rs7858, 255;
	setp.eq.s16 	%p1421, %rs5529, 0;
	mov.b32 	%r8799, 34;
	@%p1421 bra 	$L__BB8_677;
	and.b16  	%rs5530, %rs7859, 255;
	setp.eq.s16 	%p1422, %rs5530, 0;
	mov.b32 	%r8799, 35;
	@%p1422 bra 	$L__BB8_677;
	and.b16  	%rs5531, %rs7860, 255;
	setp.eq.s16 	%p1423, %rs5531, 0;
	mov.b32 	%r8799, 36;
	@%p1423 bra 	$L__BB8_677;
	and.b16  	%rs5532, %rs7861, 255;
	setp.eq.s16 	%p1424, %rs5532, 0;
	mov.b32 	%r8799, 37;
	@%p1424 bra 	$L__BB8_677;
	and.b16  	%rs5533, %rs7862, 255;
	setp.eq.s16 	%p1425, %rs5533, 0;
	mov.b32 	%r8799, 38;
	@%p1425 bra 	$L__BB8_677;
	and.b16  	%rs5534, %rs7863, 255;
	setp.eq.s16 	%p1426, %rs5534, 0;
	mov.b32 	%r8799, 39;
	@%p1426 bra 	$L__BB8_677;
	and.b16  	%rs5535, %rs7864, 255;
	setp.eq.s16 	%p1427, %rs5535, 0;
	mov.b32 	%r8799, 40;
	@%p1427 bra 	$L__BB8_677;
	and.b16  	%rs5536, %rs7865, 255;
	setp.eq.s16 	%p1428, %rs5536, 0;
	mov.b32 	%r8799, 41;
	@%p1428 bra 	$L__BB8_677;
	and.b16  	%rs5537, %rs7866, 255;
	setp.eq.s16 	%p1429, %rs5537, 0;
	mov.b32 	%r8799, 42;
	@%p1429 bra 	$L__BB8_677;
	and.b16  	%rs5538, %rs7867, 255;
	setp.eq.s16 	%p1430, %rs5538, 0;
	mov.b32 	%r8799, 43;
	@%p1430 bra 	$L__BB8_677;
	and.b16  	%rs5539, %rs7868, 255;
	setp.eq.s16 	%p1431, %rs5539, 0;
	mov.b32 	%r8799, 44;
	@%p1431 bra 	$L__BB8_677;
	and.b16  	%rs5540, %rs7869, 255;
	setp.eq.s16 	%p1432, %rs5540, 0;
	mov.b32 	%r8799, 45;
	@%p1432 bra 	$L__BB8_677;
	and.b16  	%rs5541, %rs7870, 255;
	setp.eq.s16 	%p1433, %rs5541, 0;
	mov.b32 	%r8799, 46;
	@%p1433 bra 	$L__BB8_677;
	and.b16  	%rs5542, %rs7871, 255;
	setp.eq.s16 	%p1434, %rs5542, 0;
	mov.b32 	%r8799, 47;
	@%p1434 bra 	$L__BB8_677;
	and.b16  	%rs5543, %rs7872, 255;
	setp.eq.s16 	%p1435, %rs5543, 0;
	mov.b32 	%r8799, 48;
	@%p1435 bra 	$L__BB8_677;
	and.b16  	%rs5544, %rs7873, 255;
	setp.eq.s16 	%p1436, %rs5544, 0;
	mov.b32 	%r8799, 49;
	@%p1436 bra 	$L__BB8_677;
$L__BB8_730:
	add.s32 	%r8760, %r8760, %r177;
	add.f64 	%fd138, %fd58, %fd138;
	bra.uni 	$L__BB8_1508;
$L__BB8_731:
	mov.u32 	%r184, %tid.x;
	mul.wide.u32 	%rd68, %r184, 64;
	add.s64 	%rd29, %rd2, %rd68;
	ld.global.v2.b32 	{%r440, %r441}, [%rd29];
	bfe.u32 	%r442, %r440, 0, 8;
	cvt.u16.u32 	%rs7824, %r442;
	bfe.u32 	%r443, %r440, 8, 8;
	cvt.u16.u32 	%rs7825, %r443;
	bfe.u32 	%r444, %r440, 16, 8;
	cvt.u16.u32 	%rs7826, %r444;
	bfe.u32 	%r445, %r440, 24, 8;
	cvt.u16.u32 	%rs7827, %r445;
	bfe.u32 	%r446, %r441, 0, 8;
	cvt.u16.u32 	%rs7828, %r446;
	bfe.u32 	%r447, %r441, 8, 8;
	cvt.u16.u32 	%rs7829, %r447;
	bfe.u32 	%r448, %r441, 16, 8;
	cvt.u16.u32 	%rs7830, %r448;
	bfe.u32 	%r449, %r441, 24, 8;
	cvt.u16.u32 	%rs7831, %r449;
	ld.global.v2.b32 	{%r450, %r451}, [%rd29+8];
	bfe.u32 	%r452, %r450, 0, 8;
	cvt.u16.u32 	%rs7832, %r452;
	bfe.u32 	%r453, %r450, 8, 8;
	cvt.u16.u32 	%rs7833, %r453;
	bfe.u32 	%r454, %r450, 16, 8;
	cvt.u16.u32 	%rs7834, %r454;
	bfe.u32 	%r455, %r450, 24, 8;
	cvt.u16.u32 	%rs7835, %r455;
	bfe.u32 	%r456, %r451, 0, 8;
	cvt.u16.u32 	%rs7836, %r456;
	bfe.u32 	%r457, %r451, 8, 8;
	cvt.u16.u32 	%rs7837, %r457;
	bfe.u32 	%r458, %r451, 16, 8;
	cvt.u16.u32 	%rs7838, %r458;
	bfe.u32 	%r459, %r451, 24, 8;
	cvt.u16.u32 	%rs7839, %r459;
	ld.global.v2.b32 	{%r460, %r461}, [%rd29+16];
	bfe.u32 	%r462, %r460, 0, 8;
	cvt.u16.u32 	%rs7840, %r462;
	bfe.u32 	%r463, %r460, 8, 8;
	cvt.u16.u32 	%rs7841, %r463;
	bfe.u32 	%r464, %r460, 16, 8;
	cvt.u16.u32 	%rs7842, %r464;
	bfe.u32 	%r465, %r460, 24, 8;
	cvt.u16.u32 	%rs7843, %r465;
	bfe.u32 	%r466, %r461, 0, 8;
	cvt.u16.u32 	%rs7844, %r466;
	bfe.u32 	%r467, %r461, 8, 8;
	cvt.u16.u32 	%rs7845, %r467;
	bfe.u32 	%r468, %r461, 16, 8;
	cvt.u16.u32 	%rs7846, %r468;
	bfe.u32 	%r469, %r461, 24, 8;
	cvt.u16.u32 	%rs7847, %r469;
	ld.global.v2.b32 	{%r470, %r471}, [%rd29+24];
	bfe.u32 	%r472, %r470, 0, 8;
	cvt.u16.u32 	%rs7848, %r472;
	bfe.u32 	%r473, %r470, 8, 8;
	cvt.u16.u32 	%rs7849, %r473;
	bfe.u32 	%r474, %r470, 16, 8;
	cvt.u16.u32 	%rs7850, %r474;
	bfe.u32 	%r475, %r470, 24, 8;
	cvt.u16.u32 	%rs7851, %r475;
	bfe.u32 	%r476, %r471, 0, 8;
	cvt.u16.u32 	%rs7852, %r476;
	bfe.u32 	%r477, %r471, 8, 8;
	cvt.u16.u32 	%rs7853, %r477;
	bfe.u32 	%r478, %r471, 16, 8;
	cvt.u16.u32 	%rs7854, %r478;
	bfe.u32 	%r479, %r471, 24, 8;
	cvt.u16.u32 	%rs7855, %r479;
	ld.global.v2.b32 	{%r480, %r481}, [%rd29+32];
	bfe.u32 	%r482, %r480, 0, 8;
	cvt.u16.u32 	%rs7856, %r482;
	bfe.u32 	%r483, %r480, 8, 8;
	cvt.u16.u32 	%rs7857, %r483;
	bfe.u32 	%r484, %r480, 16, 8;
	cvt.u16.u32 	%rs7858, %r484;
	bfe.u32 	%r485, %r480, 24, 8;
	cvt.u16.u32 	%rs7859, %r485;
	bfe.u32 	%r486, %r481, 0, 8;
	cvt.u16.u32 	%rs7860, %r486;
	bfe.u32 	%r487, %r481, 8, 8;
	cvt.u16.u32 	%rs7861, %r487;
	bfe.u32 	%r488, %r481, 16, 8;
	cvt.u16.u32 	%rs7862, %r488;
	bfe.u32 	%r489, %r481, 24, 8;
	cvt.u16.u32 	%rs7863, %r489;
	ld.global.v2.b32 	{%r490, %r491}, [%rd29+40];
	bfe.u32 	%r492, %r490, 0, 8;
	cvt.u16.u32 	%rs7864, %r492;
	bfe.u32 	%r493, %r490, 8, 8;
	cvt.u16.u32 	%rs7865, %r493;
	bfe.u32 	%r494, %r490, 16, 8;
	cvt.u16.u32 	%rs7866, %r494;
	bfe.u32 	%r495, %r490, 24, 8;
	cvt.u16.u32 	%rs7867, %r495;
	bfe.u32 	%r496, %r491, 0, 8;
	cvt.u16.u32 	%rs7868, %r496;
	bfe.u32 	%r497, %r491, 8, 8;
	cvt.u16.u32 	%rs7869, %r497;
	bfe.u32 	%r498, %r491, 16, 8;
	cvt.u16.u32 	%rs7870, %r498;
	bfe.u32 	%r499, %r491, 24, 8;
	cvt.u16.u32 	%rs7871, %r499;
	ld.global.v2.u8 	{%rs7872, %rs7873}, [%rd29+48];
	ld.global.u32 	%r8760, [%rd29+52];
	ld.global.f64 	%fd138, [%rd29+56];
	add.s64 	%rd30, %rd65, -256;
	setp.lt.u64 	%p3, %rd30, 256;
	mov.b64 	%rd270, 256;
	@%p3 bra 	$L__BB8_789;
	add.u64 	%rd31, %SPL, 128;
	add.u64 	%rd32, %SPL, 192;
	mov.b64 	%rd270, 256;
$L__BB8_733:
	shl.b64 	%rd72, %rd270, 6;
	add.s64 	%rd73, %rd29, %rd72;
	ld.global.v2.b32 	{%r501, %r502}, [%rd73];
	bfe.u32 	%r503, %r501, 0, 8;
	cvt.u16.u32 	%rs6710, %r503;
	ld.global.v2.b32 	{%r504, %r505}, [%rd73+8];
	ld.global.v2.b32 	{%r506, %r507}, [%rd73+16];
	ld.global.v2.b32 	{%r508, %r509}, [%rd73+24];
	ld.global.v2.b32 	{%r510, %r511}, [%rd73+32];
	ld.global.v2.b32 	{%r512, %r513}, [%rd73+40];
	ld.global.v2.u8 	{%rs3984, %rs3985}, [%rd73+48];
	ld.global.u32 	%r187, [%rd73+52];
	ld.global.f64 	%fd64, [%rd73+56];
	and.b16  	%rs3986, %rs7824, 255;
	cvt.u32.u16 	%r514, %rs7831;
	cvt.u32.u16 	%r515, %rs7830;
	prmt.b32 	%r516, %r515, %r514, 0x3340U;
	cvt.u32.u16 	%r517, %rs7829;
	cvt.u32.u16 	%r518, %rs7828;
	prmt.b32 	%r519, %r518, %r517, 0x3340U;
	prmt.b32 	%r520, %r519, %r516, 0x5410U;
	cvt.u32.u16 	%r521, %rs7827;
	cvt.u32.u16 	%r522, %rs7826;
	prmt.b32 	%r523, %r522, %r521, 0x3340U;
	cvt.u32.u16 	%r524, %rs7825;
	cvt.u32.u16 	%r525, %rs7824;
	prmt.b32 	%r526, %r525, %r524, 0x3340U;
	prmt.b32 	%r527, %r526, %r523, 0x5410U;
	st.local.v2.b32 	[%rd31], {%r527, %r520};
	cvt.u32.u16 	%r528, %rs7839;
	cvt.u32.u16 	%r529, %rs7838;
	prmt.b32 	%r530, %r529, %r528, 0x3340U;
	cvt.u32.u16 	%r531, %rs7837;
	cvt.u32.u16 	%r532, %rs7836;
	prmt.b32 	%r533, %r532, %r531, 0x3340U;
	prmt.b32 	%r534, %r533, %r530, 0x5410U;
	cvt.u32.u16 	%r535, %rs7835;
	cvt.u32.u16 	%r536, %rs7834;
	prmt.b32 	%r537, %r536, %r535, 0x3340U;
	cvt.u32.u16 	%r538, %rs7833;
	cvt.u32.u16 	%r539, %rs7832;
	prmt.b32 	%r540, %r539, %r538, 0x3340U;
	prmt.b32 	%r541, %r540, %r537, 0x5410U;
	st.local.v2.b32 	[%rd31+8], {%r541, %r534};
	cvt.u32.u16 	%r542, %rs7847;
	cvt.u32.u16 	%r543, %rs7846;
	prmt.b32 	%r544, %r543, %r542, 0x3340U;
	cvt.u32.u16 	%r545, %rs7845;
	cvt.u32.u16 	%r546, %rs7844;
	prmt.b32 	%r547, %r546, %r545, 0x3340U;
	prmt.b32 	%r548, %r547, %r544, 0x5410U;
	cvt.u32.u16 	%r549, %rs7843;
	cvt.u32.u16 	%r550, %rs7842;
	prmt.b32 	%r551, %r550, %r549, 0x3340U;
	cvt.u32.u16 	%r552, %rs7841;
	cvt.u32.u16 	%r553, %rs7840;
	prmt.b32 	%r554, %r553, %r552, 0x3340U;
	prmt.b32 	%r555, %r554, %r551, 0x5410U;
	st.local.v2.b32 	[%rd31+16], {%r555, %r548};
	cvt.u32.u16 	%r556, %rs7855;
	cvt.u32.u16 	%r557, %rs7854;
	prmt.b32 	%r558, %r557, %r556, 0x3340U;
	cvt.u32.u16 	%r559, %rs7853;
	cvt.u32.u16 	%r560, %rs7852;
	prmt.b32 	%r561, %r560, %r559, 0x3340U;
	prmt.b32 	%r562, %r561, %r558, 0x5410U;
	cvt.u32.u16 	%r563, %rs7851;
	cvt.u32.u16 	%r564, %rs7850;
	prmt.b32 	%r565, %r564, %r563, 0x3340U;
	cvt.u32.u16 	%r566, %rs7849;
	cvt.u32.u16 	%r567, %rs7848;
	prmt.b32 	%r568, %r567, %r566, 0x3340U;
	prmt.b32 	%r569, %r568, %r565, 0x5410U;
	st.local.v2.b32 	[%rd31+24], {%r569, %r562};
	cvt.u32.u16 	%r570, %rs7863;
	cvt.u32.u16 	%r571, %rs7862;
	prmt.b32 	%r572, %r571, %r570, 0x3340U;
	cvt.u32.u16 	%r573, %rs7861;
	cvt.u32.u16 	%r574, %rs7860;
	prmt.b32 	%r575, %r574, %r573, 0x3340U;
	prmt.b32 	%r576, %r575, %r572, 0x5410U;
	cvt.u32.u16 	%r577, %rs7859;
	cvt.u32.u16 	%r578, %rs7858;
	prmt.b32 	%r579, %r578, %r577, 0x3340U;
	cvt.u32.u16 	%r580, %rs7857;
	cvt.u32.u16 	%r581, %rs7856;
	prmt.b32 	%r582, %r581, %r580, 0x3340U;
	prmt.b32 	%r583, %r582, %r579, 0x5410U;
	st.local.v2.b32 	[%rd31+32], {%r583, %r576};
	cvt.u32.u16 	%r584, %rs7871;
	cvt.u32.u16 	%r585, %rs7870;
	prmt.b32 	%r586, %r585, %r584, 0x3340U;
	cvt.u32.u16 	%r587, %rs7869;
	cvt.u32.u16 	%r588, %rs7868;
	prmt.b32 	%r589, %r588, %r587, 0x3340U;
	prmt.b32 	%r590, %r589, %r586, 0x5410U;
	cvt.u32.u16 	%r591, %rs7867;
	cvt.u32.u16 	%r592, %rs7866;
	prmt.b32 	%r593, %r592, %r591, 0x3340U;
	cvt.u32.u16 	%r594, %rs7865;
	cvt.u32.u16 	%r595, %rs7864;
	prmt.b32 	%r596, %r595, %r594, 0x3340U;
	prmt.b32 	%r597, %r596, %r593, 0x5410U;
	st.local.v2.b32 	[%rd31+40], {%r597, %r590};
	st.local.v2.u8 	[%rd31+48], {%rs7872, %rs7873};
	st.local.u32 	[%rd31+52], %r8760;
	st.local.f64 	[%rd31+56], %fd138;
	st.local.v2.b32 	[%rd32], {%r501, %r502};
	st.local.v2.b32 	[%rd32+8], {%r504, %r505};
	st.local.v2.b32 	[%rd32+16], {%r506, %r507};
	st.local.v2.b32 	[%rd32+24], {%r508, %r509};
	st.local.v2.b32 	[%rd32+32], {%r510, %r511};
	st.local.v2.b32 	[%rd32+40], {%r512, %r513};
	st.local.v2.u8 	[%rd32+48], {%rs3984, %rs3985};
	st.local.u32 	[%rd32+52], %r187;
	st.local.f64 	[%rd32+56], %fd64;
	setp.ne.s16 	%p4, %rs3986, 0;
	mov.b32 	%r8803, 0;
	@%p4 bra 	$L__BB8_738;
$L__BB8_734:
	and.b16  	%rs4036, %rs6710, 255;
	setp.eq.s16 	%p54, %rs4036, 0;
	@%p54 bra 	$L__BB8_787;
	mov.b32 	%r8804, 0;
$L__BB8_736:
	add.s32 	%r648, %r8804, %r8803;
	cvt.u64.u32 	%rd74, %r648;
	add.s64 	%rd75, %rd31, %rd74;
	st.local.u8 	[%rd75], %rs6710;
	add.s32 	%r190, %r8804, 1;
	cvt.u64.u32 	%rd76, %r8804;
	add.s64 	%rd77, %rd32, %rd76;
	ld.local.u8 	%rs6710, [%rd77+1];
	setp.ne.s16 	%p55, %rs6710, 0;
	mov.u32 	%r8804, %r190;
	@%p55 bra 	$L__BB8_736;
	ld.local.u32 	%r8760, [%rd31+52];
	ld.local.f64 	%fd138, [%rd31+56];
	ld.local.v2.b32 	{%r649, %r650}, [%rd31];
	bfe.u32 	%r651, %r649, 0, 8;
	cvt.u16.u32 	%rs7824, %r651;
	bfe.u32 	%r652, %r649, 8, 8;
	cvt.u16.u32 	%rs7825, %r652;
	bfe.u32 	%r653, %r649, 16, 8;
	cvt.u16.u32 	%rs7826, %r653;
	bfe.u32 	%r654, %r649, 24, 8;
	cvt.u16.u32 	%rs7827, %r654;
	bfe.u32 	%r655, %r650, 0, 8;
	cvt.u16.u32 	%rs7828, %r655;
	bfe.u32 	%r656, %r650, 8, 8;
	cvt.u16.u32 	%rs7829, %r656;
	bfe.u32 	%r657, %r650, 16, 8;
	cvt.u16.u32 	%rs7830, %r657;
	bfe.u32 	%r658, %r650, 24, 8;
	cvt.u16.u32 	%rs7831, %r658;
	ld.local.v2.b32 	{%r659, %r660}, [%rd31+8];
	bfe.u32 	%r661, %r659, 0, 8;
	cvt.u16.u32 	%rs7832, %r661;
	bfe.u32 	%r662, %r659, 8, 8;
	cvt.u16.u32 	%rs7833, %r662;
	bfe.u32 	%r663, %r659, 16, 8;
	cvt.u16.u32 	%rs7834, %r663;
	bfe.u32 	%r664, %r659, 24, 8;
	cvt.u16.u32 	%rs7835, %r664;
	bfe.u32 	%r665, %r660, 0, 8;
	cvt.u16.u32 	%rs7836, %r665;
	bfe.u32 	%r666, %r660, 8, 8;
	cvt.u16.u32 	%rs7837, %r666;
	bfe.u32 	%r667, %r660, 16, 8;
	cvt.u16.u32 	%rs7838, %r667;
	bfe.u32 	%r668, %r660, 24, 8;
	cvt.u16.u32 	%rs7839, %r668;
	ld.local.v2.b32 	{%r669, %r670}, [%rd31+16];
	bfe.u32 	%r671, %r669, 0, 8;
	cvt.u16.u32 	%rs7840, %r671;
	bfe.u32 	%r672, %r669, 8, 8;
	cvt.u16.u32 	%rs7841, %r672;
	bfe.u32 	%r673, %r669, 16, 8;
	cvt.u16.u32 	%rs7842, %r673;
	bfe.u32 	%r674, %r669, 24, 8;
	cvt.u16.u32 	%rs7843, %r674;
	bfe.u32 	%r675, %r670, 0, 8;
	cvt.u16.u32 	%rs7844, %r675;
	bfe.u32 	%r676, %r670, 8, 8;
	cvt.u16.u32 	%rs7845, %r676;
	bfe.u32 	%r677, %r670, 16, 8;
	cvt.u16.u32 	%rs7846, %r677;
	bfe.u32 	%r678, %r670, 24, 8;
	cvt.u16.u32 	%rs7847, %r678;
	ld.local.v2.b32 	{%r679, %r680}, [%rd31+24];
	bfe.u32 	%r681, %r679, 0, 8;
	cvt.u16.u32 	%rs7848, %r681;
	bfe.u32 	%r682, %r679, 8, 8;
	cvt.u16.u32 	%rs7849, %r682;
	bfe.u32 	%r683, %r679, 16, 8;
	cvt.u16.u32 	%rs7850, %r683;
	bfe.u32 	%r684, %r679, 24, 8;
	cvt.u16.u32 	%rs7851, %r684;
	bfe.u32 	%r685, %r680, 0, 8;
	cvt.u16.u32 	%rs7852, %r685;
	bfe.u32 	%r686, %r680, 8, 8;
	cvt.u16.u32 	%rs7853, %r686;
	bfe.u32 	%r687, %r680, 16, 8;
	cvt.u16.u32 	%rs7854, %r687;
	bfe.u32 	%r688, %r680, 24, 8;
	cvt.u16.u32 	%rs7855, %r688;
	ld.local.v2.b32 	{%r689, %r690}, [%rd31+32];
	bfe.u32 	%r691, %r689, 0, 8;
	cvt.u16.u32 	%rs7856, %r691;
	bfe.u32 	%r692, %r689, 8, 8;
	cvt.u16.u32 	%rs7857, %r692;
	bfe.u32 	%r693, %r689, 16, 8;
	cvt.u16.u32 	%rs7858, %r693;
	bfe.u32 	%r694, %r689, 24, 8;
	cvt.u16.u32 	%rs7859, %r694;
	bfe.u32 	%r695, %r690, 0, 8;
	cvt.u16.u32 	%rs7860, %r695;
	bfe.u32 	%r696, %r690, 8, 8;
	cvt.u16.u32 	%rs7861, %r696;
	bfe.u32 	%r697, %r690, 16, 8;
	cvt.u16.u32 	%rs7862, %r697;
	bfe.u32 	%r698, %r690, 24, 8;
	cvt.u16.u32 	%rs7863, %r698;
	ld.local.v2.b32 	{%r699, %r700}, [%rd31+40];
	bfe.u32 	%r701, %r699, 0, 8;
	cvt.u16.u32 	%rs7864, %r701;
	bfe.u32 	%r702, %r699, 8, 8;
	cvt.u16.u32 	%rs7865, %r702;
	bfe.u32 	%r703, %r699, 16, 8;
	cvt.u16.u32 	%rs7866, %r703;
	bfe.u32 	%r704, %r699, 24, 8;
	cvt.u16.u32 	%rs7867, %r704;
	bfe.u32 	%r705, %r700, 0, 8;
	cvt.u16.u32 	%rs7868, %r705;
	bfe.u32 	%r706, %r700, 8, 8;
	cvt.u16.u32 	%rs7869, %r706;
	bfe.u32 	%r707, %r700, 16, 8;
	cvt.u16.u32 	%rs7870, %r707;
	bfe.u32 	%r708, %r700, 24, 8;
	cvt.u16.u32 	%rs7871, %r708;
	ld.local.v2.u8 	{%rs7872, %rs7873}, [%rd31+48];
	bra.uni 	$L__BB8_787;
$L__BB8_738:
	and.b16  	%rs3987, %rs7825, 255;
	setp.eq.s16 	%p5, %rs3987, 0;
	mov.b32 	%r8803, 1;
	@%p5 bra 	$L__BB8_734;
	and.b16  	%rs3988, %rs7826, 255;
	setp.eq.s16 	%p6, %rs3988, 0;
	mov.b32 	%r8803, 2;
	@%p6 bra 	$L__BB8_734;
	and.b16  	%rs3989, %rs7827, 255;
	setp.eq.s16 	%p7, %rs3989, 0;
	mov.b32 	%r8803, 3;
	@%p7 bra 	$L__BB8_734;
	and.b16  	%rs3990, %rs7828, 255;
	setp.eq.s16 	%p8, %rs3990, 0;
	mov.b32 	%r8803, 4;
	@%p8 bra 	$L__BB8_734;
	and.b16  	%rs3991, %rs7829, 255;
	setp.eq.s16 	%p9, %rs3991, 0;
	mov.b32 	%r8803, 5;
	@%p9 bra 	$L__BB8_734;
	and.b16  	%rs3992, %rs7830, 255;
	setp.eq.s16 	%p10, %rs3992, 0;
	mov.b32 	%r8803, 6;
	@%p10 bra 	$L__BB8_734;
	and.b16  	%rs3993, %rs7831, 255;
	setp.eq.s16 	%p11, %rs3993, 0;
	mov.b32 	%r8803, 7;
	@%p11 bra 	$L__BB8_734;
	and.b16  	%rs3994, %rs7832, 255;
	setp.eq.s16 	%p12, %rs3994, 0;
	mov.b32 	%r8803, 8;
	@%p12 bra 	$L__BB8_734;
	and.b16  	%rs3995, %rs7833, 255;
	setp.eq.s16 	%p13, %rs3995, 0;
	mov.b32 	%r8803, 9;
	@%p13 bra 	$L__BB8_734;
	and.b16  	%rs3996, %rs7834, 255;
	setp.eq.s16 	%p14, %rs3996, 0;
	mov.b32 	%r8803, 10;
	@%p14 bra 	$L__BB8_734;
	and.b16  	%rs3997, %rs7835, 255;
	setp.eq.s16 	%p15, %rs3997, 0;
	mov.b32 	%r8803, 11;
	@%p15 bra 	$L__BB8_734;
	and.b16  	%rs3998, %rs7836, 255;
	setp.eq.s16 	%p16, %rs3998, 0;
	mov.b32 	%r8803, 12;
	@%p16 bra 	$L__BB8_734;
	and.b16  	%rs3999, %rs7837, 255;
	setp.eq.s16 	%p17, %rs3999, 0;
	mov.b32 	%r8803, 13;
	@%p17 bra 	$L__BB8_734;
	and.b16  	%rs4000, %rs7838, 255;
	setp.eq.s16 	%p18, %rs4000, 0;
	mov.b32 	%r8803, 14;
	@%p18 bra 	$L__BB8_734;
	and.b16  	%rs4001, %rs7839, 255;
	setp.eq.s16 	%p19, %rs4001, 0;
	mov.b32 	%r8803, 15;
	@%p19 bra 	$L__BB8_734;
	and.b16  	%rs4002, %rs7840, 255;
	setp.eq.s16 	%p20, %rs4002, 0;
	mov.b32 	%r8803, 16;
	@%p20 bra 	$L__BB8_734;
	and.b16  	%rs4003, %rs7841, 255;
	setp.eq.s16 	%p21, %rs4003, 0;
	mov.b32 	%r8803, 17;
	@%p21 bra 	$L__BB8_734;
	and.b16  	%rs4004, %rs7842, 255;
	setp.eq.s16 	%p22, %rs4004, 0;
	mov.b32 	%r8803, 18;
	@%p22 bra 	$L__BB8_734;
	and.b16  	%rs4005, %rs7843, 255;
	setp.eq.s16 	%p23, %rs4005, 0;
	mov.b32 	%r8803, 19;
	@%p23 bra 	$L__BB8_734;
	and.b16  	%rs4006, %rs7844, 255;
	setp.eq.s16 	%p24, %rs4006, 0;
	mov.b32 	%r8803, 20;
	@%p24 bra 	$L__BB8_734;
	and.b16  	%rs4007, %rs7845, 255;
	setp.eq.s16 	%p25, %rs4007, 0;
	mov.b32 	%r8803, 21;
	@%p25 bra 	$L__BB8_734;
	and.b16  	%rs4008, %rs7846, 255;
	setp.eq.s16 	%p26, %rs4008, 0;
	mov.b32 	%r8803, 22;
	@%p26 bra 	$L__BB8_734;
	and.b16  	%rs4009, %rs7847, 255;
	setp.eq.s16 	%p27, %rs4009, 0;
	mov.b32 	%r8803, 23;
	@%p27 bra 	$L__BB8_734;
	and.b16  	%rs4010, %rs7848, 255;
	setp.eq.s16 	%p28, %rs4010, 0;
	mov.b32 	%r8803, 24;
	@%p28 bra 	$L__BB8_734;
	and.b16  	%rs4011, %rs7849, 255;
	setp.eq.s16 	%p29, %rs4011, 0;
	mov.b32 	%r8803, 25;
	@%p29 bra 	$L__BB8_734;
	and.b16  	%rs4012, %rs7850, 255;
	setp.eq.s16 	%p30, %rs4012, 0;
	mov.b32 	%r8803, 26;
	@%p30 bra 	$L__BB8_734;
	and.b16  	%rs4013, %rs7851, 255;
	setp.eq.s16 	%p31, %rs4013, 0;
	mov.b32 	%r8803, 27;
	@%p31 bra 	$L__BB8_734;
	and.b16  	%rs4014, %rs7852, 255;
	setp.eq.s16 	%p32, %rs4014, 0;
	mov.b32 	%r8803, 28;
	@%p32 bra 	$L__BB8_734;
	and.b16  	%rs4015, %rs7853, 255;
	setp.eq.s16 	%p33, %rs4015, 0;
	mov.b32 	%r8803, 29;
	@%p33 bra 	$L__BB8_734;
	and.b16  	%rs4016, %rs7854, 255;
	setp.eq.s16 	%p34, %rs4016, 0;
	mov.b32 	%r8803, 30;
	@%p34 bra 	$L__BB8_734;
	and.b16  	%rs4017, %rs7855, 255;
	setp.eq.s16 	%p35, %rs4017, 0;
	mov.b32 	%r8803, 31;
	@%p35 bra 	$L__BB8_734;
	and.b16  	%rs4018, %rs7856, 255;
	setp.eq.s16 	%p36, %rs4018, 0;
	mov.b32 	%r8803, 32;
	@%p36 bra 	$L__BB8_734;
	and.b16  	%rs4019, %rs7857, 255;
	setp.eq.s16 	%p37, %rs4019, 0;
	mov.b32 	%r8803, 33;
	@%p37 bra 	$L__BB8_734;
	and.b16  	%rs4020, %rs7858, 255;
	setp.eq.s16 	%p38, %rs4020, 0;
	mov.b32 	%r8803, 34;
	@%p38 bra 	$L__BB8_734;
	and.b16  	%rs4021, %rs7859, 255;
	setp.eq.s16 	%p39, %rs4021, 0;
	mov.b32 	%r8803, 35;
	@%p39 bra 	$L__BB8_734;
	and.b16  	%rs4022, %rs7860, 255;
	setp.eq.s16 	%p40, %rs4022, 0;
	mov.b32 	%r8803, 36;
	@%p40 bra 	$L__BB8_734;
	and.b16  	%rs4023, %rs7861, 255;
	setp.eq.s16 	%p41, %rs4023, 0;
	mov.b32 	%r8803, 37;
	@%p41 bra 	$L__BB8_734;
	and.b16  	%rs4024, %rs7862, 255;
	setp.eq.s16 	%p42, %rs4024, 0;
	mov.b32 	%r8803, 38;
	@%p42 bra 	$L__BB8_734;
	and.b16  	%rs4025, %rs7863, 255;
	setp.eq.s16 	%p43, %rs4025, 0;
	mov.b32 	%r8803, 39;
	@%p43 bra 	$L__BB8_734;
	and.b16  	%rs4026, %rs7864, 255;
	setp.eq.s16 	%p44, %rs4026, 0;
	mov.b32 	%r8803, 40;
	@%p44 bra 	$L__BB8_734;
	and.b16  	%rs4027, %rs7865, 255;
	setp.eq.s16 	%p45, %rs4027, 0;
	mov.b32 	%r8803, 41;
	@%p45 bra 	$L__BB8_734;
	and.b16  	%rs4028, %rs7866, 255;
	setp.eq.s16 	%p46, %rs4028, 0;
	mov.b32 	%r8803, 42;
	@%p46 bra 	$L__BB8_734;
	and.b16  	%rs4029, %rs7867, 255;
	setp.eq.s16 	%p47, %rs4029, 0;
	mov.b32 	%r8803, 43;
	@%p47 bra 	$L__BB8_734;
	and.b16  	%rs4030, %rs7868, 255;
	setp.eq.s16 	%p48, %rs4030, 0;
	mov.b32 	%r8803, 44;
	@%p48 bra 	$L__BB8_734;
	and.b16  	%rs4031, %rs7869, 255;
	setp.eq.s16 	%p49, %rs4031, 0;
	mov.b32 	%r8803, 45;
	@%p49 bra 	$L__BB8_734;
	and.b16  	%rs4032, %rs7870, 255;
	setp.eq.s16 	%p50, %rs4032, 0;
	mov.b32 	%r8803, 46;
	@%p50 bra 	$L__BB8_734;
	and.b16  	%rs4033, %rs7871, 255;
	setp.eq.s16 	%p51, %rs4033, 0;
	mov.b32 	%r8803, 47;
	@%p51 bra 	$L__BB8_734;
	and.b16  	%rs4034, %rs7872, 255;
	setp.eq.s16 	%p52, %rs4034, 0;
	mov.b32 	%r8803, 48;
	@%p52 bra 	$L__BB8_734;
	and.b16  	%rs4035, %rs7873, 255;
	setp.eq.s16 	%p53, %rs4035, 0;
	mov.b32 	%r8803, 49;
	@%p53 bra 	$L__BB8_734;
$L__BB8_787:
	add.s32 	%r8760, %r8760, %r187;
	add.f64 	%fd138, %fd64, %fd138;
	sub.s64 	%rd78, %rd65, %rd270;
	setp.lt.u64 	%p56, %rd78, 256;
	@%p56 bra 	$L__BB8_847;
	add.s64 	%rd270, %rd270, 256;
	setp.le.u64 	%p57, %rd270, %rd30;
	@%p57 bra 	$L__BB8_733;
$L__BB8_789:
	setp.le.u64 	%p58, %rd65, %rd270;
	@%p58 bra 	$L__BB8_847;
	cvt.u32.u64 	%r709, %rd270;
	cvt.u32.u64 	%r710, %rd65;
	sub.s32 	%r195, %r710, %r709;
	setp.ge.s32 	%p59, %r184, %r195;
	@%p59 bra 	$L__BB8_847;
	add.u64 	%rd36, %SPL, 128;
	add.u64 	%rd37, %SPL, 192;
	mov.u32 	%r8807, %r184;
$L__BB8_792:
	cvt.u64.u32 	%rd81, %r8807;
	add.s64 	%rd82, %rd270, %rd81;
	shl.b64 	%rd83, %rd82, 6;
	add.s64 	%rd84, %rd2, %rd83;
	ld.global.v2.b32 	{%r712, %r713}, [%rd84];
	bfe.u32 	%r714, %r712, 0, 8;
	cvt.u16.u32 	%rs6861, %r714;
	ld.global.v2.b32 	{%r715, %r716}, [%rd84+8];
	ld.global.v2.b32 	{%r717, %r718}, [%rd84+16];
	ld.global.v2.b32 	{%r719, %r720}, [%rd84+24];
	ld.global.v2.b32 	{%r721, %r722}, [%rd84+32];
	ld.global.v2.b32 	{%r723, %r724}, [%rd84+40];
	ld.global.v2.u8 	{%rs4037, %rs4038}, [%rd84+48];
	ld.global.u32 	%r198, [%rd84+52];
	ld.global.f64 	%fd70, [%rd84+56];
	and.b16  	%rs4039, %rs7824, 255;
	cvt.u32.u16 	%r725, %rs7831;
	cvt.u32.u16 	%r726, %rs7830;
	prmt.b32 	%r727, %r726, %r725, 0x3340U;
	cvt.u32.u16 	%r728, %rs7829;
	cvt.u32.u16 	%r729, %rs7828;
	prmt.b32 	%r730, %r729, %r728, 0x3340U;
	prmt.b32 	%r731, %r730, %r727, 0x5410U;
	cvt.u32.u16 	%r732, %rs7827;
	cvt.u32.u16 	%r733, %rs7826;
	prmt.b32 	%r734, %r733, %r732, 0x3340U;
	cvt.u32.u16 	%r735, %rs7825;
	cvt.u32.u16 	%r736, %rs7824;
	prmt.b32 	%r737, %r736, %r735, 0x3340U;
	prmt.b32 	%r738, %r737, %r734, 0x5410U;
	st.local.v2.b32 	[%rd36], {%r738, %r731};
	cvt.u32.u16 	%r739, %rs7839;
	cvt.u32.u16 	%r740, %rs7838;
	prmt.b32 	%r741, %r740, %r739, 0x3340U;
	cvt.u32.u16 	%r742, %rs7837;
	cvt.u32.u16 	%r743, %rs7836;
	prmt.b32 	%r744, %r743, %r742, 0x3340U;
	prmt.b32 	%r745, %r744, %r741, 0x5410U;
	cvt.u32.u16 	%r746, %rs7835;
	cvt.u32.u16 	%r747, %rs7834;
	prmt.b32 	%r748, %r747, %r746, 0x3340U;
	cvt.u32.u16 	%r749, %rs7833;
	cvt.u32.u16 	%r750, %rs7832;
	prmt.b32 	%r751, %r750, %r749, 0x3340U;
	prmt.b32 	%r752, %r751, %r748, 0x5410U;
	st.local.v2.b32 	[%rd36+8], {%r752, %r745};
	cvt.u32.u16 	%r753, %rs7847;
	cvt.u32.u16 	%r754, %rs7846;
	prmt.b32 	%r755, %r754, %r753, 0x3340U;
	cvt.u32.u16 	%r756, %rs7845;
	cvt.u32.u16 	%r757, %rs7844;
	prmt.b32 	%r758, %r757, %r756, 0x3340U;
	prmt.b32 	%r759, %r758, %r755, 0x5410U;
	cvt.u32.u16 	%r760, %rs7843;
	cvt.u32.u16 	%r761, %rs7842;
	prmt.b32 	%r762, %r761, %r760, 0x3340U;
	cvt.u32.u16 	%r763, %rs7841;
	cvt.u32.u16 	%r764, %rs7840;
	prmt.b32 	%r765, %r764, %r763, 0x3340U;
	prmt.b32 	%r766, %r765, %r762, 0x5410U;
	st.local.v2.b32 	[%rd36+16], {%r766, %r759};
	cvt.u32.u16 	%r767, %rs7855;
	cvt.u32.u16 	%r768, %rs7854;
	prmt.b32 	%r769, %r768, %r767, 0x3340U;
	cvt.u32.u16 	%r770, %rs7853;
	cvt.u32.u16 	%r771, %rs7852;
	prmt.b32 	%r772, %r771, %r770, 0x3340U;
	prmt.b32 	%r773, %r772, %r769, 0x5410U;
	cvt.u32.u16 	%r774, %rs7851;
	cvt.u32.u16 	%r775, %rs7850;
	prmt.b32 	%r776, %r775, %r774, 0x3340U;
	cvt.u32.u16 	%r777, %rs7849;
	cvt.u32.u16 	%r778, %rs7848;
	prmt.b32 	%r779, %r778, %r777, 0x3340U;
	prmt.b32 	%r780, %r779, %r776, 0x5410U;
	st.local.v2.b32 	[%rd36+24], {%r780, %r773};
	cvt.u32.u16 	%r781, %rs7863;
	cvt.u32.u16 	%r782, %rs7862;
	prmt.b32 	%r783, %r782, %r781, 0x3340U;
	cvt.u32.u16 	%r784, %rs7861;
	cvt.u32.u16 	%r785, %rs7860;
	prmt.b32 	%r786, %r785, %r784, 0x3340U;
	prmt.b32 	%r787, %r786, %r783, 0x5410U;
	cvt.u32.u16 	%r788, %rs7859;
	cvt.u32.u16 	%r789, %rs7858;
	prmt.b32 	%r790, %r789, %r788, 0x3340U;
	cvt.u32.u16 	%r791, %rs7857;
	cvt.u32.u16 	%r792, %rs7856;
	prmt.b32 	%r793, %r792, %r791, 0x3340U;
	prmt.b32 	%r794, %r793, %r790, 0x5410U;
	st.local.v2.b32 	[%rd36+32], {%r794, %r787};
	cvt.u32.u16 	%r795, %rs7871;
	cvt.u32.u16 	%r796, %rs7870;
	prmt.b32 	%r797, %r796, %r795, 0x3340U;
	cvt.u32.u16 	%r798, %rs7869;
	cvt.u32.u16 	%r799, %rs7868;
	prmt.b32 	%r800, %r799, %r798, 0x3340U;
	prmt.b32 	%r801, %r800, %r797, 0x5410U;
	cvt.u32.u16 	%r802, %rs7867;
	cvt.u32.u16 	%r803, %rs7866;
	prmt.b32 	%r804, %r803, %r802, 0x3340U;
	cvt.u32.u16 	%r805, %rs7865;
	cvt.u32.u16 	%r806, %rs7864;
	prmt.b32 	%r807, %r806, %r805, 0x3340U;
	prmt.b32 	%r808, %r807, %r804, 0x5410U;
	st.local.v2.b32 	[%rd36+40], {%r808, %r801};
	st.local.v2.u8 	[%rd36+48], {%rs7872, %rs7873};
	st.local.u32 	[%rd36+52], %r8760;
	st.local.f64 	[%rd36+56], %fd138;
	st.local.v2.b32 	[%rd37], {%r712, %r713};
	st.local.v2.b32 	[%rd37+8], {%r715, %r716};
	st.local.v2.b32 	[%rd37+16], {%r717, %r718};
	st.local.v2.b32 	[%rd37+24], {%r719, %r720};
	st.local.v2.b32 	[%rd37+32], {%r721, %r722};
	st.local.v2.b32 	[%rd37+40], {%r723, %r724};
	st.local.v2.u8 	[%rd37+48], {%rs4037, %rs4038};
	st.local.u32 	[%rd37+52], %r198;
	st.local.f64 	[%rd37+56], %fd70;
	setp.ne.s16 	%p60, %rs4039, 0;
	mov.b32 	%r8809, 0;
	@%p60 bra 	$L__BB8_797;
$L__BB8_793:
	and.b16  	%rs4089, %rs6861, 255;
	setp.eq.s16 	%p110, %rs4089, 0;
	@%p110 bra 	$L__BB8_846;
	mov.b32 	%r8810, 0;
$L__BB8_795:
	add.s32 	%r859, %r8810, %r8809;
	cvt.u64.u32 	%rd85, %r859;
	add.s64 	%rd86, %rd36, %rd85;
	st.local.u8 	[%rd86], %rs6861;
	add.s32 	%r201, %r8810, 1;
	cvt.u64.u32 	%rd87, %r8810;
	add.s64 	%rd88, %rd37, %rd87;
	ld.local.u8 	%rs6861, [%rd88+1];
	setp.ne.s16 	%p111, %rs6861, 0;
	mov.u32 	%r8810, %r201;
	@%p111 bra 	$L__BB8_795;
	ld.local.u32 	%r8760, [%rd36+52];
	ld.local.f64 	%fd138, [%rd36+56];
	ld.local.v2.b32 	{%r860, %r861}, [%rd36];
	bfe.u32 	%r862, %r860, 0, 8;
	cvt.u16.u32 	%rs7824, %r862;
	bfe.u32 	%r863, %r860, 8, 8;
	cvt.u16.u32 	%rs7825, %r863;
	bfe.u32 	%r864, %r860, 16, 8;
	cvt.u16.u32 	%rs7826, %r864;
	bfe.u32 	%r865, %r860, 24, 8;
	cvt.u16.u32 	%rs7827, %r865;
	bfe.u32 	%r866, %r861, 0, 8;
	cvt.u16.u32 	%rs7828, %r866;
	bfe.u32 	%r867, %r861, 8, 8;
	cvt.u16.u32 	%rs7829, %r867;
	bfe.u32 	%r868, %r861, 16, 8;
	cvt.u16.u32 	%rs7830, %r868;
	bfe.u32 	%r869, %r861, 24, 8;
	cvt.u16.u32 	%rs7831, %r869;
	ld.local.v2.b32 	{%r870, %r871}, [%rd36+8];
	bfe.u32 	%r872, %r870, 0, 8;
	cvt.u16.u32 	%rs7832, %r872;
	bfe.u32 	%r873, %r870, 8, 8;
	cvt.u16.u32 	%rs7833, %r873;
	bfe.u32 	%r874, %r870, 16, 8;
	cvt.u16.u32 	%rs7834, %r874;
	bfe.u32 	%r875, %r870, 24, 8;
	cvt.u16.u32 	%rs7835, %r875;
	bfe.u32 	%r876, %r871, 0, 8;
	cvt.u16.u32 	%rs7836, %r876;
	bfe.u32 	%r877, %r871, 8, 8;
	cvt.u16.u32 	%rs7837, %r877;
	bfe.u32 	%r878, %r871, 16, 8;
	cvt.u16.u32 	%rs7838, %r878;
	bfe.u32 	%r879, %r871, 24, 8;
	cvt.u16.u32 	%rs7839, %r879;
	ld.local.v2.b32 	{%r880, %r881}, [%rd36+16];
	bfe.u32 	%r882, %r880, 0, 8;
	cvt.u16.u32 	%rs7840, %r882;
	bfe.u32 	%r883, %r880, 8, 8;
	cvt.u16.u32 	%rs7841, %r883;
	bfe.u32 	%r884, %r880, 16, 8;
	cvt.u16.u32 	%rs7842, %r884;
	bfe.u32 	%r885, %r880, 24, 8;
	cvt.u16.u32 	%rs7843, %r885;
	bfe.u32 	%r886, %r881, 0, 8;
	cvt.u16.u32 	%rs7844, %r886;
	bfe.u32 	%r887, %r881, 8, 8;
	cvt.u16.u32 	%rs7845, %r887;
	bfe.u32 	%r888, %r881, 16, 8;
	cvt.u16.u32 	%rs7846, %r888;
	bfe.u32 	%r889, %r881, 24, 8;
	cvt.u16.u32 	%rs7847, %r889;
	ld.local.v2.b32 	{%r890, %r891}, [%rd36+24];
	bfe.u32 	%r892, %r890, 0, 8;
	cvt.u16.u32 	%rs7848, %r892;
	bfe.u32 	%r893, %r890, 8, 8;
	cvt.u16.u32 	%rs7849, %r893;
	bfe.u32 	%r894, %r890, 16, 8;
	cvt.u16.u32 	%rs7850, %r894;
	bfe.u32 	%r895, %r890, 24, 8;
	cvt.u16.u32 	%rs7851, %r895;
	bfe.u32 	%r896, %r891, 0, 8;
	cvt.u16.u32 	%rs7852, %r896;
	bfe.u32 	%r897, %r891, 8, 8;
	cvt.u16.u32 	%rs7853, %r897;
	bfe.u32 	%r898, %r891, 16, 8;
	cvt.u16.u32 	%rs7854, %r898;
	bfe.u32 	%r899, %r891, 24, 8;
	cvt.u16.u32 	%rs7855, %r899;
	ld.local.v2.b32 	{%r900, %r901}, [%rd36+32];
	bfe.u32 	%r902, %r900, 0, 8;
	cvt.u16.u32 	%rs7856, %r902;
	bfe.u32 	%r903, %r900, 8, 8;
	cvt.u16.u32 	%rs7857, %r903;
	bfe.u32 	%r904, %r900, 16, 8;
	cvt.u16.u32 	%rs7858, %r904;
	bfe.u32 	%r905, %r900, 24, 8;
	cvt.u16.u32 	%rs7859, %r905;
	bfe.u32 	%r906, %r901, 0, 8;
	cvt.u16.u32 	%rs7860, %r906;
	bfe.u32 	%r907, %r901, 8, 8;
	cvt.u16.u32 	%rs7861, %r907;
	bfe.u32 	%r908, %r901, 16, 8;
	cvt.u16.u32 	%rs7862, %r908;
	bfe.u32 	%r909, %r901, 24, 8;
	cvt.u16.u32 	%rs7863, %r909;
	ld.local.v2.b32 	{%r910, %r911}, [%rd36+40];
	bfe.u32 	%r912, %r910, 0, 8;
	cvt.u16.u32 	%rs7864, %r912;
	bfe.u32 	%r913, %r910, 8, 8;
	cvt.u16.u32 	%rs7865, %r913;
	bfe.u32 	%r914, %r910, 16, 8;
	cvt.u16.u32 	%rs7866, %r914;
	bfe.u32 	%r915, %r910, 24, 8;
	cvt.u16.u32 	%rs7867, %r915;
	bfe.u32 	%r916, %r911, 0, 8;
	cvt.u16.u32 	%rs7868, %r916;
	bfe.u32 	%r917, %r911, 8, 8;
	cvt.u16.u32 	%rs7869, %r917;
	bfe.u32 	%r918, %r911, 16, 8;
	cvt.u16.u32 	%rs7870, %r918;
	bfe.u32 	%r919, %r911, 24, 8;
	cvt.u16.u32 	%rs7871, %r919;
	ld.local.v2.u8 	{%rs7872, %rs7873}, [%rd36+48];
	bra.uni 	$L__BB8_846;
$L__BB8_797:
	and.b16  	%rs4040, %rs7825, 255;
	setp.eq.s16 	%p61, %rs4040, 0;
	mov.b32 	%r8809, 1;
	@%p61 bra 	$L__BB8_793;
	and.b16  	%rs4041, %rs7826, 255;
	setp.eq.s16 	%p62, %rs4041, 0;
	mov.b32 	%r8809, 2;
	@%p62 bra 	$L__BB8_793;
	and.b16  	%rs4042, %rs7827, 255;
	setp.eq.s16 	%p63, %rs4042, 0;
	mov.b32 	%r8809, 3;
	@%p63 bra 	$L__BB8_793;
	and.b16  	%rs4043, %rs7828, 255;
	setp.eq.s16 	%p64, %rs4043, 0;
	mov.b32 	%r8809, 4;
	@%p64 bra 	$L__BB8_793;
	and.b16  	%rs4044, %rs7829, 255;
	setp.eq.s16 	%p65, %rs4044, 0;
	mov.b32 	%r8809, 5;
	@%p65 bra 	$L__BB8_793;
	and.b16  	%rs4045, %rs7830, 255;
	setp.eq.s16 	%p66, %rs4045, 0;
	mov.b32 	%r8809, 6;
	@%p66 bra 	$L__BB8_793;
	and.b16  	%rs4046, %rs7831, 255;
	setp.eq.s16 	%p67, %rs4046, 0;
	mov.b32 	%r8809, 7;
	@%p67 bra 	$L__BB8_793;
	and.b16  	%rs4047, %rs7832, 255;
	setp.eq.s16 	%p68, %rs4047, 0;
	mov.b32 	%r8809, 8;
	@%p68 bra 	$L__BB8_793;
	and.b16  	%rs4048, %rs7833, 255;
	setp.eq.s16 	%p69, %rs4048, 0;
	mov.b32 	%r8809, 9;
	@%p69 bra 	$L__BB8_793;
	and.b16  	%rs4049, %rs7834, 255;
	setp.eq.s16 	%p70, %rs4049, 0;
	mov.b32 	%r8809, 10;
	@%p70 bra 	$L__BB8_793;
	and.b16  	%rs4050, %rs7835, 255;
	setp.eq.s16 	%p71, %rs4050, 0;
	mov.b32 	%r8809, 11;
	@%p71 bra 	$L__BB8_793;
	and.b16  	%rs4051, %rs7836, 255;
	setp.eq.s16 	%p72, %rs4051, 0;
	mov.b32 	%r8809, 12;
	@%p72 bra 	$L__BB8_793;
	and.b16  	%rs4052, %rs7837, 255;
	setp.eq.s16 	%p73, %rs4052, 0;
	mov.b32 	%r8809, 13;
	@%p73 bra 	$L__BB8_793;
	and.b16  	%rs4053, %rs7838, 255;
	setp.eq.s16 	%p74, %rs4053, 0;
	mov.b32 	%r8809, 14;
	@%p74 bra 	$L__BB8_793;
	and.b16  	%rs4054, %rs7839, 255;
	setp.eq.s16 	%p75, %rs4054, 0;
	mov.b32 	%r8809, 15;
	@%p75 bra 	$L__BB8_793;
	and.b16  	%rs4055, %rs7840, 255;
	setp.eq.s16 	%p76, %rs4055, 0;
	mov.b32 	%r8809, 16;
	@%p76 bra 	$L__BB8_793;
	and.b16  	%rs4056, %rs7841, 255;
	setp.eq.s16 	%p77, %rs4056, 0;
	mov.b32 	%r8809, 17;
	@%p77 bra 	$L__BB8_793;
	and.b16  	%rs4057, %rs7842, 255;
	setp.eq.s16 	%p78, %rs4057, 0;
	mov.b32 	%r8809, 18;
	@%p78 bra 	$L__BB8_793;
	and.b16  	%rs4058, %rs7843, 255;
	setp.eq.s16 	%p79, %rs4058, 0;
	mov.b32 	%r8809, 19;
	@%p79 bra 	$L__BB8_793;
	and.b16  	%rs4059, %rs7844, 255;
	setp.eq.s16 	%p80, %rs4059, 0;
	mov.b32 	%r8809, 20;
	@%p80 bra 	$L__BB8_793;
	and.b16  	%rs4060, %rs7845, 255;
	setp.eq.s16 	%p81, %rs4060, 0;
	mov.b32 	%r8809, 21;
	@%p81 bra 	$L__BB8_793;
	and.b16  	%rs4061, %rs7846, 255;
	setp.eq.s16 	%p82, %rs4061, 0;
	mov.b32 	%r8809, 22;
	@%p82 bra 	$L__BB8_793;
	and.b16  	%rs4062, %rs7847, 255;
	setp.eq.s16 	%p83, %rs4062, 0;
	mov.b32 	%r8809, 23;
	@%p83 bra 	$L__BB8_793;
	and.b16  	%rs4063, %rs7848, 255;
	setp.eq.s16 	%p84, %rs4063, 0;
	mov.b32 	%r8809, 24;
	@%p84 bra 	$L__BB8_793;
	and.b16  	%rs4064, %rs7849, 255;
	setp.eq.s16 	%p85, %rs4064, 0;
	mov.b32 	%r8809, 25;
	@%p85 bra 	$L__BB8_793;
	and.b16  	%rs4065, %rs7850, 255;
	setp.eq.s16 	%p86, %rs4065, 0;
	mov.b32 	%r8809, 26;
	@%p86 bra 	$L__BB8_793;
	and.b16  	%rs4066, %rs7851, 255;
	setp.eq.s16 	%p87, %rs4066, 0;
	mov.b32 	%r8809, 27;
	@%p87 bra 	$L__BB8_793;
	and.b16  	%rs4067, %rs7852, 255;
	setp.eq.s16 	%p88, %rs4067, 0;
	mov.b32 	%r8809, 28;
	@%p88 bra 	$L__BB8_793;
	and.b16  	%rs4068, %rs7853, 255;
	setp.eq.s16 	%p89, %rs4068, 0;
	mov.b32 	%r8809, 29;
	@%p89 bra 	$L__BB8_793;
	and.b16  	%rs4069, %rs7854, 255;
	setp.eq.s16 	%p90, %rs4069, 0;
	mov.b32 	%r8809, 30;
	@%p90 bra 	$L__BB8_793;
	and.b16  	%rs4070, %rs7855, 255;
	setp.eq.s16 	%p91, %rs4070, 0;
	mov.b32 	%r8809, 31;
	@%p91 bra 	$L__BB8_793;
	and.b16  	%rs4071, %rs7856, 255;
	setp.eq.s16 	%p92, %rs4071, 0;
	mov.b32 	%r8809, 32;
	@%p92 bra 	$L__BB8_793;
	and.b16  	%rs4072, %rs7857, 255;
	setp.eq.s16 	%p93, %rs4072, 0;
	mov.b32 	%r8809, 33;
	@%p93 bra 	$L__BB8_793;
	and.b16  	%rs4073, %rs7858, 255;
	setp.eq.s16 	%p94, %rs4073, 0;
	mov.b32 	%r8809, 34;
	@%p94 bra 	$L__BB8_793;
	and.b16  	%rs4074, %rs7859, 255;
	setp.eq.s16 	%p95, %rs4074, 0;
	mov.b32 	%r8809, 35;
	@%p95 bra 	$L__BB8_793;
	and.b16  	%rs4075, %rs7860, 255;
	setp.eq.s16 	%p96, %rs4075, 0;
	mov.b32 	%r8809, 36;
	@%p96 bra 	$L__BB8_793;
	and.b16  	%rs4076, %rs7861, 255;
	setp.eq.s16 	%p97, %rs4076, 0;
	mov.b32 	%r8809, 37;
	@%p97 bra 	$L__BB8_793;
	and.b16  	%rs4077, %rs7862, 255;
	setp.eq.s16 	%p98, %rs4077, 0;
	mov.b32 	%r8809, 38;
	@%p98 bra 	$L__BB8_793;
	and.b16  	%rs4078, %rs7863, 255;
	setp.eq.s16 	%p99, %rs4078, 0;
	mov.b32 	%r8809, 39;
	@%p99 bra 	$L__BB8_793;
	and.b16  	%rs4079, %rs7864, 255;
	setp.eq.s16 	%p100, %rs4079, 0;
	mov.b32 	%r8809, 40;
	@%p100 bra 	$L__BB8_793;
	and.b16  	%rs4080, %rs7865, 255;
	setp.eq.s16 	%p101, %rs4080, 0;
	mov.b32 	%r8809, 41;
	@%p101 bra 	$L__BB8_793;
	and.b16  	%rs4081, %rs7866, 255;
	setp.eq.s16 	%p102, %rs4081, 0;
	mov.b32 	%r8809, 42;
	@%p102 bra 	$L__BB8_793;
	and.b16  	%rs4082, %rs7867, 255;
	setp.eq.s16 	%p103, %rs4082, 0;
	mov.b32 	%r8809, 43;
	@%p103 bra 	$L__BB8_793;
	and.b16  	%rs4083, %rs7868, 255;
	setp.eq.s16 	%p104, %rs4083, 0;
	mov.b32 	%r8809, 44;
	@%p104 bra 	$L__BB8_793;
	and.b16  	%rs4084, %rs7869, 255;
	setp.eq.s16 	%p105, %rs4084, 0;
	mov.b32 	%r8809, 45;
	@%p105 bra 	$L__BB8_793;
	and.b16  	%rs4085, %rs7870, 255;
	setp.eq.s16 	%p106, %rs4085, 0;
	mov.b32 	%r8809, 46;
	@%p106 bra 	$L__BB8_793;
	and.b16  	%rs4086, %rs7871, 255;
	setp.eq.s16 	%p107, %rs4086, 0;
	mov.b32 	%r8809, 47;
	@%p107 bra 	$L__BB8_793;
	and.b16  	%rs4087, %rs7872, 255;
	setp.eq.s16 	%p108, %rs4087, 0;
	mov.b32 	%r8809, 48;
	@%p108 bra 	$L__BB8_793;
	and.b16  	%rs4088, %rs7873, 255;
	setp.eq.s16 	%p109, %rs4088, 0;
	mov.b32 	%r8809, 49;
	@%p109 bra 	$L__BB8_793;
$L__BB8_846:
	add.s32 	%r8760, %r8760, %r198;
	add.f64 	%fd138, %fd70, %fd138;
	add.s32 	%r8807, %r8807, 256;
	setp.lt.s32 	%p112, %r8807, %r195;
	@%p112 bra 	$L__BB8_792;
$L__BB8_847:
	// begin inline asm
	mov.u32 %r920, %laneid;
	// end inline asm
	cvt.u32.u16 	%r1001, %rs7824;
	and.b32  	%r1002, %r1001, 255;
	and.b16  	%rs4090, %rs7825, 255;
	mul.wide.u16 	%r1003, %rs4090, 256;
	or.b32  	%r1004, %r1003, %r1002;
	cvt.u32.u16 	%r1005, %rs7826;
	shl.b32 	%r1006, %r1005, 16;
	and.b32  	%r1007, %r1006, 16711680;
	or.b32  	%r1008, %r1004, %r1007;
	cvt.u32.u16 	%r1009, %rs7827;
	shl.b32 	%r1010, %r1009, 24;
	or.b32  	%r922, %r1008, %r1010;
	cvt.u32.u16 	%r1011, %rs7828;
	and.b32  	%r1012, %r1011, 255;
	and.b16  	%rs4091, %rs7829, 255;
	mul.wide.u16 	%r1013, %rs4091, 256;
	or.b32  	%r1014, %r1013, %r1012;
	cvt.u32.u16 	%r1015, %rs7830;
	shl.b32 	%r1016, %r1015, 16;
	and.b32  	%r1017, %r1016, 16711680;
	or.b32  	%r1018, %r1014, %r1017;
	cvt.u32.u16 	%r1019, %rs7831;
	shl.b32 	%r1020, %r1019, 24;
	or.b32  	%r927, %r1018, %r1020;
	cvt.u32.u16 	%r1021, %rs7832;
	and.b32  	%r1022, %r1021, 255;
	and.b16  	%rs4092, %rs7833, 255;
	mul.wide.u16 	%r1023, %rs4092, 256;
	or.b32  	%r1024, %r1023, %r1022;
	cvt.u32.u16 	%r1025, %rs7834;
	shl.b32 	%r1026, %r1025, 16;
	and.b32  	%r1027, %r1026, 16711680;
	or.b32  	%r1028, %r1024, %r1027;
	cvt.u32.u16 	%r1029, %rs7835;
	shl.b32 	%r1030, %r1029, 24;
	or.b32  	%r932, %r1028, %r1030;
	cvt.u32.u16 	%r1031, %rs7836;
	and.b32  	%r1032, %r1031, 255;
	and.b16  	%rs4093, %rs7837, 255;
	mul.wide.u16 	%r1033, %rs4093, 256;
	or.b32  	%r1034, %r1033, %r1032;
	cvt.u32.u16 	%r1035, %rs7838;
	shl.b32 	%r1036, %r1035, 16;
	and.b32  	%r1037, %r1036, 16711680;
	or.b32  	%r1038, %r1034, %r1037;
	cvt.u32.u16 	%r1039, %rs7839;
	shl.b32 	%r1040, %r1039, 24;
	or.b32  	%r937, %r1038, %r1040;
	cvt.u32.u16 	%r1041, %rs7840;
	and.b32  	%r1042, %r1041, 255;
	and.b16  	%rs4094, %rs7841, 255;
	mul.wide.u16 	%r1043, %rs4094, 256;
	or.b32  	%r1044, %r1043, %r1042;
	cvt.u32.u16 	%r1045, %rs7842;
	shl.b32 	%r1046, %r1045, 16;
	and.b32  	%r1047, %r1046, 16711680;
	or.b32  	%r1048, %r1044, %r1047;
	cvt.u32.u16 	%r1049, %rs7843;
	shl.b32 	%r1050, %r1049, 24;
	or.b32  	%r942, %r1048, %r1050;
	cvt.u32.u16 	%r1051, %rs7844;
	and.b32  	%r1052, %r1051, 255;
	and.b16  	%rs4095, %rs7845, 255;
	mul.wide.u16 	%r1053, %rs4095, 256;
	or.b32  	%r1054, %r1053, %r1052;
	cvt.u32.u16 	%r1055, %rs7846;
	shl.b32 	%r1056, %r1055, 16;
	and.b32  	%r1057, %r1056, 16711680;
	or.b32  	%r1058, %r1054, %r1057;
	cvt.u32.u16 	%r1059, %rs7847;
	shl.b32 	%r1060, %r1059, 24;
	or.b32  	%r947, %r1058, %r1060;
	cvt.u32.u16 	%r1061, %rs7848;
	and.b32  	%r1062, %r1061, 255;
	and.b16  	%rs4096, %rs7849, 255;
	mul.wide.u16 	%r1063, %rs4096, 256;
	or.b32  	%r1064, %r1063, %r1062;
	cvt.u32.u16 	%r1065, %rs7850;
	shl.b32 	%r1066, %r1065, 16;
	and.b32  	%r1067, %r1066, 16711680;
	or.b32  	%r1068, %r1064, %r1067;
	cvt.u32.u16 	%r1069, %rs7851;
	shl.b32 	%r1070, %r1069, 24;
	or.b32  	%r952, %r1068, %r1070;
	cvt.u32.u16 	%r1071, %rs7852;
	and.b32  	%r1072, %r1071, 255;
	and.b16  	%rs4097, %rs7853, 255;
	mul.wide.u16 	%r1073, %rs4097, 256;
	or.b32  	%r1074, %r1073, %r1072;
	cvt.u32.u16 	%r1075, %rs7854;
	shl.b32 	%r1076, %r1075, 16;
	and.b32  	%r1077, %r1076, 16711680;
	or.b32  	%r1078, %r1074, %r1077;
	cvt.u32.u16 	%r1079, %rs7855;
	shl.b32 	%r1080, %r1079, 24;
	or.b32  	%r957, %r1078, %r1080;
	cvt.u32.u16 	%r1081, %rs7856;
	and.b32  	%r1082, %r1081, 255;
	and.b16  	%rs4098, %rs7857, 255;
	mul.wide.u16 	%r1083, %rs4098, 256;
	or.b32  	%r1084, %r1083, %r1082;
	cvt.u32.u16 	%r1085, %rs7858;
	shl.b32 	%r1086, %r1085, 16;
	and.b32  	%r1087, %r1086, 16711680;
	or.b32  	%r1088, %r1084, %r1087;
	cvt.u32.u16 	%r1089, %rs7859;
	shl.b32 	%r1090, %r1089, 24;
	or.b32  	%r962, %r1088, %r1090;
	cvt.u32.u16 	%r1091, %rs7860;
	and.b32  	%r1092, %r1091, 255;
	and.b16  	%rs4099, %rs7861, 255;
	mul.wide.u16 	%r1093, %rs4099, 256;
	or.b32  	%r1094, %r1093, %r1092;
	cvt.u32.u16 	%r1095, %rs7862;
	shl.b32 	%r1096, %r1095, 16;
	and.b32  	%r1097, %r1096, 16711680;
	or.b32  	%r1098, %r1094, %r1097;
	cvt.u32.u16 	%r1099, %rs7863;
	shl.b32 	%r1100, %r1099, 24;
	or.b32  	%r967, %r1098, %r1100;
	cvt.u32.u16 	%r1101, %rs7864;
	and.b32  	%r1102, %r1101, 255;
	and.b16  	%rs4100, %rs7865, 255;
	mul.wide.u16 	%r1103, %rs4100, 256;
	or.b32  	%r1104, %r1103, %r1102;
	cvt.u32.u16 	%r1105, %rs7866;
	shl.b32 	%r1106, %r1105, 16;
	and.b32  	%r1107, %r1106, 16711680;
	or.b32  	%r1108, %r1104, %r1107;
	cvt.u32.u16 	%r1109, %rs7867;
	shl.b32 	%r1110, %r1109, 24;
	or.b32  	%r972, %r1108, %r1110;
	cvt.u32.u16 	%r1111, %rs7868;
	and.b32  	%r1112, %r1111, 255;
	and.b16  	%rs4101, %rs7869, 255;
	mul.wide.u16 	%r1113, %rs4101, 256;
	or.b32  	%r1114, %r1113, %r1112;
	cvt.u32.u16 	%r1115, %rs7870;
	shl.b32 	%r1116, %r1115, 16;
	and.b32  	%r1117, %r1116, 16711680;
	or.b32  	%r1118, %r1114, %r1117;
	cvt.u32.u16 	%r1119, %rs7871;
	shl.b32 	%r1120, %r1119, 24;
	or.b32  	%r977, %r1118, %r1120;
	cvt.u32.u16 	%r1121, %rs7872;
	and.b32  	%r1122, %r1121, 255;
	and.b16  	%rs4102, %rs7873, 255;
	mul.wide.u16 	%r1123, %rs4102, 256;
	or.b32  	%r982, %r1123, %r1122;
	mov.b32 	%r998, 1;
	mov.b32 	%r999, 31;
	mov.b32 	%r1000, -1;
	// begin inline asm
	shfl.sync.down.b32 %r921, %r922, %r998, %r999, %r1000;
	// end inline asm
	// begin inline asm
	shfl.sync.down.b32 %r926, %r927, %r998, %r999, %r1000;
	// end inline asm
	// begin inline asm
	shfl.sync.down.b32 %r931, %r932, %r998, %r999, %r1000;
	// end inline asm
	// begin inline asm
	shfl.sync.down.b32 %r936, %r937, %r998, %r999, %r1000;
	// end inline asm
	// begin inline asm
	shfl.sync.down.b32 %r941, %r942, %r998, %r999, %r1000;
	// end inline asm
	// begin inline asm
	shfl.sync.down.b32 %r946, %r947, %r998, %r999, %r1000;
	// end inline asm
	// begin inline asm
	shfl.sync.down.b32 %r951, %r952, %r998, %r999, %r1000;
	// end inline asm
	// begin inline asm
	shfl.sync.down.b32 %r956, %r957, %r998, %r999, %r1000;
	// end inline asm
	// begin inline asm
	shfl.sync.down.b32 %r961, %r962, %r998, %r999, %r1000;
	// end inline asm
	// begin inline asm
	shfl.sync.down.b32 %r966, %r967, %r998, %r999, %r1000;
	// end inline asm
	// begin inline asm
	shfl.sync.down.b32 %r971, %r972, %r998, %r999, %r1000;
	// end inline asm
	// begin inline asm
	shfl.sync.down.b32 %r976, %r977, %r998, %r999, %r1000;
	// end inline asm
	// begin inline asm
	shfl.sync.down.b32 %r981, %r982, %r998, %r999, %r1000;
	// end inline asm
	// begin inline asm
	shfl.sync.down.b32 %r986, %r8760, %r998, %r999, %r1000;
	// end inline asm
	mov.b64 	%rd89, %fd138;
	mov.b64 	{%r992, %r997}, %rd89;
	// begin inline asm
	shfl.sync.down.b32 %r991, %r992, %r998, %r999, %r1000;
	// end inline asm
	// begin inline asm
	shfl.sync.down.b32 %r996, %r997, %r998, %r999, %r1000;
	// end inline asm
	setp.gt.s32 	%p113, %r920, 30;
	@%p113 bra 	$L__BB8_903;
	shr.u32 	%r1125, %r981, 8;
	cvt.u16.u32 	%rs4103, %r1125;
	cvt.u16.u32 	%rs4104, %r981;
	mov.b64 	%rd90, {%r991, %r996};
	mov.b64 	%fd75, %rd90;
	cvt.u16.u32 	%rs6962, %r921;
	add.u64 	%rd38, %SPL, 0;
	add.u64 	%rd39, %SPL, 64;
	and.b16  	%rs4105, %rs7824, 255;
	prmt.b32 	%r1128, %r1015, %r1019, 0x3340U;
	cvt.u32.u16 	%r1129, %rs7829;
	prmt.b32 	%r1131, %r1011, %r1129, 0x3340U;
	prmt.b32 	%r1132, %r1131, %r1128, 0x5410U;
	prmt.b32 	%r1135, %r1005, %r1009, 0x3340U;
	cvt.u32.u16 	%r1136, %rs7825;
	prmt.b32 	%r1138, %r1001, %r1136, 0x3340U;
	prmt.b32 	%r1139, %r1138, %r1135, 0x5410U;
	st.local.v2.b32 	[%rd38], {%r1139, %r1132};
	prmt.b32 	%r1142, %r1035, %r1039, 0x3340U;
	cvt.u32.u16 	%r1143, %rs7837;
	prmt.b32 	%r1145, %r1031, %r1143, 0x3340U;
	prmt.b32 	%r1146, %r1145, %r1142, 0x5410U;
	prmt.b32 	%r1149, %r1025, %r1029, 0x3340U;
	cvt.u32.u16 	%r1150, %rs7833;
	prmt.b32 	%r1152, %r1021, %r1150, 0x3340U;
	prmt.b32 	%r1153, %r1152, %r1149, 0x5410U;
	st.local.v2.b32 	[%rd38+8], {%r1153, %r1146};
	prmt.b32 	%r1156, %r1055, %r1059, 0x3340U;
	cvt.u32.u16 	%r1157, %rs7845;
	prmt.b32 	%r1159, %r1051, %r1157, 0x3340U;
	prmt.b32 	%r1160, %r1159, %r1156, 0x5410U;
	prmt.b32 	%r1163, %r1045, %r1049, 0x3340U;
	cvt.u32.u16 	%r1164, %rs7841;
	prmt.b32 	%r1166, %r1041, %r1164, 0x3340U;
	prmt.b32 	%r1167, %r1166, %r1163, 0x5410U;
	st.local.v2.b32 	[%rd38+16], {%r1167, %r1160};
	prmt.b32 	%r1170, %r1075, %r1079, 0x3340U;
	cvt.u32.u16 	%r1171, %rs7853;
	prmt.b32 	%r1173, %r1071, %r1171, 0x3340U;
	prmt.b32 	%r1174, %r1173, %r1170, 0x5410U;
	prmt.b32 	%r1177, %r1065, %r1069, 0x3340U;
	cvt.u32.u16 	%r1178, %rs7849;
	prmt.b32 	%r1180, %r1061, %r1178, 0x3340U;
	prmt.b32 	%r1181, %r1180, %r1177, 0x5410U;
	st.local.v2.b32 	[%rd38+24], {%r1181, %r1174};
	prmt.b32 	%r1184, %r1095, %r1099, 0x3340U;
	cvt.u32.u16 	%r1185, %rs7861;
	prmt.b32 	%r1187, %r1091, %r1185, 0x3340U;
	prmt.b32 	%r1188, %r1187, %r1184, 0x5410U;
	prmt.b32 	%r1191, %r1085, %r1089, 0x3340U;
	cvt.u32.u16 	%r1192, %rs7857;
	prmt.b32 	%r1194, %r1081, %r1192, 0x3340U;
	prmt.b32 	%r1195, %r1194, %r1191, 0x5410U;
	st.local.v2.b32 	[%rd38+32], {%r1195, %r1188};
	prmt.b32 	%r1198, %r1115, %r1119, 0x3340U;
	cvt.u32.u16 	%r1199, %rs7869;
	prmt.b32 	%r1201, %r1111, %r1199, 0x3340U;
	prmt.b32 	%r1202, %r1201, %r1198, 0x5410U;
	prmt.b32 	%r1205, %r1105, %r1109, 0x3340U;
	cvt.u32.u16 	%r1206, %rs7865;
	prmt.b32 	%r1208, %r1101, %r1206, 0x3340U;
	prmt.b32 	%r1209, %r1208, %r1205, 0x5410U;
	st.local.v2.b32 	[%rd38+40], {%r1209, %r1202};
	st.local.v2.u8 	[%rd38+48], {%rs7872, %rs7873};
	st.local.u32 	[%rd38+52], %r8760;
	st.local.f64 	[%rd38+56], %fd138;
	st.local.v2.b32 	[%rd39], {%r921, %r926};
	st.local.v2.b32 	[%rd39+8], {%r931, %r936};
	st.local.v2.b32 	[%rd39+16], {%r941, %r946};
	st.local.v2.b32 	[%rd39+24], {%r951, %r956};
	st.local.v2.b32 	[%rd39+32], {%r961, %r966};
	st.local.v2.b32 	[%rd39+40], {%r971, %r976};
	st.local.v2.u8 	[%rd39+48], {%rs4104, %rs4103};
	st.local.u32 	[%rd39+52], %r986;
	st.local.v2.u32 	[%rd39+56], {%r991, %r996};
	setp.ne.s16 	%p114, %rs4105, 0;
	mov.b32 	%r8813, 0;
	@%p114 bra 	$L__BB8_853;
$L__BB8_849:
	and.b16  	%rs4155, %rs6962, 255;
	setp.eq.s16 	%p164, %rs4155, 0;
	@%p164 bra 	$L__BB8_902;
	mov.b32 	%r8814, 0;
$L__BB8_851:
	add.s32 	%r1260, %r8814, %r8813;
	cvt.u64.u32 	%rd93, %r1260;
	add.s64 	%rd94, %rd38, %rd93;
	st.local.u8 	[%rd94], %rs6962;
	add.s32 	%r226, %r8814, 1;
	cvt.u64.u32 	%rd95, %r8814;
	add.s64 	%rd96, %rd39, %rd95;
	ld.local.u8 	%rs6962, [%rd96+1];
	setp.ne.s16 	%p165, %rs6962, 0;
	mov.u32 	%r8814, %r226;
	@%p165 bra 	$L__BB8_851;
	ld.local.u32 	%r8760, [%rd38+52];
	ld.local.f64 	%fd138, [%rd38+56];
	ld.local.v2.b32 	{%r1261, %r1262}, [%rd38];
	bfe.u32 	%r1263, %r1261, 0, 8;
	cvt.u16.u32 	%rs7824, %r1263;
	bfe.u32 	%r1264, %r1261, 8, 8;
	cvt.u16.u32 	%rs7825, %r1264;
	bfe.u32 	%r1265, %r1261, 16, 8;
	cvt.u16.u32 	%rs7826, %r1265;
	bfe.u32 	%r1266, %r1261, 24, 8;
	cvt.u16.u32 	%rs7827, %r1266;
	bfe.u32 	%r1267, %r1262, 0, 8;
	cvt.u16.u32 	%rs7828, %r1267;
	bfe.u32 	%r1268, %r1262, 8, 8;
	cvt.u16.u32 	%rs7829, %r1268;
	bfe.u32 	%r1269, %r1262, 16, 8;
	cvt.u16.u32 	%rs7830, %r1269;
	bfe.u32 	%r1270, %r1262, 24, 8;
	cvt.u16.u32 	%rs7831, %r1270;
	ld.local.v2.b32 	{%r1271, %r1272}, [%rd38+8];
	bfe.u32 	%r1273, %r1271, 0, 8;
	cvt.u16.u32 	%rs7832, %r1273;
	bfe.u32 	%r1274, %r1271, 8, 8;
	cvt.u16.u32 	%rs7833, %r1274;
	bfe.u32 	%r1275, %r1271, 16, 8;
	cvt.u16.u32 	%rs7834, %r1275;
	bfe.u32 	%r1276, %r1271, 24, 8;
	cvt.u16.u32 	%rs7835, %r1276;
	bfe.u32 	%r1277, %r1272, 0, 8;
	cvt.u16.u32 	%rs7836, %r1277;
	bfe.u32 	%r1278, %r1272, 8, 8;
	cvt.u16.u32 	%rs7837, %r1278;
	bfe.u32 	%r1279, %r1272, 16, 8;
	cvt.u16.u32 	%rs7838, %r1279;
	bfe.u32 	%r1280, %r1272, 24, 8;
	cvt.u16.u32 	%rs7839, %r1280;
	ld.local.v2.b32 	{%r1281, %r1282}, [%rd38+16];
	bfe.u32 	%r1283, %r1281, 0, 8;
	cvt.u16.u32 	%rs7840, %r1283;
	bfe.u32 	%r1284, %r1281, 8, 8;
	cvt.u16.u32 	%rs7841, %r1284;
	bfe.u32 	%r1285, %r1281, 16, 8;
	cvt.u16.u32 	%rs7842, %r1285;
	bfe.u32 	%r1286, %r1281, 24, 8;
	cvt.u16.u32 	%rs7843, %r1286;
	bfe.u32 	%r1287, %r1282, 0, 8;
	cvt.u16.u32 	%rs7844, %r1287;
	bfe.u32 	%r1288, %r1282, 8, 8;
	cvt.u16.u32 	%rs7845, %r1288;
	bfe.u32 	%r1289, %r1282, 16, 8;
	cvt.u16.u32 	%rs7846, %r1289;
	bfe.u32 	%r1290, %r1282, 24, 8;
	cvt.u16.u32 	%rs7847, %r1290;
	ld.local.v2.b32 	{%r1291, %r1292}, [%rd38+24];
	bfe.u32 	%r1293, %r1291, 0, 8;
	cvt.u16.u32 	%rs7848, %r1293;
	bfe.u32 	%r1294, %r1291, 8, 8;
	cvt.u16.u32 	%rs7849, %r1294;
	bfe.u32 	%r1295, %r1291, 16, 8;
	cvt.u16.u32 	%rs7850, %r1295;
	bfe.u32 	%r1296, %r1291, 24, 8;
	cvt.u16.u32 	%rs7851, %r1296;
	bfe.u32 	%r1297, %r1292, 0, 8;
	cvt.u16.u32 	%rs7852, %r1297;
	bfe.u32 	%r1298, %r1292, 8, 8;
	cvt.u16.u32 	%rs7853, %r1298;
	bfe.u32 	%r1299, %r1292, 16, 8;
	cvt.u16.u32 	%rs7854, %r1299;
	bfe.u32 	%r1300, %r1292, 24, 8;
	cvt.u16.u32 	%rs7855, %r1300;
	ld.local.v2.b32 	{%r1301, %r1302}, [%rd38+32];
	bfe.u32 	%r1303, %r1301, 0, 8;
	cvt.u16.u32 	%rs7856, %r1303;
	bfe.u32 	%r1304, %r1301, 8, 8;
	cvt.u16.u32 	%rs7857, %r1304;
	bfe.u32 	%r1305, %r1301, 16, 8;
	cvt.u16.u32 	%rs7858, %r1305;
	bfe.u32 	%r1306, %r1301, 24, 8;
	cvt.u16.u32 	%rs7859, %r1306;
	bfe.u32 	%r1307, %r1302, 0, 8;
	cvt.u16.u32 	%rs7860, %r1307;
	bfe.u32 	%r1308, %r1302, 8, 8;
	cvt.u16.u32 	%rs7861, %r1308;
	bfe.u32 	%r1309, %r1302, 16, 8;
	cvt.u16.u32 	%rs7862, %r1309;
	bfe.u32 	%r1310, %r1302, 24, 8;
	cvt.u16.u32 	%rs7863, %r1310;
	ld.local.v2.b32 	{%r1311, %r1312}, [%rd38+40];
	bfe.u32 	%r1313, %r1311, 0, 8;
	cvt.u16.u32 	%rs7864, %r1313;
	bfe.u32 	%r1314, %r1311, 8, 8;
	cvt.u16.u32 	%rs7865, %r1314;
	bfe.u32 	%r1315, %r1311, 16, 8;
	cvt.u16.u32 	%rs7866, %r1315;
	bfe.u32 	%r1316, %r1311, 24, 8;
	cvt.u16.u32 	%rs7867, %r1316;
	bfe.u32 	%r1317, %r1312, 0, 8;
	cvt.u16.u32 	%rs7868, %r1317;
	bfe.u32 	%r1318, %r1312, 8, 8;
	cvt.u16.u32 	%rs7869, %r1318;
	bfe.u32 	%r1319, %r1312, 16, 8;
	cvt.u16.u32 	%rs7870, %r1319;
	bfe.u32 	%r1320, %r1312, 24, 8;
	cvt.u16.u32 	%rs7871, %r1320;
	ld.local.v2.u8 	{%rs7872, %rs7873}, [%rd38+48];
	bra.uni 	$L__BB8_902;
$L__BB8_853:
	setp.eq.s16 	%p115, %rs4090, 0;
	mov.b32 	%r8813, 1;
	@%p115 bra 	$L__BB8_849;
	and.b16  	%rs4107, %rs7826, 255;
	setp.eq.s16 	%p116, %rs4107, 0;
	mov.b32 	%r8813, 2;
	@%p116 bra 	$L__BB8_849;
	and.b16  	%rs4108, %rs7827, 255;
	setp.eq.s16 	%p117, %rs4108, 0;
	mov.b32 	%r8813, 3;
	@%p117 bra 	$L__BB8_849;
	and.b16  	%rs4109, %rs7828, 255;
	setp.eq.s16 	%p118, %rs4109, 0;
	mov.b32 	%r8813, 4;
	@%p118 bra 	$L__BB8_849;
	setp.eq.s16 	%p119, %rs4091, 0;
	mov.b32 	%r8813, 5;
	@%p119 bra 	$L__BB8_849;
	and.b16  	%rs4111, %rs7830, 255;
	setp.eq.s16 	%p120, %rs4111, 0;
	mov.b32 	%r8813, 6;
	@%p120 bra 	$L__BB8_849;
	and.b16  	%rs4112, %rs7831, 255;
	setp.eq.s16 	%p121, %rs4112, 0;
	mov.b32 	%r8813, 7;
	@%p121 bra 	$L__BB8_849;
	and.b16  	%rs4113, %rs7832, 255;
	setp.eq.s16 	%p122, %rs4113, 0;
	mov.b32 	%r8813, 8;
	@%p122 bra 	$L__BB8_849;
	setp.eq.s16 	%p123, %rs4092, 0;
	mov.b32 	%r8813, 9;
	@%p123 bra 	$L__BB8_849;
	and.b16  	%rs4115, %rs7834, 255;
	setp.eq.s16 	%p124, %rs4115, 0;
	mov.b32 	%r8813, 10;
	@%p124 bra 	$L__BB8_849;
	and.b16  	%rs4116, %rs7835, 255;
	setp.eq.s16 	%p125, %rs4116, 0;
	mov.b32 	%r8813, 11;
	@%p125 bra 	$L__BB8_849;
	and.b16  	%rs4117, %rs7836, 255;
	setp.eq.s16 	%p126, %rs4117, 0;
	mov.b32 	%r8813, 12;
	@%p126 bra 	$L__BB8_849;
	setp.eq.s16 	%p127, %rs4093, 0;
	mov.b32 	%r8813, 13;
	@%p127 bra 	$L__BB8_849;
	and.b16  	%rs4119, %rs7838, 255;
	setp.eq.s16 	%p128, %rs4119, 0;
	mov.b32 	%r8813, 14;
	@%p128 bra 	$L__BB8_849;
	and.b16  	%rs4120, %rs7839, 255;
	setp.eq.s16 	%p129, %rs4120, 0;
	mov.b32 	%r8813, 15;
	@%p129 bra 	$L__BB8_849;
	and.b16  	%rs4121, %rs7840, 255;
	setp.eq.s16 	%p130, %rs4121, 0;
	mov.b32 	%r8813, 16;
	@%p130 bra 	$L__BB8_849;
	setp.eq.s16 	%p131, %rs4094, 0;
	mov.b32 	%r8813, 17;
	@%p131 bra 	$L__BB8_849;
	and.b16  	%rs4123, %rs7842, 255;
	setp.eq.s16 	%p132, %rs4123, 0;
	mov.b32 	%r8813, 18;
	@%p132 bra 	$L__BB8_849;
	and.b16  	%rs4124, %rs7843, 255;
	setp.eq.s16 	%p133, %rs4124, 0;
	mov.b32 	%r8813, 19;
	@%p133 bra 	$L__BB8_849;
	and.b16  	%rs4125, %rs7844, 255;
	setp.eq.s16 	%p134, %rs4125, 0;
	mov.b32 	%r8813, 20;
	@%p134 bra 	$L__BB8_849;
	setp.eq.s16 	%p135, %rs4095, 0;
	mov.b32 	%r8813, 21;
	@%p135 bra 	$L__BB8_849;
	and.b16  	%rs4127, %rs7846, 255;
	setp.eq.s16 	%p136, %rs4127, 0;
	mov.b32 	%r8813, 22;
	@%p136 bra 	$L__BB8_849;
	and.b16  	%rs4128, %rs7847, 255;
	setp.eq.s16 	%p137, %rs4128, 0;
	mov.b32 	%r8813, 23;
	@%p137 bra 	$L__BB8_849;
	and.b16  	%rs4129, %rs7848, 255;
	setp.eq.s16 	%p138, %rs4129, 0;
	mov.b32 	%r8813, 24;
	@%p138 bra 	$L__BB8_849;
	setp.eq.s16 	%p139, %rs4096, 0;
	mov.b32 	%r8813, 25;
	@%p139 bra 	$L__BB8_849;
	and.b16  	%rs4131, %rs7850, 255;
	setp.eq.s16 	%p140, %rs4131, 0;
	mov.b32 	%r8813, 26;
	@%p140 bra 	$L__BB8_849;
	and.b16  	%rs4132, %rs7851, 255;
	setp.eq.s16 	%p141, %rs4132, 0;
	mov.b32 	%r8813, 27;
	@%p141 bra 	$L__BB8_849;
	and.b16  	%rs4133, %rs7852, 255;
	setp.eq.s16 	%p142, %rs4133, 0;
	mov.b32 	%r8813, 28;
	@%p142 bra 	$L__BB8_849;
	setp.eq.s16 	%p143, %rs4097, 0;
	mov.b32 	%r8813, 29;
	@%p143 bra 	$L__BB8_849;
	and.b16  	%rs4135, %rs7854, 255;
	setp.eq.s16 	%p144, %rs4135, 0;
	mov.b32 	%r8813, 30;
	@%p144 bra 	$L__BB8_849;
	and.b16  	%rs4136, %rs7855, 255;
	setp.eq.s16 	%p145, %rs4136, 0;
	mov.b32 	%r8813, 31;
	@%p145 bra 	$L__BB8_849;
	and.b16  	%rs4137, %rs7856, 255;
	setp.eq.s16 	%p146, %rs4137, 0;
	mov.b32 	%r8813, 32;
	@%p146 bra 	$L__BB8_849;
	setp.eq.s16 	%p147, %rs4098, 0;
	mov.b32 	%r8813, 33;
	@%p147 bra 	$L__BB8_849;
	and.b16  	%rs4139, %rs7858, 255;
	setp.eq.s16 	%p148, %rs4139, 0;
	mov.b32 	%r8813, 34;
	@%p148 bra 	$L__BB8_849;
	and.b16  	%rs4140, %rs7859, 255;
	setp.eq.s16 	%p149, %rs4140, 0;
	mov.b32 	%r8813, 35;
	@%p149 bra 	$L__BB8_849;
	and.b16  	%rs4141, %rs7860, 255;
	setp.eq.s16 	%p150, %rs4141, 0;
	mov.b32 	%r8813, 36;
	@%p150 bra 	$L__BB8_849;
	setp.eq.s16 	%p151, %rs4099, 0;
	mov.b32 	%r8813, 37;
	@%p151 bra 	$L__BB8_849;
	and.b16  	%rs4143, %rs7862, 255;
	setp.eq.s16 	%p152, %rs4143, 0;
	mov.b32 	%r8813, 38;
	@%p152 bra 	$L__BB8_849;
	and.b16  	%rs4144, %rs7863, 255;
	setp.eq.s16 	%p153, %rs4144, 0;
	mov.b32 	%r8813, 39;
	@%p153 bra 	$L__BB8_849;
	and.b16  	%rs4145, %rs7864, 255;
	setp.eq.s16 	%p154, %rs4145, 0;
	mov.b32 	%r8813, 40;
	@%p154 bra 	$L__BB8_849;
	setp.eq.s16 	%p155, %rs4100, 0;
	mov.b32 	%r8813, 41;
	@%p155 bra 	$L__BB8_849;
	and.b16  	%rs4147, %rs7866, 255;
	setp.eq.s16 	%p156, %rs4147, 0;
	mov.b32 	%r8813, 42;
	@%p156 bra 	$L__BB8_849;
	and.b16  	%rs4148, %rs7867, 255;
	setp.eq.s16 	%p157, %rs4148, 0;
	mov.b32 	%r8813, 43;
	@%p157 bra 	$L__BB8_849;
	and.b16  	%rs4149, %rs7868, 255;
	setp.eq.s16 	%p158, %rs4149, 0;
	mov.b32 	%r8813, 44;
	@%p158 bra 	$L__BB8_849;
	setp.eq.s16 	%p159, %rs4101, 0;
	mov.b32 	%r8813, 45;
	@%p159 bra 	$L__BB8_849;
	and.b16  	%rs4151, %rs7870, 255;
	setp.eq.s16 	%p160, %rs4151, 0;
	mov.b32 	%r8813, 46;
	@%p160 bra 	$L__BB8_849;
	and.b16  	%rs4152, %rs7871, 255;
	setp.eq.s16 	%p161, %rs4152, 0;
	mov.b32 	%r8813, 47;
	@%p161 bra 	$L__BB8_849;
	and.b16  	%rs4153, %rs7872, 255;
	setp.eq.s16 	%p162, %rs4153, 0;
	mov.b32 	%r8813, 48;
	@%p162 bra 	$L__BB8_849;
	setp.eq.s16 	%p163, %rs4102, 0;
	mov.b32 	%r8813, 49;
	@%p163 bra 	$L__BB8_849;
$L__BB8_902:
	add.s32 	%r8760, %r8760, %r986;
	add.f64 	%fd138, %fd138, %fd75;
$L__BB8_903:
	cvt.u32.u16 	%r1401, %rs7824;
	and.b32  	%r1402, %r1401, 255;
	and.b16  	%rs4156, %rs7825, 255;
	mul.wide.u16 	%r1403, %rs4156, 256;
	or.b32  	%r1404, %r1403, %r1402;
	cvt.u32.u16 	%r1405, %rs7826;
	shl.b32 	%r1406, %r1405, 16;
	and.b32  	%r1407, %r1406, 16711680;
	or.b32  	%r1408, %r1404, %r1407;
	cvt.u32.u16 	%r1409, %rs7827;
	shl.b32 	%r1410, %r1409, 24;
	or.b32  	%r1322, %r1408, %r1410;
	cvt.u32.u16 	%r1411, %rs7828;
	and.b32  	%r1412, %r1411, 255;
	and.b16  	%rs4157, %rs7829, 255;
	mul.wide.u16 	%r1413, %rs4157, 256;
	or.b32  	%r1414, %r1413, %r1412;
	cvt.u32.u16 	%r1415, %rs7830;
	shl.b32 	%r1416, %r1415, 16;
	and.b32  	%r1417, %r1416, 16711680;
	or.b32  	%r1418, %r1414, %r1417;
	cvt.u32.u16 	%r1419, %rs7831;
	shl.b32 	%r1420, %r1419, 24;
	or.b32  	%r1327, %r1418, %r1420;
	cvt.u32.u16 	%r1421, %rs7832;
	and.b32  	%r1422, %r1421, 255;
	and.b16  	%rs4158, %rs7833, 255;
	mul.wide.u16 	%r1423, %rs4158, 256;
	or.b32  	%r1424, %r1423, %r1422;
	cvt.u32.u16 	%r1425, %rs7834;
	shl.b32 	%r1426, %r1425, 16;
	and.b32  	%r1427, %r1426, 16711680;
	or.b32  	%r1428, %r1424, %r1427;
	cvt.u32.u16 	%r1429, %rs7835;
	shl.b32 	%r1430, %r1429, 24;
	or.b32  	%r1332, %r1428, %r1430;
	cvt.u32.u16 	%r1431, %rs7836;
	and.b32  	%r1432, %r1431, 255;
	and.b16  	%rs4159, %rs7837, 255;
	mul.wide.u16 	%r1433, %rs4159, 256;
	or.b32  	%r1434, %r1433, %r1432;
	cvt.u32.u16 	%r1435, %rs7838;
	shl.b32 	%r1436, %r1435, 16;
	and.b32  	%r1437, %r1436, 16711680;
	or.b32  	%r1438, %r1434, %r1437;
	cvt.u32.u16 	%r1439, %rs7839;
	shl.b32 	%r1440, %r1439, 24;
	or.b32  	%r1337, %r1438, %r1440;
	cvt.u32.u16 	%r1441, %rs7840;
	and.b32  	%r1442, %r1441, 255;
	and.b16  	%rs4160, %rs7841, 255;
	mul.wide.u16 	%r1443, %rs4160, 256;
	or.b32  	%r1444, %r1443, %r1442;
	cvt.u32.u16 	%r1445, %rs7842;
	shl.b32 	%r1446, %r1445, 16;
	and.b32  	%r1447, %r1446, 16711680;
	or.b32  	%r1448, %r1444, %r1447;
	cvt.u32.u16 	%r1449, %rs7843;
	shl.b32 	%r1450, %r1449, 24;
	or.b32  	%r1342, %r1448, %r1450;
	cvt.u32.u16 	%r1451, %rs7844;
	and.b32  	%r1452, %r1451, 255;
	and.b16  	%rs4161, %rs7845, 255;
	mul.wide.u16 	%r1453, %rs4161, 256;
	or.b32  	%r1454, %r1453, %r1452;
	cvt.u32.u16 	%r1455, %rs7846;
	shl.b32 	%r1456, %r1455, 16;
	and.b32  	%r1457, %r1456, 16711680;
	or.b32  	%r1458, %r1454, %r1457;
	cvt.u32.u16 	%r1459, %rs7847;
	shl.b32 	%r1460, %r1459, 24;
	or.b32  	%r1347, %r1458, %r1460;
	cvt.u32.u16 	%r1461, %rs7848;
	and.b32  	%r1462, %r1461, 255;
	and.b16  	%rs4162, %rs7849, 255;
	mul.wide.u16 	%r1463, %rs4162, 256;
	or.b32  	%r1464, %r1463, %r1462;
	cvt.u32.u16 	%r1465, %rs7850;
	shl.b32 	%r1466, %r1465, 16;
	and.b32  	%r1467, %r1466, 16711680;
	or.b32  	%r1468, %r1464, %r1467;
	cvt.u32.u16 	%r1469, %rs7851;
	shl.b32 	%r1470, %r1469, 24;
	or.b32  	%r1352, %r1468, %r1470;
	cvt.u32.u16 	%r1471, %rs7852;
	and.b32  	%r1472, %r1471, 255;
	and.b16  	%rs4163, %rs7853, 255;
	mul.wide.u16 	%r1473, %rs4163, 256;
	or.b32  	%r1474, %r1473, %r1472;
	cvt.u32.u16 	%r1475, %rs7854;
	shl.b32 	%r1476, %r1475, 16;
	and.b32  	%r1477, %r1476, 16711680;
	or.b32  	%r1478, %r1474, %r1477;
	cvt.u32.u16 	%r1479, %rs7855;
	shl.b32 	%r1480, %r1479, 24;
	or.b32  	%r1357, %r1478, %r1480;
	cvt.u32.u16 	%r1481, %rs7856;
	and.b32  	%r1482, %r1481, 255;
	and.b16  	%rs4164, %rs7857, 255;
	mul.wide.u16 	%r1483, %rs4164, 256;
	or.b32  	%r1484, %r1483, %r1482;
	cvt.u32.u16 	%r1485, %rs7858;
	shl.b32 	%r1486, %r1485, 16;
	and.b32  	%r1487, %r1486, 16711680;
	or.b32  	%r1488, %r1484, %r1487;
	cvt.u32.u16 	%r1489, %rs7859;
	shl.b32 	%r1490, %r1489, 24;
	or.b32  	%r1362, %r1488, %r1490;
	cvt.u32.u16 	%r1491, %rs7860;
	and.b32  	%r1492, %r1491, 255;
	and.b16  	%rs4165, %rs7861, 255;
	mul.wide.u16 	%r1493, %rs4165, 256;
	or.b32  	%r1494, %r1493, %r1492;
	cvt.u32.u16 	%r1495, %rs7862;
	shl.b32 	%r1496, %r1495, 16;
	and.b32  	%r1497, %r1496, 16711680;
	or.b32  	%r1498, %r1494, %r1497;
	cvt.u32.u16 	%r1499, %rs7863;
	shl.b32 	%r1500, %r1499, 24;
	or.b32  	%r1367, %r1498, %r1500;
	cvt.u32.u16 	%r1501, %rs7864;
	and.b32  	%r1502, %r1501, 255;
	and.b16  	%rs4166, %rs7865, 255;
	mul.wide.u16 	%r1503, %rs4166, 256;
	or.b32  	%r1504, %r1503, %r1502;
	cvt.u32.u16 	%r1505, %rs7866;
	shl.b32 	%r1506, %r1505, 16;
	and.b32  	%r1507, %r1506, 16711680;
	or.b32  	%r1508, %r1504, %r1507;
	cvt.u32.u16 	%r1509, %rs7867;
	shl.b32 	%r1510, %r1509, 24;
	or.b32  	%r1372, %r1508, %r1510;
	cvt.u32.u16 	%r1511, %rs7868;
	and.b32  	%r1512, %r1511, 255;
	and.b16  	%rs4167, %rs7869, 255;
	mul.wide.u16 	%r1513, %rs4167, 256;
	or.b32  	%r1514, %r1513, %r1512;
	cvt.u32.u16 	%r1515, %rs7870;
	shl.b32 	%r1516, %r1515, 16;
	and.b32  	%r1517, %r1516, 16711680;
	or.b32  	%r1518, %r1514, %r1517;
	cvt.u32.u16 	%r1519, %rs7871;
	shl.b32 	%r1520, %r1519, 24;
	or.b32  	%r1377, %r1518, %r1520;
	cvt.u32.u16 	%r1521, %rs7872;
	and.b32  	%r1522, %r1521, 255;
	and.b16  	%rs4168, %rs7873, 255;
	mul.wide.u16 	%r1523, %rs4168, 256;
	or.b32  	%r1382, %r1523, %r1522;
	mov.b32 	%r1398, 2;
	mov.b32 	%r1399, 31;
	mov.b32 	%r1400, -1;
	// begin inline asm
	shfl.sync.down.b32 %r1321, %r1322, %r1398, %r1399, %r1400;
	// end inline asm
	// begin inline asm
	shfl.sync.down.b32 %r1326, %r1327, %r1398, %r1399, %r1400;
	// end inline asm
	// begin inline asm
	shfl.sync.down.b32 %r1331, %r1332, %r1398, %r1399, %r1400;
	// end inline asm
	// begin inline asm
	shfl.sync.down.b32 %r1336, %r1337, %r1398, %r1399, %r1400;
	// end inline asm
	// begin inline asm
	shfl.sync.down.b32 %r1341, %r1342, %r1398, %r1399, %r1400;
	// end inline asm
	// begin inline asm
	shfl.sync.down.b32 %r1346, %r1347, %r1398, %r1399, %r1400;
	// end inline asm
	// begin inline asm
	shfl.sync.down.b32 %r1351, %r1352, %r1398, %r1399, %r1400;
	// end inline asm
	// begin inline asm
	shfl.sync.down.b32 %r1356, %r1357, %r1398, %r1399, %r1400;
	// end inline asm
	// begin inline asm
	shfl.sync.down.b32 %r1361, %r1362, %r1398, %r1399, %r1400;
	// end inline asm
	// begin inline asm
	shfl.sync.down.b32 %r1366, %r1367, %r1398, %r1399, %r1400;
	// end inline asm
	// begin inline asm
	shfl.sync.down.b32 %r1371, %r1372, %r1398, %r1399, %r1400;
	// end inline asm
	// begin inline asm
	shfl.sync.down.b32 %r1376, %r1377, %r1398, %r1399, %r1400;
	// end inline asm
	// begin inline asm
	shfl.sync.down.b32 %r1381, %r1382, %r1398, %r1399, %r1400;
	// end inline asm
	// begin inline asm
	shfl.sync.down.b32 %r1386, %r8760, %r1398, %r1399, %r1400;
	// end inline asm
	mov.b64 	%rd97, %fd138;
	mov.b64 	{%r1392, %r1397}, %rd97;
	// begin inline asm
	shfl.sync.down.b32 %r1391, %r1392, %r1398, %r1399, %r1400;
	// end inline asm
	// begin inline asm
	shfl.sync.down.b32 %r1396, %r1397, %r1398, %r1399, %r1400;
	// end inline asm
	setp.gt.s32 	%p166, %r920, 29;
	@%p166 bra 	$L__BB8_959;
	shr.u32 	%r1525, %r1381, 8;
	cvt.u16.u32 	%rs4169, %r1525;
	cvt.u16.u32 	%rs4170, %r1381;
	mov.b64 	%rd98, {%r1391, %r1396};
	mov.b64 	%fd80, %rd98;
	cvt.u16.u32 	%rs7063, %r1321;
	add.u64 	%rd40, %SPL, 0;
	add.u64 	%rd41, %SPL, 64;
	and.b16  	%rs4171, %rs7824, 255;
	prmt.b32 	%r1528, %r1415, %r1419, 0x3340U;
	cvt.u32.u16 	%r1529, %rs7829;
	prmt.b32 	%r1531, %r1411, %r1529, 0x3340U;
	prmt.b32 	%r1532, %r1531, %r1528, 0x5410U;
	prmt.b32 	%r1535, %r1405, %r1409, 0x3340U;
	cvt.u32.u16 	%r1536, %rs7825;
	prmt.b32 	%r1538, %r1401, %r1536, 0x3340U;
	prmt.b32 	%r1539, %r1538, %r1535, 0x5410U;
	st.local.v2.b32 	[%rd40], {%r1539, %r1532};
	prmt.b32 	%r1542, %r1435, %r1439, 0x3340U;
	cvt.u32.u16 	%r1543, %rs7837;
	prmt.b32 	%r1545, %r1431, %r1543, 0x3340U;
	prmt.b32 	%r1546, %r1545, %r1542, 0x5410U;
	prmt.b32 	%r1549, %r1425, %r1429, 0x3340U;
	cvt.u32.u16 	%r1550, %rs7833;
	prmt.b32 	%r1552, %r1421, %r1550, 0x3340U;
	prmt.b32 	%r1553, %r1552, %r1549, 0x5410U;
	st.local.v2.b32 	[%rd40+8], {%r1553, %r1546};
	prmt.b32 	%r1556, %r1455, %r1459, 0x3340U;
	cvt.u32.u16 	%r1557, %rs7845;
	prmt.b32 	%r1559, %r1451, %r1557, 0x3340U;
	prmt.b32 	%r1560, %r1559, %r1556, 0x5410U;
	prmt.b32 	%r1563, %r1445, %r1449, 0x3340U;
	cvt.u32.u16 	%r1564, %rs7841;
	prmt.b32 	%r1566, %r1441, %r1564, 0x3340U;
	prmt.b32 	%r1567, %r1566, %r1563, 0x5410U;
	st.local.v2.b32 	[%rd40+16], {%r1567, %r1560};
	prmt.b32 	%r1570, %r1475, %r1479, 0x3340U;
	cvt.u32.u16 	%r1571, %rs7853;
	prmt.b32 	%r1573, %r1471, %r1571, 0x3340U;
	prmt.b32 	%r1574, %r1573, %r1570, 0x5410U;
	prmt.b32 	%r1577, %r1465, %r1469, 0x3340U;
	cvt.u32.u16 	%r1578, %rs7849;
	prmt.b32 	%r1580, %r1461, %r1578, 0x3340U;
	prmt.b32 	%r1581, %r1580, %r1577, 0x5410U;
	st.local.v2.b32 	[%rd40+24], {%r1581, %r1574};
	prmt.b32 	%r1584, %r1495, %r1499, 0x3340U;
	cvt.u32.u16 	%r1585, %rs7861;
	prmt.b32 	%r1587, %r1491, %r1585, 0x3340U;
	prmt.b32 	%r1588, %r1587, %r1584, 0x5410U;
	prmt.b32 	%r1591, %r1485, %r1489, 0x3340U;
	cvt.u32.u16 	%r1592, %rs7857;
	prmt.b32 	%r1594, %r1481, %r1592, 0x3340U;
	prmt.b32 	%r1595, %r1594, %r1591, 0x5410U;
	st.local.v2.b32 	[%rd40+32], {%r1595, %r1588};
	prmt.b32 	%r1598, %r1515, %r1519, 0x3340U;
	cvt.u32.u16 	%r1599, %rs7869;
	prmt.b32 	%r1601, %r1511, %r1599, 0x3340U;
	prmt.b32 	%r1602, %r1601, %r1598, 0x5410U;
	prmt.b32 	%r1605, %r1505, %r1509, 0x3340U;
	cvt.u32.u16 	%r1606, %rs7865;
	prmt.b32 	%r1608, %r1501, %r1606, 0x3340U;
	prmt.b32 	%r1609, %r1608, %r1605, 0x5410U;
	st.local.v2.b32 	[%rd40+40], {%r1609, %r1602};
	st.local.v2.u8 	[%rd40+48], {%rs7872, %rs7873};
	st.local.u32 	[%rd40+52], %r8760;
	st.local.f64 	[%rd40+56], %fd138;
	st.local.v2.b32 	[%rd41], {%r1321, %r1326};
	st.local.v2.b32 	[%rd41+8], {%r1331, %r1336};
	st.local.v2.b32 	[%rd41+16], {%r1341, %r1346};
	st.local.v2.b32 	[%rd41+24], {%r1351, %r1356};
	st.local.v2.b32 	[%rd41+32], {%r1361, %r1366};
	st.local.v2.b32 	[%rd41+40], {%r1371, %r1376};
	st.local.v2.u8 	[%rd41+48], {%rs4170, %rs4169};
	st.local.u32 	[%rd41+52], %r1386;
	st.local.v2.u32 	[%rd41+56], {%r1391, %r1396};
	setp.ne.s16 	%p167, %rs4171, 0;
	mov.b32 	%r8817, 0;
	@%p167 bra 	$L__BB8_909;
$L__BB8_905:
	and.b16  	%rs4221, %rs7063, 255;
	setp.eq.s16 	%p217, %rs4221, 0;
	@%p217 bra 	$L__BB8_958;
	mov.b32 	%r8818, 0;
$L__BB8_907:
	add.s32 	%r1660, %r8818, %r8817;
	cvt.u64.u32 	%rd101, %r1660;
	add.s64 	%rd102, %rd40, %rd101;
	st.local.u8 	[%rd102], %rs7063;
	add.s32 	%r249, %r8818, 1;
	cvt.u64.u32 	%rd103, %r8818;
	add.s64 	%rd104, %rd41, %rd103;
	ld.local.u8 	%rs7063, [%rd104+1];
	setp.ne.s16 	%p218, %rs7063, 0;
	mov.u32 	%r8818, %r249;
	@%p218 bra 	$L__BB8_907;
	ld.local.u32 	%r8760, [%rd40+52];
	ld.local.f64 	%fd138, [%rd40+56];
	ld.local.v2.b32 	{%r1661, %r1662}, [%rd40];
	bfe.u32 	%r1663, %r1661, 0, 8;
	cvt.u16.u32 	%rs7824, %r1663;
	bfe.u32 	%r1664, %r1661, 8, 8;
	cvt.u16.u32 	%rs7825, %r1664;
	bfe.u32 	%r1665, %r1661, 16, 8;
	cvt.u16.u32 	%rs7826, %r1665;
	bfe.u32 	%r1666, %r1661, 24, 8;
	cvt.u16.u32 	%rs7827, %r1666;
	bfe.u32 	%r1667, %r1662, 0, 8;
	cvt.u16.u32 	%rs7828, %r1667;
	bfe.u32 	%r1668, %r1662, 8, 8;
	cvt.u16.u32 	%rs7829, %r1668;
	bfe.u32 	%r1669, %r1662, 16, 8;
	cvt.u16.u32 	%rs7830, %r1669;
	bfe.u32 	%r1670, %r1662, 24, 8;
	cvt.u16.u32 	%rs7831, %r1670;
	ld.local.v2.b32 	{%r1671, %r1672}, [%rd40+8];
	bfe.u32 	%r1673, %r1671, 0, 8;
	cvt.u16.u32 	%rs7832, %r1673;
	bfe.u32 	%r1674, %r1671, 8, 8;
	cvt.u16.u32 	%rs7833, %r1674;
	bfe.u32 	%r1675, %r1671, 16, 8;
	cvt.u16.u32 	%rs7834, %r1675;
	bfe.u32 	%r1676, %r1671, 24, 8;
	cvt.u16.u32 	%rs7835, %r1676;
	bfe.u32 	%r1677, %r1672, 0, 8;
	cvt.u16.u32 	%rs7836, %r1677;
	bfe.u32 	%r1678, %r1672, 8, 8;
	cvt.u16.u32 	%rs7837, %r1678;
	bfe.u32 	%r1679, %r1672, 16, 8;
	cvt.u16.u32 	%rs7838, %r1679;
	bfe.u32 	%r1680, %r1672, 24, 8;
	cvt.u16.u32 	%rs7839, %r1680;
	ld.local.v2.b32 	{%r1681, %r1682}, [%rd40+16];
	bfe.u32 	%r1683, %r1681, 0, 8;
	cvt.u16.u32 	%rs7840, %r1683;
	bfe.u32 	%r1684, %r1681, 8, 8;
	cvt.u16.u32 	%rs7841, %r1684;
	bfe.u32 	%r1685, %r1681, 16, 8;
	cvt.u16.u32 	%rs7842, %r1685;
	bfe.u32 	%r1686, %r1681, 24, 8;
	cvt.u16.u32 	%rs7843, %r1686;
	bfe.u32 	%r1687, %r1682, 0, 8;
	cvt.u16.u32 	%rs7844, %r1687;
	bfe.u32 	%r1688, %r1682, 8, 8;
	cvt.u16.u32 	%rs7845, %r1688;
	bfe.u32 	%r1689, %r1682, 16, 8;
	cvt.u16.u32 	%rs7846, %r1689;
	bfe.u32 	%r1690, %r1682, 24, 8;
	cvt.u16.u32 	%rs7847, %r1690;
	ld.local.v2.b32 	{%r1691, %r1692}, [%rd40+24];
	bfe.u32 	%r1693, %r1691, 0, 8;
	cvt.u16.u32 	%rs7848, %r1693;
	bfe.u32 	%r1694, %r1691, 8, 8;
	cvt.u16.u32 	%rs7849, %r1694;
	bfe.u32 	%r1695, %r1691, 16, 8;
	cvt.u16.u32 	%rs7850, %r1695;
	bfe.u32 	%r1696, %r1691, 24, 8;
	cvt.u16.u32 	%rs7851, %r1696;
	bfe.u32 	%r1697, %r1692, 0, 8;
	cvt.u16.u32 	%rs7852, %r1697;
	bfe.u32 	%r1698, %r1692, 8, 8;
	cvt.u16.u32 	%rs7853, %r1698;
	bfe.u32 	%r1699, %r1692, 16, 8;
	cvt.u16.u32 	%rs7854, %r1699;
	bfe.u32 	%r1700, %r1692, 24, 8;
	cvt.u16.u32 	%rs7855, %r1700;
	ld.local.v2.b32 	{%r1701, %r1702}, [%rd40+32];
	bfe.u32 	%r1703, %r1701, 0, 8;
	cvt.u16.u32 	%rs7856, %r1703;
	bfe.u32 	%r1704, %r1701, 8, 8;
	cvt.u16.u32 	%rs7857, %r1704;
	bfe.u32 	%r1705, %r1701, 16, 8;
	cvt.u16.u32 	%rs7858, %r1705;
	bfe.u32 	%r1706, %r1701, 24, 8;
	cvt.u16.u32 	%rs7859, %r1706;
	bfe.u32 	%r1707, %r1702, 0, 8;
	cvt.u16.u32 	%rs7860, %r1707;
	bfe.u32 	%r1708, %r1702, 8, 8;
	cvt.u16.u32 	%rs7861, %r1708;
	bfe.u32 	%r1709, %r1702, 16, 8;
	cvt.u16.u32 	%rs7862, %r1709;
	bfe.u32 	%r1710, %r1702, 24, 8;
	cvt.u16.u32 	%rs7863, %r1710;
	ld.local.v2.b32 	{%r1711, %r1712}, [%rd40+40];
	bfe.u32 	%r1713, %r1711, 0, 8;
	cvt.u16.u32 	%rs7864, %r1713;
	bfe.u32 	%r1714, %r1711, 8, 8;
	cvt.u16.u32 	%rs7865, %r1714;
	bfe.u32 	%r1715, %r1711, 16, 8;
	cvt.u16.u32 	%rs7866, %r1715;
	bfe.u32 	%r1716, %r1711, 24, 8;
	cvt.u16.u32 	%rs7867, %r1716;
	bfe.u32 	%r1717, %r1712, 0, 8;
	cvt.u16.u32 	%rs7868, %r1717;
	bfe.u32 	%r1718, %r1712, 8, 8;
	cvt.u16.u32 	%rs7869, %r1718;
	bfe.u32 	%r1719, %r1712, 16, 8;
	cvt.u16.u32 	%rs7870, %r1719;
	bfe.u32 	%r1720, %r1712, 24, 8;
	cvt.u16.u32 	%rs7871, %r1720;
	ld.local.v2.u8 	{%rs7872, %rs7873}, [%rd40+48];
	bra.uni 	$L__BB8_958;
$L__BB8_909:
	setp.eq.s16 	%p168, %rs4156, 0;
	mov.b32 	%r8817, 1;
	@%p168 bra 	$L__BB8_905;
	and.b16  	%rs4173, %rs7826, 255;
	setp.eq.s16 	%p169, %rs4173, 0;
	mov.b32 	%r8817, 2;
	@%p169 bra 	$L__BB8_905;
	and.b16  	%rs4174, %rs7827, 255;
	setp.eq.s16 	%p170, %rs4174, 0;
	mov.b32 	%r8817, 3;
	@%p170 bra 	$L__BB8_905;
	and.b16  	%rs4175, %rs7828, 255;
	setp.eq.s16 	%p171, %rs4175, 0;
	mov.b32 	%r8817, 4;
	@%p171 bra 	$L__BB8_905;
	setp.eq.s16 	%p172, %rs4157, 0;
	mov.b32 	%r8817, 5;
	@%p172 bra 	$L__BB8_905;
	and.b16  	%rs4177, %rs7830, 255;
	setp.eq.s16 	%p173, %rs4177, 0;
	mov.b32 	%r8817, 6;
	@%p173 bra 	$L__BB8_905;
	and.b16  	%rs4178, %rs7831, 255;
	setp.eq.s16 	%p174, %rs4178, 0;
	mov.b32 	%r8817, 7;
	@%p174 bra 	$L__BB8_905;
	and.b16  	%rs4179, %rs7832, 255;
	setp.eq.s16 	%p175, %rs4179, 0;
	mov.b32 	%r8817, 8;
	@%p175 bra 	$L__BB8_905;
	setp.eq.s16 	%p176, %rs4158, 0;
	mov.b32 	%r8817, 9;
	@%p176 bra 	$L__BB8_905;
	and.b16  	%rs4181, %rs7834, 255;
	setp.eq.s16 	%p177, %rs4181, 0;
	mov.b32 	%r8817, 10;
	@%p177 bra 	$L__BB8_905;
	and.b16  	%rs4182, %rs7835, 255;
	setp.eq.s16 	%p178, %rs4182, 0;
	mov.b32 	%r8817, 11;
	@%p178 bra 	$L__BB8_905;
	and.b16  	%rs4183, %rs7836, 255;
	setp.eq.s16 	%p179, %rs4183, 0;
	mov.b32 	%r8817, 12;
	@%p179 bra 	$L__BB8_905;
	setp.eq.s16 	%p180, %rs4159, 0;
	mov.b32 	%r8817, 13;
	@%p180 bra 	$L__BB8_905;
	and.b16  	%rs4185, %rs7838, 255;
	setp.eq.s16 	%p181, %rs4185, 0;
	mov.b32 	%r8817, 14;
	@%p181 bra 	$L__BB8_905;
	and.b16  	%rs4186, %rs7839, 255;
	setp.eq.s16 	%p182, %rs4186, 0;
	mov.b32 	%r8817, 15;
	@%p182 bra 	$L__BB8_905;
	and.b16  	%rs4187, %rs7840, 255;
	setp.eq.s16 	%p183, %rs4187, 0;
	mov.b32 	%r8817, 16;
	@%p183 bra 	$L__BB8_905;
	setp.eq.s16 	%p184, %rs4160, 0;
	mov.b32 	%r8817, 17;
	@%p184 bra 	$L__BB8_905;
	and.b16  	%rs4189, %rs7842, 255;
	setp.eq.s16 	%p185, %rs4189, 0;
	mov.b32 	%r8817, 18;
	@%p185 bra 	$L__BB8_905;
	and.b16  	%rs4190, %rs7843, 255;
	setp.eq.s16 	%p186, %rs4190, 0;
	mov.b32 	%r8817, 19;
	@%p186 bra 	$L__BB8_905;
	and.b16  	%rs4191, %rs7844, 255;
	setp.eq.s16 	%p187, %rs4191, 0;
	mov.b32 	%r8817, 20;
	@%p187 bra 	$L__BB8_905;
	setp.eq.s16 	%p188, %rs4161, 0;
	mov.b32 	%r8817, 21;
	@%p188 bra 	$L__BB8_905;
	and.b16  	%rs4193, %rs7846, 255;
	setp.eq.s16 	%p189, %rs4193, 0;
	mov.b32 	%r8817, 22;
	@%p189 bra 	$L__BB8_905;
	and.b16  	%rs4194, %rs7847, 255;
	setp.eq.s16 	%p190, %rs4194, 0;
	mov.b32 	%r8817, 23;
	@%p190 bra 	$L__BB8_905;
	and.b16  	%rs4195, %rs7848, 255;
	setp.eq.s16 	%p191, %rs4195, 0;
	mov.b32 	%r8817, 24;
	@%p191 bra 	$L__BB8_905;
	setp.eq.s16 	%p192, %rs4162, 0;
	mov.b32 	%r8817, 25;
	@%p192 bra 	$L__BB8_905;
	and.b16  	%rs4197, %rs7850, 255;
	setp.eq.s16 	%p193, %rs4197, 0;
	mov.b32 	%r8817, 26;
	@%p193 bra 	$L__BB8_905;
	and.b16  	%rs4198, %rs7851, 255;
	setp.eq.s16 	%p194, %rs4198, 0;
	mov.b32 	%r8817, 27;
	@%p194 bra 	$L__BB8_905;
	and.b16  	%rs4199, %rs7852, 255;
	setp.eq.s16 	%p195, %rs4199, 0;
	mov.b32 	%r8817, 28;
	@%p195 bra 	$L__BB8_905;
	setp.eq.s16 	%p196, %rs4163, 0;
	mov.b32 	%r8817, 29;
	@%p196 bra 	$L__BB8_905;
	and.b16  	%rs4201, %rs7854, 255;
	setp.eq.s16 	%p197, %rs4201, 0;
	mov.b32 	%r8817, 30;
	@%p197 bra 	$L__BB8_905;
	and.b16  	%rs4202, %rs7855, 255;
	setp.eq.s16 	%p198, %rs4202, 0;
	mov.b32 	%r8817, 31;
	@%p198 bra 	$L__BB8_905;
	and.b16  	%rs4203, %rs7856, 255;
	setp.eq.s16 	%p199, %rs4203, 0;
	mov.b32 	%r8817, 32;
	@%p199 bra 	$L__BB8_905;
	setp.eq.s16 	%p200, %rs4164, 0;
	mov.b32 	%r8817, 33;
	@%p200 bra 	$L__BB8_905;
	and.b16  	%rs4205, %rs7858, 255;
	setp.eq.s16 	%p201, %rs4205, 0;
	mov.b32 	%r8817, 34;
	@%p201 bra 	$L__BB8_905;
	and.b16  	%rs4206, %rs7859, 255;
	setp.eq.s16 	%p202, %rs4206, 0;
	mov.b32 	%r8817, 35;
	@%p202 bra 	$L__BB8_905;
	and.b16  	%rs4207, %rs7860, 255;
	setp.eq.s16 	%p203, %rs4207, 0;
	mov.b32 	%r8817, 36;
	@%p203 bra 	$L__BB8_905;
	setp.eq.s16 	%p204, %rs4165, 0;
	mov.b32 	%r8817, 37;
	@%p204 bra 	$L__BB8_905;
	and.b16  	%rs4209, %rs7862, 255;
	setp.eq.s16 	%p205, %rs4209, 0;
	mov.b32 	%r8817, 38;
	@%p205 bra 	$L__BB8_905;
	and.b16  	%rs4210, %rs7863, 255;
	setp.eq.s16 	%p206, %rs4210, 0;
	mov.b32 	%r8817, 39;
	@%p206 bra 	$L__BB8_905;
	and.b16  	%rs4211, %rs7864, 255;
	setp.eq.s16 	%p207, %rs4211, 0;
	mov.b32 	%r8817, 40;
	@%p207 bra 	$L__BB8_905;
	setp.eq.s16 	%p208, %rs4166, 0;
	mov.b32 	%r8817, 41;
	@%p208 bra 	$L__BB8_905;
	and.b16  	%rs4213, %rs7866, 255;
	setp.eq.s16 	%p209, %rs4213, 0;
	mov.b32 	%r8817, 42;
	@%p209 bra 	$L__BB8_905;
	and.b16  	%rs4214, %rs7867, 255;
	setp.eq.s16 	%p210, %rs4214, 0;
	mov.b32 	%r8817, 43;
	@%p210 bra 	$L__BB8_905;
	and.b16  	%rs4215, %rs7868, 255;
	setp.eq.s16 	%p211, %rs4215, 0;
	mov.b32 	%r8817, 44;
	@%p211 bra 	$L__BB8_905;
	setp.eq.s16 	%p212, %rs4167, 0;
	mov.b32 	%r8817, 45;
	@%p212 bra 	$L__BB8_905;
	and.b16  	%rs4217, %rs7870, 255;
	setp.eq.s16 	%p213, %rs4217, 0;
	mov.b32 	%r8817, 46;
	@%p213 bra 	$L__BB8_905;
	and.b16  	%rs4218, %rs7871, 255;
	setp.eq.s16 	%p214, %rs4218, 0;
	mov.b32 	%r8817, 47;
	@%p214 bra 	$L__BB8_905;
	and.b16  	%rs4219, %rs7872, 255;
	setp.eq.s16 	%p215, %rs4219, 0;
	mov.b32 	%r8817, 48;
	@%p215 bra 	$L__BB8_905;
	setp.eq.s16 	%p216, %rs4168, 0;
	mov.b32 	%r8817, 49;
	@%p216 bra 	$L__BB8_905;
$L__BB8_958:
	add.s32 	%r8760, %r8760, %r1386;
	add.f64 	%fd138, %fd138, %fd80;
$L__BB8_959:
	cvt.u32.u16 	%r1801, %rs7824;
	and.b32  	%r1802, %r1801, 255;
	and.b16  	%rs4222, %rs7825, 255;
	mul.wide.u16 	%r1803, %rs4222, 256;
	or.b32  	%r1804, %r1803, %r1802;
	cvt.u32.u16 	%r1805, %rs7826;
	shl.b32 	%r1806, %r1805, 16;
	and.b32  	%r1807, %r1806, 16711680;
	or.b32  	%r1808, %r1804, %r1807;
	cvt.u32.u16 	%r1809, %rs7827;
	shl.b32 	%r1810, %r1809, 24;
	or.b32  	%r1722, %r1808, %r1810;
	cvt.u32.u16 	%r1811, %rs7828;
	and.b32  	%r1812, %r1811, 255;
	and.b16  	%rs4223, %rs7829, 255;
	mul.wide.u16 	%r1813, %rs4223, 256;
	or.b32  	%r1814, %r1813, %r1812;
	cvt.u32.u16 	%r1815, %rs7830;
	shl.b32 	%r1816, %r1815, 16;
	and.b32  	%r1817, %r1816, 16711680;
	or.b32  	%r1818, %r1814, %r1817;
	cvt.u32.u16 	%r1819, %rs7831;
	shl.b32 	%r1820, %r1819, 24;
	or.b32  	%r1727, %r1818, %r1820;
	cvt.u32.u16 	%r1821, %rs7832;
	and.b32  	%r1822, %r1821, 255;
	and.b16  	%rs4224, %rs7833, 255;
	mul.wide.u16 	%r1823, %rs4224, 256;
	or.b32  	%r1824, %r1823, %r1822;
	cvt.u32.u16 	%r1825, %rs7834;
	shl.b32 	%r1826, %r1825, 16;
	and.b32  	%r1827, %r1826, 16711680;
	or.b32  	%r1828, %r1824, %r1827;
	cvt.u32.u16 	%r1829, %rs7835;
	shl.b32 	%r1830, %r1829, 24;
	or.b32  	%r1732, %r1828, %r1830;
	cvt.u32.u16 	%r1831, %rs7836;
	and.b32  	%r1832, %r1831, 255;
	and.b16  	%rs4225, %rs7837, 255;
	mul.wide.u16 	%r1833, %rs4225, 256;
	or.b32  	%r1834, %r1833, %r1832;
	cvt.u32.u16 	%r1835, %rs7838;
	shl.b32 	%r1836, %r1835, 16;
	and.b32  	%r1837, %r1836, 16711680;
	or.b32  	%r1838, %r1834, %r1837;
	cvt.u32.u16 	%r1839, %rs7839;
	shl.b32 	%r1840, %r1839, 24;
	or.b32  	%r1737, %r1838, %r1840;
	cvt.u32.u16 	%r1841, %rs7840;
	and.b32  	%r1842, %r1841, 255;
	and.b16  	%rs4226, %rs7841, 255;
	mul.wide.u16 	%r1843, %rs4226, 256;
	or.b32  	%r1844, %r1843, %r1842;
	cvt.u32.u16 	%r1845, %rs7842;
	shl.b32 	%r1846, %r1845, 16;
	and.b32  	%r1847, %r1846, 16711680;
	or.b32  	%r1848, %r1844, %r1847;
	cvt.u32.u16 	%r1849, %rs7843;
	shl.b32 	%r1850, %r1849, 24;
	or.b32  	%r1742, %r1848, %r1850;
	cvt.u32.u16 	%r1851, %rs7844;
	and.b32  	%r1852, %r1851, 255;
	and.b16  	%rs4227, %rs7845, 255;
	mul.wide.u16 	%r1853, %rs4227, 256;
	or.b32  	%r1854, %r1853, %r1852;
	cvt.u32.u16 	%r1855, %rs7846;
	shl.b32 	%r1856, %r1855, 16;
	and.b32  	%r1857, %r1856, 16711680;
	or.b32  	%r1858, %r1854, %r1857;
	cvt.u32.u16 	%r1859, %rs7847;
	shl.b32 	%r1860, %r1859, 24;
	or.b32  	%r1747, %r1858, %r1860;
	cvt.u32.u16 	%r1861, %rs7848;
	and.b32  	%r1862, %r1861, 255;
	and.b16  	%rs4228, %rs7849, 255;
	mul.wide.u16 	%r1863, %rs4228, 256;
	or.b32  	%r1864, %r1863, %r1862;
	cvt.u32.u16 	%r1865, %rs7850;
	shl.b32 	%r1866, %r1865, 16;
	and.b32  	%r1867, %r1866, 16711680;
	or.b32  	%r1868, %r1864, %r1867;
	cvt.u32.u16 	%r1869, %rs7851;
	shl.b32 	%r1870, %r1869, 24;
	or.b32  	%r1752, %r1868, %r1870;
	cvt.u32.u16 	%r1871, %rs7852;
	and.b32  	%r1872, %r1871, 255;
	and.b16  	%rs4229, %rs7853, 255;
	mul.wide.u16 	%r1873, %rs4229, 256;
	or.b32  	%r1874, %r1873, %r1872;
	cvt.u32.u16 	%r1875, %rs7854;
	shl.b32 	%r1876, %r1875, 16;
	and.b32  	%r1877, %r1876, 16711680;
	or.b32  	%r1878, %r1874, %r1877;
	cvt.u32.u16 	%r1879, %rs7855;
	shl.b32 	%r1880, %r1879, 24;
	or.b32  	%r1757, %r1878, %r1880;
	cvt.u32.u16 	%r1881, %rs7856;
	and.b32  	%r1882, %r1881, 255;
	and.b16  	%rs4230, %rs7857, 255;
	mul.wide.u16 	%r1883, %rs4230, 256;
	or.b32  	%r1884, %r1883, %r1882;
	cvt.u32.u16 	%r1885, %rs7858;
	shl.b32 	%r1886, %r1885, 16;
	and.b32  	%r1887, %r1886, 16711680;
	or.b32  	%r1888, %r1884, %r1887;
	cvt.u32.u16 	%r1889, %rs7859;
	shl.b32 	%r1890, %r1889, 24;
	or.b32  	%r1762, %r1888, %r1890;
	cvt.u32.u16 	%r1891, %rs7860;
	and.b32  	%r1892, %r1891, 255;
	and.b16  	%rs4231, %rs7861, 255;
	mul.wide.u16 	%r1893, %rs4231, 256;
	or.b32  	%r1894, %r1893, %r1892;
	cvt.u32.u16 	%r1895, %rs7862;
	shl.b32 	%r1896, %r1895, 16;
	and.b32  	%r1897, %r1896, 16711680;
	or.b32  	%r1898, %r1894, %r1897;
	cvt.u32.u16 	%r1899, %rs7863;
	shl.b32 	%r1900, %r1899, 24;
	or.b32  	%r1767, %r1898, %r1900;
	cvt.u32.u16 	%r1901, %rs7864;
	and.b32  	%r1902, %r1901, 255;
	and.b16  	%rs4232, %rs7865, 255;
	mul.wide.u16 	%r1903, %rs4232, 256;
	or.b32  	%r1904, %r1903, %r1902;
	cvt.u32.u16 	%r1905, %rs7866;
	shl.b32 	%r1906, %r1905, 16;
	and.b32  	%r1907, %r1906, 16711680;
	or.b32  	%r1908, %r1904, %r1907;
	cvt.u32.u16 	%r1909, %rs7867;
	shl.b32 	%r1910, %r1909, 24;
	or.b32  	%r1772, %r1908, %r1910;
	cvt.u32.u16 	%r1911, %rs7868;
	and.b32  	%r1912, %r1911, 255;
	and.b16  	%rs4233, %rs7869, 255;
	mul.wide.u16 	%r1913, %rs4233, 256;
	or.b32  	%r1914, %r1913, %r1912;
	cvt.u32.u16 	%r1915, %rs7870;
	shl.b32 	%r1916, %r1915, 16;
	and.b32  	%r1917, %r1916, 16711680;
	or.b32  	%r1918, %r1914, %r1917;
	cvt.u32.u16 	%r1919, %rs7871;
	shl.b32 	%r1920, %r1919, 24;
	or.b32  	%r1777, %r1918, %r1920;
	cvt.u32.u16 	%r1921, %rs7872;
	and.b32  	%r1922, %r1921, 255;
	and.b16  	%rs4234, %rs7873, 255;
	mul.wide.u16 	%r1923, %rs4234, 256;
	or.b32  	%r1782, %r1923, %r1922;
	mov.b32 	%r1798, 4;
	mov.b32 	%r1799, 31;
	mov.b32 	%r1800, -1;
	// begin inline asm
	shfl.sync.down.b32 %r1721, %r1722, %r1798, %r1799, %r1800;
	// end inline asm
	// begin inline asm
	shfl.sync.down.b32 %r1726, %r1727, %r1798, %r1799, %r1800;
	// end inline asm
	// begin inline asm
	shfl.sync.down.b32 %r1731, %r1732, %r1798, %r1799, %r1800;
	// end inline asm
	// begin inline asm
	shfl.sync.down.b32 %r1736, %r1737, %r1798, %r1799, %r1800;
	// end inline asm
	// begin inline asm
	shfl.sync.down.b32 %r1741, %r1742, %r1798, %r1799, %r1800;
	// end inline asm
	// begin inline asm
	shfl.sync.down.b32 %r1746, %r1747, %r1798, %r1799, %r1800;
	// end inline asm
	// begin inline asm
	shfl.sync.down.b32 %r1751, %r1752, %r1798, %r1799, %r1800;
	// end inline asm
	// begin inline asm
	shfl.sync.down.b32 %r1756, %r1757, %r1798, %r1799, %r1800;
	// end inline asm
	// begin inline asm
	shfl.sync.down.b32 %r1761, %r1762, %r1798, %r1799, %r1800;
	// end inline asm
	// begin inline asm
	shfl.sync.down.b32 %r1766, %r1767, %r1798, %r1799, %r1800;
	// end inline asm
	// begin inline asm
	shfl.sync.down.b32 %r1771, %r1772, %r1798, %r1799, %r1800;
	// end inline asm
	// begin inline asm
	shfl.sync.down.b32 %r1776, %r1777, %r1798, %r1799, %r1800;
	// end inline asm
	// begin inline asm
	shfl.sync.down.b32 %r1781, %r1782, %r1798, %r1799, %r1800;
	// end inline asm
	// begin inline asm
	shfl.sync.down.b32 %r1786, %r8760, %r1798, %r1799, %r1800;
	// end inline asm
	mov.b64 	%rd105, %fd138;
	mov.b64 	{%r1792, %r1797}, %rd105;
	// begin inline asm
	shfl.sync.down.b32 %r1791, %r1792, %r1798, %r1799, %r1800;
	// end inline asm
	// begin inline asm
	shfl.sync.down.b32 %r1796, %r1797, %r1798, %r1799, %r1800;
	// end inline asm
	setp.gt.s32 	%p219, %r920, 27;
	@%p219 bra 	$L__BB8_1015;
	shr.u32 	%r1925, %r1781, 8;
	cvt.u16.u32 	%rs4235, %r1925;
	cvt.u16.u32 	%rs4236, %r1781;
	mov.b64 	%rd106, {%r1791, %r1796};
	mov.b64 	%fd85, %rd106;
	cvt.u16.u32 	%rs7164, %r1721;
	add.u64 	%rd42, %SPL, 0;
	add.u64 	%rd43, %SPL, 64;
	and.b16  	%rs4237, %rs7824, 255;
	prmt.b32 	%r1928, %r1815, %r1819, 0x3340U;
	cvt.u32.u16 	%r1929, %rs7829;
	prmt.b32 	%r1931, %r1811, %r1929, 0x3340U;
	prmt.b32 	%r1932, %r1931, %r1928, 0x5410U;
	prmt.b32 	%r1935, %r1805, %r1809, 0x3340U;
	cvt.u32.u16 	%r1936, %rs7825;
	prmt.b32 	%r1938, %r1801, %r1936, 0x3340U;
	prmt.b32 	%r1939, %r1938, %r1935, 0x5410U;
	st.local.v2.b32 	[%rd42], {%r1939, %r1932};
	prmt.b32 	%r1942, %r1835, %r1839, 0x3340U;
	cvt.u32.u16 	%r1943, %rs7837;
	prmt.b32 	%r1945, %r1831, %r1943, 0x3340U;
	prmt.b32 	%r1946, %r1945, %r1942, 0x5410U;
	prmt.b32 	%r1949, %r1825, %r1829, 0x3340U;
	cvt.u32.u16 	%r1950, %rs7833;
	prmt.b32 	%r1952, %r1821, %r1950, 0x3340U;
	prmt.b32 	%r1953, %r1952, %r1949, 0x5410U;
	st.local.v2.b32 	[%rd42+8], {%r1953, %r1946};
	prmt.b32 	%r1956, %r1855, %r1859, 0x3340U;
	cvt.u32.u16 	%r1957, %rs7845;
	prmt.b32 	%r1959, %r1851, %r1957, 0x3340U;
	prmt.b32 	%r1960, %r1959, %r1956, 0x5410U;
	prmt.b32 	%r1963, %r1845, %r1849, 0x3340U;
	cvt.u32.u16 	%r1964, %rs7841;
	prmt.b32 	%r1966, %r1841, %r1964, 0x3340U;
	prmt.b32 	%r1967, %r1966, %r1963, 0x5410U;
	st.local.v2.b32 	[%rd42+16], {%r1967, %r1960};
	prmt.b32 	%r1970, %r1875, %r1879, 0x3340U;
	cvt.u32.u16 	%r1971, %rs7853;
	prmt.b32 	%r1973, %r1871, %r1971, 0x3340U;
	prmt.b32 	%r1974, %r1973, %r1970, 0x5410U;
	prmt.b32 	%r1977, %r1865, %r1869, 0x3340U;
	cvt.u32.u16 	%r1978, %rs7849;
	prmt.b32 	%r1980, %r1861, %r1978, 0x3340U;
	prmt.b32 	%r1981, %r1980, %r1977, 0x5410U;
	st.local.v2.b32 	[%rd42+24], {%r1981, %r1974};
	prmt.b32 	%r1984, %r1895, %r1899, 0x3340U;
	cvt.u32.u16 	%r1985, %rs7861;
	prmt.b32 	%r1987, %r1891, %r1985, 0x3340U;
	prmt.b32 	%r1988, %r1987, %r1984, 0x5410U;
	prmt.b32 	%r1991, %r1885, %r1889, 0x3340U;
	cvt.u32.u16 	%r1992, %rs7857;
	prmt.b32 	%r1994, %r1881, %r1992, 0x3340U;
	prmt.b32 	%r1995, %r1994, %r1991, 0x5410U;
	st.local.v2.b32 	[%rd42+32], {%r1995, %r1988};
	prmt.b32 	%r1998, %r1915, %r1919, 0x3340U;
	cvt.u32.u16 	%r1999, %rs7869;
	prmt.b32 	%r2001, %r1911, %r1999, 0x3340U;
	prmt.b32 	%r2002, %r2001, %r1998, 0x5410U;
	prmt.b32 	%r2005, %r1905, %r1909, 0x3340U;
	cvt.u32.u16 	%r2006, %rs7865;
	prmt.b32 	%r2008, %r1901, %r2006, 0x3340U;
	prmt.b32 	%r2009, %r2008, %r2005, 0x5410U;
	st.local.v2.b32 	[%rd42+40], {%r2009, %r2002};
	st.local.v2.u8 	[%rd42+48], {%rs7872, %rs7873};
	st.local.u32 	[%rd42+52], %r8760;
	st.local.f64 	[%rd42+56], %fd138;
	st.local.v2.b32 	[%rd43], {%r1721, %r1726};
	st.local.v2.b32 	[%rd43+8], {%r1731, %r1736};
	st.local.v2.b32 	[%rd43+16], {%r1741, %r1746};
	st.local.v2.b32 	[%rd43+24], {%r1751, %r1756};
	st.local.v2.b32 	[%rd43+32], {%r1761, %r1766};
	st.local.v2.b32 	[%rd43+40], {%r1771, %r1776};
	st.local.v2.u8 	[%rd43+48], {%rs4236, %rs4235};
	st.local.u32 	[%rd43+52], %r1786;
	st.local.v2.u32 	[%rd43+56], {%r1791, %r1796};
	setp.ne.s16 	%p220, %rs4237, 0;
	mov.b32 	%r8821, 0;
	@%p220 bra 	$L__BB8_965;
$L__BB8_961:
	and.b16  	%rs4287, %rs7164, 255;
	setp.eq.s16 	%p270, %rs4287, 0;
	@%p270 bra 	$L__BB8_1014;
	mov.b32 	%r8822, 0;
$L__BB8_963:
	add.s32 	%r2060, %r8822, %r8821;
	cvt.u64.u32 	%rd109, %r2060;
	add.s64 	%rd110, %rd42, %rd109;
	st.local.u8 	[%rd110], %rs7164;
	add.s32 	%r272, %r8822, 1;
	cvt.u64.u32 	%rd111, %r8822;
	add.s64 	%rd112, %rd43, %rd111;
	ld.local.u8 	%rs7164, [%rd112+1];
	setp.ne.s16 	%p271, %rs7164, 0;
	mov.u32 	%r8822, %r272;
	@%p271 bra 	$L__BB8_963;
	ld.local.u32 	%r8760, [%rd42+52];
	ld.local.f64 	%fd138, [%rd42+56];
	ld.local.v2.b32 	{%r2061, %r2062}, [%rd42];
	bfe.u32 	%r2063, %r2061, 0, 8;
	cvt.u16.u32 	%rs7824, %r2063;
	bfe.u32 	%r2064, %r2061, 8, 8;
	cvt.u16.u32 	%rs7825, %r2064;
	bfe.u32 	%r2065, %r2061, 16, 8;
	cvt.u16.u32 	%rs7826, %r2065;
	bfe.u32 	%r2066, %r2061, 24, 8;
	cvt.u16.u32 	%rs7827, %r2066;
	bfe.u32 	%r2067, %r2062, 0, 8;
	cvt.u16.u32 	%rs7828, %r2067;
	bfe.u32 	%r2068, %r2062, 8, 8;
	cvt.u16.u32 	%rs7829, %r2068;
	bfe.u32 	%r2069, %r2062, 16, 8;
	cvt.u16.u32 	%rs7830, %r2069;
	bfe.u32 	%r2070, %r2062, 24, 8;
	cvt.u16.u32 	%rs7831, %r2070;
	ld.local.v2.b32 	{%r2071, %r2072}, [%rd42+8];
	bfe.u32 	%r2073, %r2071, 0, 8;
	cvt.u16.u32 	%rs7832, %r2073;
	bfe.u32 	%r2074, %r2071, 8, 8;
	cvt.u16.u32 	%rs7833, %r2074;
	bfe.u32 	%r2075, %r2071, 16, 8;
	cvt.u16.u32 	%rs7834, %r2075;
	bfe.u32 	%r2076, %r2071, 24, 8;
	cvt.u16.u32 	%rs7835, %r2076;
	bfe.u32 	%r2077, %r2072, 0, 8;
	cvt.u16.u32 	%rs7836, %r2077;
	bfe.u32 	%r2078, %r2072, 8, 8;
	cvt.u16.u32 	%rs7837, %r2078;
	bfe.u32 	%r2079, %r2072, 16, 8;
	cvt.u16.u32 	%rs7838, %r2079;
	bfe.u32 	%r2080, %r2072, 24, 8;
	cvt.u16.u32 	%rs7839, %r2080;
	ld.local.v2.b32 	{%r2081, %r2082}, [%rd42+16];
	bfe.u32 	%r2083, %r2081, 0, 8;
	cvt.u16.u32 	%rs7840, %r2083;
	bfe.u32 	%r2084, %r2081, 8, 8;
	cvt.u16.u32 	%rs7841, %r2084;
	bfe.u32 	%r2085, %r2081, 16, 8;
	cvt.u16.u32 	%rs7842, %r2085;
	bfe.u32 	%r2086, %r2081, 24, 8;
	cvt.u16.u32 	%rs7843, %r2086;
	bfe.u32 	%r2087, %r2082, 0, 8;
	cvt.u16.u32 	%rs7844, %r2087;
	bfe.u32 	%r2088, %r2082, 8, 8;
	cvt.u16.u32 	%rs7845, %r2088;
	bfe.u32 	%r2089, %r2082, 16, 8;
	cvt.u16.u32 	%rs7846, %r2089;
	bfe.u32 	%r2090, %r2082, 24, 8;
	cvt.u16.u32 	%rs7847, %r2090;
	ld.local.v2.b32 	{%r2091, %r2092}, [%rd42+24];
	bfe.u32 	%r2093, %r2091, 0, 8;
	cvt.u16.u32 	%rs7848, %r2093;
	bfe.u32 	%r2094, %r2091, 8, 8;
	cvt.u16.u32 	%rs7849, %r2094;
	bfe.u32 	%r2095, %r2091, 16, 8;
	cvt.u16.u32 	%rs7850, %r2095;
	bfe.u32 	%r2096, %r2091, 24, 8;
	cvt.u16.u32 	%rs7851, %r2096;
	bfe.u32 	%r2097, %r2092, 0, 8;
	cvt.u16.u32 	%rs7852, %r2097;
	bfe.u32 	%r2098, %r2092, 8, 8;
	cvt.u16.u32 	%rs7853, %r2098;
	bfe.u32 	%r2099, %r2092, 16, 8;
	cvt.u16.u32 	%rs7854, %r2099;
	bfe.u32 	%r2100, %r2092, 24, 8;
	cvt.u16.u32 	%rs7855, %r2100;
	ld.local.v2.b32 	{%r2101, %r2102}, [%rd42+32];
	bfe.u32 	%r2103, %r2101, 0, 8;
	cvt.u16.u32 	%rs7856, %r2103;
	bfe.u32 	%r2104, %r2101, 8, 8;
	cvt.u16.u32 	%rs7857, %r2104;
	bfe.u32 	%r2105, %r2101, 16, 8;
	cvt.u16.u32 	%rs7858, %r2105;
	bfe.u32 	%r2106, %r2101, 24, 8;
	cvt.u16.u32 	%rs7859, %r2106;
	bfe.u32 	%r2107, %r2102, 0, 8;
	cvt.u16.u32 	%rs7860, %r2107;
	bfe.u32 	%r2108, %r2102, 8, 8;
	cvt.u16.u32 	%rs7861, %r2108;
	bfe.u32 	%r2109, %r2102, 16, 8;
	cvt.u16.u32 	%rs7862, %r2109;
	bfe.u32 	%r2110, %r2102, 24, 8;
	cvt.u16.u32 	%rs7863, %r2110;
	ld.local.v2.b32 	{%r2111, %r2112}, [%rd42+40];
	bfe.u32 	%r2113, %r2111, 0, 8;
	cvt.u16.u32 	%rs7864, %r2113;
	bfe.u32 	%r2114, %r2111, 8, 8;
	cvt.u16.u32 	%rs7865, %r2114;
	bfe.u32 	%r2115, %r2111, 16, 8;
	cvt.u16.u32 	%rs7866, %r2115;
	bfe.u32 	%r2116, %r2111, 24, 8;
	cvt.u16.u32 	%rs7867, %r2116;
	bfe.u32 	%r2117, %r2112, 0, 8;
	cvt.u16.u32 	%rs7868, %r2117;
	bfe.u32 	%r2118, %r2112, 8, 8;
	cvt.u16.u32 	%rs7869, %r2118;
	bfe.u32 	%r2119, %r2112, 16, 8;
	cvt.u16.u32 	%rs7870, %r2119;
	bfe.u32 	%r2120, %r2112, 24, 8;
	cvt.u16.u32 	%rs7871, %r2120;
	ld.local.v2.u8 	{%rs7872, %rs7873}, [%rd42+48];
	bra.uni 	$L__BB8_1014;
$L__BB8_965:
	setp.eq.s16 	%p221, %rs4222, 0;
	mov.b32 	%r8821, 1;
	@%p221 bra 	$L__BB8_961;
	and.b16  	%rs4239, %rs7826, 255;
	setp.eq.s16 	%p222, %rs4239, 0;
	mov.b32 	%r8821, 2;
	@%p222 bra 	$L__BB8_961;
	and.b16  	%rs4240, %rs7827, 255;
	setp.eq.s16 	%p223, %rs4240, 0;
	mov.b32 	%r8821, 3;
	@%p223 bra 	$L__BB8_961;
	and.b16  	%rs4241, %rs7828, 255;
	setp.eq.s16 	%p224, %rs4241, 0;
	mov.b32 	%r8821, 4;
	@%p224 bra 	$L__BB8_961;
	setp.eq.s16 	%p225, %rs4223, 0;
	mov.b32 	%r8821, 5;
	@%p225 bra 	$L__BB8_961;
	and.b16  	%rs4243, %rs7830, 255;
	setp.eq.s16 	%p226, %rs4243, 0;
	mov.b32 	%r8821, 6;
	@%p226 bra 	$L__BB8_961;
	and.b16  	%rs4244, %rs7831, 255;
	setp.eq.s16 	%p227, %rs4244, 0;
	mov.b32 	%r8821, 7;
	@%p227 bra 	$L__BB8_961;
	and.b16  	%rs4245, %rs7832, 255;
	setp.eq.s16 	%p228, %rs4245, 0;
	mov.b32 	%r8821, 8;
	@%p228 bra 	$L__BB8_961;
	setp.eq.s16 	%p229, %rs4224, 0;
	mov.b32 	%r8821, 9;
	@%p229 bra 	$L__BB8_961;
	and.b16  	%rs4247, %rs7834, 255;
	setp.eq.s16 	%p230, %rs4247, 0;
	mov.b32 	%r8821, 10;
	@%p230 bra 	$L__BB8_961;
	and.b16  	%rs4248, %rs7835, 255;
	setp.eq.s16 	%p231, %rs4248, 0;
	mov.b32 	%r8821, 11;
	@%p231 bra 	$L__BB8_961;
	and.b16  	%rs4249, %rs7836, 255;
	setp.eq.s16 	%p232, %rs4249, 0;
	mov.b32 	%r8821, 12;
	@%p232 bra 	$L__BB8_961;
	setp.eq.s16 	%p233, %rs4225, 0;
	mov.b32 	%r8821, 13;
	@%p233 bra 	$L__BB8_961;
	and.b16  	%rs4251, %rs7838, 255;
	setp.eq.s16 	%p234, %rs4251, 0;
	mov.b32 	%r8821, 14;
	@%p234 bra 	$L__BB8_961;
	and.b16  	%rs4252, %rs7839, 255;
	setp.eq.s16 	%p235, %rs4252, 0;
	mov.b32 	%r8821, 15;
	@%p235 bra 	$L__BB8_961;
	and.b16  	%rs4253, %rs7840, 255;
	setp.eq.s16 	%p236, %rs4253, 0;
	mov.b32 	%r8821, 16;
	@%p236 bra 	$L__BB8_961;
	setp.eq.s16 	%p237, %rs4226, 0;
	mov.b32 	%r8821, 17;
	@%p237 bra 	$L__BB8_961;
	and.b16  	%rs4255, %rs7842, 255;
	setp.eq.s16 	%p238, %rs4255, 0;
	mov.b32 	%r8821, 18;
	@%p238 bra 	$L__BB8_961;
	and.b16  	%rs4256, %rs7843, 255;
	setp.eq.s16 	%p239, %rs4256, 0;
	mov.b32 	%r8821, 19;
	@%p239 bra 	$L__BB8_961;
	and.b16  	%rs4257, %rs7844, 255;
	setp.eq.s16 	%p240, %rs4257, 0;
	mov.b32 	%r8821, 20;
	@%p240 bra 	$L__BB8_961;
	setp.eq.s16 	%p241, %rs4227, 0;
	mov.b32 	%r8821, 21;
	@%p241 bra 	$L__BB8_961;
	and.b16  	%rs4259, %rs7846, 255;
	setp.eq.s16 	%p242, %rs4259, 0;
	mov.b32 	%r8821, 22;
	@%p242 bra 	$L__BB8_961;
	and.b16  	%rs4260, %rs7847, 255;
	setp.eq.s16 	%p243, %rs4260, 0;
	mov.b32 	%r8821, 23;
	@%p243 bra 	$L__BB8_961;
	and.b16  	%rs4261, %rs7848, 255;
	setp.eq.s16 	%p244, %rs4261, 0;
	mov.b32 	%r8821, 24;
	@%p244 bra 	$L__BB8_961;
	setp.eq.s16 	%p245, %rs4228, 0;
	mov.b32 	%r8821, 25;
	@%p245 bra 	$L__BB8_961;
	and.b16  	%rs4263, %rs7850, 255;
	setp.eq.s16 	%p246, %rs4263, 0;
	mov.b32 	%r8821, 26;
	@%p246 bra 	$L__BB8_961;
	and.b16  	%rs4264, %rs7851, 255;
	setp.eq.s16 	%p247, %rs4264, 0;
	mov.b32 	%r8821, 27;
	@%p247 bra 	$L__BB8_961;
	and.b16  	%rs4265, %rs7852, 255;
	setp.eq.s16 	%p248, %rs4265, 0;
	mov.b32 	%r8821, 28;
	@%p248 bra 	$L__BB8_961;
	setp.eq.s16 	%p249, %rs4229, 0;
	mov.b32 	%r8821, 29;
	@%p249 bra 	$L__BB8_961;
	and.b16  	%rs4267, %rs7854, 255;
	setp.eq.s16 	%p250, %rs4267, 0;
	mov.b32 	%r8821, 30;
	@%p250 bra 	$L__BB8_961;
	and.b16  	%rs4268, %rs7855, 255;
	setp.eq.s16 	%p251, %rs4268, 0;
	mov.b32 	%r8821, 31;
	@%p251 bra 	$L__BB8_961;
	and.b16  	%rs4269, %rs7856, 255;
	setp.eq.s16 	%p252, %rs4269, 0;
	mov.b32 	%r8821, 32;
	@%p252 bra 	$L__BB8_961;
	setp.eq.s16 	%p253, %rs4230, 0;
	mov.b32 	%r8821, 33;
	@%p253 bra 	$L__BB8_961;
	and.b16  	%rs4271, %rs7858, 255;
	setp.eq.s16 	%p254, %rs4271, 0;
	mov.b32 	%r8821, 34;
	@%p254 bra 	$L__BB8_961;
	and.b16  	%rs4272, %rs7859, 255;
	setp.eq.s16 	%p255, %rs4272, 0;
	mov.b32 	%r8821, 35;
	@%p255 bra 	$L__BB8_961;
	and.b16  	%rs4273, %rs7860, 255;
	setp.eq.s16 	%p256, %rs4273, 0;
	mov.b32 	%r8821, 36;
	@%p256 bra 	$L__BB8_961;
	setp.eq.s16 	%p257, %rs4231, 0;
	mov.b32 	%r8821, 37;
	@%p257 bra 	$L__BB8_961;
	and.b16  	%rs4275, %rs7862, 255;
	setp.eq.s16 	%p258, %rs4275, 0;
	mov.b32 	%r8821, 38;
	@%p258 bra 	$L__BB8_961;
	and.b16  	%rs4276, %rs7863, 255;
	setp.eq.s16 	%p259, %rs4276, 0;
	mov.b32 	%r8821, 39;
	@%p259 bra 	$L__BB8_961;
	and.b16  	%rs4277, %rs7864, 255;
	setp.eq.s16 	%p260, %rs4277, 0;
	mov.b32 	%r8821, 40;
	@%p260 bra 	$L__BB8_961;
	setp.eq.s16 	%p261, %rs4232, 0;
	mov.b32 	%r8821, 41;
	@%p261 bra 	$L__BB8_961;
	and.b16  	%rs4279, %rs7866, 255;
	setp.eq.s16 	%p262, %rs4279, 0;
	mov.b32 	%r8821, 42;
	@%p262 bra 	$L__BB8_961;
	and.b16  	%rs4280, %rs7867, 255;
	setp.eq.s16 	%p263, %rs4280, 0;
	mov.b32 	%r8821, 43;
	@%p263 bra 	$L__BB8_961;
	and.b16  	%rs4281, %rs7868, 255;
	setp.eq.s16 	%p264, %rs4281, 0;
	mov.b32 	%r8821, 44;
	@%p264 bra 	$L__BB8_961;
	setp.eq.s16 	%p265, %rs4233, 0;
	mov.b32 	%r8821, 45;
	@%p265 bra 	$L__BB8_961;
	and.b16  	%rs4283, %rs7870, 255;
	setp.eq.s16 	%p266, %rs4283, 0;
	mov.b32 	%r8821, 46;
	@%p266 bra 	$L__BB8_961;
	and.b16  	%rs4284, %rs7871, 255;
	setp.eq.s16 	%p267, %rs4284, 0;
	mov.b32 	%r8821, 47;
	@%p267 bra 	$L__BB8_961;
	and.b16  	%rs4285, %rs7872, 255;
	setp.eq.s16 	%p268, %rs4285, 0;
	mov.b32 	%r8821, 48;
	@%p268 bra 	$L__BB8_961;
	setp.eq.s16 	%p269, %rs4234, 0;
	mov.b32 	%r8821, 49;
	@%p269 bra 	$L__BB8_961;
$L__BB8_1014:
	add.s32 	%r8760, %r8760, %r1786;
	add.f64 	%fd138, %fd138, %fd85;
$L__BB8_1015:
	cvt.u32.u16 	%r2201, %rs7824;
	and.b32  	%r2202, %r2201, 255;
	and.b16  	%rs4288, %rs7825, 255;
	mul.wide.u16 	%r2203, %rs4288, 256;
	or.b32  	%r2204, %r2203, %r2202;
	cvt.u32.u16 	%r2205, %rs7826;
	shl.b32 	%r2206, %r2205, 16;
	and.b32  	%r2207, %r2206, 16711680;
	or.b32  	%r2208, %r2204, %r2207;
	cvt.u32.u16 	%r2209, %rs7827;
	shl.b32 	%r2210, %r2209, 24;
	or.b32  	%r2122, %r2208, %r2210;
	cvt.u32.u16 	%r2211, %rs7828;
	and.b32  	%r2212, %r2211, 255;
	and.b16  	%rs4289, %rs7829, 255;
	mul.wide.u16 	%r2213, %rs4289, 256;
	or.b32  	%r2214, %r2213, %r2212;
	cvt.u32.u16 	%r2215, %rs7830;
	shl.b32 	%r2216, %r2215, 16;
	and.b32  	%r2217, %r2216, 16711680;
	or.b32  	%r2218, %r2214, %r2217;
	cvt.u32.u16 	%r2219, %rs7831;
	shl.b32 	%r2220, %r2219, 24;
	or.b32  	%r2127, %r2218, %r2220;
	cvt.u32.u16 	%r2221, %rs7832;
	and.b32  	%r2222, %r2221, 255;
	and.b16  	%rs4290, %rs7833, 255;
	mul.wide.u16 	%r2223, %rs4290, 256;
	or.b32  	%r2224, %r2223, %r2222;
	cvt.u32.u16 	%r2225, %rs7834;
	shl.b32 	%r2226, %r2225, 16;
	and.b32  	%r2227, %r2226, 16711680;
	or.b32  	%r2228, %r2224, %r2227;
	cvt.u32.u16 	%r2229, %rs7835;
	shl.b32 	%r2230, %r2229, 24;
	or.b32  	%r2132, %r2228, %r2230;
	cvt.u32.u16 	%r2231, %rs7836;
	and.b32  	%r2232, %r2231, 255;
	and.b16  	%rs4291, %rs7837, 255;
	mul.wide.u16 	%r2233, %rs4291, 256;
	or.b32  	%r2234, %r2233, %r2232;
	cvt.u32.u16 	%r2235, %rs7838;
	shl.b32 	%r2236, %r2235, 16;
	and.b32  	%r2237, %r2236, 16711680;
	or.b32  	%r2238, %r2234, %r2237;
	cvt.u32.u16 	%r2239, %rs7839;
	shl.b32 	%r2240, %r2239, 24;
	or.b32  	%r2137, %r2238, %r2240;
	cvt.u32.u16 	%r2241, %rs7840;
	and.b32  	%r2242, %r2241, 255;
	and.b16  	%rs4292, %rs7841, 255;
	mul.wide.u16 	%r2243, %rs4292, 256;
	or.b32  	%r2244, %r2243, %r2242;
	cvt.u32.u16 	%r2245, %rs7842;
	shl.b32 	%r2246, %r2245, 16;
	and.b32  	%r2247, %r2246, 16711680;
	or.b32  	%r2248, %r2244, %r2247;
	cvt.u32.u16 	%r2249, %rs7843;
	shl.b32 	%r2250, %r2249, 24;
	or.b32  	%r2142, %r2248, %r2250;
	cvt.u32.u16 	%r2251, %rs7844;
	and.b32  	%r2252, %r2251, 255;
	and.b16  	%rs4293, %rs7845, 255;
	mul.wide.u16 	%r2253, %rs4293, 256;
	or.b32  	%r2254, %r2253, %r2252;
	cvt.u32.u16 	%r2255, %rs7846;
	shl.b32 	%r2256, %r2255, 16;
	and.b32  	%r2257, %r2256, 16711680;
	or.b32  	%r2258, %r2254, %r2257;
	cvt.u32.u16 	%r2259, %rs7847;
	shl.b32 	%r2260, %r2259, 24;
	or.b32  	%r2147, %r2258, %r2260;
	cvt.u32.u16 	%r2261, %rs7848;
	and.b32  	%r2262, %r2261, 255;
	and.b16  	%rs4294, %rs7849, 255;
	mul.wide.u16 	%r2263, %rs4294, 256;
	or.b32  	%r2264, %r2263, %r2262;
	cvt.u32.u16 	%r2265, %rs7850;
	shl.b32 	%r2266, %r2265, 16;
	and.b32  	%r2267, %r2266, 16711680;
	or.b32  	%r2268, %r2264, %r2267;
	cvt.u32.u16 	%r2269, %rs7851;
	shl.b32 	%r2270, %r2269, 24;
	or.b32  	%r2152, %r2268, %r2270;
	cvt.u32.u16 	%r2271, %rs7852;
	and.b32  	%r2272, %r2271, 255;
	and.b16  	%rs4295, %rs7853, 255;
	mul.wide.u16 	%r2273, %rs4295, 256;
	or.b32  	%r2274, %r2273, %r2272;
	cvt.u32.u16 	%r2275, %rs7854;
	shl.b32 	%r2276, %r2275, 16;
	and.b32  	%r2277, %r2276, 16711680;
	or.b32  	%r2278, %r2274, %r2277;
	cvt.u32.u16 	%r2279, %rs7855;
	shl.b32 	%r2280, %r2279, 24;
	or.b32  	%r2157, %r2278, %r2280;
	cvt.u32.u16 	%r2281, %rs7856;
	and.b32  	%r2282, %r2281, 255;
	and.b16  	%rs4296, %rs7857, 255;
	mul.wide.u16 	%r2283, %rs4296, 256;
	or.b32  	%r2284, %r2283, %r2282;
	cvt.u32.u16 	%r2285, %rs7858;
	shl.b32 	%r2286, %r2285, 16;
	and.b32  	%r2287, %r2286, 16711680;
	or.b32  	%r2288, %r2284, %r2287;
	cvt.u32.u16 	%r2289, %rs7859;
	shl.b32 	%r2290, %r2289, 24;
	or.b32  	%r2162, %r2288, %r2290;
	cvt.u32.u16 	%r2291, %rs7860;
	and.b32  	%r2292, %r2291, 255;
	and.b16  	%rs4297, %rs7861, 255;
	mul.wide.u16 	%r2293, %rs4297, 256;
	or.b32  	%r2294, %r2293, %r2292;
	cvt.u32.u16 	%r2295, %rs7862;
	shl.b32 	%r2296, %r2295, 16;
	and.b32  	%r2297, %r2296, 16711680;
	or.b32  	%r2298, %r2294, %r2297;
	cvt.u32.u16 	%r2299, %rs7863;
	shl.b32 	%r2300, %r2299, 24;
	or.b32  	%r2167, %r2298, %r2300;
	cvt.u32.u16 	%r2301, %rs7864;
	and.b32  	%r2302, %r2301, 255;
	and.b16  	%rs4298, %rs7865, 255;
	mul.wide.u16 	%r2303, %rs4298, 256;
	or.b32  	%r2304, %r2303, %r2302;
	cvt.u32.u16 	%r2305, %rs7866;
	shl.b32 	%r2306, %r2305, 16;
	and.b32  	%r2307, %r2306, 16711680;
	or.b32  	%r2308, %r2304, %r2307;
	cvt.u32.u16 	%r2309, %rs7867;
	shl.b32 	%r2310, %r2309, 24;
	or.b32  	%r2172, %r2308, %r2310;
	cvt.u32.u16 	%r2311, %rs7868;
	and.b32  	%r2312, %r2311, 255;
	and.b16  	%rs4299, %rs7869, 255;
	mul.wide.u16 	%r2313, %rs4299, 256;
	or.b32  	%r2314, %r2313, %r2312;
	cvt.u32.u16 	%r2315, %rs7870;
	shl.b32 	%r2316, %r2315, 16;
	and.b32  	%r2317, %r2316, 16711680;
	or.b32  	%r2318, %r2314, %r2317;
	cvt.u32.u16 	%r2319, %rs7871;
	shl.b32 	%r2320, %r2319, 24;
	or.b32  	%r2177, %r2318, %r2320;
	cvt.u32.u16 	%r2321, %rs7872;
	and.b32  	%r2322, %r2321, 255;
	and.b16  	%rs4300, %rs7873, 255;
	mul.wide.u16 	%r2323, %rs4300, 256;
	or.b32  	%r2182, %r2323, %r2322;
	mov.b32 	%r2198, 8;
	mov.b32 	%r2199, 31;
	mov.b32 	%r2200, -1;
	// begin inline asm
	shfl.sync.down.b32 %r2121, %r2122, %r2198, %r2199, %r2200;
	// end inline asm
	// begin inline asm
	shfl.sync.down.b32 %r2126, %r2127, %r2198, %r2199, %r2200;
	// end inline asm
	// begin inline asm
	shfl.sync.down.b32 %r2131, %r2132, %r2198, %r2199, %r2200;
	// end inline asm
	// begin inline asm
	shfl.sync.down.b32 %r2136, %r2137, %r2198, %r2199, %r2200;
	// end inline asm
	// begin inline asm
	shfl.sync.down.b32 %r2141, %r2142, %r2198, %r2199, %r2200;
	// end inline asm
	// begin inline asm
	shfl.sync.down.b32 %r2146, %r2147, %r2198, %r2199, %r2200;
	// end inline asm
	// begin inline asm
	shfl.sync.down.b32 %r2151, %r2152, %r2198, %r2199, %r2200;
	// end inline asm
	// begin inline asm
	shfl.sync.down.b32 %r2156, %r2157, %r2198, %r2199, %r2200;
	// end inline asm
	// begin inline asm
	shfl.sync.down.b32 %r2161, %r2162, %r2198, %r2199, %r2200;
	// end inline asm
	// begin inline asm
	shfl.sync.down.b32 %r2166, %r2167, %r2198, %r2199, %r2200;
	// end inline asm
	// begin inline asm
	shfl.sync.down.b32 %r2171, %r2172, %r2198, %r2199, %r2200;
	// end inline asm
	// begin inline asm
	shfl.sync.down.b32 %r2176, %r2177, %r2198, %r2199, %r2200;
	// end inline asm
	// begin inline asm
	shfl.sync.down.b32 %r2181, %r2182, %r2198, %r2199, %r2200;
	// end inline asm
	// begin inline asm
	shfl.sync.down.b32 %r2186, %r8760, %r2198, %r2199, %r2200;
	// end inline asm
	mov.b64 	%rd113, %fd138;
	mov.b64 	{%r2192, %r2197}, %rd113;
	// begin inline asm
	shfl.sync.down.b32 %r2191, %r2192, %r2198, %r2199, %r2200;
	// end inline asm
	// begin inline asm
	shfl.sync.down.b32 %r2196, %r2197, %r2198, %r2199, %r2200;
	// end inline asm
	setp.gt.s32 	%p272, %r920, 23;
	@%p272 bra 	$L__BB8_1071;
	shr.u32 	%r2325, %r2181, 8;
	cvt.u16.u32 	%rs4301, %r2325;
	cvt.u16.u32 	%rs4302, %r2181;
	mov.b64 	%rd114, {%r2191, %r2196};
	mov.b64 	%fd90, %rd114;
	cvt.u16.u32 	%rs7265, %r2121;
	add.u64 	%rd44, %SPL, 0;
	add.u64 	%rd45, %SPL, 64;
	and.b16  	%rs4303, %rs7824, 255;
	prmt.b32 	%r2328, %r2215, %r2219, 0x3340U;
	cvt.u32.u16 	%r2329, %rs7829;
	prmt.b32 	%r2331, %r2211, %r2329, 0x3340U;
	prmt.b32 	%r2332, %r2331, %r2328, 0x5410U;
	prmt.b32 	%r2335, %r2205, %r2209, 0x3340U;
	cvt.u32.u16 	%r2336, %rs7825;
	prmt.b32 	%r2338, %r2201, %r2336, 0x3340U;
	prmt.b32 	%r2339, %r2338, %r2335, 0x5410U;
	st.local.v2.b32 	[%rd44], {%r2339, %r2332};
	prmt.b32 	%r2342, %r2235, %r2239, 0x3340U;
	cvt.u32.u16 	%r2343, %rs7837;
	prmt.b32 	%r2345, %r2231, %r2343, 0x3340U;
	prmt.b32 	%r2346, %r2345, %r2342, 0x5410U;
	prmt.b32 	%r2349, %r2225, %r2229, 0x3340U;
	cvt.u32.u16 	%r2350, %rs7833;
	prmt.b32 	%r2352, %r2221, %r2350, 0x3340U;
	prmt.b32 	%r2353, %r2352, %r2349, 0x5410U;
	st.local.v2.b32 	[%rd44+8], {%r2353, %r2346};
	prmt.b32 	%r2356, %r2255, %r2259, 0x3340U;
	cvt.u32.u16 	%r2357, %rs7845;
	prmt.b32 	%r2359, %r2251, %r2357, 0x3340U;
	prmt.b32 	%r2360, %r2359, %r2356, 0x5410U;
	prmt.b32 	%r2363, %r2245, %r2249, 0x3340U;
	cvt.u32.u16 	%r2364, %rs7841;
	prmt.b32 	%r2366, %r2241, %r2364, 0x3340U;
	prmt.b32 	%r2367, %r2366, %r2363, 0x5410U;
	st.local.v2.b32 	[%rd44+16], {%r2367, %r2360};
	prmt.b32 	%r2370, %r2275, %r2279, 0x3340U;
	cvt.u32.u16 	%r2371, %rs7853;
	prmt.b32 	%r2373, %r2271, %r2371, 0x3340U;
	prmt.b32 	%r2374, %r2373, %r2370, 0x5410U;
	prmt.b32 	%r2377, %r2265, %r2269, 0x3340U;
	cvt.u32.u16 	%r2378, %rs7849;
	prmt.b32 	%r2380, %r2261, %r2378, 0x3340U;
	prmt.b32 	%r2381, %r2380, %r2377, 0x5410U;
	st.local.v2.b32 	[%rd44+24], {%r2381, %r2374};
	prmt.b32 	%r2384, %r2295, %r2299, 0x3340U;
	cvt.u32.u16 	%r2385, %rs7861;
	prmt.b32 	%r2387, %r2291, %r2385, 0x3340U;
	prmt.b32 	%r2388, %r2387, %r2384, 0x5410U;
	prmt.b32 	%r2391, %r2285, %r2289, 0x3340U;
	cvt.u32.u16 	%r2392, %rs7857;
	prmt.b32 	%r2394, %r2281, %r2392, 0x3340U;
	prmt.b32 	%r2395, %r2394, %r2391, 0x5410U;
	st.local.v2.b32 	[%rd44+32], {%r2395, %r2388};
	prmt.b32 	%r2398, %r2315, %r2319, 0x3340U;
	cvt.u32.u16 	%r2399, %rs7869;
	prmt.b32 	%r2401, %r2311, %r2399, 0x3340U;
	prmt.b32 	%r2402, %r2401, %r2398, 0x5410U;
	prmt.b32 	%r2405, %r2305, %r2309, 0x3340U;
	cvt.u32.u16 	%r2406, %rs7865;
	prmt.b32 	%r2408, %r2301, %r2406, 0x3340U;
	prmt.b32 	%r2409, %r2408, %r2405, 0x5410U;
	st.local.v2.b32 	[%rd44+40], {%r2409, %r2402};
	st.local.v2.u8 	[%rd44+48], {%rs7872, %rs7873};
	st.local.u32 	[%rd44+52], %r8760;
	st.local.f64 	[%rd44+56], %fd138;
	st.local.v2.b32 	[%rd45], {%r2121, %r2126};
	st.local.v2.b32 	[%rd45+8], {%r2131, %r2136};
	st.local.v2.b32 	[%rd45+16], {%r2141, %r2146};
	st.local.v2.b32 	[%rd45+24], {%r2151, %r2156};
	st.local.v2.b32 	[%rd45+32], {%r2161, %r2166};
	st.local.v2.b32 	[%rd45+40], {%r2171, %r2176};
	st.local.v2.u8 	[%rd45+48], {%rs4302, %rs4301};
	st.local.u32 	[%rd45+52], %r2186;
	st.local.v2.u32 	[%rd45+56], {%r2191, %r2196};
	setp.ne.s16 	%p273, %rs4303, 0;
	mov.b32 	%r8825, 0;
	@%p273 bra 	$L__BB8_1021;
$L__BB8_1017:
	and.b16  	%rs4353, %rs7265, 255;
	setp.eq.s16 	%p323, %rs4353, 0;
	@%p323 bra 	$L__BB8_1070;
	mov.b32 	%r8826, 0;
$L__BB8_1019:
	add.s32 	%r2460, %r8826, %r8825;
	cvt.u64.u32 	%rd117, %r2460;
	add.s64 	%rd118, %rd44, %rd117;
	st.local.u8 	[%rd118], %rs7265;
	add.s32 	%r295, %r8826, 1;
	cvt.u64.u32 	%rd119, %r8826;
	add.s64 	%rd120, %rd45, %rd119;
	ld.local.u8 	%rs7265, [%rd120+1];
	setp.ne.s16 	%p324, %rs7265, 0;
	mov.u32 	%r8826, %r295;
	@%p324 bra 	$L__BB8_1019;
	ld.local.u32 	%r8760, [%rd44+52];
	ld.local.f64 	%fd138, [%rd44+56];
	ld.local.v2.b32 	{%r2461, %r2462}, [%rd44];
	bfe.u32 	%r2463, %r2461, 0, 8;
	cvt.u16.u32 	%rs7824, %r2463;
	bfe.u32 	%r2464, %r2461, 8, 8;
	cvt.u16.u32 	%rs7825, %r2464;
	bfe.u32 	%r2465, %r2461, 16, 8;
	cvt.u16.u32 	%rs7826, %r2465;
	bfe.u32 	%r2466, %r2461, 24, 8;
	cvt.u16.u32 	%rs7827, %r2466;
	bfe.u32 	%r2467, %r2462, 0, 8;
	cvt.u16.u32 	%rs7828, %r2467;
	bfe.u32 	%r2468, %r2462, 8, 8;
	cvt.u16.u32 	%rs7829, %r2468;
	bfe.u32 	%r2469, %r2462, 16, 8;
	cvt.u16.u32 	%rs7830, %r2469;
	bfe.u32 	%r2470, %r2462, 24, 8;
	cvt.u16.u32 	%rs7831, %r2470;
	ld.local.v2.b32 	{%r2471, %r2472}, [%rd44+8];
	bfe.u32 	%r2473, %r2471, 0, 8;
	cvt.u16.u32 	%rs7832, %r2473;
	bfe.u32 	%r2474, %r2471, 8, 8;
	cvt.u16.u32 	%rs7833, %r2474;
	bfe.u32 	%r2475, %r2471, 16, 8;
	cvt.u16.u32 	%rs7834, %r2475;
	bfe.u32 	%r2476, %r2471, 24, 8;
	cvt.u16.u32 	%rs7835, %r2476;
	bfe.u32 	%r2477, %r2472, 0, 8;
	cvt.u16.u32 	%rs7836, %r2477;
	bfe.u32 	%r2478, %r2472, 8, 8;
	cvt.u16.u32 	%rs7837, %r2478;
	bfe.u32 	%r2479, %r2472, 16, 8;
	cvt.u16.u32 	%rs7838, %r2479;
	bfe.u32 	%r2480, %r2472, 24, 8;
	cvt.u16.u32 	%rs7839, %r2480;
	ld.local.v2.b32 	{%r2481, %r2482}, [%rd44+16];
	bfe.u32 	%r2483, %r2481, 0, 8;
	cvt.u16.u32 	%rs7840, %r2483;
	bfe.u32 	%r2484, %r2481, 8, 8;
	cvt.u16.u32 	%rs7841, %r2484;
	bfe.u32 	%r2485, %r2481, 16, 8;
	cvt.u16.u32 	%rs7842, %r2485;
	bfe.u32 	%r2486, %r2481, 24, 8;
	cvt.u16.u32 	%rs7843, %r2486;
	bfe.u32 	%r2487, %r2482, 0, 8;
	cvt.u16.u32 	%rs7844, %r2487;
	bfe.u32 	%r2488, %r2482, 8, 8;
	cvt.u16.u32 	%rs7845, %r2488;
	bfe.u32 	%r2489, %r2482, 16, 8;
	cvt.u16.u32 	%rs7846, %r2489;
	bfe.u32 	%r2490, %r2482, 24, 8;
	cvt.u16.u32 	%rs7847, %r2490;
	ld.local.v2.b32 	{%r2491, %r2492}, [%rd44+24];
	bfe.u32 	%r2493, %r2491, 0, 8;
	cvt.u16.u32 	%rs7848, %r2493;
	bfe.u32 	%r2494, %r2491, 8, 8;
	cvt.u16.u32 	%rs7849, %r2494;
	bfe.u32 	%r2495, %r2491, 16, 8;
	cvt.u16.u32 	%rs7850, %r2495;
	bfe.u32 	%r2496, %r2491, 24, 8;
	cvt.u16.u32 	%rs7851, %r2496;
	bfe.u32 	%r2497, %r2492, 0, 8;
	cvt.u16.u32 	%rs7852, %r2497;
	bfe.u32 	%r2498, %r2492, 8, 8;
	cvt.u16.u32 	%rs7853, %r2498;
	bfe.u32 	%r2499, %r2492, 16, 8;
	cvt.u16.u32 	%rs7854, %r2499;
	bfe.u32 	%r2500, %r2492, 24, 8;
	cvt.u16.u32 	%rs7855, %r2500;
	ld.local.v2.b32 	{%r2501, %r2502}, [%rd44+32];
	bfe.u32 	%r2503, %r2501, 0, 8;
	cvt.u16.u32 	%rs7856, %r2503;
	bfe.u32 	%r2504, %r2501, 8, 8;
	cvt.u16.u32 	%rs7857, %r2504;
	bfe.u32 	%r2505, %r2501, 16, 8;
	cvt.u16.u32 	%rs7858, %r2505;
	bfe.u32 	%r2506, %r2501, 24, 8;
	cvt.u16.u32 	%rs7859, %r2506;
	bfe.u32 	%r2507, %r2502, 0, 8;
	cvt.u16.u32 	%rs7860, %r2507;
	bfe.u32 	%r2508, %r2502, 8, 8;
	cvt.u16.u32 	%rs7861, %r2508;
	bfe.u32 	%r2509, %r2502, 16, 8;
	cvt.u16.u32 	%rs7862, %r2509;
	bfe.u32 	%r2510, %r2502, 24, 8;
	cvt.u16.u32 	%rs7863, %r2510;
	ld.local.v2.b32 	{%r2511, %r2512}, [%rd44+40];
	bfe.u32 	%r2513, %r2511, 0, 8;
	cvt.u16.u32 	%rs7864, %r2513;
	bfe.u32 	%r2514, %r2511, 8, 8;
	cvt.u16.u32 	%rs7865, %r2514;
	bfe.u32 	%r2515, %r2511, 16, 8;
	cvt.u16.u32 	%rs7866, %r2515;
	bfe.u32 	%r2516, %r2511, 24, 8;
	cvt.u16.u32 	%rs7867, %r2516;
	bfe.u32 	%r2517, %r2512, 0, 8;
	cvt.u16.u32 	%rs7868, %r2517;
	bfe.u32 	%r2518, %r2512, 8, 8;
	cvt.u16.u32 	%rs7869, %r2518;
	bfe.u32 	%r2519, %r2512, 16, 8;
	cvt.u16.u32 	%rs7870, %r2519;
	bfe.u32 	%r2520, %r2512, 24, 8;
	cvt.u16.u32 	%rs7871, %r2520;
	ld.local.v2.u8 	{%rs7872, %rs7873}, [%rd44+48];
	bra.uni 	$L__BB8_1070;
$L__BB8_1021:
	setp.eq.s16 	%p274, %rs4288, 0;
	mov.b32 	%r8825, 1;
	@%p274 bra 	$L__BB8_1017;
	and.b16  	%rs4305, %rs7826, 255;
	setp.eq.s16 	%p275, %rs4305, 0;
	mov.b32 	%r8825, 2;
	@%p275 bra 	$L__BB8_1017;
	and.b16  	%rs4306, %rs7827, 255;
	setp.eq.s16 	%p276, %rs4306, 0;
	mov.b32 	%r8825, 3;
	@%p276 bra 	$L__BB8_1017;
	and.b16  	%rs4307, %rs7828, 255;
	setp.eq.s16 	%p277, %rs4307, 0;
	mov.b32 	%r8825, 4;
	@%p277 bra 	$L__BB8_1017;
	setp.eq.s16 	%p278, %rs4289, 0;
	mov.b32 	%r8825, 5;
	@%p278 bra 	$L__BB8_1017;
	and.b16  	%rs4309, %rs7830, 255;
	setp.eq.s16 	%p279, %rs4309, 0;
	mov.b32 	%r8825, 6;
	@%p279 bra 	$L__BB8_1017;
	and.b16  	%rs4310, %rs7831, 255;
	setp.eq.s16 	%p280, %rs4310, 0;
	mov.b32 	%r8825, 7;
	@%p280 bra 	$L__BB8_1017;
	and.b16  	%rs4311, %rs7832, 255;
	setp.eq.s16 	%p281, %rs4311, 0;
	mov.b32 	%r8825, 8;
	@%p281 bra 	$L__BB8_1017;
	setp.eq.s16 	%p282, %rs4290, 0;
	mov.b32 	%r8825, 9;
	@%p282 bra 	$L__BB8_1017;
	and.b16  	%rs4313, %rs7834, 255;
	setp.eq.s16 	%p283, %rs4313, 0;
	mov.b32 	%r8825, 10;
	@%p283 bra 	$L__BB8_1017;
	and.b16  	%rs4314, %rs7835, 255;
	setp.eq.s16 	%p284, %rs4314, 0;
	mov.b32 	%r8825, 11;
	@%p284 bra 	$L__BB8_1017;
	and.b16  	%rs4315, %rs7836, 255;
	setp.eq.s16 	%p285, %rs4315, 0;
	mov.b32 	%r8825, 12;
	@%p285 bra 	$L__BB8_1017;
	setp.eq.s16 	%p286, %rs4291, 0;
	mov.b32 	%r8825, 13;
	@%p286 bra 	$L__BB8_1017;
	and.b16  	%rs4317, %rs7838, 255;
	setp.eq.s16 	%p287, %rs4317, 0;
	mov.b32 	%r8825, 14;
	@%p287 bra 	$L__BB8_1017;
	and.b16  	%rs4318, %rs7839, 255;
	setp.eq.s16 	%p288, %rs4318, 0;
	mov.b32 	%r8825, 15;
	@%p288 bra 	$L__BB8_1017;
	and.b16  	%rs4319, %rs7840, 255;
	setp.eq.s16 	%p289, %rs4319, 0;
	mov.b32 	%r8825, 16;
	@%p289 bra 	$L__BB8_1017;
	setp.eq.s16 	%p290, %rs4292, 0;
	mov.b32 	%r8825, 17;
	@%p290 bra 	$L__BB8_1017;
	and.b16  	%rs4321, %rs7842, 255;
	setp.eq.s16 	%p291, %rs4321, 0;
	mov.b32 	%r8825, 18;
	@%p291 bra 	$L__BB8_1017;
	and.b16  	%rs4322, %rs7843, 255;
	setp.eq.s16 	%p292, %rs4322, 0;
	mov.b32 	%r8825, 19;
	@%p292 bra 	$L__BB8_1017;
	and.b16  	%rs4323, %rs7844, 255;
	setp.eq.s16 	%p293, %rs4323, 0;
	mov.b32 	%r8825, 20;
	@%p293 bra 	$L__BB8_1017;
	setp.eq.s16 	%p294, %rs4293, 0;
	mov.b32 	%r8825, 21;
	@%p294 bra 	$L__BB8_1017;
	and.b16  	%rs4325, %rs7846, 255;
	setp.eq.s16 	%p295, %rs4325, 0;
	mov.b32 	%r8825, 22;
	@%p295 bra 	$L__BB8_1017;
	and.b16  	%rs4326, %rs7847, 255;
	setp.eq.s16 	%p296, %rs4326, 0;
	mov.b32 	%r8825, 23;
	@%p296 bra 	$L__BB8_1017;
	and.b16  	%rs4327, %rs7848, 255;
	setp.eq.s16 	%p297, %rs4327, 0;
	mov.b32 	%r8825, 24;
	@%p297 bra 	$L__BB8_1017;
	setp.eq.s16 	%p298, %rs4294, 0;
	mov.b32 	%r8825, 25;
	@%p298 bra 	$L__BB8_1017;
	and.b16  	%rs4329, %rs7850, 255;
	setp.eq.s16 	%p299, %rs4329, 0;
	mov.b32 	%r8825, 26;
	@%p299 bra 	$L__BB8_1017;
	and.b16  	%rs4330, %rs7851, 255;
	setp.eq.s16 	%p300, %rs4330, 0;
	mov.b32 	%r8825, 27;
	@%p300 bra 	$L__BB8_1017;
	and.b16  	%rs4331, %rs7852, 255;
	setp.eq.s16 	%p301, %rs4331, 0;
	mov.b32 	%r8825, 28;
	@%p301 bra 	$L__BB8_1017;
	setp.eq.s16 	%p302, %rs4295, 0;
	mov.b32 	%r8825, 29;
	@%p302 bra 	$L__BB8_1017;
	and.b16  	%rs4333, %rs7854, 255;
	setp.eq.s16 	%p303, %rs4333, 0;
	mov.b32 	%r8825, 30;
	@%p303 bra 	$L__BB8_1017;
	and.b16  	%rs4334, %rs7855, 255;
	setp.eq.s16 	%p304, %rs4334, 0;
	mov.b32 	%r8825, 31;
	@%p304 bra 	$L__BB8_1017;
	and.b16  	%rs4335, %rs7856, 255;
	setp.eq.s16 	%p305, %rs4335, 0;
	mov.b32 	%r8825, 32;
	@%p305 bra 	$L__BB8_1017;
	setp.eq.s16 	%p306, %rs4296, 0;
	mov.b32 	%r8825, 33;
	@%p306 bra 	$L__BB8_1017;
	and.b16  	%rs4337, %rs7858, 255;
	setp.eq.s16 	%p307, %rs4337, 0;
	mov.b32 	%r8825, 34;
	@%p307 bra 	$L__BB8_1017;
	and.b16  	%rs4338, %rs7859, 255;
	setp.eq.s16 	%p308, %rs4338, 0;
	mov.b32 	%r8825, 35;
	@%p308 bra 	$L__BB8_1017;
	and.b16  	%rs4339, %rs7860, 255;
	setp.eq.s16 	%p309, %rs4339, 0;
	mov.b32 	%r8825, 36;
	@%p309 bra 	$L__BB8_1017;
	setp.eq.s16 	%p310, %rs4297, 0;
	mov.b32 	%r8825, 37;
	@%p310 bra 	$L__BB8_1017;
	and.b16  	%rs4341, %rs7862, 255;
	setp.eq.s16 	%p311, %rs4341, 0;
	mov.b32 	%r8825, 38;
	@%p311 bra 	$L__BB8_1017;
	and.b16  	%rs4342, %rs7863, 255;
	setp.eq.s16 	%p312, %rs4342, 0;
	mov.b32 	%r8825, 39;
	@%p312 bra 	$L__BB8_1017;
	and.b16  	%rs4343, %rs7864, 255;
	setp.eq.s16 	%p313, %rs4343, 0;
	mov.b32 	%r8825, 40;
	@%p313 bra 	$L__BB8_1017;
	setp.eq.s16 	%p314, %rs4298, 0;
	mov.b32 	%r8825, 41;
	@%p314 bra 	$L__BB8_1017;
	and.b16  	%rs4345, %rs7866, 255;
	setp.eq.s16 	%p315, %rs4345, 0;
	mov.b32 	%r8825, 42;
	@%p315 bra 	$L__BB8_1017;
	and.b16  	%rs4346, %rs7867, 255;
	setp.eq.s16 	%p316, %rs4346, 0;
	mov.b32 	%r8825, 43;
	@%p316 bra 	$L__BB8_1017;
	and.b16  	%rs4347, %rs7868, 255;
	setp.eq.s16 	%p317, %rs4347, 0;
	mov.b32 	%r8825, 44;
	@%p317 bra 	$L__BB8_1017;
	setp.eq.s16 	%p318, %rs4299, 0;
	mov.b32 	%r8825, 45;
	@%p318 bra 	$L__BB8_1017;
	and.b16  	%rs4349, %rs7870, 255;
	setp.eq.s16 	%p319, %rs4349, 0;
	mov.b32 	%r8825, 46;
	@%p319 bra 	$L__BB8_1017;
	and.b16  	%rs4350, %rs7871, 255;
	setp.eq.s16 	%p320, %rs4350, 0;
	mov.b32 	%r8825, 47;
	@%p320 bra 	$L__BB8_1017;
	and.b16  	%rs4351, %rs7872, 255;
	setp.eq.s16 	%p321, %rs4351, 0;
	mov.b32 	%r8825, 48;
	@%p321 bra 	$L__BB8_1017;
	setp.eq.s16 	%p322, %rs4300, 0;
	mov.b32 	%r8825, 49;
	@%p322 bra 	$L__BB8_1017;
$L__BB8_1070:
	add.s32 	%r8760, %r8760, %r2186;
	add.f64 	%fd138, %fd138, %fd90;
$L__BB8_1071:
	cvt.u32.u16 	%r2601, %rs7824;
	and.b32  	%r2602, %r2601, 255;
	and.b16  	%rs4354, %rs7825, 255;
	mul.wide.u16 	%r2603, %rs4354, 256;
	or.b32  	%r2604, %r2603, %r2602;
	cvt.u32.u16 	%r2605, %rs7826;
	shl.b32 	%r2606, %r2605, 16;
	and.b32  	%r2607, %r2606, 16711680;
	or.b32  	%r2608, %r2604, %r2607;
	cvt.u32.u16 	%r2609, %rs7827;
	shl.b32 	%r2610, %r2609, 24;
	or.b32  	%r2522, %r2608, %r2610;
	cvt.u32.u16 	%r2611, %rs7828;
	and.b32  	%r2612, %r2611, 255;
	and.b16  	%rs4355, %rs7829, 255;
	mul.wide.u16 	%r2613, %rs4355, 256;
	or.b32  	%r2614, %r2613, %r2612;
	cvt.u32.u16 	%r2615, %rs7830;
	shl.b32 	%r2616, %r2615, 16;
	and.b32  	%r2617, %r2616, 16711680;
	or.b32  	%r2618, %r2614, %r2617;
	cvt.u32.u16 	%r2619, %rs7831;
	shl.b32 	%r2620, %r2619, 24;
	or.b32  	%r2527, %r2618, %r2620;
	cvt.u32.u16 	%r2621, %rs7832;
	and.b32  	%r2622, %r2621, 255;
	and.b16  	%rs4356, %rs7833, 255;
	mul.wide.u16 	%r2623, %rs4356, 256;
	or.b32  	%r2624, %r2623, %r2622;
	cvt.u32.u16 	%r2625, %rs7834;
	shl.b32 	%r2626, %r2625, 16;
	and.b32  	%r2627, %r2626, 16711680;
	or.b32  	%r2628, %r2624, %r2627;
	cvt.u32.u16 	%r2629, %rs7835;
	shl.b32 	%r2630, %r2629, 24;
	or.b32  	%r2532, %r2628, %r2630;
	cvt.u32.u16 	%r2631, %rs7836;
	and.b32  	%r2632, %r2631, 255;
	and.b16  	%rs4357, %rs7837, 255;
	mul.wide.u16 	%r2633, %rs4357, 256;
	or.b32  	%r2634, %r2633, %r2632;
	cvt.u32.u16 	%r2635, %rs7838;
	shl.b32 	%r2636, %r2635, 16;
	and.b32  	%r2637, %r2636, 16711680;
	or.b32  	%r2638, %r2634, %r2637;
	cvt.u32.u16 	%r2639, %rs7839;
	shl.b32 	%r2640, %r2639, 24;
	or.b32  	%r2537, %r2638, %r2640;
	cvt.u32.u16 	%r2641, %rs7840;
	and.b32  	%r2642, %r2641, 255;
	and.b16  	%rs4358, %rs7841, 255;
	mul.wide.u16 	%r2643, %rs4358, 256;
	or.b32  	%r2644, %r2643, %r2642;
	cvt.u32.u16 	%r2645, %rs7842;
	shl.b32 	%r2646, %r2645, 16;
	and.b32  	%r2647, %r2646, 16711680;
	or.b32  	%r2648, %r2644, %r2647;
	cvt.u32.u16 	%r2649, %rs7843;
	shl.b32 	%r2650, %r2649, 24;
	or.b32  	%r2542, %r2648, %r2650;
	cvt.u32.u16 	%r2651, %rs7844;
	and.b32  	%r2652, %r2651, 255;
	and.b16  	%rs4359, %rs7845, 255;
	mul.wide.u16 	%r2653, %rs4359, 256;
	or.b32  	%r2654, %r2653, %r2652;
	cvt.u32.u16 	%r2655, %rs7846;
	shl.b32 	%r2656, %r2655, 16;
	and.b32  	%r2657, %r2656, 16711680;
	or.b32  	%r2658, %r2654, %r2657;
	cvt.u32.u16 	%r2659, %rs7847;
	shl.b32 	%r2660, %r2659, 24;
	or.b32  	%r2547, %r2658, %r2660;
	cvt.u32.u16 	%r2661, %rs7848;
	and.b32  	%r2662, %r2661, 255;
	and.b16  	%rs4360, %rs7849, 255;
	mul.wide.u16 	%r2663, %rs4360, 256;
	or.b32  	%r2664, %r2663, %r2662;
	cvt.u32.u16 	%r2665, %rs7850;
	shl.b32 	%r2666, %r2665, 16;
	and.b32  	%r2667, %r2666, 16711680;
	or.b32  	%r2668, %r2664, %r2667;
	cvt.u32.u16 	%r2669, %rs7851;
	shl.b32 	%r2670, %r2669, 24;
	or.b32  	%r2552, %r2668, %r2670;
	cvt.u32.u16 	%r2671, %rs7852;
	and.b32  	%r2672, %r2671, 255;
	and.b16  	%rs4361, %rs7853, 255;
	mul.wide.u16 	%r2673, %rs4361, 256;
	or.b32  	%r2674, %r2673, %r2672;
	cvt.u32.u16 	%r2675, %rs7854;
	shl.b32 	%r2676, %r2675, 16;
	and.b32  	%r2677, %r2676, 16711680;
	or.b32  	%r2678, %r2674, %r2677;
	cvt.u32.u16 	%r2679, %rs7855;
	shl.b32 	%r2680, %r2679, 24;
	or.b32  	%r2557, %r2678, %r2680;
	cvt.u32.u16 	%r2681, %rs7856;
	and.b32  	%r2682, %r2681, 255;
	and.b16  	%rs4362, %rs7857, 255;
	mul.wide.u16 	%r2683, %rs4362, 256;
	or.b32  	%r2684, %r2683, %r2682;
	cvt.u32.u16 	%r2685, %rs7858;
	shl.b32 	%r2686, %r2685, 16;
	and.b32  	%r2687, %r2686, 16711680;
	or.b32  	%r2688, %r2684, %r2687;
	cvt.u32.u16 	%r2689, %rs7859;
	shl.b32 	%r2690, %r2689, 24;
	or.b32  	%r2562, %r2688, %r2690;
	cvt.u32.u16 	%r2691, %rs7860;
	and.b32  	%r2692, %r2691, 255;
	and.b16  	%rs4363, %rs7861, 255;
	mul.wide.u16 	%r2693, %rs4363, 256;
	or.b32  	%r2694, %r2693, %r2692;
	cvt.u32.u16 	%r2695, %rs7862;
	shl.b32 	%r2696, %r2695, 16;
	and.b32  	%r2697, %r2696, 16711680;
	or.b32  	%r2698, %r2694, %r2697;
	cvt.u32.u16 	%r2699, %rs7863;
	shl.b32 	%r2700, %r2699, 24;
	or.b32  	%r2567, %r2698, %r2700;
	cvt.u32.u16 	%r2701, %rs7864;
	and.b32  	%r2702, %r2701, 255;
	and.b16  	%rs4364, %rs7865, 255;
	mul.wide.u16 	%r2703, %rs4364, 256;
	or.b32  	%r2704, %r2703, %r2702;
	cvt.u32.u16 	%r2705, %rs7866;
	shl.b32 	%r2706, %r2705, 16;
	and.b32  	%r2707, %r2706, 16711680;
	or.b32  	%r2708, %r2704, %r2707;
	cvt.u32.u16 	%r2709, %rs7867;
	shl.b32 	%r2710, %r2709, 24;
	or.b32  	%r2572, %r2708, %r2710;
	cvt.u32.u16 	%r2711, %rs7868;
	and.b32  	%r2712, %r2711, 255;
	and.b16  	%rs4365, %rs7869, 255;
	mul.wide.u16 	%r2713, %rs4365, 256;
	or.b32  	%r2714, %r2713, %r2712;
	cvt.u32.u16 	%r2715, %rs7870;
	shl.b32 	%r2716, %r2715, 16;
	and.b32  	%r2717, %r2716, 16711680;
	or.b32  	%r2718, %r2714, %r2717;
	cvt.u32.u16 	%r2719, %rs7871;
	shl.b32 	%r2720, %r2719, 24;
	or.b32  	%r2577, %r2718, %r2720;
	cvt.u32.u16 	%r2721, %rs7872;
	and.b32  	%r2722, %r2721, 255;
	and.b16  	%rs4366, %rs7873, 255;
	mul.wide.u16 	%r2723, %rs4366, 256;
	or.b32  	%r2582, %r2723, %r2722;
	mov.b32 	%r2598, 16;
	mov.b32 	%r2599, 31;
	mov.b32 	%r2600, -1;
	// begin inline asm
	shfl.sync.down.b32 %r2521, %r2522, %r2598, %r2599, %r2600;
	// end inline asm
	// begin inline asm
	shfl.sync.down.b32 %r2526, %r2527, %r2598, %r2599, %r2600;
	// end inline asm
	// begin inline asm
	shfl.sync.down.b32 %r2531, %r2532, %r2598, %r2599, %r2600;
	// end inline asm
	// begin inline asm
	shfl.sync.down.b32 %r2536, %r2537, %r2598, %r2599, %r2600;
	// end inline asm
	// begin inline asm
	shfl.sync.down.b32 %r2541, %r2542, %r2598, %r2599, %r2600;
	// end inline asm
	// begin inline asm
	shfl.sync.down.b32 %r2546, %r2547, %r2598, %r2599, %r2600;
	// end inline asm
	// begin inline asm
	shfl.sync.down.b32 %r2551, %r2552, %r2598, %r2599, %r2600;
	// end inline asm
	// begin inline asm
	shfl.sync.down.b32 %r2556, %r2557, %r2598, %r2599, %r2600;
	// end inline asm
	// begin inline asm
	shfl.sync.down.b32 %r2561, %r2562, %r2598, %r2599, %r2600;
	// end inline asm
	// begin inline asm
	shfl.sync.down.b32 %r2566, %r2567, %r2598, %r2599, %r2600;
	// end inline asm
	// begin inline asm
	shfl.sync.down.b32 %r2571, %r2572, %r2598, %r2599, %r2600;
	// end inline asm
	// begin inline asm
	shfl.sync.down.b32 %r2576, %r2577, %r2598, %r2599, %r2600;
	// end inline asm
	// begin inline asm
	shfl.sync.down.b32 %r2581, %r2582, %r2598, %r2599, %r2600;
	// end inline asm
	// begin inline asm
	shfl.sync.down.b32 %r2586, %r8760, %r2598, %r2599, %r2600;
	// end inline asm
	mov.b64 	%rd121, %fd138;
	mov.b64 	{%r2592, %r2597}, %rd121;
	// begin inline asm
	shfl.sync.down.b32 %r2591, %r2592, %r2598, %r2599, %r2600;
	// end inline asm
	// begin inline asm
	shfl.sync.down.b32 %r2596, %r2597, %r2598, %r2599, %r2600;
	// end inline asm
	setp.gt.s32 	%p325, %r920, 15;
	@%p325 bra 	$L__BB8_1128;
	shr.u32 	%r2725, %r2581, 8;
	cvt.u16.u32 	%rs4367, %r2725;
	cvt.u16.u32 	%rs4368, %r2581;
	mov.b64 	%rd122, {%r2591, %r2596};
	mov.b64 	%fd95, %rd122;
	cvt.u16.u32 	%rs7366, %r2521;
	add.u64 	%rd46, %SPL, 0;
	add.u64 	%rd47, %SPL, 64;
	and.b16  	%rs4369, %rs7824, 255;
	prmt.b32 	%r2728, %r2615, %r2619, 0x3340U;
	cvt.u32.u16 	%r2729, %rs7829;
	prmt.b32 	%r2731, %r2611, %r2729, 0x3340U;
	prmt.b32 	%r2732, %r2731, %r2728, 0x5410U;
	prmt.b32 	%r2735, %r2605, %r2609, 0x3340U;
	cvt.u32.u16 	%r2736, %rs7825;
	prmt.b32 	%r2738, %r2601, %r2736, 0x3340U;
	prmt.b32 	%r2739, %r2738, %r2735, 0x5410U;
	st.local.v2.b32 	[%rd46], {%r2739, %r2732};
	prmt.b32 	%r2742, %r2635, %r2639, 0x3340U;
	cvt.u32.u16 	%r2743, %rs7837;
	prmt.b32 	%r2745, %r2631, %r2743, 0x3340U;
	prmt.b32 	%r2746, %r2745, %r2742, 0x5410U;
	prmt.b32 	%r2749, %r2625, %r2629, 0x3340U;
	cvt.u32.u16 	%r2750, %rs7833;
	prmt.b32 	%r2752, %r2621, %r2750, 0x3340U;
	prmt.b32 	%r2753, %r2752, %r2749, 0x5410U;
	st.local.v2.b32 	[%rd46+8], {%r2753, %r2746};
	prmt.b32 	%r2756, %r2655, %r2659, 0x3340U;
	cvt.u32.u16 	%r2757, %rs7845;
	prmt.b32 	%r2759, %r2651, %r2757, 0x3340U;
	prmt.b32 	%r2760, %r2759, %r2756, 0x5410U;
	prmt.b32 	%r2763, %r2645, %r2649, 0x3340U;
	cvt.u32.u16 	%r2764, %rs7841;
	prmt.b32 	%r2766, %r2641, %r2764, 0x3340U;
	prmt.b32 	%r2767, %r2766, %r2763, 0x5410U;
	st.local.v2.b32 	[%rd46+16], {%r2767, %r2760};
	prmt.b32 	%r2770, %r2675, %r2679, 0x3340U;
	cvt.u32.u16 	%r2771, %rs7853;
	prmt.b32 	%r2773, %r2671, %r2771, 0x3340U;
	prmt.b32 	%r2774, %r2773, %r2770, 0x5410U;
	prmt.b32 	%r2777, %r2665, %r2669, 0x3340U;
	cvt.u32.u16 	%r2778, %rs7849;
	prmt.b32 	%r2780, %r2661, %r2778, 0x3340U;
	prmt.b32 	%r2781, %r2780, %r2777, 0x5410U;
	st.local.v2.b32 	[%rd46+24], {%r2781, %r2774};
	prmt.b32 	%r2784, %r2695, %r2699, 0x3340U;
	cvt.u32.u16 	%r2785, %rs7861;
	prmt.b32 	%r2787, %r2691, %r2785, 0x3340U;
	prmt.b32 	%r2788, %r2787, %r2784, 0x5410U;
	prmt.b32 	%r2791, %r2685, %r2689, 0x3340U;
	cvt.u32.u16 	%r2792, %rs7857;
	prmt.b32 	%r2794, %r2681, %r2792, 0x3340U;
	prmt.b32 	%r2795, %r2794, %r2791, 0x5410U;
	st.local.v2.b32 	[%rd46+32], {%r2795, %r2788};
	prmt.b32 	%r2798, %r2715, %r2719, 0x3340U;
	cvt.u32.u16 	%r2799, %rs7869;
	prmt.b32 	%r2801, %r2711, %r2799, 0x3340U;
	prmt.b32 	%r2802, %r2801, %r2798, 0x5410U;
	prmt.b32 	%r2805, %r2705, %r2709, 0x3340U;
	cvt.u32.u16 	%r2806, %rs7865;
	prmt.b32 	%r2808, %r2701, %r2806, 0x3340U;
	prmt.b32 	%r2809, %r2808, %r2805, 0x5410U;
	st.local.v2.b32 	[%rd46+40], {%r2809, %r2802};
	st.local.v2.u8 	[%rd46+48], {%rs7872, %rs7873};
	st.local.u32 	[%rd46+52], %r8760;
	st.local.f64 	[%rd46+56], %fd138;
	st.local.v2.b32 	[%rd47], {%r2521, %r2526};
	st.local.v2.b32 	[%rd47+8], {%r2531, %r2536};
	st.local.v2.b32 	[%rd47+16], {%r2541, %r2546};
	st.local.v2.b32 	[%rd47+24], {%r2551, %r2556};
	st.local.v2.b32 	[%rd47+32], {%r2561, %r2566};
	st.local.v2.b32 	[%rd47+40], {%r2571, %r2576};
	st.local.v2.u8 	[%rd47+48], {%rs4368, %rs4367};
	st.local.u32 	[%rd47+52], %r2586;
	st.local.v2.u32 	[%rd47+56], {%r2591, %r2596};
	setp.ne.s16 	%p326, %rs4369, 0;
	mov.b32 	%r8829, 0;
	@%p326 bra 	$L__BB8_1077;
$L__BB8_1073:
	and.b16  	%rs4419, %rs7366, 255;
	setp.eq.s16 	%p376, %rs4419, 0;
	@%p376 bra 	$L__BB8_1126;
	mov.b32 	%r8830, 0;
$L__BB8_1075:
	add.s32 	%r2860, %r8830, %r8829;
	cvt.u64.u32 	%rd125, %r2860;
	add.s64 	%rd126, %rd46, %rd125;
	st.local.u8 	[%rd126], %rs7366;
	add.s32 	%r318, %r8830, 1;
	cvt.u64.u32 	%rd127, %r8830;
	add.s64 	%rd128, %rd47, %rd127;
	ld.local.u8 	%rs7366, [%rd128+1];
	setp.ne.s16 	%p377, %rs7366, 0;
	mov.u32 	%r8830, %r318;
	@%p377 bra 	$L__BB8_1075;
	ld.local.u32 	%r8760, [%rd46+52];
	ld.local.f64 	%fd138, [%rd46+56];
	ld.local.v2.b32 	{%r2861, %r2862}, [%rd46];
	bfe.u32 	%r2863, %r2861, 0, 8;
	cvt.u16.u32 	%rs7824, %r2863;
	bfe.u32 	%r2864, %r2861, 8, 8;
	cvt.u16.u32 	%rs7825, %r2864;
	bfe.u32 	%r2865, %r2861, 16, 8;
	cvt.u16.u32 	%rs7826, %r2865;
	bfe.u32 	%r2866, %r2861, 24, 8;
	cvt.u16.u32 	%rs7827, %r2866;
	bfe.u32 	%r2867, %r2862, 0, 8;
	cvt.u16.u32 	%rs7828, %r2867;
	bfe.u32 	%r2868, %r2862, 8, 8;
	cvt.u16.u32 	%rs7829, %r2868;
	bfe.u32 	%r2869, %r2862, 16, 8;
	cvt.u16.u32 	%rs7830, %r2869;
	bfe.u32 	%r2870, %r2862, 24, 8;
	cvt.u16.u32 	%rs7831, %r2870;
	ld.local.v2.b32 	{%r2871, %r2872}, [%rd46+8];
	bfe.u32 	%r2873, %r2871, 0, 8;
	cvt.u16.u32 	%rs7832, %r2873;
	bfe.u32 	%r2874, %r2871, 8, 8;
	cvt.u16.u32 	%rs7833, %r2874;
	bfe.u32 	%r2875, %r2871, 16, 8;
	cvt.u16.u32 	%rs7834, %r2875;
	bfe.u32 	%r2876, %r2871, 24, 8;
	cvt.u16.u32 	%rs7835, %r2876;
	bfe.u32 	%r2877, %r2872, 0, 8;
	cvt.u16.u32 	%rs7836, %r2877;
	bfe.u32 	%r2878, %r2872, 8, 8;
	cvt.u16.u32 	%rs7837, %r2878;
	bfe.u32 	%r2879, %r2872, 16, 8;
	cvt.u16.u32 	%rs7838, %r2879;
	bfe.u32 	%r2880, %r2872, 24, 8;
	cvt.u16.u32 	%rs7839, %r2880;
	ld.local.v2.b32 	{%r2881, %r2882}, [%rd46+16];
	bfe.u32 	%r2883, %r2881, 0, 8;
	cvt.u16.u32 	%rs7840, %r2883;
	bfe.u32 	%r2884, %r2881, 8, 8;
	cvt.u16.u32 	%rs7841, %r2884;
	bfe.u32 	%r2885, %r2881, 16, 8;
	cvt.u16.u32 	%rs7842, %r2885;
	bfe.u32 	%r2886, %r2881, 24, 8;
	cvt.u16.u32 	%rs7843, %r2886;
	bfe.u32 	%r2887, %r2882, 0, 8;
	cvt.u16.u32 	%rs7844, %r2887;
	bfe.u32 	%r2888, %r2882, 8, 8;
	cvt.u16.u32 	%rs7845, %r2888;
	bfe.u32 	%r2889, %r2882, 16, 8;
	cvt.u16.u32 	%rs7846, %r2889;
	bfe.u32 	%r2890, %r2882, 24, 8;
	cvt.u16.u32 	%rs7847, %r2890;
	ld.local.v2.b32 	{%r2891, %r2892}, [%rd46+24];
	bfe.u32 	%r2893, %r2891, 0, 8;
	cvt.u16.u32 	%rs7848, %r2893;
	bfe.u32 	%r2894, %r2891, 8, 8;
	cvt.u16.u32 	%rs7849, %r2894;
	bfe.u32 	%r2895, %r2891, 16, 8;
	cvt.u16.u32 	%rs7850, %r2895;
	bfe.u32 	%r2896, %r2891, 24, 8;
	cvt.u16.u32 	%rs7851, %r2896;
	bfe.u32 	%r2897, %r2892, 0, 8;
	cvt.u16.u32 	%rs7852, %r2897;
	bfe.u32 	%r2898, %r2892, 8, 8;
	cvt.u16.u32 	%rs7853, %r2898;
	bfe.u32 	%r2899, %r2892, 16, 8;
	cvt.u16.u32 	%rs7854, %r2899;
	bfe.u32 	%r2900, %r2892, 24, 8;
	cvt.u16.u32 	%rs7855, %r2900;
	ld.local.v2.b32 	{%r2901, %r2902}, [%rd46+32];
	bfe.u32 	%r2903, %r2901, 0, 8;
	cvt.u16.u32 	%rs7856, %r2903;
	bfe.u32 	%r2904, %r2901, 8, 8;
	cvt.u16.u32 	%rs7857, %r2904;
	bfe.u32 	%r2905, %r2901, 16, 8;
	cvt.u16.u32 	%rs7858, %r2905;
	bfe.u32 	%r2906, %r2901, 24, 8;
	cvt.u16.u32 	%rs7859, %r2906;
	bfe.u32 	%r2907, %r2902, 0, 8;
	cvt.u16.u32 	%rs7860, %r2907;
	bfe.u32 	%r2908, %r2902, 8, 8;
	cvt.u16.u32 	%rs7861, %r2908;
	bfe.u32 	%r2909, %r2902, 16, 8;
	cvt.u16.u32 	%rs7862, %r2909;
	bfe.u32 	%r2910, %r2902, 24, 8;
	cvt.u16.u32 	%rs7863, %r2910;
	ld.local.v2.b32 	{%r2911, %r2912}, [%rd46+40];
	bfe.u32 	%r2913, %r2911, 0, 8;
	cvt.u16.u32 	%rs7864, %r2913;
	bfe.u32 	%r2914, %r2911, 8, 8;
	cvt.u16.u32 	%rs7865, %r2914;
	bfe.u32 	%r2915, %r2911, 16, 8;
	cvt.u16.u32 	%rs7866, %r2915;
	bfe.u32 	%r2916, %r2911, 24, 8;
	cvt.u16.u32 	%rs7867, %r2916;
	bfe.u32 	%r2917, %r2912, 0, 8;
	cvt.u16.u32 	%rs7868, %r2917;
	bfe.u32 	%r2918, %r2912, 8, 8;
	cvt.u16.u32 	%rs7869, %r2918;
	bfe.u32 	%r2919, %r2912, 16, 8;
	cvt.u16.u32 	%rs7870, %r2919;
	bfe.u32 	%r2920, %r2912, 24, 8;
	cvt.u16.u32 	%rs7871, %r2920;
	ld.local.v2.u8 	{%rs7872, %rs7873}, [%rd46+48];
	bra.uni 	$L__BB8_1126;
$L__BB8_1077:
	setp.eq.s16 	%p327, %rs4354, 0;
	mov.b32 	%r8829, 1;
	@%p327 bra 	$L__BB8_1073;
	and.b16  	%rs4371, %rs7826, 255;
	setp.eq.s16 	%p328, %rs4371, 0;
	mov.b32 	%r8829, 2;
	@%p328 bra 	$L__BB8_1073;
	and.b16  	%rs4372, %rs7827, 255;
	setp.eq.s16 	%p329, %rs4372, 0;
	mov.b32 	%r8829, 3;
	@%p329 bra 	$L__BB8_1073;
	and.b16  	%rs4373, %rs7828, 255;
	setp.eq.s16 	%p330, %rs4373, 0;
	mov.b32 	%r8829, 4;
	@%p330 bra 	$L__BB8_1073;
	setp.eq.s16 	%p331, %rs4355, 0;
	mov.b32 	%r8829, 5;
	@%p331 bra 	$L__BB8_1073;
	and.b16  	%rs4375, %rs7830, 255;
	setp.eq.s16 	%p332, %rs4375, 0;
	mov.b32 	%r8829, 6;
	@%p332 bra 	$L__BB8_1073;
	and.b16  	%rs4376, %rs7831, 255;
	setp.eq.s16 	%p333, %rs4376, 0;
	mov.b32 	%r8829, 7;
	@%p333 bra 	$L__BB8_1073;
	and.b16  	%rs4377, %rs7832, 255;
	setp.eq.s16 	%p334, %rs4377, 0;
	mov.b32 	%r8829, 8;
	@%p334 bra 	$L__BB8_1073;
	setp.eq.s16 	%p335, %rs4356, 0;
	mov.b32 	%r8829, 9;
	@%p335 bra 	$L__BB8_1073;
	and.b16  	%rs4379, %rs7834, 255;
	setp.eq.s16 	%p336, %rs4379, 0;
	mov.b32 	%r8829, 10;
	@%p336 bra 	$L__BB8_1073;
	and.b16  	%rs4380, %rs7835, 255;
	setp.eq.s16 	%p337, %rs4380, 0;
	mov.b32 	%r8829, 11;
	@%p337 bra 	$L__BB8_1073;
	and.b16  	%rs4381, %rs7836, 255;
	setp.eq.s16 	%p338, %rs4381, 0;
	mov.b32 	%r8829, 12;
	@%p338 bra 	$L__BB8_1073;
	setp.eq.s16 	%p339, %rs4357, 0;
	mov.b32 	%r8829, 13;
	@%p339 bra 	$L__BB8_1073;
	and.b16  	%rs4383, %rs7838, 255;
	setp.eq.s16 	%p340, %rs4383, 0;
	mov.b32 	%r8829, 14;
	@%p340 bra 	$L__BB8_1073;
	and.b16  	%rs4384, %rs7839, 255;
	setp.eq.s16 	%p341, %rs4384, 0;
	mov.b32 	%r8829, 15;
	@%p341 bra 	$L__BB8_1073;
	and.b16  	%rs4385, %rs7840, 255;
	setp.eq.s16 	%p342, %rs4385, 0;
	mov.b32 	%r8829, 16;
	@%p342 bra 	$L__BB8_1073;
	setp.eq.s16 	%p343, %rs4358, 0;
	mov.b32 	%r8829, 17;
	@%p343 bra 	$L__BB8_1073;
	and.b16  	%rs4387, %rs7842, 255;
	setp.eq.s16 	%p344, %rs4387, 0;
	mov.b32 	%r8829, 18;
	@%p344 bra 	$L__BB8_1073;
	and.b16  	%rs4388, %rs7843, 255;
	setp.eq.s16 	%p345, %rs4388, 0;
	mov.b32 	%r8829, 19;
	@%p345 bra 	$L__BB8_1073;
	and.b16  	%rs4389, %rs7844, 255;
	setp.eq.s16 	%p346, %rs4389, 0;
	mov.b32 	%r8829, 20;
	@%p346 bra 	$L__BB8_1073;
	setp.eq.s16 	%p347, %rs4359, 0;
	mov.b32 	%r8829, 21;
	@%p347 bra 	$L__BB8_1073;
	and.b16  	%rs4391, %rs7846, 255;
	setp.eq.s16 	%p348, %rs4391, 0;
	mov.b32 	%r8829, 22;
	@%p348 bra 	$L__BB8_1073;
	and.b16  	%rs4392, %rs7847, 255;
	setp.eq.s16 	%p349, %rs4392, 0;
	mov.b32 	%r8829, 23;
	@%p349 bra 	$L__BB8_1073;
	and.b16  	%rs4393, %rs7848, 255;
	setp.eq.s16 	%p350, %rs4393, 0;
	mov.b32 	%r8829, 24;
	@%p350 bra 	$L__BB8_1073;
	setp.eq.s16 	%p351, %rs4360, 0;
	mov.b32 	%r8829, 25;
	@%p351 bra 	$L__BB8_1073;
	and.b16  	%rs4395, %rs7850, 255;
	setp.eq.s16 	%p352, %rs4395, 0;
	mov.b32 	%r8829, 26;
	@%p352 bra 	$L__BB8_1073;
	and.b16  	%rs4396, %rs7851, 255;
	setp.eq.s16 	%p353, %rs4396, 0;
	mov.b32 	%r8829, 27;
	@%p353 bra 	$L__BB8_1073;
	and.b16  	%rs4397, %rs7852, 255;
	setp.eq.s16 	%p354, %rs4397, 0;
	mov.b32 	%r8829, 28;
	@%p354 bra 	$L__BB8_1073;
	setp.eq.s16 	%p355, %rs4361, 0;
	mov.b32 	%r8829, 29;
	@%p355 bra 	$L__BB8_1073;
	and.b16  	%rs4399, %rs7854, 255;
	setp.eq.s16 	%p356, %rs4399, 0;
	mov.b32 	%r8829, 30;
	@%p356 bra 	$L__BB8_1073;
	and.b16  	%rs4400, %rs7855, 255;
	setp.eq.s16 	%p357, %rs4400, 0;
	mov.b32 	%r8829, 31;
	@%p357 bra 	$L__BB8_1073;
	and.b16  	%rs4401, %rs7856, 255;
	setp.eq.s16 	%p358, %rs4401, 0;
	mov.b32 	%r8829, 32;
	@%p358 bra 	$L__BB8_1073;
	setp.eq.s16 	%p359, %rs4362, 0;
	mov.b32 	%r8829, 33;
	@%p359 bra 	$L__BB8_1073;
	and.b16  	%rs4403, %rs7858, 255;
	setp.eq.s16 	%p360, %rs4403, 0;
	mov.b32 	%r8829, 34;
	@%p360 bra 	$L__BB8_1073;
	and.b16  	%rs4404, %rs7859, 255;
	setp.eq.s16 	%p361, %rs4404, 0;
	mov.b32 	%r8829, 35;
	@%p361 bra 	$L__BB8_1073;
	and.b16  	%rs4405, %rs7860, 255;
	setp.eq.s16 	%p362, %rs4405, 0;
	mov.b32 	%r8829, 36;
	@%p362 bra 	$L__BB8_1073;
	setp.eq.s16 	%p363, %rs4363, 0;
	mov.b32 	%r8829, 37;
	@%p363 bra 	$L__BB8_1073;
	and.b16  	%rs4407, %rs7862, 255;
	setp.eq.s16 	%p364, %rs4407, 0;
	mov.b32 	%r8829, 38;
	@%p364 bra 	$L__BB8_1073;
	and.b16  	%rs4408, %rs7863, 255;
	setp.eq.s16 	%p365, %rs4408, 0;
	mov.b32 	%r8829, 39;
	@%p365 bra 	$L__BB8_1073;
	and.b16  	%rs4409, %rs7864, 255;
	setp.eq.s16 	%p366, %rs4409, 0;
	mov.b32 	%r8829, 40;
	@%p366 bra 	$L__BB8_1073;
	setp.eq.s16 	%p367, %rs4364, 0;
	mov.b32 	%r8829, 41;
	@%p367 bra 	$L__BB8_1073;
	and.b16  	%rs4411, %rs7866, 255;
	setp.eq.s16 	%p368, %rs4411, 0;
	mov.b32 	%r8829, 42;
	@%p368 bra 	$L__BB8_1073;
	and.b16  	%rs4412, %rs7867, 255;
	setp.eq.s16 	%p369, %rs4412, 0;
	mov.b32 	%r8829, 43;
	@%p369 bra 	$L__BB8_1073;
	and.b16  	%rs4413, %rs7868, 255;
	setp.eq.s16 	%p370, %rs4413, 0;
	mov.b32 	%r8829, 44;
	@%p370 bra 	$L__BB8_1073;
	setp.eq.s16 	%p371, %rs4365, 0;
	mov.b32 	%r8829, 45;
	@%p371 bra 	$L__BB8_1073;
	and.b16  	%rs4415, %rs7870, 255;
	setp.eq.s16 	%p372, %rs4415, 0;
	mov.b32 	%r8829, 46;
	@%p372 bra 	$L__BB8_1073;
	and.b16  	%rs4416, %rs7871, 255;
	setp.eq.s16 	%p373, %rs4416, 0;
	mov.b32 	%r8829, 47;
	@%p373 bra 	$L__BB8_1073;
	and.b16  	%rs4417, %rs7872, 255;
	setp.eq.s16 	%p374, %rs4417, 0;
	mov.b32 	%r8829, 48;
	@%p374 bra 	$L__BB8_1073;
	setp.eq.s16 	%p375, %rs4366, 0;
	mov.b32 	%r8829, 49;
	@%p375 bra 	$L__BB8_1073;
$L__BB8_1126:
	add.s32 	%r8760, %r8760, %r2586;
	add.f64 	%fd138, %fd138, %fd95;
	setp.ne.s32 	%p378, %r920, 0;
	@%p378 bra 	$L__BB8_1128;
	shl.b32 	%r2921, %r184, 1;
	and.b32  	%r2922, %r2921, 1984;
	mov.u32 	%r2923, _ZZN3cub18CUB_300001_SM_10006detail6reduce28DeviceReduceSingleTileKernelINS2_10policy_hubI4Study8sum_funcE10Policy1000EN6thrust24THRUST_300001_SM_1000_NS6detail15normal_iteratorINSA_10device_ptrIS5_EEEEPS5_yS6_S5_S5_N4cuda3std3__410__identityEEEvT0_T1_T2_T3_T4_T6_E12temp_storage;
	add.s32 	%r2924, %r2923, %r2922;
	cvt.u32.u16 	%r2925, %rs7831;
	cvt.u32.u16 	%r2926, %rs7830;
	prmt.b32 	%r2927, %r2926, %r2925, 0x3340U;
	cvt.u32.u16 	%r2928, %rs7829;
	cvt.u32.u16 	%r2929, %rs7828;
	prmt.b32 	%r2930, %r2929, %r2928, 0x3340U;
	prmt.b32 	%r2931, %r2930, %r2927, 0x5410U;
	cvt.u32.u16 	%r2932, %rs7827;
	cvt.u32.u16 	%r2933, %rs7826;
	prmt.b32 	%r2934, %r2933, %r2932, 0x3340U;
	cvt.u32.u16 	%r2935, %rs7825;
	cvt.u32.u16 	%r2936, %rs7824;
	prmt.b32 	%r2937, %r2936, %r2935, 0x3340U;
	prmt.b32 	%r2938, %r2937, %r2934, 0x5410U;
	st.shared.v2.b32 	[%r2924+8], {%r2938, %r2931};
	cvt.u32.u16 	%r2939, %rs7839;
	cvt.u32.u16 	%r2940, %rs7838;
	prmt.b32 	%r2941, %r2940, %r2939, 0x3340U;
	cvt.u32.u16 	%r2942, %rs7837;
	cvt.u32.u16 	%r2943, %rs7836;
	prmt.b32 	%r2944, %r2943, %r2942, 0x3340U;
	prmt.b32 	%r2945, %r2944, %r2941, 0x5410U;
	cvt.u32.u16 	%r2946, %rs7835;
	cvt.u32.u16 	%r2947, %rs7834;
	prmt.b32 	%r2948, %r2947, %r2946, 0x3340U;
	cvt.u32.u16 	%r2949, %rs7833;
	cvt.u32.u16 	%r2950, %rs7832;
	prmt.b32 	%r2951, %r2950, %r2949, 0x3340U;
	prmt.b32 	%r2952, %r2951, %r2948, 0x5410U;
	st.shared.v2.b32 	[%r2924+16], {%r2952, %r2945};
	cvt.u32.u16 	%r2953, %rs7847;
	cvt.u32.u16 	%r2954, %rs7846;
	prmt.b32 	%r2955, %r2954, %r2953, 0x3340U;
	cvt.u32.u16 	%r2956, %rs7845;
	cvt.u32.u16 	%r2957, %rs7844;
	prmt.b32 	%r2958, %r2957, %r2956, 0x3340U;
	prmt.b32 	%r2959, %r2958, %r2955, 0x5410U;
	cvt.u32.u16 	%r2960, %rs7843;
	cvt.u32.u16 	%r2961, %rs7842;
	prmt.b32 	%r2962, %r2961, %r2960, 0x3340U;
	cvt.u32.u16 	%r2963, %rs7841;
	cvt.u32.u16 	%r2964, %rs7840;
	prmt.b32 	%r2965, %r2964, %r2963, 0x3340U;
	prmt.b32 	%r2966, %r2965, %r2962, 0x5410U;
	st.shared.v2.b32 	[%r2924+24], {%r2966, %r2959};
	cvt.u32.u16 	%r2967, %rs7855;
	cvt.u32.u16 	%r2968, %rs7854;
	prmt.b32 	%r2969, %r2968, %r2967, 0x3340U;
	cvt.u32.u16 	%r2970, %rs7853;
	cvt.u32.u16 	%r2971, %rs7852;
	prmt.b32 	%r2972, %r2971, %r2970, 0x3340U;
	prmt.b32 	%r2973, %r2972, %r2969, 0x5410U;
	cvt.u32.u16 	%r2974, %rs7851;
	cvt.u32.u16 	%r2975, %rs7850;
	prmt.b32 	%r2976, %r2975, %r2974, 0x3340U;
	cvt.u32.u16 	%r2977, %rs7849;
	cvt.u32.u16 	%r2978, %rs7848;
	prmt.b32 	%r2979, %r2978, %r2977, 0x3340U;
	prmt.b32 	%r2980, %r2979, %r2976, 0x5410U;
	st.shared.v2.b32 	[%r2924+32], {%r2980, %r2973};
	cvt.u32.u16 	%r2981, %rs7863;
	cvt.u32.u16 	%r2982, %rs7862;
	prmt.b32 	%r2983, %r2982, %r2981, 0x3340U;
	cvt.u32.u16 	%r2984, %rs7861;
	cvt.u32.u16 	%r2985, %rs7860;
	prmt.b32 	%r2986, %r2985, %r2984, 0x3340U;
	prmt.b32 	%r2987, %r2986, %r2983, 0x5410U;
	cvt.u32.u16 	%r2988, %rs7859;
	cvt.u32.u16 	%r2989, %rs7858;
	prmt.b32 	%r2990, %r2989, %r2988, 0x3340U;
	cvt.u32.u16 	%r2991, %rs7857;
	cvt.u32.u16 	%r2992, %rs7856;
	prmt.b32 	%r2993, %r2992, %r2991, 0x3340U;
	prmt.b32 	%r2994, %r2993, %r2990, 0x5410U;
	st.shared.v2.b32 	[%r2924+40], {%r2994, %r2987};
	cvt.u32.u16 	%r2995, %rs7871;
	cvt.u32.u16 	%r2996, %rs7870;
	prmt.b32 	%r2997, %r2996, %r2995, 0x3340U;
	cvt.u32.u16 	%r2998, %rs7869;
	cvt.u32.u16 	%r2999, %rs7868;
	prmt.b32 	%r3000, %r2999, %r2998, 0x3340U;
	prmt.b32 	%r3001, %r3000, %r2997, 0x5410U;
	cvt.u32.u16 	%r3002, %rs7867;
	cvt.u32.u16 	%r3003, %rs7866;
	prmt.b32 	%r3004, %r3003, %r3002, 0x3340U;
	cvt.u32.u16 	%r3005, %rs7865;
	cvt.u32.u16 	%r3006, %rs7864;
	prmt.b32 	%r3007, %r3006, %r3005, 0x3340U;
	prmt.b32 	%r3008, %r3007, %r3004, 0x5410U;
	st.shared.v2.b32 	[%r2924+48], {%r3008, %r3001};
	st.shared.v2.u8 	[%r2924+56], {%rs7872, %rs7873};
	st.shared.u32 	[%r2924+60], %r8760;
	st.shared.f64 	[%r2924+64], %fd138;
$L__BB8_1128:
	bar.sync 	0;
	setp.ne.s32 	%p379, %r184, 0;
	@%p379 bra 	$L__BB8_1508;
	ld.shared.v2.b32 	{%r3010, %r3011}, [_ZZN3cub18CUB_300001_SM_10006detail6reduce28DeviceReduceSingleTileKernelINS2_10policy_hubI4Study8sum_funcE10Policy1000EN6thrust24THRUST_300001_SM_1000_NS6detail15normal_iteratorINSA_10device_ptrIS5_EEEEPS5_yS6_S5_S5_N4cuda3std3__410__identityEEEvT0_T1_T2_T3_T4_T6_E12temp_storage+72];
	bfe.u32 	%r3012, %r3010, 0, 8;
	cvt.u16.u32 	%rs7467, %r3012;
	ld.shared.v2.b32 	{%r3013, %r3014}, [_ZZN3cub18CUB_300001_SM_10006detail6reduce28DeviceReduceSingleTileKernelINS2_10policy_hubI4Study8sum_funcE10Policy1000EN6thrust24THRUST_300001_SM_1000_NS6detail15normal_iteratorINSA_10device_ptrIS5_EEEEPS5_yS6_S5_S5_N4cuda3std3__410__identityEEEvT0_T1_T2_T3_T4_T6_E12temp_storage+80];
	ld.shared.v2.b32 	{%r3015, %r3016}, [_ZZN3cub18CUB_300001_SM_10006detail6reduce28DeviceReduceSingleTileKernelINS2_10policy_hubI4Study8sum_funcE10Policy1000EN6thrust24THRUST_300001_SM_1000_NS6detail15normal_iteratorINSA_10device_ptrIS5_EEEEPS5_yS6_S5_S5_N4cuda3std3__410__identityEEEvT0_T1_T2_T3_T4_T6_E12temp_storage+88];
	ld.shared.v2.b32 	{%r3017, %r3018}, [_ZZN3cub18CUB_300001_SM_10006detail6reduce28DeviceReduceSingleTileKernelINS2_10policy_hubI4Study8sum_funcE10Policy1000EN6thrust24THRUST_300001_SM_1000_NS6detail15normal_iteratorINSA_10device_ptrIS5_EEEEPS5_yS6_S5_S5_N4cuda3std3__410__identityEEEvT0_T1_T2_T3_T4_T6_E12temp_storage+96];
	ld.shared.v2.b32 	{%r3019, %r3020}, [_ZZN3cub18CUB_300001_SM_10006detail6reduce28DeviceReduceSingleTileKernelINS2_10policy_hubI4Study8sum_funcE10Policy1000EN6thrust24THRUST_300001_SM_1000_NS6detail15normal_iteratorINSA_10device_ptrIS5_EEEEPS5_yS6_S5_S5_N4cuda3std3__410__identityEEEvT0_T1_T2_T3_T4_T6_E12temp_storage+104];
	ld.shared.v2.b32 	{%r3021, %r3022}, [_ZZN3cub18CUB_300001_SM_10006detail6reduce28DeviceReduceSingleTileKernelINS2_10policy_hubI4Study8sum_funcE10Policy1000EN6thrust24THRUST_300001_SM_1000_NS6detail15normal_iteratorINSA_10device_ptrIS5_EEEEPS5_yS6_S5_S5_N4cuda3std3__410__identityEEEvT0_T1_T2_T3_T4_T6_E12temp_storage+112];
	ld.shared.v2.u8 	{%rs4420, %rs4421}, [_ZZN3cub18CUB_300001_SM_10006detail6reduce28DeviceReduceSingleTileKernelINS2_10policy_hubI4Study8sum_funcE10Policy1000EN6thrust24THRUST_300001_SM_1000_NS6detail15normal_iteratorINSA_10device_ptrIS5_EEEEPS5_yS6_S5_S5_N4cuda3std3__410__identityEEEvT0_T1_T2_T3_T4_T6_E12temp_storage+120];
	ld.shared.u32 	%r323, [_ZZN3cub18CUB_300001_SM_10006detail6reduce28DeviceReduceSingleTileKernelINS2_10policy_hubI4Study8sum_funcE10Policy1000EN6thrust24THRUST_300001_SM_1000_NS6detail15normal_iteratorINSA_10device_ptrIS5_EEEEPS5_yS6_S5_S5_N4cuda3std3__410__identityEEEvT0_T1_T2_T3_T4_T6_E12temp_storage+124];
	ld.shared.f64 	%fd100, [_ZZN3cub18CUB_300001_SM_10006detail6reduce28DeviceReduceSingleTileKernelINS2_10policy_hubI4Study8sum_funcE10Policy1000EN6thrust24THRUST_300001_SM_1000_NS6detail15normal_iteratorINSA_10device_ptrIS5_EEEEPS5_yS6_S5_S5_N4cuda3std3__410__identityEEEvT0_T1_T2_T3_T4_T6_E12temp_storage+128];
	add.u64 	%rd129, %SP, 0;
	add.u64 	%rd48, %SPL, 0;
	add.u64 	%rd130, %SP, 64;
	add.u64 	%rd49, %SPL, 64;
	and.b16  	%rs4422, %rs7824, 255;
	cvt.u32.u16 	%r3023, %rs7831;
	cvt.u32.u16 	%r3024, %rs7830;
	prmt.b32 	%r3025, %r3024, %r3023, 0x3340U;
	cvt.u32.u16 	%r3026, %rs7829;
	cvt.u32.u16 	%r3027, %rs7828;
	prmt.b32 	%r3028, %r3027, %r3026, 0x3340U;
	prmt.b32 	%r3029, %r3028, %r3025, 0x5410U;
	cvt.u32.u16 	%r3030, %rs7827;
	cvt.u32.u16 	%r3031, %rs7826;
	prmt.b32 	%r3032, %r3031, %r3030, 0x3340U;
	cvt.u32.u16 	%r3033, %rs7825;
	cvt.u32.u16 	%r3034, %rs7824;
	prmt.b32 	%r3035, %r3034, %r3033, 0x3340U;
	prmt.b32 	%r3036, %r3035, %r3032, 0x5410U;
	st.local.v2.b32 	[%rd48], {%r3036, %r3029};
	cvt.u32.u16 	%r3037, %rs7839;
	cvt.u32.u16 	%r3038, %rs7838;
	prmt.b32 	%r3039, %r3038, %r3037, 0x3340U;
	cvt.u32.u16 	%r3040, %rs7837;
	cvt.u32.u16 	%r3041, %rs7836;
	prmt.b32 	%r3042, %r3041, %r3040, 0x3340U;
	prmt.b32 	%r3043, %r3042, %r3039, 0x5410U;
	cvt.u32.u16 	%r3044, %rs7835;
	cvt.u32.u16 	%r3045, %rs7834;
	prmt.b32 	%r3046, %r3045, %r3044, 0x3340U;
	cvt.u32.u16 	%r3047, %rs7833;
	cvt.u32.u16 	%r3048, %rs7832;
	prmt.b32 	%r3049, %r3048, %r3047, 0x3340U;
	prmt.b32 	%r3050, %r3049, %r3046, 0x5410U;
	st.local.v2.b32 	[%rd48+8], {%r3050, %r3043};
	cvt.u32.u16 	%r3051, %rs7847;
	cvt.u32.u16 	%r3052, %rs7846;
	prmt.b32 	%r3053, %r3052, %r3051, 0x3340U;
	cvt.u32.u16 	%r3054, %rs7845;
	cvt.u32.u16 	%r3055, %rs7844;
	prmt.b32 	%r3056, %r3055, %r3054, 0x3340U;
	prmt.b32 	%r3057, %r3056, %r3053, 0x5410U;
	cvt.u32.u16 	%r3058, %rs7843;
	cvt.u32.u16 	%r3059, %rs7842;
	prmt.b32 	%r3060, %r3059, %r3058, 0x3340U;
	cvt.u32.u16 	%r3061, %rs7841;
	cvt.u32.u16 	%r3062, %rs7840;
	prmt.b32 	%r3063, %r3062, %r3061, 0x3340U;
	prmt.b32 	%r3064, %r3063, %r3060, 0x5410U;
	st.local.v2.b32 	[%rd48+16], {%r3064, %r3057};
	cvt.u32.u16 	%r3065, %rs7855;
	cvt.u32.u16 	%r3066, %rs7854;
	prmt.b32 	%r3067, %r3066, %r3065, 0x3340U;
	cvt.u32.u16 	%r3068, %rs7853;
	cvt.u32.u16 	%r3069, %rs7852;
	prmt.b32 	%r3070, %r3069, %r3068, 0x3340U;
	prmt.b32 	%r3071, %r3070, %r3067, 0x5410U;
	cvt.u32.u16 	%r3072, %rs7851;
	cvt.u32.u16 	%r3073, %rs7850;
	prmt.b32 	%r3074, %r3073, %r3072, 0x3340U;
	cvt.u32.u16 	%r3075, %rs7849;
	cvt.u32.u16 	%r3076, %rs7848;
	prmt.b32 	%r3077, %r3076, %r3075, 0x3340U;
	prmt.b32 	%r3078, %r3077, %r3074, 0x5410U;
	st.local.v2.b32 	[%rd48+24], {%r3078, %r3071};
	cvt.u32.u16 	%r3079, %rs7863;
	cvt.u32.u16 	%r3080, %rs7862;
	prmt.b32 	%r3081, %r3080, %r3079, 0x3340U;
	cvt.u32.u16 	%r3082, %rs7861;
	cvt.u32.u16 	%r3083, %rs7860;
	prmt.b32 	%r3084, %r3083, %r3082, 0x3340U;
	prmt.b32 	%r3085, %r3084, %r3081, 0x5410U;
	cvt.u32.u16 	%r3086, %rs7859;
	cvt.u32.u16 	%r3087, %rs7858;
	prmt.b32 	%r3088, %r3087, %r3086, 0x3340U;
	cvt.u32.u16 	%r3089, %rs7857;
	cvt.u32.u16 	%r3090, %rs7856;
	prmt.b32 	%r3091, %r3090, %r3089, 0x3340U;
	prmt.b32 	%r3092, %r3091, %r3088, 0x5410U;
	st.local.v2.b32 	[%rd48+32], {%r3092, %r3085};
	cvt.u32.u16 	%r3093, %rs7871;
	cvt.u32.u16 	%r3094, %rs7870;
	prmt.b32 	%r3095, %r3094, %r3093, 0x3340U;
	cvt.u32.u16 	%r3096, %rs7869;
	cvt.u32.u16 	%r3097, %rs7868;
	prmt.b32 	%r3098, %r3097, %r3096, 0x3340U;
	prmt.b32 	%r3099, %r3098, %r3095, 0x5410U;
	cvt.u32.u16 	%r3100, %rs7867;
	cvt.u32.u16 	%r3101, %rs7866;
	prmt.b32 	%r3102, %r3101, %r3100, 0x3340U;
	cvt.u32.u16 	%r3103, %rs7865;
	cvt.u32.u16 	%r3104, %rs7864;
	prmt.b32 	%r3105, %r3104, %r3103, 0x3340U;
	prmt.b32 	%r3106, %r3105, %r3102, 0x5410U;
	st.local.v2.b32 	[%rd48+40], {%r3106, %r3099};
	st.local.v2.u8 	[%rd48+48], {%rs7872, %rs7873};
	st.local.u32 	[%rd48+52], %r8760;
	st.local.f64 	[%rd48+56], %fd138;
	st.local.v2.b32 	[%rd49], {%r3010, %r3011};
	st.local.v2.b32 	[%rd49+8], {%r3013, %r3014};
	st.local.v2.b32 	[%rd49+16], {%r3015, %r3016};
	st.local.v2.b32 	[%rd49+24], {%r3017, %r3018};
	st.local.v2.b32 	[%rd49+32], {%r3019, %r3020};
	st.local.v2.b32 	[%rd49+40], {%r3021, %r3022};
	st.local.v2.u8 	[%rd49+48], {%rs4420, %rs4421};
	st.local.u32 	[%rd49+52], %r323;
	st.local.f64 	[%rd49+56], %fd100;
	setp.ne.s16 	%p380, %rs4422, 0;
	mov.b32 	%r8833, 0;
	@%p380 bra 	$L__BB8_1134;
$L__BB8_1130:
	and.b16  	%rs4472, %rs7467, 255;
	setp.eq.s16 	%p430, %rs4472, 0;
	@%p430 bra 	$L__BB8_1183;
	mov.b32 	%r8834, 0;
$L__BB8_1132:
	add.s32 	%r3157, %r8834, %r8833;
	cvt.u64.u32 	%rd131, %r3157;
	add.s64 	%rd132, %rd48, %rd131;
	st.local.u8 	[%rd132], %rs7467;
	add.s32 	%r326, %r8834, 1;
	cvt.u64.u32 	%rd133, %r8834;
	add.s64 	%rd134, %rd49, %rd133;
	ld.local.u8 	%rs7467, [%rd134+1];
	setp.ne.s16 	%p431, %rs7467, 0;
	mov.u32 	%r8834, %r326;
	@%p431 bra 	$L__BB8_1132;
	ld.local.u32 	%r8760, [%rd48+52];
	ld.local.f64 	%fd138, [%rd48+56];
	ld.local.v2.b32 	{%r3158, %r3159}, [%rd48];
	bfe.u32 	%r3160, %r3158, 0, 8;
	cvt.u16.u32 	%rs7824, %r3160;
	bfe.u32 	%r3161, %r3158, 8, 8;
	cvt.u16.u32 	%rs7825, %r3161;
	bfe.u32 	%r3162, %r3158, 16, 8;
	cvt.u16.u32 	%rs7826, %r3162;
	bfe.u32 	%r3163, %r3158, 24, 8;
	cvt.u16.u32 	%rs7827, %r3163;
	bfe.u32 	%r3164, %r3159, 0, 8;
	cvt.u16.u32 	%rs7828, %r3164;
	bfe.u32 	%r3165, %r3159, 8, 8;
	cvt.u16.u32 	%rs7829, %r3165;
	bfe.u32 	%r3166, %r3159, 16, 8;
	cvt.u16.u32 	%rs7830, %r3166;
	bfe.u32 	%r3167, %r3159, 24, 8;
	cvt.u16.u32 	%rs7831, %r3167;
	ld.local.v2.b32 	{%r3168, %r3169}, [%rd48+8];
	bfe.u32 	%r3170, %r3168, 0, 8;
	cvt.u16.u32 	%rs7832, %r3170;
	bfe.u32 	%r3171, %r3168, 8, 8;
	cvt.u16.u32 	%rs7833, %r3171;
	bfe.u32 	%r3172, %r3168, 16, 8;
	cvt.u16.u32 	%rs7834, %r3172;
	bfe.u32 	%r3173, %r3168, 24, 8;
	cvt.u16.u32 	%rs7835, %r3173;
	bfe.u32 	%r3174, %r3169, 0, 8;
	cvt.u16.u32 	%rs7836, %r3174;
	bfe.u32 	%r3175, %r3169, 8, 8;
	cvt.u16.u32 	%rs7837, %r3175;
	bfe.u32 	%r3176, %r3169, 16, 8;
	cvt.u16.u32 	%rs7838, %r3176;
	bfe.u32 	%r3177, %r3169, 24, 8;
	cvt.u16.u32 	%rs7839, %r3177;
	ld.local.v2.b32 	{%r3178, %r3179}, [%rd48+16];
	bfe.u32 	%r3180, %r3178, 0, 8;
	cvt.u16.u32 	%rs7840, %r3180;
	bfe.u32 	%r3181, %r3178, 8, 8;
	cvt.u16.u32 	%rs7841, %r3181;
	bfe.u32 	%r3182, %r3178, 16, 8;
	cvt.u16.u32 	%rs7842, %r3182;
	bfe.u32 	%r3183, %r3178, 24, 8;
	cvt.u16.u32 	%rs7843, %r3183;
	bfe.u32 	%r3184, %r3179, 0, 8;
	cvt.u16.u32 	%rs7844, %r3184;
	bfe.u32 	%r3185, %r3179, 8, 8;
	cvt.u16.u32 	%rs7845, %r3185;
	bfe.u32 	%r3186, %r3179, 16, 8;
	cvt.u16.u32 	%rs7846, %r3186;
	bfe.u32 	%r3187, %r3179, 24, 8;
	cvt.u16.u32 	%rs7847, %r3187;
	ld.local.v2.b32 	{%r3188, %r3189}, [%rd48+24];
	bfe.u32 	%r3190, %r3188, 0, 8;
	cvt.u16.u32 	%rs7848, %r3190;
	bfe.u32 	%r3191, %r3188, 8, 8;
	cvt.u16.u32 	%rs7849, %r3191;
	bfe.u32 	%r3192, %r3188, 16, 8;
	cvt.u16.u32 	%rs7850, %r3192;
	bfe.u32 	%r3193, %r3188, 24, 8;
	cvt.u16.u32 	%rs7851, %r3193;
	bfe.u32 	%r3194, %r3189, 0, 8;
	cvt.u16.u32 	%rs7852, %r3194;
	bfe.u32 	%r3195, %r3189, 8, 8;
	cvt.u16.u32 	%rs7853, %r3195;
	bfe.u32 	%r3196, %r3189, 16, 8;
	cvt.u16.u32 	%rs7854, %r3196;
	bfe.u32 	%r3197, %r3189, 24, 8;
	cvt.u16.u32 	%rs7855, %r3197;
	ld.local.v2.b32 	{%r3198, %r3199}, [%rd48+32];
	bfe.u32 	%r3200, %r3198, 0, 8;
	cvt.u16.u32 	%rs7856, %r3200;
	bfe.u32 	%r3201, %r3198, 8, 8;
	cvt.u16.u32 	%rs7857, %r3201;
	bfe.u32 	%r3202, %r3198, 16, 8;
	cvt.u16.u32 	%rs7858, %r3202;
	bfe.u32 	%r3203, %r3198, 24, 8;
	cvt.u16.u32 	%rs7859, %r3203;
	bfe.u32 	%r3204, %r3199, 0, 8;
	cvt.u16.u32 	%rs7860, %r3204;
	bfe.u32 	%r3205, %r3199, 8, 8;
	cvt.u16.u32 	%rs7861, %r3205;
	bfe.u32 	%r3206, %r3199, 16, 8;
	cvt.u16.u32 	%rs7862, %r3206;
	bfe.u32 	%r3207, %r3199, 24, 8;
	cvt.u16.u32 	%rs7863, %r3207;
	ld.local.v2.b32 	{%r3208, %r3209}, [%rd48+40];
	bfe.u32 	%r3210, %r3208, 0, 8;
	cvt.u16.u32 	%rs7864, %r3210;
	bfe.u32 	%r3211, %r3208, 8, 8;
	cvt.u16.u32 	%rs7865, %r3211;
	bfe.u32 	%r3212, %r3208, 16, 8;
	cvt.u16.u32 	%rs7866, %r3212;
	bfe.u32 	%r3213, %r3208, 24, 8;
	cvt.u16.u32 	%rs7867, %r3213;
	bfe.u32 	%r3214, %r3209, 0, 8;
	cvt.u16.u32 	%rs7868, %r3214;
	bfe.u32 	%r3215, %r3209, 8, 8;
	cvt.u16.u32 	%rs7869, %r3215;
	bfe.u32 	%r3216, %r3209, 16, 8;
	cvt.u16.u32 	%rs7870, %r3216;
	bfe.u32 	%r3217, %r3209, 24, 8;
	cvt.u16.u32 	%rs7871, %r3217;
	ld.local.v2.u8 	{%rs7872, %rs7873}, [%rd48+48];
	bra.uni 	$L__BB8_1183;
$L__BB8_1134:
	and.b16  	%rs4423, %rs7825, 255;
	setp.eq.s16 	%p381, %rs4423, 0;
	mov.b32 	%r8833, 1;
	@%p381 bra 	$L__BB8_1130;
	and.b16  	%rs4424, %rs7826, 255;
	setp.eq.s16 	%p382, %rs4424, 0;
	mov.b32 	%r8833, 2;
	@%p382 bra 	$L__BB8_1130;
	and.b16  	%rs4425, %rs7827, 255;
	setp.eq.s16 	%p383, %rs4425, 0;
	mov.b32 	%r8833, 3;
	@%p383 bra 	$L__BB8_1130;
	and.b16  	%rs4426, %rs7828, 255;
	setp.eq.s16 	%p384, %rs4426, 0;
	mov.b32 	%r8833, 4;
	@%p384 bra 	$L__BB8_1130;
	and.b16  	%rs4427, %rs7829, 255;
	setp.eq.s16 	%p385, %rs4427, 0;
	mov.b32 	%r8833, 5;
	@%p385 bra 	$L__BB8_1130;
	and.b16  	%rs4428, %rs7830, 255;
	setp.eq.s16 	%p386, %rs4428, 0;
	mov.b32 	%r8833, 6;
	@%p386 bra 	$L__BB8_1130;
	and.b16  	%rs4429, %rs7831, 255;
	setp.eq.s16 	%p387, %rs4429, 0;
	mov.b32 	%r8833, 7;
	@%p387 bra 	$L__BB8_1130;
	and.b16  	%rs4430, %rs7832, 255;
	setp.eq.s16 	%p388, %rs4430, 0;
	mov.b32 	%r8833, 8;
	@%p388 bra 	$L__BB8_1130;
	and.b16  	%rs4431, %rs7833, 255;
	setp.eq.s16 	%p389, %rs4431, 0;
	mov.b32 	%r8833, 9;
	@%p389 bra 	$L__BB8_1130;
	and.b16  	%rs4432, %rs7834, 255;
	setp.eq.s16 	%p390, %rs4432, 0;
	mov.b32 	%r8833, 10;
	@%p390 bra 	$L__BB8_1130;
	and.b16  	%rs4433, %rs7835, 255;
	setp.eq.s16 	%p391, %rs4433, 0;
	mov.b32 	%r8833, 11;
	@%p391 bra 	$L__BB8_1130;
	and.b16  	%rs4434, %rs7836, 255;
	setp.eq.s16 	%p392, %rs4434, 0;
	mov.b32 	%r8833, 12;
	@%p392 bra 	$L__BB8_1130;
	and.b16  	%rs4435, %rs7837, 255;
	setp.eq.s16 	%p393, %rs4435, 0;
	mov.b32 	%r8833, 13;
	@%p393 bra 	$L__BB8_1130;
	and.b16  	%rs4436, %rs7838, 255;
	setp.eq.s16 	%p394, %rs4436, 0;
	mov.b32 	%r8833, 14;
	@%p394 bra 	$L__BB8_1130;
	and.b16  	%rs4437, %rs7839, 255;
	setp.eq.s16 	%p395, %rs4437, 0;
	mov.b32 	%r8833, 15;
	@%p395 bra 	$L__BB8_1130;
	and.b16  	%rs4438, %rs7840, 255;
	setp.eq.s16 	%p396, %rs4438, 0;
	mov.b32 	%r8833, 16;
	@%p396 bra 	$L__BB8_1130;
	and.b16  	%rs4439, %rs7841, 255;
	setp.eq.s16 	%p397, %rs4439, 0;
	mov.b32 	%r8833, 17;
	@%p397 bra 	$L__BB8_1130;
	and.b16  	%rs4440, %rs7842, 255;
	setp.eq.s16 	%p398, %rs4440, 0;
	mov.b32 	%r8833, 18;
	@%p398 bra 	$L__BB8_1130;
	and.b16  	%rs4441, %rs7843, 255;
	setp.eq.s16 	%p399, %rs4441, 0;
	mov.b32 	%r8833, 19;
	@%p399 bra 	$L__BB8_1130;
	and.b16  	%rs4442, %rs7844, 255;
	setp.eq.s16 	%p400, %rs4442, 0;
	mov.b32 	%r8833, 20;
	@%p400 bra 	$L__BB8_1130;
	and.b16  	%rs4443, %rs7845, 255;
	setp.eq.s16 	%p401, %rs4443, 0;
	mov.b32 	%r8833, 21;
	@%p401 bra 	$L__BB8_1130;
	and.b16  	%rs4444, %rs7846, 255;
	setp.eq.s16 	%p402, %rs4444, 0;
	mov.b32 	%r8833, 22;
	@%p402 bra 	$L__BB8_1130;
	and.b16  	%rs4445, %rs7847, 255;
	setp.eq.s16 	%p403, %rs4445, 0;
	mov.b32 	%r8833, 23;
	@%p403 bra 	$L__BB8_1130;
	and.b16  	%rs4446, %rs7848, 255;
	setp.eq.s16 	%p404, %rs4446, 0;
	mov.b32 	%r8833, 24;
	@%p404 bra 	$L__BB8_1130;
	and.b16  	%rs4447, %rs7849, 255;
	setp.eq.s16 	%p405, %rs4447, 0;
	mov.b32 	%r8833, 25;
	@%p405 bra 	$L__BB8_1130;
	and.b16  	%rs4448, %rs7850, 255;
	setp.eq.s16 	%p406, %rs4448, 0;
	mov.b32 	%r8833, 26;
	@%p406 bra 	$L__BB8_1130;
	and.b16  	%rs4449, %rs7851, 255;
	setp.eq.s16 	%p407, %rs4449, 0;
	mov.b32 	%r8833, 27;
	@%p407 bra 	$L__BB8_1130;
	and.b16  	%rs4450, %rs7852, 255;
	setp.eq.s16 	%p408, %rs4450, 0;
	mov.b32 	%r8833, 28;
	@%p408 bra 	$L__BB8_1130;
	and.b16  	%rs4451, %rs7853, 255;
	setp.eq.s16 	%p409, %rs4451, 0;
	mov.b32 	%r8833, 29;
	@%p409 bra 	$L__BB8_1130;
	and.b16  	%rs4452, %rs7854, 255;
	setp.eq.s16 	%p410, %rs4452, 0;
	mov.b32 	%r8833, 30;
	@%p410 bra 	$L__BB8_1130;
	and.b16  	%rs4453, %rs7855, 255;
	setp.eq.s16 	%p411, %rs4453, 0;
	mov.b32 	%r8833, 31;
	@%p411 bra 	$L__BB8_1130;
	and.b16  	%rs4454, %rs7856, 255;
	setp.eq.s16 	%p412, %rs4454, 0;
	mov.b32 	%r8833, 32;
	@%p412 bra 	$L__BB8_1130;
	and.b16  	%rs4455, %rs7857, 255;
	setp.eq.s16 	%p413, %rs4455, 0;
	mov.b32 	%r8833, 33;
	@%p413 bra 	$L__BB8_1130;
	and.b16  	%rs4456, %rs7858, 255;
	setp.eq.s16 	%p414, %rs4456, 0;
	mov.b32 	%r8833, 34;
	@%p414 bra 	$L__BB8_1130;
	and.b16  	%rs4457, %rs7859, 255;
	setp.eq.s16 	%p415, %rs4457, 0;
	mov.b32 	%r8833, 35;
	@%p415 bra 	$L__BB8_1130;
	and.b16  	%rs4458, %rs7860, 255;
	setp.eq.s16 	%p416, %rs4458, 0;
	mov.b32 	%r8833, 36;
	@%p416 bra 	$L__BB8_1130;
	and.b16  	%rs4459, %rs7861, 255;
	setp.eq.s16 	%p417, %rs4459, 0;
	mov.b32 	%r8833, 37;
	@%p417 bra 	$L__BB8_1130;
	and.b16  	%rs4460, %rs7862, 255;
	setp.eq.s16 	%p418, %rs4460, 0;
	mov.b32 	%r8833, 38;
	@%p418 bra 	$L__BB8_1130;
	and.b16  	%rs4461, %rs7863, 255;
	setp.eq.s16 	%p419, %rs4461, 0;
	mov.b32 	%r8833, 39;
	@%p419 bra 	$L__BB8_1130;
	and.b16  	%rs4462, %rs7864, 255;
	setp.eq.s16 	%p420, %rs4462, 0;
	mov.b32 	%r8833, 40;
	@%p420 bra 	$L__BB8_1130;
	and.b16  	%rs4463, %rs7865, 255;
	setp.eq.s16 	%p421, %rs4463, 0;
	mov.b32 	%r8833, 41;
	@%p421 bra 	$L__BB8_1130;
	and.b16  	%rs4464, %rs7866, 255;
	setp.eq.s16 	%p422, %rs4464, 0;
	mov.b32 	%r8833, 42;
	@%p422 bra 	$L__BB8_1130;
	and.b16  	%rs4465, %rs7867, 255;
	setp.eq.s16 	%p423, %rs4465, 0;
	mov.b32 	%r8833, 43;
	@%p423 bra 	$L__BB8_1130;
	and.b16  	%rs4466, %rs7868, 255;
	setp.eq.s16 	%p424, %rs4466, 0;
	mov.b32 	%r8833, 44;
	@%p424 bra 	$L__BB8_1130;
	and.b16  	%rs4467, %rs7869, 255;
	setp.eq.s16 	%p425, %rs4467, 0;
	mov.b32 	%r8833, 45;
	@%p425 bra 	$L__BB8_1130;
	and.b16  	%rs4468, %rs7870, 255;
	setp.eq.s16 	%p426, %rs4468, 0;
	mov.b32 	%r8833, 46;
	@%p426 bra 	$L__BB8_1130;
	and.b16  	%rs4469, %rs7871, 255;
	setp.eq.s16 	%p427, %rs4469, 0;
	mov.b32 	%r8833, 47;
	@%p427 bra 	$L__BB8_1130;
	and.b16  	%rs4470, %rs7872, 255;
	setp.eq.s16 	%p428, %rs4470, 0;
	mov.b32 	%r8833, 48;
	@%p428 bra 	$L__BB8_1130;
	and.b16  	%rs4471, %rs7873, 255;
	setp.eq.s16 	%p429, %rs4471, 0;
	mov.b32 	%r8833, 49;
	@%p429 bra 	$L__BB8_1130;
$L__BB8_1183:
	add.s32 	%r8838, %r8760, %r323;
	add.f64 	%fd173, %fd100, %fd138;
	ld.shared.v2.b32 	{%r3219, %r3220}, [_ZZN3cub18CUB_300001_SM_10006detail6reduce28DeviceReduceSingleTileKernelINS2_10policy_hubI4Study8sum_funcE10Policy1000EN6thrust24THRUST_300001_SM_1000_NS6detail15normal_iteratorINSA_10device_ptrIS5_EEEEPS5_yS6_S5_S5_N4cuda3std3__410__identityEEEvT0_T1_T2_T3_T4_T6_E12temp_storage+136];
	bfe.u32 	%r3221, %r3219, 0, 8;
	cvt.u16.u32 	%rs7518, %r3221;
	ld.shared.v2.b32 	{%r3222, %r3223}, [_ZZN3cub18CUB_300001_SM_10006detail6reduce28DeviceReduceSingleTileKernelINS2_10policy_hubI4Study8sum_funcE10Policy1000EN6thrust24THRUST_300001_SM_1000_NS6detail15normal_iteratorINSA_10device_ptrIS5_EEEEPS5_yS6_S5_S5_N4cuda3std3__410__identityEEEvT0_T1_T2_T3_T4_T6_E12temp_storage+144];
	ld.shared.v2.b32 	{%r3224, %r3225}, [_ZZN3cub18CUB_300001_SM_10006detail6reduce28DeviceReduceSingleTileKernelINS2_10policy_hubI4Study8sum_funcE10Policy1000EN6thrust24THRUST_300001_SM_1000_NS6detail15normal_iteratorINSA_10device_ptrIS5_EEEEPS5_yS6_S5_S5_N4cuda3std3__410__identityEEEvT0_T1_T2_T3_T4_T6_E12temp_storage+152];
	ld.shared.v2.b32 	{%r3226, %r3227}, [_ZZN3cub18CUB_300001_SM_10006detail6reduce28DeviceReduceSingleTileKernelINS2_10policy_hubI4Study8sum_funcE10Policy1000EN6thrust24THRUST_300001_SM_1000_NS6detail15normal_iteratorINSA_10device_ptrIS5_EEEEPS5_yS6_S5_S5_N4cuda3std3__410__identityEEEvT0_T1_T2_T3_T4_T6_E12temp_storage+160];
	ld.shared.v2.b32 	{%r3228, %r3229}, [_ZZN3cub18CUB_300001_SM_10006detail6reduce28DeviceReduceSingleTileKernelINS2_10policy_hubI4Study8sum_funcE10Policy1000EN6thrust24THRUST_300001_SM_1000_NS6detail15normal_iteratorINSA_10device_ptrIS5_EEEEPS5_yS6_S5_S5_N4cuda3std3__410__identityEEEvT0_T1_T2_T3_T4_T6_E12temp_storage+168];
	ld.shared.v2.b32 	{%r3230, %r3231}, [_ZZN3cub18CUB_300001_SM_10006detail6reduce28DeviceReduceSingleTileKernelINS2_10policy_hubI4Study8sum_funcE10Policy1000EN6thrust24THRUST_300001_SM_1000_NS6detail15normal_iteratorINSA_10device_ptrIS5_EEEEPS5_yS6_S5_S5_N4cuda3std3__410__identityEEEvT0_T1_T2_T3_T4_T6_E12temp_storage+176];
	ld.shared.v2.u8 	{%rs4473, %rs4474}, [_ZZN3cub18CUB_300001_SM_10006detail6reduce28DeviceReduceSingleTileKernelINS2_10policy_hubI4Study8sum_funcE10Policy1000EN6thrust24THRUST_300001_SM_1000_NS6detail15normal_iteratorINSA_10device_ptrIS5_EEEEPS5_yS6_S5_S5_N4cuda3std3__410__identityEEEvT0_T1_T2_T3_T4_T6_E12temp_storage+184];
	ld.shared.u32 	%r330, [_ZZN3cub18CUB_300001_SM_10006detail6reduce28DeviceReduceSingleTileKernelINS2_10policy_hubI4Study8sum_funcE10Policy1000EN6thrust24THRUST_300001_SM_1000_NS6detail15normal_iteratorINSA_10device_ptrIS5_EEEEPS5_yS6_S5_S5_N4cuda3std3__410__identityEEEvT0_T1_T2_T3_T4_T6_E12temp_storage+188];
	ld.shared.f64 	%fd104, [_ZZN3cub18CUB_300001_SM_10006detail6reduce28DeviceReduceSingleTileKernelINS2_10policy_hubI4Study8sum_funcE10Policy1000EN6thrust24THRUST_300001_SM_1000_NS6detail15normal_iteratorINSA_10device_ptrIS5_EEEEPS5_yS6_S5_S5_N4cuda3std3__410__identityEEEvT0_T1_T2_T3_T4_T6_E12temp_storage+192];
	cvta.to.local.u64 	%rd50, %rd129;
	cvta.to.local.u64 	%rd51, %rd130;
	and.b16  	%rs4475, %rs7824, 255;
	cvt.u32.u16 	%r3232, %rs7831;
	cvt.u32.u16 	%r3233, %rs7830;
	prmt.b32 	%r3234, %r3233, %r3232, 0x3340U;
	cvt.u32.u16 	%r3235, %rs7829;
	cvt.u32.u16 	%r3236, %rs7828;
	prmt.b32 	%r3237, %r3236, %r3235, 0x3340U;
	prmt.b32 	%r3238, %r3237, %r3234, 0x5410U;
	cvt.u32.u16 	%r3239, %rs7827;
	cvt.u32.u16 	%r3240, %rs7826;
	prmt.b32 	%r3241, %r3240, %r3239, 0x3340U;
	cvt.u32.u16 	%r3242, %rs7825;
	cvt.u32.u16 	%r3243, %rs7824;
	prmt.b32 	%r3244, %r3243, %r3242, 0x3340U;
	prmt.b32 	%r3245, %r3244, %r3241, 0x5410U;
	st.local.v2.b32 	[%rd50], {%r3245, %r3238};
	cvt.u32.u16 	%r3246, %rs7839;
	cvt.u32.u16 	%r3247, %rs7838;
	prmt.b32 	%r3248, %r3247, %r3246, 0x3340U;
	cvt.u32.u16 	%r3249, %rs7837;
	cvt.u32.u16 	%r3250, %rs7836;
	prmt.b32 	%r3251, %r3250, %r3249, 0x3340U;
	prmt.b32 	%r3252, %r3251, %r3248, 0x5410U;
	cvt.u32.u16 	%r3253, %rs7835;
	cvt.u32.u16 	%r3254, %rs7834;
	prmt.b32 	%r3255, %r3254, %r3253, 0x3340U;
	cvt.u32.u16 	%r3256, %rs7833;
	cvt.u32.u16 	%r3257, %rs7832;
	prmt.b32 	%r3258, %r3257, %r3256, 0x3340U;
	prmt.b32 	%r3259, %r3258, %r3255, 0x5410U;
	st.local.v2.b32 	[%rd50+8], {%r3259, %r3252};
	cvt.u32.u16 	%r3260, %rs7847;
	cvt.u32.u16 	%r3261, %rs7846;
	prmt.b32 	%r3262, %r3261, %r3260, 0x3340U;
	cvt.u32.u16 	%r3263, %rs7845;
	cvt.u32.u16 	%r3264, %rs7844;
	prmt.b32 	%r3265, %r3264, %r3263, 0x3340U;
	prmt.b32 	%r3266, %r3265, %r3262, 0x5410U;
	cvt.u32.u16 	%r3267, %rs7843;
	cvt.u32.u16 	%r3268, %rs7842;
	prmt.b32 	%r3269, %r3268, %r3267, 0x3340U;
	cvt.u32.u16 	%r3270, %rs7841;
	cvt.u32.u16 	%r3271, %rs7840;
	prmt.b32 	%r3272, %r3271, %r3270, 0x3340U;
	prmt.b32 	%r3273, %r3272, %r3269, 0x5410U;
	st.local.v2.b32 	[%rd50+16], {%r3273, %r3266};
	cvt.u32.u16 	%r3274, %rs7855;
	cvt.u32.u16 	%r3275, %rs7854;
	prmt.b32 	%r3276, %r3275, %r3274, 0x3340U;
	cvt.u32.u16 	%r3277, %rs7853;
	cvt.u32.u16 	%r3278, %rs7852;
	prmt.b32 	%r3279, %r3278, %r3277, 0x3340U;
	prmt.b32 	%r3280, %r3279, %r3276, 0x5410U;
	cvt.u32.u16 	%r3281, %rs7851;
	cvt.u32.u16 	%r3282, %rs7850;
	prmt.b32 	%r3283, %r3282, %r3281, 0x3340U;
	cvt.u32.u16 	%r3284, %rs7849;
	cvt.u32.u16 	%r3285, %rs7848;
	prmt.b32 	%r3286, %r3285, %r3284, 0x3340U;
	prmt.b32 	%r3287, %r3286, %r3283, 0x5410U;
	st.local.v2.b32 	[%rd50+24], {%r3287, %r3280};
	cvt.u32.u16 	%r3288, %rs7863;
	cvt.u32.u16 	%r3289, %rs7862;
	prmt.b32 	%r3290, %r3289, %r3288, 0x3340U;
	cvt.u32.u16 	%r3291, %rs7861;
	cvt.u32.u16 	%r3292, %rs7860;
	prmt.b32 	%r3293, %r3292, %r3291, 0x3340U;
	prmt.b32 	%r3294, %r3293, %r3290, 0x5410U;
	cvt.u32.u16 	%r3295, %rs7859;
	cvt.u32.u16 	%r3296, %rs7858;
	prmt.b32 	%r3297, %r3296, %r3295, 0x3340U;
	cvt.u32.u16 	%r3298, %rs7857;
	cvt.u32.u16 	%r3299, %rs7856;
	prmt.b32 	%r3300, %r3299, %r3298, 0x3340U;
	prmt.b32 	%r3301, %r3300, %r3297, 0x5410U;
	st.local.v2.b32 	[%rd50+32], {%r3301, %r3294};
	cvt.u32.u16 	%r3302, %rs7871;
	cvt.u32.u16 	%r3303, %rs7870;
	prmt.b32 	%r3304, %r3303, %r3302, 0x3340U;
	cvt.u32.u16 	%r3305, %rs7869;
	cvt.u32.u16 	%r3306, %rs7868;
	prmt.b32 	%r3307, %r3306, %r3305, 0x3340U;
	prmt.b32 	%r3308, %r3307, %r3304, 0x5410U;
	cvt.u32.u16 	%r3309, %rs7867;
	cvt.u32.u16 	%r3310, %rs7866;
	prmt.b32 	%r3311, %r3310, %r3309, 0x3340U;
	cvt.u32.u16 	%r3312, %rs7865;
	cvt.u32.u16 	%r3313, %rs7864;
	prmt.b32 	%r3314, %r3313, %r3312, 0x3340U;
	prmt.b32 	%r3315, %r3314, %r3311, 0x5410U;
	st.local.v2.b32 	[%rd50+40], {%r3315, %r3308};
	st.local.v2.u8 	[%rd50+48], {%rs7872, %rs7873};
	st.local.u32 	[%rd50+52], %r8838;
	st.local.f64 	[%rd50+56], %fd173;
	st.local.v2.b32 	[%rd51], {%r3219, %r3220};
	st.local.v2.b32 	[%rd51+8], {%r3222, %r3223};
	st.local.v2.b32 	[%rd51+16], {%r3224, %r3225};
	st.local.v2.b32 	[%rd51+24], {%r3226, %r3227};
	st.local.v2.b32 	[%rd51+32], {%r3228, %r3229};
	st.local.v2.b32 	[%rd51+40], {%r3230, %r3231};
	st.local.v2.u8 	[%rd51+48], {%rs4473, %rs4474};
	st.local.u32 	[%rd51+52], %r330;
	st.local.f64 	[%rd51+56], %fd104;
	setp.ne.s16 	%p432, %rs4475, 0;
	mov.b32 	%r8836, 0;
	@%p432 bra 	$L__BB8_1188;
$L__BB8_1184:
	and.b16  	%rs4525, %rs7518, 255;
	setp.eq.s16 	%p482, %rs4525, 0;
	@%p482 bra 	$L__BB8_1237;
	mov.b32 	%r8837, 0;
$L__BB8_1186:
	add.s32 	%r3366, %r8837, %r8836;
	cvt.u64.u32 	%rd137, %r3366;
	add.s64 	%rd138, %rd50, %rd137;
	st.local.u8 	[%rd138], %rs7518;
	add.s32 	%r333, %r8837, 1;
	cvt.u64.u32 	%rd139, %r8837;
	add.s64 	%rd140, %rd51, %rd139;
	ld.local.u8 	%rs7518, [%rd140+1];
	setp.ne.s16 	%p483, %rs7518, 0;
	mov.u32 	%r8837, %r333;
	@%p483 bra 	$L__BB8_1186;
	ld.local.u32 	%r8838, [%rd50+52];
	ld.local.f64 	%fd173, [%rd50+56];
	ld.local.v2.b32 	{%r3367, %r3368}, [%rd50];
	bfe.u32 	%r3369, %r3367, 0, 8;
	cvt.u16.u32 	%rs7824, %r3369;
	bfe.u32 	%r3370, %r3367, 8, 8;
	cvt.u16.u32 	%rs7825, %r3370;
	bfe.u32 	%r3371, %r3367, 16, 8;
	cvt.u16.u32 	%rs7826, %r3371;
	bfe.u32 	%r3372, %r3367, 24, 8;
	cvt.u16.u32 	%rs7827, %r3372;
	bfe.u32 	%r3373, %r3368, 0, 8;
	cvt.u16.u32 	%rs7828, %r3373;
	bfe.u32 	%r3374, %r3368, 8, 8;
	cvt.u16.u32 	%rs7829, %r3374;
	bfe.u32 	%r3375, %r3368, 16, 8;
	cvt.u16.u32 	%rs7830, %r3375;
	bfe.u32 	%r3376, %r3368, 24, 8;
	cvt.u16.u32 	%rs7831, %r3376;
	ld.local.v2.b32 	{%r3377, %r3378}, [%rd50+8];
	bfe.u32 	%r3379, %r3377, 0, 8;
	cvt.u16.u32 	%rs7832, %r3379;
	bfe.u32 	%r3380, %r3377, 8, 8;
	cvt.u16.u32 	%rs7833, %r3380;
	bfe.u32 	%r3381, %r3377, 16, 8;
	cvt.u16.u32 	%rs7834, %r3381;
	bfe.u32 	%r3382, %r3377, 24, 8;
	cvt.u16.u32 	%rs7835, %r3382;
	bfe.u32 	%r3383, %r3378, 0, 8;
	cvt.u16.u32 	%rs7836, %r3383;
	bfe.u32 	%r3384, %r3378, 8, 8;
	cvt.u16.u32 	%rs7837, %r3384;
	bfe.u32 	%r3385, %r3378, 16, 8;
	cvt.u16.u32 	%rs7838, %r3385;
	bfe.u32 	%r3386, %r3378, 24, 8;
	cvt.u16.u32 	%rs7839, %r3386;
	ld.local.v2.b32 	{%r3387, %r3388}, [%rd50+16];
	bfe.u32 	%r3389, %r3387, 0, 8;
	cvt.u16.u32 	%rs7840, %r3389;
	bfe.u32 	%r3390, %r3387, 8, 8;
	cvt.u16.u32 	%rs7841, %r3390;
	bfe.u32 	%r3391, %r3387, 16, 8;
	cvt.u16.u32 	%rs7842, %r3391;
	bfe.u32 	%r3392, %r3387, 24, 8;
	cvt.u16.u32 	%rs7843, %r3392;
	bfe.u32 	%r3393, %r3388, 0, 8;
	cvt.u16.u32 	%rs7844, %r3393;
	bfe.u32 	%r3394, %r3388, 8, 8;
	cvt.u16.u32 	%rs7845, %r3394;
	bfe.u32 	%r3395, %r3388, 16, 8;
	cvt.u16.u32 	%rs7846, %r3395;
	bfe.u32 	%r3396, %r3388, 24, 8;
	cvt.u16.u32 	%rs7847, %r3396;
	ld.local.v2.b32 	{%r3397, %r3398}, [%rd50+24];
	bfe.u32 	%r3399, %r3397, 0, 8;
	cvt.u16.u32 	%rs7848, %r3399;
	bfe.u32 	%r3400, %r3397, 8, 8;
	cvt.u16.u32 	%rs7849, %r3400;
	bfe.u32 	%r3401, %r3397, 16, 8;
	cvt.u16.u32 	%rs7850, %r3401;
	bfe.u32 	%r3402, %r3397, 24, 8;
	cvt.u16.u32 	%rs7851, %r3402;
	bfe.u32 	%r3403, %r3398, 0, 8;
	cvt.u16.u32 	%rs7852, %r3403;
	bfe.u32 	%r3404, %r3398, 8, 8;
	cvt.u16.u32 	%rs7853, %r3404;
	bfe.u32 	%r3405, %r3398, 16, 8;
	cvt.u16.u32 	%rs7854, %r3405;
	bfe.u32 	%r3406, %r3398, 24, 8;
	cvt.u16.u32 	%rs7855, %r3406;
	ld.local.v2.b32 	{%r3407, %r3408}, [%rd50+32];
	bfe.u32 	%r3409, %r3407, 0, 8;
	cvt.u16.u32 	%rs7856, %r3409;
	bfe.u32 	%r3410, %r3407, 8, 8;
	cvt.u16.u32 	%rs7857, %r3410;
	bfe.u32 	%r3411, %r3407, 16, 8;
	cvt.u16.u32 	%rs7858, %r3411;
	bfe.u32 	%r3412, %r3407, 24, 8;
	cvt.u16.u32 	%rs7859, %r3412;
	bfe.u32 	%r3413, %r3408, 0, 8;
	cvt.u16.u32 	%rs7860, %r3413;
	bfe.u32 	%r3414, %r3408, 8, 8;
	cvt.u16.u32 	%rs7861, %r3414;
	bfe.u32 	%r3415, %r3408, 16, 8;
	cvt.u16.u32 	%rs7862, %r3415;
	bfe.u32 	%r3416, %r3408, 24, 8;
	cvt.u16.u32 	%rs7863, %r3416;
	ld.local.v2.b32 	{%r3417, %r3418}, [%rd50+40];
	bfe.u32 	%r3419, %r3417, 0, 8;
	cvt.u16.u32 	%rs7864, %r3419;
	bfe.u32 	%r3420, %r3417, 8, 8;
	cvt.u16.u32 	%rs7865, %r3420;
	bfe.u32 	%r3421, %r3417, 16, 8;
	cvt.u16.u32 	%rs7866, %r3421;
	bfe.u32 	%r3422, %r3417, 24, 8;
	cvt.u16.u32 	%rs7867, %r3422;
	bfe.u32 	%r3423, %r3418, 0, 8;
	cvt.u16.u32 	%rs7868, %r3423;
	bfe.u32 	%r3424, %r3418, 8, 8;
	cvt.u16.u32 	%rs7869, %r3424;
	bfe.u32 	%r3425, %r3418, 16, 8;
	cvt.u16.u32 	%rs7870, %r3425;
	bfe.u32 	%r3426, %r3418, 24, 8;
	cvt.u16.u32 	%rs7871, %r3426;
	ld.local.v2.u8 	{%rs7872, %rs7873}, [%rd50+48];
	bra.uni 	$L__BB8_1237;
$L__BB8_1188:
	and.b16  	%rs4476, %rs7825, 255;
	setp.eq.s16 	%p433, %rs4476, 0;
	mov.b32 	%r8836, 1;
	@%p433 bra 	$L__BB8_1184;
	and.b16  	%rs4477, %rs7826, 255;
	setp.eq.s16 	%p434, %rs4477, 0;
	mov.b32 	%r8836, 2;
	@%p434 bra 	$L__BB8_1184;
	and.b16  	%rs4478, %rs7827, 255;
	setp.eq.s16 	%p435, %rs4478, 0;
	mov.b32 	%r8836, 3;
	@%p435 bra 	$L__BB8_1184;
	and.b16  	%rs4479, %rs7828, 255;
	setp.eq.s16 	%p436, %rs4479, 0;
	mov.b32 	%r8836, 4;
	@%p436 bra 	$L__BB8_1184;
	and.b16  	%rs4480, %rs7829, 255;
	setp.eq.s16 	%p437, %rs4480, 0;
	mov.b32 	%r8836, 5;
	@%p437 bra 	$L__BB8_1184;
	and.b16  	%rs4481, %rs7830, 255;
	setp.eq.s16 	%p438, %rs4481, 0;
	mov.b32 	%r8836, 6;
	@%p438 bra 	$L__BB8_1184;
	and.b16  	%rs4482, %rs7831, 255;
	setp.eq.s16 	%p439, %rs4482, 0;
	mov.b32 	%r8836, 7;
	@%p439 bra 	$L__BB8_1184;
	and.b16  	%rs4483, %rs7832, 255;
	setp.eq.s16 	%p440, %rs4483, 0;
	mov.b32 	%r8836, 8;
	@%p440 bra 	$L__BB8_1184;
	and.b16  	%rs4484, %rs7833, 255;
	setp.eq.s16 	%p441, %rs4484, 0;
	mov.b32 	%r8836, 9;
	@%p441 bra 	$L__BB8_1184;
	and.b16  	%rs4485, %rs7834, 255;
	setp.eq.s16 	%p442, %rs4485, 0;
	mov.b32 	%r8836, 10;
	@%p442 bra 	$L__BB8_1184;
	and.b16  	%rs4486, %rs7835, 255;
	setp.eq.s16 	%p443, %rs4486, 0;
	mov.b32 	%r8836, 11;
	@%p443 bra 	$L__BB8_1184;
	and.b16  	%rs4487, %rs7836, 255;
	setp.eq.s16 	%p444, %rs4487, 0;
	mov.b32 	%r8836, 12;
	@%p444 bra 	$L__BB8_1184;
	and.b16  	%rs4488, %rs7837, 255;
	setp.eq.s16 	%p445, %rs4488, 0;
	mov.b32 	%r8836, 13;
	@%p445 bra 	$L__BB8_1184;
	and.b16  	%rs4489, %rs7838, 255;
	setp.eq.s16 	%p446, %rs4489, 0;
	mov.b32 	%r8836, 14;
	@%p446 bra 	$L__BB8_1184;
	and.b16  	%rs4490, %rs7839, 255;
	setp.eq.s16 	%p447, %rs4490, 0;
	mov.b32 	%r8836, 15;
	@%p447 bra 	$L__BB8_1184;
	and.b16  	%rs4491, %rs7840, 255;
	setp.eq.s16 	%p448, %rs4491, 0;
	mov.b32 	%r8836, 16;
	@%p448 bra 	$L__BB8_1184;
	and.b16  	%rs4492, %rs7841, 255;
	setp.eq.s16 	%p449, %rs4492, 0;
	mov.b32 	%r8836, 17;
	@%p449 bra 	$L__BB8_1184;
	and.b16  	%rs4493, %rs7842, 255;
	setp.eq.s16 	%p450, %rs4493, 0;
	mov.b32 	%r8836, 18;
	@%p450 bra 	$L__BB8_1184;
	and.b16  	%rs4494, %rs7843, 255;
	setp.eq.s16 	%p451, %rs4494, 0;
	mov.b32 	%r8836, 19;
	@%p451 bra 	$L__BB8_1184;
	and.b16  	%rs4495, %rs7844, 255;
	setp.eq.s16 	%p452, %rs4495, 0;
	mov.b32 	%r8836, 20;
	@%p452 bra 	$L__BB8_1184;
	and.b16  	%rs4496, %rs7845, 255;
	setp.eq.s16 	%p453, %rs4496, 0;
	mov.b32 	%r8836, 21;
	@%p453 bra 	$L__BB8_1184;
	and.b16  	%rs4497, %rs7846, 255;
	setp.eq.s16 	%p454, %rs4497, 0;
	mov.b32 	%r8836, 22;
	@%p454 bra 	$L__BB8_1184;
	and.b16  	%rs4498, %rs7847, 255;
	setp.eq.s16 	%p455, %rs4498, 0;
	mov.b32 	%r8836, 23;
	@%p455 bra 	$L__BB8_1184;
	and.b16  	%rs4499, %rs7848, 255;
	setp.eq.s16 	%p456, %rs4499, 0;
	mov.b32 	%r8836, 24;
	@%p456 bra 	$L__BB8_1184;
	and.b16  	%rs4500, %rs7849, 255;
	setp.eq.s16 	%p457, %rs4500, 0;
	mov.b32 	%r8836, 25;
	@%p457 bra 	$L__BB8_1184;
	and.b16  	%rs4501, %rs7850, 255;
	setp.eq.s16 	%p458, %rs4501, 0;
	mov.b32 	%r8836, 26;
	@%p458 bra 	$L__BB8_1184;
	and.b16  	%rs4502, %rs7851, 255;
	setp.eq.s16 	%p459, %rs4502, 0;
	mov.b32 	%r8836, 27;
	@%p459 bra 	$L__BB8_1184;
	and.b16  	%rs4503, %rs7852, 255;
	setp.eq.s16 	%p460, %rs4503, 0;
	mov.b32 	%r8836, 28;
	@%p460 bra 	$L__BB8_1184;
	and.b16  	%rs4504, %rs7853, 255;
	setp.eq.s16 	%p461, %rs4504, 0;
	mov.b32 	%r8836, 29;
	@%p461 bra 	$L__BB8_1184;
	and.b16  	%rs4505, %rs7854, 255;
	setp.eq.s16 	%p462, %rs4505, 0;
	mov.b32 	%r8836, 30;
	@%p462 bra 	$L__BB8_1184;
	and.b16  	%rs4506, %rs7855, 255;
	setp.eq.s16 	%p463, %rs4506, 0;
	mov.b32 	%r8836, 31;
	@%p463 bra 	$L__BB8_1184;
	and.b16  	%rs4507, %rs7856, 255;
	setp.eq.s16 	%p464, %rs4507, 0;
	mov.b32 	%r8836, 32;
	@%p464 bra 	$L__BB8_1184;
	and.b16  	%rs4508, %rs7857, 255;
	setp.eq.s16 	%p465, %rs4508, 0;
	mov.b32 	%r8836, 33;
	@%p465 bra 	$L__BB8_1184;
	and.b16  	%rs4509, %rs7858, 255;
	setp.eq.s16 	%p466, %rs4509, 0;
	mov.b32 	%r8836, 34;
	@%p466 bra 	$L__BB8_1184;
	and.b16  	%rs4510, %rs7859, 255;
	setp.eq.s16 	%p467, %rs4510, 0;
	mov.b32 	%r8836, 35;
	@%p467 bra 	$L__BB8_1184;
	and.b16  	%rs4511, %rs7860, 255;
	setp.eq.s16 	%p468, %rs4511, 0;
	mov.b32 	%r8836, 36;
	@%p468 bra 	$L__BB8_1184;
	and.b16  	%rs4512, %rs7861, 255;
	setp.eq.s16 	%p469, %rs4512, 0;
	mov.b32 	%r8836, 37;
	@%p469 bra 	$L__BB8_1184;
	and.b16  	%rs4513, %rs7862, 255;
	setp.eq.s16 	%p470, %rs4513, 0;
	mov.b32 	%r8836, 38;
	@%p470 bra 	$L__BB8_1184;
	and.b16  	%rs4514, %rs7863, 255;
	setp.eq.s16 	%p471, %rs4514, 0;
	mov.b32 	%r8836, 39;
	@%p471 bra 	$L__BB8_1184;
	and.b16  	%rs4515, %rs7864, 255;
	setp.eq.s16 	%p472, %rs4515, 0;
	mov.b32 	%r8836, 40;
	@%p472 bra 	$L__BB8_1184;
	and.b16  	%rs4516, %rs7865, 255;
	setp.eq.s16 	%p473, %rs4516, 0;
	mov.b32 	%r8836, 41;
	@%p473 bra 	$L__BB8_1184;
	and.b16  	%rs4517, %rs7866, 255;
	setp.eq.s16 	%p474, %rs4517, 0;
	mov.b32 	%r8836, 42;
	@%p474 bra 	$L__BB8_1184;
	and.b16  	%rs4518, %rs7867, 255;
	setp.eq.s16 	%p475, %rs4518, 0;
	mov.b32 	%r8836, 43;
	@%p475 bra 	$L__BB8_1184;
	and.b16  	%rs4519, %rs7868, 255;
	setp.eq.s16 	%p476, %rs4519, 0;
	mov.b32 	%r8836, 44;
	@%p476 bra 	$L__BB8_1184;
	and.b16  	%rs4520, %rs7869, 255;
	setp.eq.s16 	%p477, %rs4520, 0;
	mov.b32 	%r8836, 45;
	@%p477 bra 	$L__BB8_1184;
	and.b16  	%rs4521, %rs7870, 255;
	setp.eq.s16 	%p478, %rs4521, 0;
	mov.b32 	%r8836, 46;
	@%p478 bra 	$L__BB8_1184;
	and.b16  	%rs4522, %rs7871, 255;
	setp.eq.s16 	%p479, %rs4522, 0;
	mov.b32 	%r8836, 47;
	@%p479 bra 	$L__BB8_1184;
	and.b16  	%rs4523, %rs7872, 255;
	setp.eq.s16 	%p480, %rs4523, 0;
	mov.b32 	%r8836, 48;
	@%p480 bra 	$L__BB8_1184;
	and.b16  	%rs4524, %rs7873, 255;
	setp.eq.s16 	%p481, %rs4524, 0;
	mov.b32 	%r8836, 49;
	@%p481 bra 	$L__BB8_1184;
$L__BB8_1237:
	add.s32 	%r8841, %r8838, %r330;
	add.f64 	%fd174, %fd104, %fd173;
	ld.shared.v2.b32 	{%r3428, %r3429}, [_ZZN3cub18CUB_300001_SM_10006detail6reduce28DeviceReduceSingleTileKernelINS2_10policy_hubI4Study8sum_funcE10Policy1000EN6thrust24THRUST_300001_SM_1000_NS6detail15normal_iteratorINSA_10device_ptrIS5_EEEEPS5_yS6_S5_S5_N4cuda3std3__410__identityEEEvT0_T1_T2_T3_T4_T6_E12temp_storage+200];
	bfe.u32 	%r3430, %r3428, 0, 8;
	cvt.u16.u32 	%rs7569, %r3430;
	ld.shared.v2.b32 	{%r3431, %r3432}, [_ZZN3cub18CUB_300001_SM_10006detail6reduce28DeviceReduceSingleTileKernelINS2_10policy_hubI4Study8sum_funcE10Policy1000EN6thrust24THRUST_300001_SM_1000_NS6detail15normal_iteratorINSA_10device_ptrIS5_EEEEPS5_yS6_S5_S5_N4cuda3std3__410__identityEEEvT0_T1_T2_T3_T4_T6_E12temp_storage+208];
	ld.shared.v2.b32 	{%r3433, %r3434}, [_ZZN3cub18CUB_300001_SM_10006detail6reduce28DeviceReduceSingleTileKernelINS2_10policy_hubI4Study8sum_funcE10Policy1000EN6thrust24THRUST_300001_SM_1000_NS6detail15normal_iteratorINSA_10device_ptrIS5_EEEEPS5_yS6_S5_S5_N4cuda3std3__410__identityEEEvT0_T1_T2_T3_T4_T6_E12temp_storage+216];
	ld.shared.v2.b32 	{%r3435, %r3436}, [_ZZN3cub18CUB_300001_SM_10006detail6reduce28DeviceReduceSingleTileKernelINS2_10policy_hubI4Study8sum_funcE10Policy1000EN6thrust24THRUST_300001_SM_1000_NS6detail15normal_iteratorINSA_10device_ptrIS5_EEEEPS5_yS6_S5_S5_N4cuda3std3__410__identityEEEvT0_T1_T2_T3_T4_T6_E12temp_storage+224];
	ld.shared.v2.b32 	{%r3437, %r3438}, [_ZZN3cub18CUB_300001_SM_10006detail6reduce28DeviceReduceSingleTileKernelINS2_10policy_hubI4Study8sum_funcE10Policy1000EN6thrust24THRUST_300001_SM_1000_NS6detail15normal_iteratorINSA_10device_ptrIS5_EEEEPS5_yS6_S5_S5_N4cuda3std3__410__identityEEEvT0_T1_T2_T3_T4_T6_E12temp_storage+232];
	ld.shared.v2.b32 	{%r3439, %r3440}, [_ZZN3cub18CUB_300001_SM_10006detail6reduce28DeviceReduceSingleTileKernelINS2_10policy_hubI4Study8sum_funcE10Policy1000EN6thrust24THRUST_300001_SM_1000_NS6detail15normal_iteratorINSA_10device_ptrIS5_EEEEPS5_yS6_S5_S5_N4cuda3std3__410__identityEEEvT0_T1_T2_T3_T4_T6_E12temp_storage+240];
	ld.shared.v2.u8 	{%rs4526, %rs4527}, [_ZZN3cub18CUB_300001_SM_10006detail6reduce28DeviceReduceSingleTileKernelINS2_10policy_hubI4Study8sum_funcE10Policy1000EN6thrust24THRUST_300001_SM_1000_NS6detail15normal_iteratorINSA_10device_ptrIS5_EEEEPS5_yS6_S5_S5_N4cuda3std3__410__identityEEEvT0_T1_T2_T3_T4_T6_E12temp_storage+248];
	ld.shared.u32 	%r337, [_ZZN3cub18CUB_300001_SM_10006detail6reduce28DeviceReduceSingleTileKernelINS2_10policy_hubI4Study8sum_funcE10Policy1000EN6thrust24THRUST_300001_SM_1000_NS6detail15normal_iteratorINSA_10device_ptrIS5_EEEEPS5_yS6_S5_S5_N4cuda3std3__410__identityEEEvT0_T1_T2_T3_T4_T6_E12temp_storage+252];
	ld.shared.f64 	%fd108, [_ZZN3cub18CUB_300001_SM_10006detail6reduce28DeviceReduceSingleTileKernelINS2_10policy_hubI4Study8sum_funcE10Policy1000EN6thrust24THRUST_300001_SM_1000_NS6detail15normal_iteratorINSA_10device_ptrIS5_EEEEPS5_yS6_S5_S5_N4cuda3std3__410__identityEEEvT0_T1_T2_T3_T4_T6_E12temp_storage+256];
	cvta.to.local.u64 	%rd52, %rd129;
	cvta.to.local.u64 	%rd53, %rd130;
	and.b16  	%rs4528, %rs7824, 255;
	cvt.u32.u16 	%r3441, %rs7831;
	cvt.u32.u16 	%r3442, %rs7830;
	prmt.b32 	%r3443, %r3442, %r3441, 0x3340U;
	cvt.u32.u16 	%r3444, %rs7829;
	cvt.u32.u16 	%r3445, %rs7828;
	prmt.b32 	%r3446, %r3445, %r3444, 0x3340U;
	prmt.b32 	%r3447, %r3446, %r3443, 0x5410U;
	cvt.u32.u16 	%r3448, %rs7827;
	cvt.u32.u16 	%r3449, %rs7826;
	prmt.b32 	%r3450, %r3449, %r3448, 0x3340U;
	cvt.u32.u16 	%r3451, %rs7825;
	cvt.u32.u16 	%r3452, %rs7824;
	prmt.b32 	%r3453, %r3452, %r3451, 0x3340U;
	prmt.b32 	%r3454, %r3453, %r3450, 0x5410U;
	st.local.v2.b32 	[%rd52], {%r3454, %r3447};
	cvt.u32.u16 	%r3455, %rs7839;
	cvt.u32.u16 	%r3456, %rs7838;
	prmt.b32 	%r3457, %r3456, %r3455, 0x3340U;
	cvt.u32.u16 	%r3458, %rs7837;
	cvt.u32.u16 	%r3459, %rs7836;
	prmt.b32 	%r3460, %r3459, %r3458, 0x3340U;
	prmt.b32 	%r3461, %r3460, %r3457, 0x5410U;
	cvt.u32.u16 	%r3462, %rs7835;
	cvt.u32.u16 	%r3463, %rs7834;
	prmt.b32 	%r3464, %r3463, %r3462, 0x3340U;
	cvt.u32.u16 	%r3465, %rs7833;
	cvt.u32.u16 	%r3466, %rs7832;
	prmt.b32 	%r3467, %r3466, %r3465, 0x3340U;
	prmt.b32 	%r3468, %r3467, %r3464, 0x5410U;
	st.local.v2.b32 	[%rd52+8], {%r3468, %r3461};
	cvt.u32.u16 	%r3469, %rs7847;
	cvt.u32.u16 	%r3470, %rs7846;
	prmt.b32 	%r3471, %r3470, %r3469, 0x3340U;
	cvt.u32.u16 	%r3472, %rs7845;
	cvt.u32.u16 	%r3473, %rs7844;
	prmt.b32 	%r3474, %r3473, %r3472, 0x3340U;
	prmt.b32 	%r3475, %r3474, %r3471, 0x5410U;
	cvt.u32.u16 	%r3476, %rs7843;
	cvt.u32.u16 	%r3477, %rs7842;
	prmt.b32 	%r3478, %r3477, %r3476, 0x3340U;
	cvt.u32.u16 	%r3479, %rs7841;
	cvt.u32.u16 	%r3480, %rs7840;
	prmt.b32 	%r3481, %r3480, %r3479, 0x3340U;
	prmt.b32 	%r3482, %r3481, %r3478, 0x5410U;
	st.local.v2.b32 	[%rd52+16], {%r3482, %r3475};
	cvt.u32.u16 	%r3483, %rs7855;
	cvt.u32.u16 	%r3484, %rs7854;
	prmt.b32 	%r3485, %r3484, %r3483, 0x3340U;
	cvt.u32.u16 	%r3486, %rs7853;
	cvt.u32.u16 	%r3487, %rs7852;
	prmt.b32 	%r3488, %r3487, %r3486, 0x3340U;
	prmt.b32 	%r3489, %r3488, %r3485, 0x5410U;
	cvt.u32.u16 	%r3490, %rs7851;
	cvt.u32.u16 	%r3491, %rs7850;
	prmt.b32 	%r3492, %r3491, %r3490, 0x3340U;
	cvt.u32.u16 	%r3493, %rs7849;
	cvt.u32.u16 	%r3494, %rs7848;
	prmt.b32 	%r3495, %r3494, %r3493, 0x3340U;
	prmt.b32 	%r3496, %r3495, %r3492, 0x5410U;
	st.local.v2.b32 	[%rd52+24], {%r3496, %r3489};
	cvt.u32.u16 	%r3497, %rs7863;
	cvt.u32.u16 	%r3498, %rs7862;
	prmt.b32 	%r3499, %r3498, %r3497, 0x3340U;
	cvt.u32.u16 	%r3500, %rs7861;
	cvt.u32.u16 	%r3501, %rs7860;
	prmt.b32 	%r3502, %r3501, %r3500, 0x3340U;
	prmt.b32 	%r3503, %r3502, %r3499, 0x5410U;
	cvt.u32.u16 	%r3504, %rs7859;
	cvt.u32.u16 	%r3505, %rs7858;
	prmt.b32 	%r3506, %r3505, %r3504, 0x3340U;
	cvt.u32.u16 	%r3507, %rs7857;
	cvt.u32.u16 	%r3508, %rs7856;
	prmt.b32 	%r3509, %r3508, %r3507, 0x3340U;
	prmt.b32 	%r3510, %r3509, %r3506, 0x5410U;
	st.local.v2.b32 	[%rd52+32], {%r3510, %r3503};
	cvt.u32.u16 	%r3511, %rs7871;
	cvt.u32.u16 	%r3512, %rs7870;
	prmt.b32 	%r3513, %r3512, %r3511, 0x3340U;
	cvt.u32.u16 	%r3514, %rs7869;
	cvt.u32.u16 	%r3515, %rs7868;
	prmt.b32 	%r3516, %r3515, %r3514, 0x3340U;
	prmt.b32 	%r3517, %r3516, %r3513, 0x5410U;
	cvt.u32.u16 	%r3518, %rs7867;
	cvt.u32.u16 	%r3519, %rs7866;
	prmt.b32 	%r3520, %r3519, %r3518, 0x3340U;
	cvt.u32.u16 	%r3521, %rs7865;
	cvt.u32.u16 	%r3522, %rs7864;
	prmt.b32 	%r3523, %r3522, %r3521, 0x3340U;
	prmt.b32 	%r3524, %r3523, %r3520, 0x5410U;
	st.local.v2.b32 	[%rd52+40], {%r3524, %r3517};
	st.local.v2.u8 	[%rd52+48], {%rs7872, %rs7873};
	st.local.u32 	[%rd52+52], %r8841;
	st.local.f64 	[%rd52+56], %fd174;
	st.local.v2.b32 	[%rd53], {%r3428, %r3429};
	st.local.v2.b32 	[%rd53+8], {%r3431, %r3432};
	st.local.v2.b32 	[%rd53+16], {%r3433, %r3434};
	st.local.v2.b32 	[%rd53+24], {%r3435, %r3436};
	st.local.v2.b32 	[%rd53+32], {%r3437, %r3438};
	st.local.v2.b32 	[%rd53+40], {%r3439, %r3440};
	st.local.v2.u8 	[%rd53+48], {%rs4526, %rs4527};
	st.local.u32 	[%rd53+52], %r337;
	st.local.f64 	[%rd53+56], %fd108;
	setp.ne.s16 	%p484, %rs4528, 0;
	mov.b32 	%r8839, 0;
	@%p484 bra 	$L__BB8_1242;
$L__BB8_1238:
	and.b16  	%rs4578, %rs7569, 255;
	setp.eq.s16 	%p534, %rs4578, 0;
	@%p534 bra 	$L__BB8_1291;
	mov.b32 	%r8840, 0;
$L__BB8_1240:
	add.s32 	%r3575, %r8840, %r8839;
	cvt.u64.u32 	%rd143, %r3575;
	add.s64 	%rd144, %rd52, %rd143;
	st.local.u8 	[%rd144], %rs7569;
	add.s32 	%r340, %r8840, 1;
	cvt.u64.u32 	%rd145, %r8840;
	add.s64 	%rd146, %rd53, %rd145;
	ld.local.u8 	%rs7569, [%rd146+1];
	setp.ne.s16 	%p535, %rs7569, 0;
	mov.u32 	%r8840, %r340;
	@%p535 bra 	$L__BB8_1240;
	ld.local.u32 	%r8841, [%rd52+52];
	ld.local.f64 	%fd174, [%rd52+56];
	ld.local.v2.b32 	{%r3576, %r3577}, [%rd52];
	bfe.u32 	%r3578, %r3576, 0, 8;
	cvt.u16.u32 	%rs7824, %r3578;
	bfe.u32 	%r3579, %r3576, 8, 8;
	cvt.u16.u32 	%rs7825, %r3579;
	bfe.u32 	%r3580, %r3576, 16, 8;
	cvt.u16.u32 	%rs7826, %r3580;
	bfe.u32 	%r3581, %r3576, 24, 8;
	cvt.u16.u32 	%rs7827, %r3581;
	bfe.u32 	%r3582, %r3577, 0, 8;
	cvt.u16.u32 	%rs7828, %r3582;
	bfe.u32 	%r3583, %r3577, 8, 8;
	cvt.u16.u32 	%rs7829, %r3583;
	bfe.u32 	%r3584, %r3577, 16, 8;
	cvt.u16.u32 	%rs7830, %r3584;
	bfe.u32 	%r3585, %r3577, 24, 8;
	cvt.u16.u32 	%rs7831, %r3585;
	ld.local.v2.b32 	{%r3586, %r3587}, [%rd52+8];
	bfe.u32 	%r3588, %r3586, 0, 8;
	cvt.u16.u32 	%rs7832, %r3588;
	bfe.u32 	%r3589, %r3586, 8, 8;
	cvt.u16.u32 	%rs7833, %r3589;
	bfe.u32 	%r3590, %r3586, 16, 8;
	cvt.u16.u32 	%rs7834, %r3590;
	bfe.u32 	%r3591, %r3586, 24, 8;
	cvt.u16.u32 	%rs7835, %r3591;
	bfe.u32 	%r3592, %r3587, 0, 8;
	cvt.u16.u32 	%rs7836, %r3592;
	bfe.u32 	%r3593, %r3587, 8, 8;
	cvt.u16.u32 	%rs7837, %r3593;
	bfe.u32 	%r3594, %r3587, 16, 8;
	cvt.u16.u32 	%rs7838, %r3594;
	bfe.u32 	%r3595, %r3587, 24, 8;
	cvt.u16.u32 	%rs7839, %r3595;
	ld.local.v2.b32 	{%r3596, %r3597}, [%rd52+16];
	bfe.u32 	%r3598, %r3596, 0, 8;
	cvt.u16.u32 	%rs7840, %r3598;
	bfe.u32 	%r3599, %r3596, 8, 8;
	cvt.u16.u32 	%rs7841, %r3599;
	bfe.u32 	%r3600, %r3596, 16, 8;
	cvt.u16.u32 	%rs7842, %r3600;
	bfe.u32 	%r3601, %r3596, 24, 8;
	cvt.u16.u32 	%rs7843, %r3601;
	bfe.u32 	%r3602, %r3597, 0, 8;
	cvt.u16.u32 	%rs7844, %r3602;
	bfe.u32 	%r3603, %r3597, 8, 8;
	cvt.u16.u32 	%rs7845, %r3603;
	bfe.u32 	%r3604, %r3597, 16, 8;
	cvt.u16.u32 	%rs7846, %r3604;
	bfe.u32 	%r3605, %r3597, 24, 8;
	cvt.u16.u32 	%rs7847, %r3605;
	ld.local.v2.b32 	{%r3606, %r3607}, [%rd52+24];
	bfe.u32 	%r3608, %r3606, 0, 8;
	cvt.u16.u32 	%rs7848, %r3608;
	bfe.u32 	%r3609, %r3606, 8, 8;
	cvt.u16.u32 	%rs7849, %r3609;
	bfe.u32 	%r3610, %r3606, 16, 8;
	cvt.u16.u32 	%rs7850, %r3610;
	bfe.u32 	%r3611, %r3606, 24, 8;
	cvt.u16.u32 	%rs7851, %r3611;
	bfe.u32 	%r3612, %r3607, 0, 8;
	cvt.u16.u32 	%rs7852, %r3612;
	bfe.u32 	%r3613, %r3607, 8, 8;
	cvt.u16.u32 	%rs7853, %r3613;
	bfe.u32 	%r3614, %r3607, 16, 8;
	cvt.u16.u32 	%rs7854, %r3614;
	bfe.u32 	%r3615, %r3607, 24, 8;
	cvt.u16.u32 	%rs7855, %r3615;
	ld.local.v2.b32 	{%r3616, %r3617}, [%rd52+32];
	bfe.u32 	%r3618, %r3616, 0, 8;
	cvt.u16.u32 	%rs7856, %r3618;
	bfe.u32 	%r3619, %r3616, 8, 8;
	cvt.u16.u32 	%rs7857, %r3619;
	bfe.u32 	%r3620, %r3616, 16, 8;
	cvt.u16.u32 	%rs7858, %r3620;
	bfe.u32 	%r3621, %r3616, 24, 8;
	cvt.u16.u32 	%rs7859, %r3621;
	bfe.u32 	%r3622, %r3617, 0, 8;
	cvt.u16.u32 	%rs7860, %r3622;
	bfe.u32 	%r3623, %r3617, 8, 8;
	cvt.u16.u32 	%rs7861, %r3623;
	bfe.u32 	%r3624, %r3617, 16, 8;
	cvt.u16.u32 	%rs7862, %r3624;
	bfe.u32 	%r3625, %r3617, 24, 8;
	cvt.u16.u32 	%rs7863, %r3625;
	ld.local.v2.b32 	{%r3626, %r3627}, [%rd52+40];
	bfe.u32 	%r3628, %r3626, 0, 8;
	cvt.u16.u32 	%rs7864, %r3628;
	bfe.u32 	%r3629, %r3626, 8, 8;
	cvt.u16.u32 	%rs7865, %r3629;
	bfe.u32 	%r3630, %r3626, 16, 8;
	cvt.u16.u32 	%rs7866, %r3630;
	bfe.u32 	%r3631, %r3626, 24, 8;
	cvt.u16.u32 	%rs7867, %r3631;
	bfe.u32 	%r3632, %r3627, 0, 8;
	cvt.u16.u32 	%rs7868, %r3632;
	bfe.u32 	%r3633, %r3627, 8, 8;
	cvt.u16.u32 	%rs7869, %r3633;
	bfe.u32 	%r3634, %r3627, 16, 8;
	cvt.u16.u32 	%rs7870, %r3634;
	bfe.u32 	%r3635, %r3627, 24, 8;
	cvt.u16.u32 	%rs7871, %r3635;
	ld.local.v2.u8 	{%rs7872, %rs7873}, [%rd52+48];
	bra.uni 	$L__BB8_1291;
$L__BB8_1242:
	and.b16  	%rs4529, %rs7825, 255;
	setp.eq.s16 	%p485, %rs4529, 0;
	mov.b32 	%r8839, 1;
	@%p485 bra 	$L__BB8_1238;
	and.b16  	%rs4530, %rs7826, 255;
	setp.eq.s16 	%p486, %rs4530, 0;
	mov.b32 	%r8839, 2;
	@%p486 bra 	$L__BB8_1238;
	and.b16  	%rs4531, %rs7827, 255;
	setp.eq.s16 	%p487, %rs4531, 0;
	mov.b32 	%r8839, 3;
	@%p487 bra 	$L__BB8_1238;
	and.b16  	%rs4532, %rs7828, 255;
	setp.eq.s16 	%p488, %rs4532, 0;
	mov.b32 	%r8839, 4;
	@%p488 bra 	$L__BB8_1238;
	and.b16  	%rs4533, %rs7829, 255;
	setp.eq.s16 	%p489, %rs4533, 0;
	mov.b32 	%r8839, 5;
	@%p489 bra 	$L__BB8_1238;
	and.b16  	%rs4534, %rs7830, 255;
	setp.eq.s16 	%p490, %rs4534, 0;
	mov.b32 	%r8839, 6;
	@%p490 bra 	$L__BB8_1238;
	and.b16  	%rs4535, %rs7831, 255;
	setp.eq.s16 	%p491, %rs4535, 0;
	mov.b32 	%r8839, 7;
	@%p491 bra 	$L__BB8_1238;
	and.b16  	%rs4536, %rs7832, 255;
	setp.eq.s16 	%p492, %rs4536, 0;
	mov.b32 	%r8839, 8;
	@%p492 bra 	$L__BB8_1238;
	and.b16  	%rs4537, %rs7833, 255;
	setp.eq.s16 	%p493, %rs4537, 0;
	mov.b32 	%r8839, 9;
	@%p493 bra 	$L__BB8_1238;
	and.b16  	%rs4538, %rs7834, 255;
	setp.eq.s16 	%p494, %rs4538, 0;
	mov.b32 	%r8839, 10;
	@%p494 bra 	$L__BB8_1238;
	and.b16  	%rs4539, %rs7835, 255;
	setp.eq.s16 	%p495, %rs4539, 0;
	mov.b32 	%r8839, 11;
	@%p495 bra 	$L__BB8_1238;
	and.b16  	%rs4540, %rs7836, 255;
	setp.eq.s16 	%p496, %rs4540, 0;
	mov.b32 	%r8839, 12;
	@%p496 bra 	$L__BB8_1238;
	and.b16  	%rs4541, %rs7837, 255;
	setp.eq.s16 	%p497, %rs4541, 0;
	mov.b32 	%r8839, 13;
	@%p497 bra 	$L__BB8_1238;
	and.b16  	%rs4542, %rs7838, 255;
	setp.eq.s16 	%p498, %rs4542, 0;
	mov.b32 	%r8839, 14;
	@%p498 bra 	$L__BB8_1238;
	and.b16  	%rs4543, %rs7839, 255;
	setp.eq.s16 	%p499, %rs4543, 0;
	mov.b32 	%r8839, 15;
	@%p499 bra 	$L__BB8_1238;
	and.b16  	%rs4544, %rs7840, 255;
	setp.eq.s16 	%p500, %rs4544, 0;
	mov.b32 	%r8839, 16;
	@%p500 bra 	$L__BB8_1238;
	and.b16  	%rs4545, %rs7841, 255;
	setp.eq.s16 	%p501, %rs4545, 0;
	mov.b32 	%r8839, 17;
	@%p501 bra 	$L__BB8_1238;
	and.b16  	%rs4546, %rs7842, 255;
	setp.eq.s16 	%p502, %rs4546, 0;
	mov.b32 	%r8839, 18;
	@%p502 bra 	$L__BB8_1238;
	and.b16  	%rs4547, %rs7843, 255;
	setp.eq.s16 	%p503, %rs4547, 0;
	mov.b32 	%r8839, 19;
	@%p503 bra 	$L__BB8_1238;
	and.b16  	%rs4548, %rs7844, 255;
	setp.eq.s16 	%p504, %rs4548, 0;
	mov.b32 	%r8839, 20;
	@%p504 bra 	$L__BB8_1238;
	and.b16  	%rs4549, %rs7845, 255;
	setp.eq.s16 	%p505, %rs4549, 0;
	mov.b32 	%r8839, 21;
	@%p505 bra 	$L__BB8_1238;
	and.b16  	%rs4550, %rs7846, 255;
	setp.eq.s16 	%p506, %rs4550, 0;
	mov.b32 	%r8839, 22;
	@%p506 bra 	$L__BB8_1238;
	and.b16  	%rs4551, %rs7847, 255;
	setp.eq.s16 	%p507, %rs4551, 0;
	mov.b32 	%r8839, 23;
	@%p507 bra 	$L__BB8_1238;
	and.b16  	%rs4552, %rs7848, 255;
	setp.eq.s16 	%p508, %rs4552, 0;
	mov.b32 	%r8839, 24;
	@%p508 bra 	$L__BB8_1238;
	and.b16  	%rs4553, %rs7849, 255;
	setp.eq.s16 	%p509, %rs4553, 0;
	mov.b32 	%r8839, 25;
	@%p509 bra 	$L__BB8_1238;
	and.b16  	%rs4554, %rs7850, 255;
	setp.eq.s16 	%p510, %rs4554, 0;
	mov.b32 	%r8839, 26;
	@%p510 bra 	$L__BB8_1238;
	and.b16  	%rs4555, %rs7851, 255;
	setp.eq.s16 	%p511, %rs4555, 0;
	mov.b32 	%r8839, 27;
	@%p511 bra 	$L__BB8_1238;
	and.b16  	%rs4556, %rs7852, 255;
	setp.eq.s16 	%p512, %rs4556, 0;
	mov.b32 	%r8839, 28;
	@%p512 bra 	$L__BB8_1238;
	and.b16  	%rs4557, %rs7853, 255;
	setp.eq.s16 	%p513, %rs4557, 0;
	mov.b32 	%r8839, 29;
	@%p513 bra 	$L__BB8_1238;
	and.b16  	%rs4558, %rs7854, 255;
	setp.eq.s16 	%p514, %rs4558, 0;
	mov.b32 	%r8839, 30;
	@%p514 bra 	$L__BB8_1238;
	and.b16  	%rs4559, %rs7855, 255;
	setp.eq.s16 	%p515, %rs4559, 0;
	mov.b32 	%r8839, 31;
	@%p515 bra 	$L__BB8_1238;
	and.b16  	%rs4560, %rs7856, 255;
	setp.eq.s16 	%p516, %rs4560, 0;
	mov.b32 	%r8839, 32;
	@%p516 bra 	$L__BB8_1238;
	and.b16  	%rs4561, %rs7857, 255;
	setp.eq.s16 	%p517, %rs4561, 0;
	mov.b32 	%r8839, 33;
	@%p517 bra 	$L__BB8_1238;
	and.b16  	%rs4562, %rs7858, 255;
	setp.eq.s16 	%p518, %rs4562, 0;
	mov.b32 	%r8839, 34;
	@%p518 bra 	$L__BB8_1238;
	and.b16  	%rs4563, %rs7859, 255;
	setp.eq.s16 	%p519, %rs4563, 0;
	mov.b32 	%r8839, 35;
	@%p519 bra 	$L__BB8_1238;
	and.b16  	%rs4564, %rs7860, 255;
	setp.eq.s16 	%p520, %rs4564, 0;
	mov.b32 	%r8839, 36;
	@%p520 bra 	$L__BB8_1238;
	and.b16  	%rs4565, %rs7861, 255;
	setp.eq.s16 	%p521, %rs4565, 0;
	mov.b32 	%r8839, 37;
	@%p521 bra 	$L__BB8_1238;
	and.b16  	%rs4566, %rs7862, 255;
	setp.eq.s16 	%p522, %rs4566, 0;
	mov.b32 	%r8839, 38;
	@%p522 bra 	$L__BB8_1238;
	and.b16  	%rs4567, %rs7863, 255;
	setp.eq.s16 	%p523, %rs4567, 0;
	mov.b32 	%r8839, 39;
	@%p523 bra 	$L__BB8_1238;
	and.b16  	%rs4568, %rs7864, 255;
	setp.eq.s16 	%p524, %rs4568, 0;
	mov.b32 	%r8839, 40;
	@%p524 bra 	$L__BB8_1238;
	and.b16  	%rs4569, %rs7865, 255;
	setp.eq.s16 	%p525, %rs4569, 0;
	mov.b32 	%r8839, 41;
	@%p525 bra 	$L__BB8_1238;
	and.b16  	%rs4570, %rs7866, 255;
	setp.eq.s16 	%p526, %rs4570, 0;
	mov.b32 	%r8839, 42;
	@%p526 bra 	$L__BB8_1238;
	and.b16  	%rs4571, %rs7867, 255;
	setp.eq.s16 	%p527, %rs4571, 0;
	mov.b32 	%r8839, 43;
	@%p527 bra 	$L__BB8_1238;
	and.b16  	%rs4572, %rs7868, 255;
	setp.eq.s16 	%p528, %rs4572, 0;
	mov.b32 	%r8839, 44;
	@%p528 bra 	$L__BB8_1238;
	and.b16  	%rs4573, %rs7869, 255;
	setp.eq.s16 	%p529, %rs4573, 0;
	mov.b32 	%r8839, 45;
	@%p529 bra 	$L__BB8_1238;
	and.b16  	%rs4574, %rs7870, 255;
	setp.eq.s16 	%p530, %rs4574, 0;
	mov.b32 	%r8839, 46;
	@%p530 bra 	$L__BB8_1238;
	and.b16  	%rs4575, %rs7871, 255;
	setp.eq.s16 	%p531, %rs4575, 0;
	mov.b32 	%r8839, 47;
	@%p531 bra 	$L__BB8_1238;
	and.b16  	%rs4576, %rs7872, 255;
	setp.eq.s16 	%p532, %rs4576, 0;
	mov.b32 	%r8839, 48;
	@%p532 bra 	$L__BB8_1238;
	and.b16  	%rs4577, %rs7873, 255;
	setp.eq.s16 	%p533, %rs4577, 0;
	mov.b32 	%r8839, 49;
	@%p533 bra 	$L__BB8_1238;
$L__BB8_1291:
	add.s32 	%r8844, %r8841, %r337;
	add.f64 	%fd175, %fd108, %fd174;
	ld.shared.v2.b32 	{%r3637, %r3638}, [_ZZN3cub18CUB_300001_SM_10006detail6reduce28DeviceReduceSingleTileKernelINS2_10policy_hubI4Study8sum_funcE10Policy1000EN6thrust24THRUST_300001_SM_1000_NS6detail15normal_iteratorINSA_10device_ptrIS5_EEEEPS5_yS6_S5_S5_N4cuda3std3__410__identityEEEvT0_T1_T2_T3_T4_T6_E12temp_storage+264];
	bfe.u32 	%r3639, %r3637, 0, 8;
	cvt.u16.u32 	%rs7620, %r3639;
	ld.shared.v2.b32 	{%r3640, %r3641}, [_ZZN3cub18CUB_300001_SM_10006detail6reduce28DeviceReduceSingleTileKernelINS2_10policy_hubI4Study8sum_funcE10Policy1000EN6thrust24THRUST_300001_SM_1000_NS6detail15normal_iteratorINSA_10device_ptrIS5_EEEEPS5_yS6_S5_S5_N4cuda3std3__410__identityEEEvT0_T1_T2_T3_T4_T6_E12temp_storage+272];
	ld.shared.v2.b32 	{%r3642, %r3643}, [_ZZN3cub18CUB_300001_SM_10006detail6reduce28DeviceReduceSingleTileKernelINS2_10policy_hubI4Study8sum_funcE10Policy1000EN6thrust24THRUST_300001_SM_1000_NS6detail15normal_iteratorINSA_10device_ptrIS5_EEEEPS5_yS6_S5_S5_N4cuda3std3__410__identityEEEvT0_T1_T2_T3_T4_T6_E12temp_storage+280];
	ld.shared.v2.b32 	{%r3644, %r3645}, [_ZZN3cub18CUB_300001_SM_10006detail6reduce28DeviceReduceSingleTileKernelINS2_10policy_hubI4Study8sum_funcE10Policy1000EN6thrust24THRUST_300001_SM_1000_NS6detail15normal_iteratorINSA_10device_ptrIS5_EEEEPS5_yS6_S5_S5_N4cuda3std3__410__identityEEEvT0_T1_T2_T3_T4_T6_E12temp_storage+288];
	ld.shared.v2.b32 	{%r3646, %r3647}, [_ZZN3cub18CUB_300001_SM_10006detail6reduce28DeviceReduceSingleTileKernelINS2_10policy_hubI4Study8sum_funcE10Policy1000EN6thrust24THRUST_300001_SM_1000_NS6detail15normal_iteratorINSA_10device_ptrIS5_EEEEPS5_yS6_S5_S5_N4cuda3std3__410__identityEEEvT0_T1_T2_T3_T4_T6_E12temp_storage+296];
	ld.shared.v2.b32 	{%r3648, %r3649}, [_ZZN3cub18CUB_300001_SM_10006detail6reduce28DeviceReduceSingleTileKernelINS2_10policy_hubI4Study8sum_funcE10Policy1000EN6thrust24THRUST_300001_SM_1000_NS6detail15normal_iteratorINSA_10device_ptrIS5_EEEEPS5_yS6_S5_S5_N4cuda3std3__410__identityEEEvT0_T1_T2_T3_T4_T6_E12temp_storage+304];
	ld.shared.v2.u8 	{%rs4579, %rs4580}, [_ZZN3cub18CUB_300001_SM_10006detail6reduce28DeviceReduceSingleTileKernelINS2_10policy_hubI4Study8sum_funcE10Policy1000EN6thrust24THRUST_300001_SM_1000_NS6detail15normal_iteratorINSA_10device_ptrIS5_EEEEPS5_yS6_S5_S5_N4cuda3std3__410__identityEEEvT0_T1_T2_T3_T4_T6_E12temp_storage+312];
	ld.shared.u32 	%r344, [_ZZN3cub18CUB_300001_SM_10006detail6reduce28DeviceReduceSingleTileKernelINS2_10policy_hubI4Study8sum_funcE10Policy1000EN6thrust24THRUST_300001_SM_1000_NS6detail15normal_iteratorINSA_10device_ptrIS5_EEEEPS5_yS6_S5_S5_N4cuda3std3__410__identityEEEvT0_T1_T2_T3_T4_T6_E12temp_storage+316];
	ld.shared.f64 	%fd112, [_ZZN3cub18CUB_300001_SM_10006detail6reduce28DeviceReduceSingleTileKernelINS2_10policy_hubI4Study8sum_funcE10Policy1000EN6thrust24THRUST_300001_SM_1000_NS6detail15normal_iteratorINSA_10device_ptrIS5_EEEEPS5_yS6_S5_S5_N4cuda3std3__410__identityEEEvT0_T1_T2_T3_T4_T6_E12temp_storage+320];
	cvta.to.local.u64 	%rd54, %rd129;
	cvta.to.local.u64 	%rd55, %rd130;
	and.b16  	%rs4581, %rs7824, 255;
	cvt.u32.u16 	%r3650, %rs7831;
	cvt.u32.u16 	%r3651, %rs7830;
	prmt.b32 	%r3652, %r3651, %r3650, 0x3340U;
	cvt.u32.u16 	%r3653, %rs7829;
	cvt.u32.u16 	%r3654, %rs7828;
	prmt.b32 	%r3655, %r3654, %r3653, 0x3340U;
	prmt.b32 	%r3656, %r3655, %r3652, 0x5410U;
	cvt.u32.u16 	%r3657, %rs7827;
	cvt.u32.u16 	%r3658, %rs7826;
	prmt.b32 	%r3659, %r3658, %r3657, 0x3340U;
	cvt.u32.u16 	%r3660, %rs7825;
	cvt.u32.u16 	%r3661, %rs7824;
	prmt.b32 	%r3662, %r3661, %r3660, 0x3340U;
	prmt.b32 	%r3663, %r3662, %r3659, 0x5410U;
	st.local.v2.b32 	[%rd54], {%r3663, %r3656};
	cvt.u32.u16 	%r3664, %rs7839;
	cvt.u32.u16 	%r3665, %rs7838;
	prmt.b32 	%r3666, %r3665, %r3664, 0x3340U;
	cvt.u32.u16 	%r3667, %rs7837;
	cvt.u32.u16 	%r3668, %rs7836;
	prmt.b32 	%r3669, %r3668, %r3667, 0x3340U;
	prmt.b32 	%r3670, %r3669, %r3666, 0x5410U;
	cvt.u32.u16 	%r3671, %rs7835;
	cvt.u32.u16 	%r3672, %rs7834;
	prmt.b32 	%r3673, %r3672, %r3671, 0x3340U;
	cvt.u32.u16 	%r3674, %rs7833;
	cvt.u32.u16 	%r3675, %rs7832;
	prmt.b32 	%r3676, %r3675, %r3674, 0x3340U;
	prmt.b32 	%r3677, %r3676, %r3673, 0x5410U;
	st.local.v2.b32 	[%rd54+8], {%r3677, %r3670};
	cvt.u32.u16 	%r3678, %rs7847;
	cvt.u32.u16 	%r3679, %rs7846;
	prmt.b32 	%r3680, %r3679, %r3678, 0x3340U;
	cvt.u32.u16 	%r3681, %rs7845;
	cvt.u32.u16 	%r3682, %rs7844;
	prmt.b32 	%r3683, %r3682, %r3681, 0x3340U;
	prmt.b32 	%r3684, %r3683, %r3680, 0x5410U;
	cvt.u32.u16 	%r3685, %rs7843;
	cvt.u32.u16 	%r3686, %rs7842;
	prmt.b32 	%r3687, %r3686, %r3685, 0x3340U;
	cvt.u32.u16 	%r3688, %rs7841;
	cvt.u32.u16 	%r3689, %rs7840;
	prmt.b32 	%r3690, %r3689, %r3688, 0x3340U;
	prmt.b32 	%r3691, %r3690, %r3687, 0x5410U;
	st.local.v2.b32 	[%rd54+16], {%r3691, %r3684};
	cvt.u32.u16 	%r3692, %rs7855;
	cvt.u32.u16 	%r3693, %rs7854;
	prmt.b32 	%r3694, %r3693, %r3692, 0x3340U;
	cvt.u32.u16 	%r3695, %rs7853;
	cvt.u32.u16 	%r3696, %rs7852;
	prmt.b32 	%r3697, %r3696, %r3695, 0x3340U;
	prmt.b32 	%r3698, %r3697, %r3694, 0x5410U;
	cvt.u32.u16 	%r3699, %rs7851;
	cvt.u32.u16 	%r3700, %rs7850;
	prmt.b32 	%r3701, %r3700, %r3699, 0x3340U;
	cvt.u32.u16 	%r3702, %rs7849;
	cvt.u32.u16 	%r3703, %rs7848;
	prmt.b32 	%r3704, %r3703, %r3702, 0x3340U;
	prmt.b32 	%r3705, %r3704, %r3701, 0x5410U;
	st.local.v2.b32 	[%rd54+24], {%r3705, %r3698};
	cvt.u32.u16 	%r3706, %rs7863;
	cvt.u32.u16 	%r3707, %rs7862;
	prmt.b32 	%r3708, %r3707, %r3706, 0x3340U;
	cvt.u32.u16 	%r3709, %rs7861;
	cvt.u32.u16 	%r3710, %rs7860;
	prmt.b32 	%r3711, %r3710, %r3709, 0x3340U;
	prmt.b32 	%r3712, %r3711, %r3708, 0x5410U;
	cvt.u32.u16 	%r3713, %rs7859;
	cvt.u32.u16 	%r3714, %rs7858;
	prmt.b32 	%r3715, %r3714, %r3713, 0x3340U;
	cvt.u32.u16 	%r3716, %rs7857;
	cvt.u32.u16 	%r3717, %rs7856;
	prmt.b32 	%r3718, %r3717, %r3716, 0x3340U;
	prmt.b32 	%r3719, %r3718, %r3715, 0x5410U;
	st.local.v2.b32 	[%rd54+32], {%r3719, %r3712};
	cvt.u32.u16 	%r3720, %rs7871;
	cvt.u32.u16 	%r3721, %rs7870;
	prmt.b32 	%r3722, %r3721, %r3720, 0x3340U;
	cvt.u32.u16 	%r3723, %rs7869;
	cvt.u32.u16 	%r3724, %rs7868;
	prmt.b32 	%r3725, %r3724, %r3723, 0x3340U;
	prmt.b32 	%r3726, %r3725, %r3722, 0x5410U;
	cvt.u32.u16 	%r3727, %rs7867;
	cvt.u32.u16 	%r3728, %rs7866;
	prmt.b32 	%r3729, %r3728, %r3727, 0x3340U;
	cvt.u32.u16 	%r3730, %rs7865;
	cvt.u32.u16 	%r3731, %rs7864;
	prmt.b32 	%r3732, %r3731, %r3730, 0x3340U;
	prmt.b32 	%r3733, %r3732, %r3729, 0x5410U;
	st.local.v2.b32 	[%rd54+40], {%r3733, %r3726};
	st.local.v2.u8 	[%rd54+48], {%rs7872, %rs7873};
	st.local.u32 	[%rd54+52], %r8844;
	st.local.f64 	[%rd54+56], %fd175;
	st.local.v2.b32 	[%rd55], {%r3637, %r3638};
	st.local.v2.b32 	[%rd55+8], {%r3640, %r3641};
	st.local.v2.b32 	[%rd55+16], {%r3642, %r3643};
	st.local.v2.b32 	[%rd55+24], {%r3644, %r3645};
	st.local.v2.b32 	[%rd55+32], {%r3646, %r3647};
	st.local.v2.b32 	[%rd55+40], {%r3648, %r3649};
	st.local.v2.u8 	[%rd55+48], {%rs4579, %rs4580};
	st.local.u32 	[%rd55+52], %r344;
	st.local.f64 	[%rd55+56], %fd112;
	setp.ne.s16 	%p536, %rs4581, 0;
	mov.b32 	%r8842, 0;
	@%p536 bra 	$L__BB8_1296;
$L__BB8_1292:
	and.b16  	%rs4631, %rs7620, 255;
	setp.eq.s16 	%p586, %rs4631, 0;
	@%p586 bra 	$L__BB8_1345;
	mov.b32 	%r8843, 0;
$L__BB8_1294:
	add.s32 	%r3784, %r8843, %r8842;
	cvt.u64.u32 	%rd149, %r3784;
	add.s64 	%rd150, %rd54, %rd149;
	st.local.u8 	[%rd150], %rs7620;
	add.s32 	%r347, %r8843, 1;
	cvt.u64.u32 	%rd151, %r8843;
	add.s64 	%rd152, %rd55, %rd151;
	ld.local.u8 	%rs7620, [%rd152+1];
	setp.ne.s16 	%p587, %rs7620, 0;
	mov.u32 	%r8843, %r347;
	@%p587 bra 	$L__BB8_1294;
	ld.local.u32 	%r8844, [%rd54+52];
	ld.local.f64 	%fd175, [%rd54+56];
	ld.local.v2.b32 	{%r3785, %r3786}, [%rd54];
	bfe.u32 	%r3787, %r3785, 0, 8;
	cvt.u16.u32 	%rs7824, %r3787;
	bfe.u32 	%r3788, %r3785, 8, 8;
	cvt.u16.u32 	%rs7825, %r3788;
	bfe.u32 	%r3789, %r3785, 16, 8;
	cvt.u16.u32 	%rs7826, %r3789;
	bfe.u32 	%r3790, %r3785, 24, 8;
	cvt.u16.u32 	%rs7827, %r3790;
	bfe.u32 	%r3791, %r3786, 0, 8;
	cvt.u16.u32 	%rs7828, %r3791;
	bfe.u32 	%r3792, %r3786, 8, 8;
	cvt.u16.u32 	%rs7829, %r3792;
	bfe.u32 	%r3793, %r3786, 16, 8;
	cvt.u16.u32 	%rs7830, %r3793;
	bfe.u32 	%r3794, %r3786, 24, 8;
	cvt.u16.u32 	%rs7831, %r3794;
	ld.local.v2.b32 	{%r3795, %r3796}, [%rd54+8];
	bfe.u32 	%r3797, %r3795, 0, 8;
	cvt.u16.u32 	%rs7832, %r3797;
	bfe.u32 	%r3798, %r3795, 8, 8;
	cvt.u16.u32 	%rs7833, %r3798;
	bfe.u32 	%r3799, %r3795, 16, 8;
	cvt.u16.u32 	%rs7834, %r3799;
	bfe.u32 	%r3800, %r3795, 24, 8;
	cvt.u16.u32 	%rs7835, %r3800;
	bfe.u32 	%r3801, %r3796, 0, 8;
	cvt.u16.u32 	%rs7836, %r3801;
	bfe.u32 	%r3802, %r3796, 8, 8;
	cvt.u16.u32 	%rs7837, %r3802;
	bfe.u32 	%r3803, %r3796, 16, 8;
	cvt.u16.u32 	%rs7838, %r3803;
	bfe.u32 	%r3804, %r3796, 24, 8;
	cvt.u16.u32 	%rs7839, %r3804;
	ld.local.v2.b32 	{%r3805, %r3806}, [%rd54+16];
	bfe.u32 	%r3807, %r3805, 0, 8;
	cvt.u16.u32 	%rs7840, %r3807;
	bfe.u32 	%r3808, %r3805, 8, 8;
	cvt.u16.u32 	%rs7841, %r3808;
	bfe.u32 	%r3809, %r3805, 16, 8;
	cvt.u16.u32 	%rs7842, %r3809;
	bfe.u32 	%r3810, %r3805, 24, 8;
	cvt.u16.u32 	%rs7843, %r3810;
	bfe.u32 	%r3811, %r3806, 0, 8;
	cvt.u16.u32 	%rs7844, %r3811;
	bfe.u32 	%r3812, %r3806, 8, 8;
	cvt.u16.u32 	%rs7845, %r3812;
	bfe.u32 	%r3813, %r3806, 16, 8;
	cvt.u16.u32 	%rs7846, %r3813;
	bfe.u32 	%r3814, %r3806, 24, 8;
	cvt.u16.u32 	%rs7847, %r3814;
	ld.local.v2.b32 	{%r3815, %r3816}, [%rd54+24];
	bfe.u32 	%r3817, %r3815, 0, 8;
	cvt.u16.u32 	%rs7848, %r3817;
	bfe.u32 	%r3818, %r3815, 8, 8;
	cvt.u16.u32 	%rs7849, %r3818;
	bfe.u32 	%r3819, %r3815, 16, 8;
	cvt.u16.u32 	%rs7850, %r3819;
	bfe.u32 	%r3820, %r3815, 24, 8;
	cvt.u16.u32 	%rs7851, %r3820;
	bfe.u32 	%r3821, %r3816, 0, 8;
	cvt.u16.u32 	%rs7852, %r3821;
	bfe.u32 	%r3822, %r3816, 8, 8;
	cvt.u16.u32 	%rs7853, %r3822;
	bfe.u32 	%r3823, %r3816, 16, 8;
	cvt.u16.u32 	%rs7854, %r3823;
	bfe.u32 	%r3824, %r3816, 24, 8;
	cvt.u16.u32 	%rs7855, %r3824;
	ld.local.v2.b32 	{%r3825, %r3826}, [%rd54+32];
	bfe.u32 	%r3827, %r3825, 0, 8;
	cvt.u16.u32 	%rs7856, %r3827;
	bfe.u32 	%r3828, %r3825, 8, 8;
	cvt.u16.u32 	%rs7857, %r3828;
	bfe.u32 	%r3829, %r3825, 16, 8;
	cvt.u16.u32 	%rs7858, %r3829;
	bfe.u32 	%r3830, %r3825, 24, 8;
	cvt.u16.u32 	%rs7859, %r3830;
	bfe.u32 	%r3831, %r3826, 0, 8;
	cvt.u16.u32 	%rs7860, %r3831;
	bfe.u32 	%r3832, %r3826, 8, 8;
	cvt.u16.u32 	%rs7861, %r3832;
	bfe.u32 	%r3833, %r3826, 16, 8;
	cvt.u16.u32 	%rs7862, %r3833;
	bfe.u32 	%r3834, %r3826, 24, 8;
	cvt.u16.u32 	%rs7863, %r3834;
	ld.local.v2.b32 	{%r3835, %r3836}, [%rd54+40];
	bfe.u32 	%r3837, %r3835, 0, 8;
	cvt.u16.u32 	%rs7864, %r3837;
	bfe.u32 	%r3838, %r3835, 8, 8;
	cvt.u16.u32 	%rs7865, %r3838;
	bfe.u32 	%r3839, %r3835, 16, 8;
	cvt.u16.u32 	%rs7866, %r3839;
	bfe.u32 	%r3840, %r3835, 24, 8;
	cvt.u16.u32 	%rs7867, %r3840;
	bfe.u32 	%r3841, %r3836, 0, 8;
	cvt.u16.u32 	%rs7868, %r3841;
	bfe.u32 	%r3842, %r3836, 8, 8;
	cvt.u16.u32 	%rs7869, %r3842;
	bfe.u32 	%r3843, %r3836, 16, 8;
	cvt.u16.u32 	%rs7870, %r3843;
	bfe.u32 	%r3844, %r3836, 24, 8;
	cvt.u16.u32 	%rs7871, %r3844;
	ld.local.v2.u8 	{%rs7872, %rs7873}, [%rd54+48];
	bra.uni 	$L__BB8_1345;
$L__BB8_1296:
	and.b16  	%rs4582, %rs7825, 255;
	setp.eq.s16 	%p537, %rs4582, 0;
	mov.b32 	%r8842, 1;
	@%p537 bra 	$L__BB8_1292;
	and.b16  	%rs4583, %rs7826, 255;
	setp.eq.s16 	%p538, %rs4583, 0;
	mov.b32 	%r8842, 2;
	@%p538 bra 	$L__BB8_1292;
	and.b16  	%rs4584, %rs7827, 255;
	setp.eq.s16 	%p539, %rs4584, 0;
	mov.b32 	%r8842, 3;
	@%p539 bra 	$L__BB8_1292;
	and.b16  	%rs4585, %rs7828, 255;
	setp.eq.s16 	%p540, %rs4585, 0;
	mov.b32 	%r8842, 4;
	@%p540 bra 	$L__BB8_1292;
	and.b16  	%rs4586, %rs7829, 255;
	setp.eq.s16 	%p541, %rs4586, 0;
	mov.b32 	%r8842, 5;
	@%p541 bra 	$L__BB8_1292;
	and.b16  	%rs4587, %rs7830, 255;
	setp.eq.s16 	%p542, %rs4587, 0;
	mov.b32 	%r8842, 6;
	@%p542 bra 	$L__BB8_1292;
	and.b16  	%rs4588, %rs7831, 255;
	setp.eq.s16 	%p543, %rs4588, 0;
	mov.b32 	%r8842, 7;
	@%p543 bra 	$L__BB8_1292;
	and.b16  	%rs4589, %rs7832, 255;
	setp.eq.s16 	%p544, %rs4589, 0;
	mov.b32 	%r8842, 8;
	@%p544 bra 	$L__BB8_1292;
	and.b16  	%rs4590, %rs7833, 255;
	setp.eq.s16 	%p545, %rs4590, 0;
	mov.b32 	%r8842, 9;
	@%p545 bra 	$L__BB8_1292;
	and.b16  	%rs4591, %rs7834, 255;
	setp.eq.s16 	%p546, %rs4591, 0;
	mov.b32 	%r8842, 10;
	@%p546 bra 	$L__BB8_1292;
	and.b16  	%rs4592, %rs7835, 255;
	setp.eq.s16 	%p547, %rs4592, 0;
	mov.b32 	%r8842, 11;
	@%p547 bra 	$L__BB8_1292;
	and.b16  	%rs4593, %rs7836, 255;
	setp.eq.s16 	%p548, %rs4593, 0;
	mov.b32 	%r8842, 12;
	@%p548 bra 	$L__BB8_1292;
	and.b16  	%rs4594, %rs7837, 255;
	setp.eq.s16 	%p549, %rs4594, 0;
	mov.b32 	%r8842, 13;
	@%p549 bra 	$L__BB8_1292;
	and.b16  	%rs4595, %rs7838, 255;
	setp.eq.s16 	%p550, %rs4595, 0;
	mov.b32 	%r8842, 14;
	@%p550 bra 	$L__BB8_1292;
	and.b16  	%rs4596, %rs7839, 255;
	setp.eq.s16 	%p551, %rs4596, 0;
	mov.b32 	%r8842, 15;
	@%p551 bra 	$L__BB8_1292;
	and.b16  	%rs4597, %rs7840, 255;
	setp.eq.s16 	%p552, %rs4597, 0;
	mov.b32 	%r8842, 16;
	@%p552 bra 	$L__BB8_1292;
	and.b16  	%rs4598, %rs7841, 255;
	setp.eq.s16 	%p553, %rs4598, 0;
	mov.b32 	%r8842, 17;
	@%p553 bra 	$L__BB8_1292;
	and.b16  	%rs4599, %rs7842, 255;
	setp.eq.s16 	%p554, %rs4599, 0;
	mov.b32 	%r8842, 18;
	@%p554 bra 	$L__BB8_1292;
	and.b16  	%rs4600, %rs7843, 255;
	setp.eq.s16 	%p555, %rs4600, 0;
	mov.b32 	%r8842, 19;
	@%p555 bra 	$L__BB8_1292;
	and.b16  	%rs4601, %rs7844, 255;
	setp.eq.s16 	%p556, %rs4601, 0;
	mov.b32 	%r8842, 20;
	@%p556 bra 	$L__BB8_1292;
	and.b16  	%rs4602, %rs7845, 255;
	setp.eq.s16 	%p557, %rs4602, 0;
	mov.b32 	%r8842, 21;
	@%p557 bra 	$L__BB8_1292;
	and.b16  	%rs4603, %rs7846, 255;
	setp.eq.s16 	%p558, %rs4603, 0;
	mov.b32 	%r8842, 22;
	@%p558 bra 	$L__BB8_1292;
	and.b16  	%rs4604, %rs7847, 255;
	setp.eq.s16 	%p559, %rs4604, 0;
	mov.b32 	%r8842, 23;
	@%p559 bra 	$L__BB8_1292;
	and.b16  	%rs4605, %rs7848, 255;
	setp.eq.s16 	%p560, %rs4605, 0;
	mov.b32 	%r8842, 24;
	@%p560 bra 	$L__BB8_1292;
	and.b16  	%rs4606, %rs7849, 255;
	setp.eq.s16 	%p561, %rs4606, 0;
	mov.b32 	%r8842, 25;
	@%p561 bra 	$L__BB8_1292;
	and.b16  	%rs4607, %rs7850, 255;
	setp.eq.s16 	%p562, %rs4607, 0;
	mov.b32 	%r8842, 26;
	@%p562 bra 	$L__BB8_1292;
	and.b16  	%rs4608, %rs7851, 255;
	setp.eq.s16 	%p563, %rs4608, 0;
	mov.b32 	%r8842, 27;
	@%p563 bra 	$L__BB8_1292;
	and.b16  	%rs4609, %rs7852, 255;
	setp.eq.s16 	%p564, %rs4609, 0;
	mov.b32 	%r8842, 28;
	@%p564 bra 	$L__BB8_1292;
	and.b16  	%rs4610, %rs7853, 255;
	setp.eq.s16 	%p565, %rs4610, 0;
	mov.b32 	%r8842, 29;
	@%p565 bra 	$L__BB8_1292;
	and.b16  	%rs4611, %rs7854, 255;
	setp.eq.s16 	%p566, %rs4611, 0;
	mov.b32 	%r8842, 30;
	@%p566 bra 	$L__BB8_1292;
	and.b16  	%rs4612, %rs7855, 255;
	setp.eq.s16 	%p567, %rs4612, 0;
	mov.b32 	%r8842, 31;
	@%p567 bra 	$L__BB8_1292;
	and.b16  	%rs4613, %rs7856, 255;
	setp.eq.s16 	%p568, %rs4613, 0;
	mov.b32 	%r8842, 32;
	@%p568 bra 	$L__BB8_1292;
	and.b16  	%rs4614, %rs7857, 255;
	setp.eq.s16 	%p569, %rs4614, 0;
	mov.b32 	%r8842, 33;
	@%p569 bra 	$L__BB8_1292;
	and.b16  	%rs4615, %rs7858, 255;
	setp.eq.s16 	%p570, %rs4615, 0;
	mov.b32 	%r8842, 34;
	@%p570 bra 	$L__BB8_1292;
	and.b16  	%rs4616, %rs7859, 255;
	setp.eq.s16 	%p571, %rs4616, 0;
	mov.b32 	%r8842, 35;
	@%p571 bra 	$L__BB8_1292;
	and.b16  	%rs4617, %rs7860, 255;
	setp.eq.s16 	%p572, %rs4617, 0;
	mov.b32 	%r8842, 36;
	@%p572 bra 	$L__BB8_1292;
	and.b16  	%rs4618, %rs7861, 255;
	setp.eq.s16 	%p573, %rs4618, 0;
	mov.b32 	%r8842, 37;
	@%p573 bra 	$L__BB8_1292;
	and.b16  	%rs4619, %rs7862, 255;
	setp.eq.s16 	%p574, %rs4619, 0;
	mov.b32 	%r8842, 38;
	@%p574 bra 	$L__BB8_1292;
	and.b16  	%rs4620, %rs7863, 255;
	setp.eq.s16 	%p575, %rs4620, 0;
	mov.b32 	%r8842, 39;
	@%p575 bra 	$L__BB8_1292;
	and.b16  	%rs4621, %rs7864, 255;
	setp.eq.s16 	%p576, %rs4621, 0;
	mov.b32 	%r8842, 40;
	@%p576 bra 	$L__BB8_1292;
	and.b16  	%rs4622, %rs7865, 255;
	setp.eq.s16 	%p577, %rs4622, 0;
	mov.b32 	%r8842, 41;
	@%p577 bra 	$L__BB8_1292;
	and.b16  	%rs4623, %rs7866, 255;
	setp.eq.s16 	%p578, %rs4623, 0;
	mov.b32 	%r8842, 42;
	@%p578 bra 	$L__BB8_1292;
	and.b16  	%rs4624, %rs7867, 255;
	setp.eq.s16 	%p579, %rs4624, 0;
	mov.b32 	%r8842, 43;
	@%p579 bra 	$L__BB8_1292;
	and.b16  	%rs4625, %rs7868, 255;
	setp.eq.s16 	%p580, %rs4625, 0;
	mov.b32 	%r8842, 44;
	@%p580 bra 	$L__BB8_1292;
	and.b16  	%rs4626, %rs7869, 255;
	setp.eq.s16 	%p581, %rs4626, 0;
	mov.b32 	%r8842, 45;
	@%p581 bra 	$L__BB8_1292;
	and.b16  	%rs4627, %rs7870, 255;
	setp.eq.s16 	%p582, %rs4627, 0;
	mov.b32 	%r8842, 46;
	@%p582 bra 	$L__BB8_1292;
	and.b16  	%rs4628, %rs7871, 255;
	setp.eq.s16 	%p583, %rs4628, 0;
	mov.b32 	%r8842, 47;
	@%p583 bra 	$L__BB8_1292;
	and.b16  	%rs4629, %rs7872, 255;
	setp.eq.s16 	%p584, %rs4629, 0;
	mov.b32 	%r8842, 48;
	@%p584 bra 	$L__BB8_1292;
	and.b16  	%rs4630, %rs7873, 255;
	setp.eq.s16 	%p585, %rs4630, 0;
	mov.b32 	%r8842, 49;
	@%p585 bra 	$L__BB8_1292;
$L__BB8_1345:
	add.s32 	%r8847, %r8844, %r344;
	add.f64 	%fd176, %fd112, %fd175;
	ld.shared.v2.b32 	{%r3846, %r3847}, [_ZZN3cub18CUB_300001_SM_10006detail6reduce28DeviceReduceSingleTileKernelINS2_10policy_hubI4Study8sum_funcE10Policy1000EN6thrust24THRUST_300001_SM_1000_NS6detail15normal_iteratorINSA_10device_ptrIS5_EEEEPS5_yS6_S5_S5_N4cuda3std3__410__identityEEEvT0_T1_T2_T3_T4_T6_E12temp_storage+328];
	bfe.u32 	%r3848, %r3846, 0, 8;
	cvt.u16.u32 	%rs7671, %r3848;
	ld.shared.v2.b32 	{%r3849, %r3850}, [_ZZN3cub18CUB_300001_SM_10006detail6reduce28DeviceReduceSingleTileKernelINS2_10policy_hubI4Study8sum_funcE10Policy1000EN6thrust24THRUST_300001_SM_1000_NS6detail15normal_iteratorINSA_10device_ptrIS5_EEEEPS5_yS6_S5_S5_N4cuda3std3__410__identityEEEvT0_T1_T2_T3_T4_T6_E12temp_storage+336];
	ld.shared.v2.b32 	{%r3851, %r3852}, [_ZZN3cub18CUB_300001_SM_10006detail6reduce28DeviceReduceSingleTileKernelINS2_10policy_hubI4Study8sum_funcE10Policy1000EN6thrust24THRUST_300001_SM_1000_NS6detail15normal_iteratorINSA_10device_ptrIS5_EEEEPS5_yS6_S5_S5_N4cuda3std3__410__identityEEEvT0_T1_T2_T3_T4_T6_E12temp_storage+344];
	ld.shared.v2.b32 	{%r3853, %r3854}, [_ZZN3cub18CUB_300001_SM_10006detail6reduce28DeviceReduceSingleTileKernelINS2_10policy_hubI4Study8sum_funcE10Policy1000EN6thrust24THRUST_300001_SM_1000_NS6detail15normal_iteratorINSA_10device_ptrIS5_EEEEPS5_yS6_S5_S5_N4cuda3std3__410__identityEEEvT0_T1_T2_T3_T4_T6_E12temp_storage+352];
	ld.shared.v2.b32 	{%r3855, %r3856}, [_ZZN3cub18CUB_300001_SM_10006detail6reduce28DeviceReduceSingleTileKernelINS2_10policy_hubI4Study8sum_funcE10Policy1000EN6thrust24THRUST_300001_SM_1000_NS6detail15normal_iteratorINSA_10device_ptrIS5_EEEEPS5_yS6_S5_S5_N4cuda3std3__410__identityEEEvT0_T1_T2_T3_T4_T6_E12temp_storage+360];
	ld.shared.v2.b32 	{%r3857, %r3858}, [_ZZN3cub18CUB_300001_SM_10006detail6reduce28DeviceReduceSingleTileKernelINS2_10policy_hubI4Study8sum_funcE10Policy1000EN6thrust24THRUST_300001_SM_1000_NS6detail15normal_iteratorINSA_10device_ptrIS5_EEEEPS5_yS6_S5_S5_N4cuda3std3__410__identityEEEvT0_T1_T2_T3_T4_T6_E12temp_storage+368];
	ld.shared.v2.u8 	{%rs4632, %rs4633}, [_ZZN3cub18CUB_300001_SM_10006detail6reduce28DeviceReduceSingleTileKernelINS2_10policy_hubI4Study8sum_funcE10Policy1000EN6thrust24THRUST_300001_SM_1000_NS6detail15normal_iteratorINSA_10device_ptrIS5_EEEEPS5_yS6_S5_S5_N4cuda3std3__410__identityEEEvT0_T1_T2_T3_T4_T6_E12temp_storage+376];
	ld.shared.u32 	%r351, [_ZZN3cub18CUB_300001_SM_10006detail6reduce28DeviceReduceSingleTileKernelINS2_10policy_hubI4Study8sum_funcE10Policy1000EN6thrust24THRUST_300001_SM_1000_NS6detail15normal_iteratorINSA_10device_ptrIS5_EEEEPS5_yS6_S5_S5_N4cuda3std3__410__identityEEEvT0_T1_T2_T3_T4_T6_E12temp_storage+380];
	ld.shared.f64 	%fd116, [_ZZN3cub18CUB_300001_SM_10006detail6reduce28DeviceReduceSingleTileKernelINS2_10policy_hubI4Study8sum_funcE10Policy1000EN6thrust24THRUST_300001_SM_1000_NS6detail15normal_iteratorINSA_10device_ptrIS5_EEEEPS5_yS6_S5_S5_N4cuda3std3__410__identityEEEvT0_T1_T2_T3_T4_T6_E12temp_storage+384];
	cvta.to.local.u64 	%rd56, %rd129;
	cvta.to.local.u64 	%rd57, %rd130;
	and.b16  	%rs4634, %rs7824, 255;
	cvt.u32.u16 	%r3859, %rs7831;
	cvt.u32.u16 	%r3860, %rs7830;
	prmt.b32 	%r3861, %r3860, %r3859, 0x3340U;
	cvt.u32.u16 	%r3862, %rs7829;
	cvt.u32.u16 	%r3863, %rs7828;
	prmt.b32 	%r3864, %r3863, %r3862, 0x3340U;
	prmt.b32 	%r3865, %r3864, %r3861, 0x5410U;
	cvt.u32.u16 	%r3866, %rs7827;
	cvt.u32.u16 	%r3867, %rs7826;
	prmt.b32 	%r3868, %r3867, %r3866, 0x3340U;
	cvt.u32.u16 	%r3869, %rs7825;
	cvt.u32.u16 	%r3870, %rs7824;
	prmt.b32 	%r3871, %r3870, %r3869, 0x3340U;
	prmt.b32 	%r3872, %r3871, %r3868, 0x5410U;
	st.local.v2.b32 	[%rd56], {%r3872, %r3865};
	cvt.u32.u16 	%r3873, %rs7839;
	cvt.u32.u16 	%r3874, %rs7838;
	prmt.b32 	%r3875, %r3874, %r3873, 0x3340U;
	cvt.u32.u16 	%r3876, %rs7837;
	cvt.u32.u16 	%r3877, %rs7836;
	prmt.b32 	%r3878, %r3877, %r3876, 0x3340U;
	prmt.b32 	%r3879, %r3878, %r3875, 0x5410U;
	cvt.u32.u16 	%r3880, %rs7835;
	cvt.u32.u16 	%r3881, %rs7834;
	prmt.b32 	%r3882, %r3881, %r3880, 0x3340U;
	cvt.u32.u16 	%r3883, %rs7833;
	cvt.u32.u16 	%r3884, %rs7832;
	prmt.b32 	%r3885, %r3884, %r3883, 0x3340U;
	prmt.b32 	%r3886, %r3885, %r3882, 0x5410U;
	st.local.v2.b32 	[%rd56+8], {%r3886, %r3879};
	cvt.u32.u16 	%r3887, %rs7847;
	cvt.u32.u16 	%r3888, %rs7846;
	prmt.b32 	%r3889, %r3888, %r3887, 0x3340U;
	cvt.u32.u16 	%r3890, %rs7845;
	cvt.u32.u16 	%r3891, %rs7844;
	prmt.b32 	%r3892, %r3891, %r3890, 0x3340U;
	prmt.b32 	%r3893, %r3892, %r3889, 0x5410U;
	cvt.u32.u16 	%r3894, %rs7843;
	cvt.u32.u16 	%r3895, %rs7842;
	prmt.b32 	%r3896, %r3895, %r3894, 0x3340U;
	cvt.u32.u16 	%r3897, %rs7841;
	cvt.u32.u16 	%r3898, %rs7840;
	prmt.b32 	%r3899, %r3898, %r3897, 0x3340U;
	prmt.b32 	%r3900, %r3899, %r3896, 0x5410U;
	st.local.v2.b32 	[%rd56+16], {%r3900, %r3893};
	cvt.u32.u16 	%r3901, %rs7855;
	cvt.u32.u16 	%r3902, %rs7854;
	prmt.b32 	%r3903, %r3902, %r3901, 0x3340U;
	cvt.u32.u16 	%r3904, %rs7853;
	cvt.u32.u16 	%r3905, %rs7852;
	prmt.b32 	%r3906, %r3905, %r3904, 0x3340U;
	prmt.b32 	%r3907, %r3906, %r3903, 0x5410U;
	cvt.u32.u16 	%r3908, %rs7851;
	cvt.u32.u16 	%r3909, %rs7850;
	prmt.b32 	%r3910, %r3909, %r3908, 0x3340U;
	cvt.u32.u16 	%r3911, %rs7849;
	cvt.u32.u16 	%r3912, %rs7848;
	prmt.b32 	%r3913, %r3912, %r3911, 0x3340U;
	prmt.b32 	%r3914, %r3913, %r3910, 0x5410U;
	st.local.v2.b32 	[%rd56+24], {%r3914, %r3907};
	cvt.u32.u16 	%r3915, %rs7863;
	cvt.u32.u16 	%r3916, %rs7862;
	prmt.b32 	%r3917, %r3916, %r3915, 0x3340U;
	cvt.u32.u16 	%r3918, %rs7861;
	cvt.u32.u16 	%r3919, %rs7860;
	prmt.b32 	%r3920, %r3919, %r3918, 0x3340U;
	prmt.b32 	%r3921, %r3920, %r3917, 0x5410U;
	cvt.u32.u16 	%r3922, %rs7859;
	cvt.u32.u16 	%r3923, %rs7858;
	prmt.b32 	%r3924, %r3923, %r3922, 0x3340U;
	cvt.u32.u16 	%r3925, %rs7857;
	cvt.u32.u16 	%r3926, %rs7856;
	prmt.b32 	%r3927, %r3926, %r3925, 0x3340U;
	prmt.b32 	%r3928, %r3927, %r3924, 0x5410U;
	st.local.v2.b32 	[%rd56+32], {%r3928, %r3921};
	cvt.u32.u16 	%r3929, %rs7871;
	cvt.u32.u16 	%r3930, %rs7870;
	prmt.b32 	%r3931, %r3930, %r3929, 0x3340U;
	cvt.u32.u16 	%r3932, %rs7869;
	cvt.u32.u16 	%r3933, %rs7868;
	prmt.b32 	%r3934, %r3933, %r3932, 0x3340U;
	prmt.b32 	%r3935, %r3934, %r3931, 0x5410U;
	cvt.u32.u16 	%r3936, %rs7867;
	cvt.u32.u16 	%r3937, %rs7866;
	prmt.b32 	%r3938, %r3937, %r3936, 0x3340U;
	cvt.u32.u16 	%r3939, %rs7865;
	cvt.u32.u16 	%r3940, %rs7864;
	prmt.b32 	%r3941, %r3940, %r3939, 0x3340U;
	prmt.b32 	%r3942, %r3941, %r3938, 0x5410U;
	st.local.v2.b32 	[%rd56+40], {%r3942, %r3935};
	st.local.v2.u8 	[%rd56+48], {%rs7872, %rs7873};
	st.local.u32 	[%rd56+52], %r8847;
	st.local.f64 	[%rd56+56], %fd176;
	st.local.v2.b32 	[%rd57], {%r3846, %r3847};
	st.local.v2.b32 	[%rd57+8], {%r3849, %r3850};
	st.local.v2.b32 	[%rd57+16], {%r3851, %r3852};
	st.local.v2.b32 	[%rd57+24], {%r3853, %r3854};
	st.local.v2.b32 	[%rd57+32], {%r3855, %r3856};
	st.local.v2.b32 	[%rd57+40], {%r3857, %r3858};
	st.local.v2.u8 	[%rd57+48], {%rs4632, %rs4633};
	st.local.u32 	[%rd57+52], %r351;
	st.local.f64 	[%rd57+56], %fd116;
	setp.ne.s16 	%p588, %rs4634, 0;
	mov.b32 	%r8845, 0;
	@%p588 bra 	$L__BB8_1350;
$L__BB8_1346:
	and.b16  	%rs4684, %rs7671, 255;
	setp.eq.s16 	%p638, %rs4684, 0;
	@%p638 bra 	$L__BB8_1399;
	mov.b32 	%r8846, 0;
$L__BB8_1348:
	add.s32 	%r3993, %r8846, %r8845;
	cvt.u64.u32 	%rd155, %r3993;
	add.s64 	%rd156, %rd56, %rd155;
	st.local.u8 	[%rd156], %rs7671;
	add.s32 	%r354, %r8846, 1;
	cvt.u64.u32 	%rd157, %r8846;
	add.s64 	%rd158, %rd57, %rd157;
	ld.local.u8 	%rs7671, [%rd158+1];
	setp.ne.s16 	%p639, %rs7671, 0;
	mov.u32 	%r8846, %r354;
	@%p639 bra 	$L__BB8_1348;
	ld.local.u32 	%r8847, [%rd56+52];
	ld.local.f64 	%fd176, [%rd56+56];
	ld.local.v2.b32 	{%r3994, %r3995}, [%rd56];
	bfe.u32 	%r3996, %r3994, 0, 8;
	cvt.u16.u32 	%rs7824, %r3996;
	bfe.u32 	%r3997, %r3994, 8, 8;
	cvt.u16.u32 	%rs7825, %r3997;
	bfe.u32 	%r3998, %r3994, 16, 8;
	cvt.u16.u32 	%rs7826, %r3998;
	bfe.u32 	%r3999, %r3994, 24, 8;
	cvt.u16.u32 	%rs7827, %r3999;
	bfe.u32 	%r4000, %r3995, 0, 8;
	cvt.u16.u32 	%rs7828, %r4000;
	bfe.u32 	%r4001, %r3995, 8, 8;
	cvt.u16.u32 	%rs7829, %r4001;
	bfe.u32 	%r4002, %r3995, 16, 8;
	cvt.u16.u32 	%rs7830, %r4002;
	bfe.u32 	%r4003, %r3995, 24, 8;
	cvt.u16.u32 	%rs7831, %r4003;
	ld.local.v2.b32 	{%r4004, %r4005}, [%rd56+8];
	bfe.u32 	%r4006, %r4004, 0, 8;
	cvt.u16.u32 	%rs7832, %r4006;
	bfe.u32 	%r4007, %r4004, 8, 8;
	cvt.u16.u32 	%rs7833, %r4007;
	bfe.u32 	%r4008, %r4004, 16, 8;
	cvt.u16.u32 	%rs7834, %r4008;
	bfe.u32 	%r4009, %r4004, 24, 8;
	cvt.u16.u32 	%rs7835, %r4009;
	bfe.u32 	%r4010, %r4005, 0, 8;
	cvt.u16.u32 	%rs7836, %r4010;
	bfe.u32 	%r4011, %r4005, 8, 8;
	cvt.u16.u32 	%rs7837, %r4011;
	bfe.u32 	%r4012, %r4005, 16, 8;
	cvt.u16.u32 	%rs7838, %r4012;
	bfe.u32 	%r4013, %r4005, 24, 8;
	cvt.u16.u32 	%rs7839, %r4013;
	ld.local.v2.b32 	{%r4014, %r4015}, [%rd56+16];
	bfe.u32 	%r4016, %r4014, 0, 8;
	cvt.u16.u32 	%rs7840, %r4016;
	bfe.u32 	%r4017, %r4014, 8, 8;
	cvt.u16.u32 	%rs7841, %r4017;
	bfe.u32 	%r4018, %r4014, 16, 8;
	cvt.u16.u32 	%rs7842, %r4018;
	bfe.u32 	%r4019, %r4014, 24, 8;
	cvt.u16.u32 	%rs7843, %r4019;
	bfe.u32 	%r4020, %r4015, 0, 8;
	cvt.u16.u32 	%rs7844, %r4020;
	bfe.u32 	%r4021, %r4015, 8, 8;
	cvt.u16.u32 	%rs7845, %r4021;
	bfe.u32 	%r4022, %r4015, 16, 8;
	cvt.u16.u32 	%rs7846, %r4022;
	bfe.u32 	%r4023, %r4015, 24, 8;
	cvt.u16.u32 	%rs7847, %r4023;
	ld.local.v2.b32 	{%r4024, %r4025}, [%rd56+24];
	bfe.u32 	%r4026, %r4024, 0, 8;
	cvt.u16.u32 	%rs7848, %r4026;
	bfe.u32 	%r4027, %r4024, 8, 8;
	cvt.u16.u32 	%rs7849, %r4027;
	bfe.u32 	%r4028, %r4024, 16, 8;
	cvt.u16.u32 	%rs7850, %r4028;
	bfe.u32 	%r4029, %r4024, 24, 8;
	cvt.u16.u32 	%rs7851, %r4029;
	bfe.u32 	%r4030, %r4025, 0, 8;
	cvt.u16.u32 	%rs7852, %r4030;
	bfe.u32 	%r4031, %r4025, 8, 8;
	cvt.u16.u32 	%rs7853, %r4031;
	bfe.u32 	%r4032, %r4025, 16, 8;
	cvt.u16.u32 	%rs7854, %r4032;
	bfe.u32 	%r4033, %r4025, 24, 8;
	cvt.u16.u32 	%rs7855, %r4033;
	ld.local.v2.b32 	{%r4034, %r4035}, [%rd56+32];
	bfe.u32 	%r4036, %r4034, 0, 8;
	cvt.u16.u32 	%rs7856, %r4036;
	bfe.u32 	%r4037, %r4034, 8, 8;
	cvt.u16.u32 	%rs7857, %r4037;
	bfe.u32 	%r4038, %r4034, 16, 8;
	cvt.u16.u32 	%rs7858, %r4038;
	bfe.u32 	%r4039, %r4034, 24, 8;
	cvt.u16.u32 	%rs7859, %r4039;
	bfe.u32 	%r4040, %r4035, 0, 8;
	cvt.u16.u32 	%rs7860, %r4040;
	bfe.u32 	%r4041, %r4035, 8, 8;
	cvt.u16.u32 	%rs7861, %r4041;
	bfe.u32 	%r4042, %r4035, 16, 8;
	cvt.u16.u32 	%rs7862, %r4042;
	bfe.u32 	%r4043, %r4035, 24, 8;
	cvt.u16.u32 	%rs7863, %r4043;
	ld.local.v2.b32 	{%r4044, %r4045}, [%rd56+40];
	bfe.u32 	%r4046, %r4044, 0, 8;
	cvt.u16.u32 	%rs7864, %r4046;
	bfe.u32 	%r4047, %r4044, 8, 8;
	cvt.u16.u32 	%rs7865, %r4047;
	bfe.u32 	%r4048, %r4044, 16, 8;
	cvt.u16.u32 	%rs7866, %r4048;
	bfe.u32 	%r4049, %r4044, 24, 8;
	cvt.u16.u32 	%rs7867, %r4049;
	bfe.u32 	%r4050, %r4045, 0, 8;
	cvt.u16.u32 	%rs7868, %r4050;
	bfe.u32 	%r4051, %r4045, 8, 8;
	cvt.u16.u32 	%rs7869, %r4051;
	bfe.u32 	%r4052, %r4045, 16, 8;
	cvt.u16.u32 	%rs7870, %r4052;
	bfe.u32 	%r4053, %r4045, 24, 8;
	cvt.u16.u32 	%rs7871, %r4053;
	ld.local.v2.u8 	{%rs7872, %rs7873}, [%rd56+48];
	bra.uni 	$L__BB8_1399;
$L__BB8_1350:
	and.b16  	%rs4635, %rs7825, 255;
	setp.eq.s16 	%p589, %rs4635, 0;
	mov.b32 	%r8845, 1;
	@%p589 bra 	$L__BB8_1346;
	and.b16  	%rs4636, %rs7826, 255;
	setp.eq.s16 	%p590, %rs4636, 0;
	mov.b32 	%r8845, 2;
	@%p590 bra 	$L__BB8_1346;
	and.b16  	%rs4637, %rs7827, 255;
	setp.eq.s16 	%p591, %rs4637, 0;
	mov.b32 	%r8845, 3;
	@%p591 bra 	$L__BB8_1346;
	and.b16  	%rs4638, %rs7828, 255;
	setp.eq.s16 	%p592, %rs4638, 0;
	mov.b32 	%r8845, 4;
	@%p592 bra 	$L__BB8_1346;
	and.b16  	%rs4639, %rs7829, 255;
	setp.eq.s16 	%p593, %rs4639, 0;
	mov.b32 	%r8845, 5;
	@%p593 bra 	$L__BB8_1346;
	and.b16  	%rs4640, %rs7830, 255;
	setp.eq.s16 	%p594, %rs4640, 0;
	mov.b32 	%r8845, 6;
	@%p594 bra 	$L__BB8_1346;
	and.b16  	%rs4641, %rs7831, 255;
	setp.eq.s16 	%p595, %rs4641, 0;
	mov.b32 	%r8845, 7;
	@%p595 bra 	$L__BB8_1346;
	and.b16  	%rs4642, %rs7832, 255;
	setp.eq.s16 	%p596, %rs4642, 0;
	mov.b32 	%r8845, 8;
	@%p596 bra 	$L__BB8_1346;
	and.b16  	%rs4643, %rs7833, 255;
	setp.eq.s16 	%p597, %rs4643, 0;
	mov.b32 	%r8845, 9;
	@%p597 bra 	$L__BB8_1346;
	and.b16  	%rs4644, %rs7834, 255;
	setp.eq.s16 	%p598, %rs4644, 0;
	mov.b32 	%r8845, 10;
	@%p598 bra 	$L__BB8_1346;
	and.b16  	%rs4645, %rs7835, 255;
	setp.eq.s16 	%p599, %rs4645, 0;
	mov.b32 	%r8845, 11;
	@%p599 bra 	$L__BB8_1346;
	and.b16  	%rs4646, %rs7836, 255;
	setp.eq.s16 	%p600, %rs4646, 0;
	mov.b32 	%r8845, 12;
	@%p600 bra 	$L__BB8_1346;
	and.b16  	%rs4647, %rs7837, 255;
	setp.eq.s16 	%p601, %rs4647, 0;
	mov.b32 	%r8845, 13;
	@%p601 bra 	$L__BB8_1346;
	and.b16  	%rs4648, %rs7838, 255;
	setp.eq.s16 	%p602, %rs4648, 0;
	mov.b32 	%r8845, 14;
	@%p602 bra 	$L__BB8_1346;
	and.b16  	%rs4649, %rs7839, 255;
	setp.eq.s16 	%p603, %rs4649, 0;
	mov.b32 	%r8845, 15;
	@%p603 bra 	$L__BB8_1346;
	and.b16  	%rs4650, %rs7840, 255;
	setp.eq.s16 	%p604, %rs4650, 0;
	mov.b32 	%r8845, 16;
	@%p604 bra 	$L__BB8_1346;
	and.b16  	%rs4651, %rs7841, 255;
	setp.eq.s16 	%p605, %rs4651, 0;
	mov.b32 	%r8845, 17;
	@%p605 bra 	$L__BB8_1346;
	and.b16  	%rs4652, %rs7842, 255;
	setp.eq.s16 	%p606, %rs4652, 0;
	mov.b32 	%r8845, 18;
	@%p606 bra 	$L__BB8_1346;
	and.b16  	%rs4653, %rs7843, 255;
	setp.eq.s16 	%p607, %rs4653, 0;
	mov.b32 	%r8845, 19;
	@%p607 bra 	$L__BB8_1346;
	and.b16  	%rs4654, %rs7844, 255;
	setp.eq.s16 	%p608, %rs4654, 0;
	mov.b32 	%r8845, 20;
	@%p608 bra 	$L__BB8_1346;
	and.b16  	%rs4655, %rs7845, 255;
	setp.eq.s16 	%p609, %rs4655, 0;
	mov.b32 	%r8845, 21;
	@%p609 bra 	$L__BB8_1346;
	and.b16  	%rs4656, %rs7846, 255;
	setp.eq.s16 	%p610, %rs4656, 0;
	mov.b32 	%r8845, 22;
	@%p610 bra 	$L__BB8_1346;
	and.b16  	%rs4657, %rs7847, 255;
	setp.eq.s16 	%p611, %rs4657, 0;
	mov.b32 	%r8845, 23;
	@%p611 bra 	$L__BB8_1346;
	and.b16  	%rs4658, %rs7848, 255;
	setp.eq.s16 	%p612, %rs4658, 0;
	mov.b32 	%r8845, 24;
	@%p612 bra 	$L__BB8_1346;
	and.b16  	%rs4659, %rs7849, 255;
	setp.eq.s16 	%p613, %rs4659, 0;
	mov.b32 	%r8845, 25;
	@%p613 bra 	$L__BB8_1346;
	and.b16  	%rs4660, %rs7850, 255;
	setp.eq.s16 	%p614, %rs4660, 0;
	mov.b32 	%r8845, 26;
	@%p614 bra 	$L__BB8_1346;
	and.b16  	%rs4661, %rs7851, 255;
	setp.eq.s16 	%p615, %rs4661, 0;
	mov.b32 	%r8845, 27;
	@%p615 bra 	$L__BB8_1346;
	and.b16  	%rs4662, %rs7852, 255;
	setp.eq.s16 	%p616, %rs4662, 0;
	mov.b32 	%r8845, 28;
	@%p616 bra 	$L__BB8_1346;
	and.b16  	%rs4663, %rs7853, 255;
	setp.eq.s16 	%p617, %rs4663, 0;
	mov.b32 	%r8845, 29;
	@%p617 bra 	$L__BB8_1346;
	and.b16  	%rs4664, %rs7854, 255;
	setp.eq.s16 	%p618, %rs4664, 0;
	mov.b32 	%r8845, 30;
	@%p618 bra 	$L__BB8_1346;
	and.b16  	%rs4665, %rs7855, 255;
	setp.eq.s16 	%p619, %rs4665, 0;
	mov.b32 	%r8845, 31;
	@%p619 bra 	$L__BB8_1346;
	and.b16  	%rs4666, %rs7856, 255;
	setp.eq.s16 	%p620, %rs4666, 0;
	mov.b32 	%r8845, 32;
	@%p620 bra 	$L__BB8_1346;
	and.b16  	%rs4667, %rs7857, 255;
	setp.eq.s16 	%p621, %rs4667, 0;
	mov.b32 	%r8845, 33;
	@%p621 bra 	$L__BB8_1346;
	and.b16  	%rs4668, %rs7858, 255;
	setp.eq.s16 	%p622, %rs4668, 0;
	mov.b32 	%r8845, 34;
	@%p622 bra 	$L__BB8_1346;
	and.b16  	%rs4669, %rs7859, 255;
	setp.eq.s16 	%p623, %rs4669, 0;
	mov.b32 	%r8845, 35;
	@%p623 bra 	$L__BB8_1346;
	and.b16  	%rs4670, %rs7860, 255;
	setp.eq.s16 	%p624, %rs4670, 0;
	mov.b32 	%r8845, 36;
	@%p624 bra 	$L__BB8_1346;
	and.b16  	%rs4671, %rs7861, 255;
	setp.eq.s16 	%p625, %rs4671, 0;
	mov.b32 	%r8845, 37;
	@%p625 bra 	$L__BB8_1346;
	and.b16  	%rs4672, %rs7862, 255;
	setp.eq.s16 	%p626, %rs4672, 0;
	mov.b32 	%r8845, 38;
	@%p626 bra 	$L__BB8_1346;
	and.b16  	%rs4673, %rs7863, 255;
	setp.eq.s16 	%p627, %rs4673, 0;
	mov.b32 	%r8845, 39;
	@%p627 bra 	$L__BB8_1346;
	and.b16  	%rs4674, %rs7864, 255;
	setp.eq.s16 	%p628, %rs4674, 0;
	mov.b32 	%r8845, 40;
	@%p628 bra 	$L__BB8_1346;
	and.b16  	%rs4675, %rs7865, 255;
	setp.eq.s16 	%p629, %rs4675, 0;
	mov.b32 	%r8845, 41;
	@%p629 bra 	$L__BB8_1346;
	and.b16  	%rs4676, %rs7866, 255;
	setp.eq.s16 	%p630, %rs4676, 0;
	mov.b32 	%r8845, 42;
	@%p630 bra 	$L__BB8_1346;
	and.b16  	%rs4677, %rs7867, 255;
	setp.eq.s16 	%p631, %rs4677, 0;
	mov.b32 	%r8845, 43;
	@%p631 bra 	$L__BB8_1346;
	and.b16  	%rs4678, %rs7868, 255;
	setp.eq.s16 	%p632, %rs4678, 0;
	mov.b32 	%r8845, 44;
	@%p632 bra 	$L__BB8_1346;
	and.b16  	%rs4679, %rs7869, 255;
	setp.eq.s16 	%p633, %rs4679, 0;
	mov.b32 	%r8845, 45;
	@%p633 bra 	$L__BB8_1346;
	and.b16  	%rs4680, %rs7870, 255;
	setp.eq.s16 	%p634, %rs4680, 0;
	mov.b32 	%r8845, 46;
	@%p634 bra 	$L__BB8_1346;
	and.b16  	%rs4681, %rs7871, 255;
	setp.eq.s16 	%p635, %rs4681, 0;
	mov.b32 	%r8845, 47;
	@%p635 bra 	$L__BB8_1346;
	and.b16  	%rs4682, %rs7872, 255;
	setp.eq.s16 	%p636, %rs4682, 0;
	mov.b32 	%r8845, 48;
	@%p636 bra 	$L__BB8_1346;
	and.b16  	%rs4683, %rs7873, 255;
	setp.eq.s16 	%p637, %rs4683, 0;
	mov.b32 	%r8845, 49;
	@%p637 bra 	$L__BB8_1346;
$L__BB8_1399:
	add.s32 	%r8850, %r8847, %r351;
	add.f64 	%fd177, %fd116, %fd176;
	ld.shared.v2.b32 	{%r4055, %r4056}, [_ZZN3cub18CUB_300001_SM_10006detail6reduce28DeviceReduceSingleTileKernelINS2_10policy_hubI4Study8sum_funcE10Policy1000EN6thrust24THRUST_300001_SM_1000_NS6detail15normal_iteratorINSA_10device_ptrIS5_EEEEPS5_yS6_S5_S5_N4cuda3std3__410__identityEEEvT0_T1_T2_T3_T4_T6_E12temp_storage+392];
	bfe.u32 	%r4057, %r4055, 0, 8;
	cvt.u16.u32 	%rs7722, %r4057;
	ld.shared.v2.b32 	{%r4058, %r4059}, [_ZZN3cub18CUB_300001_SM_10006detail6reduce28DeviceReduceSingleTileKernelINS2_10policy_hubI4Study8sum_funcE10Policy1000EN6thrust24THRUST_300001_SM_1000_NS6detail15normal_iteratorINSA_10device_ptrIS5_EEEEPS5_yS6_S5_S5_N4cuda3std3__410__identityEEEvT0_T1_T2_T3_T4_T6_E12temp_storage+400];
	ld.shared.v2.b32 	{%r4060, %r4061}, [_ZZN3cub18CUB_300001_SM_10006detail6reduce28DeviceReduceSingleTileKernelINS2_10policy_hubI4Study8sum_funcE10Policy1000EN6thrust24THRUST_300001_SM_1000_NS6detail15normal_iteratorINSA_10device_ptrIS5_EEEEPS5_yS6_S5_S5_N4cuda3std3__410__identityEEEvT0_T1_T2_T3_T4_T6_E12temp_storage+408];
	ld.shared.v2.b32 	{%r4062, %r4063}, [_ZZN3cub18CUB_300001_SM_10006detail6reduce28DeviceReduceSingleTileKernelINS2_10policy_hubI4Study8sum_funcE10Policy1000EN6thrust24THRUST_300001_SM_1000_NS6detail15normal_iteratorINSA_10device_ptrIS5_EEEEPS5_yS6_S5_S5_N4cuda3std3__410__identityEEEvT0_T1_T2_T3_T4_T6_E12temp_storage+416];
	ld.shared.v2.b32 	{%r4064, %r4065}, [_ZZN3cub18CUB_300001_SM_10006detail6reduce28DeviceReduceSingleTileKernelINS2_10policy_hubI4Study8sum_funcE10Policy1000EN6thrust24THRUST_300001_SM_1000_NS6detail15normal_iteratorINSA_10device_ptrIS5_EEEEPS5_yS6_S5_S5_N4cuda3std3__410__identityEEEvT0_T1_T2_T3_T4_T6_E12temp_storage+424];
	ld.shared.v2.b32 	{%r4066, %r4067}, [_ZZN3cub18CUB_300001_SM_10006detail6reduce28DeviceReduceSingleTileKernelINS2_10policy_hubI4Study8sum_funcE10Policy1000EN6thrust24THRUST_300001_SM_1000_NS6detail15normal_iteratorINSA_10device_ptrIS5_EEEEPS5_yS6_S5_S5_N4cuda3std3__410__identityEEEvT0_T1_T2_T3_T4_T6_E12temp_storage+432];
	ld.shared.v2.u8 	{%rs4685, %rs4686}, [_ZZN3cub18CUB_300001_SM_10006detail6reduce28DeviceReduceSingleTileKernelINS2_10policy_hubI4Study8sum_funcE10Policy1000EN6thrust24THRUST_300001_SM_1000_NS6detail15normal_iteratorINSA_10device_ptrIS5_EEEEPS5_yS6_S5_S5_N4cuda3std3__410__identityEEEvT0_T1_T2_T3_T4_T6_E12temp_storage+440];
	ld.shared.u32 	%r358, [_ZZN3cub18CUB_300001_SM_10006detail6reduce28DeviceReduceSingleTileKernelINS2_10policy_hubI4Study8sum_funcE10Policy1000EN6thrust24THRUST_300001_SM_1000_NS6detail15normal_iteratorINSA_10device_ptrIS5_EEEEPS5_yS6_S5_S5_N4cuda3std3__410__identityEEEvT0_T1_T2_T3_T4_T6_E12temp_storage+444];
	ld.shared.f64 	%fd120, [_ZZN3cub18CUB_300001_SM_10006detail6reduce28DeviceReduceSingleTileKernelINS2_10policy_hubI4Study8sum_funcE10Policy1000EN6thrust24THRUST_300001_SM_1000_NS6detail15normal_iteratorINSA_10device_ptrIS5_EEEEPS5_yS6_S5_S5_N4cuda3std3__410__identityEEEvT0_T1_T2_T3_T4_T6_E12temp_storage+448];
	cvta.to.local.u64 	%rd58, %rd129;
	cvta.to.local.u64 	%rd59, %rd130;
	and.b16  	%rs4687, %rs7824, 255;
	cvt.u32.u16 	%r4068, %rs7831;
	cvt.u32.u16 	%r4069, %rs7830;
	prmt.b32 	%r4070, %r4069, %r4068, 0x3340U;
	cvt.u32.u16 	%r4071, %rs7829;
	cvt.u32.u16 	%r4072, %rs7828;
	prmt.b32 	%r4073, %r4072, %r4071, 0x3340U;
	prmt.b32 	%r4074, %r4073, %r4070, 0x5410U;
	cvt.u32.u16 	%r4075, %rs7827;
	cvt.u32.u16 	%r4076, %rs7826;
	prmt.b32 	%r4077, %r4076, %r4075, 0x3340U;
	cvt.u32.u16 	%r4078, %rs7825;
	cvt.u32.u16 	%r4079, %rs7824;
	prmt.b32 	%r4080, %r4079, %r4078, 0x3340U;
	prmt.b32 	%r4081, %r4080, %r4077, 0x5410U;
	st.local.v2.b32 	[%rd58], {%r4081, %r4074};
	cvt.u32.u16 	%r4082, %rs7839;
	cvt.u32.u16 	%r4083, %rs7838;
	prmt.b32 	%r4084, %r4083, %r4082, 0x3340U;
	cvt.u32.u16 	%r4085, %rs7837;
	cvt.u32.u16 	%r4086, %rs7836;
	prmt.b32 	%r4087, %r4086, %r4085, 0x3340U;
	prmt.b32 	%r4088, %r4087, %r4084, 0x5410U;
	cvt.u32.u16 	%r4089, %rs7835;
	cvt.u32.u16 	%r4090, %rs7834;
	prmt.b32 	%r4091, %r4090, %r4089, 0x3340U;
	cvt.u32.u16 	%r4092, %rs7833;
	cvt.u32.u16 	%r4093, %rs7832;
	prmt.b32 	%r4094, %r4093, %r4092, 0x3340U;
	prmt.b32 	%r4095, %r4094, %r4091, 0x5410U;
	st.local.v2.b32 	[%rd58+8], {%r4095, %r4088};
	cvt.u32.u16 	%r4096, %rs7847;
	cvt.u32.u16 	%r4097, %rs7846;
	prmt.b32 	%r4098, %r4097, %r4096, 0x3340U;
	cvt.u32.u16 	%r4099, %rs7845;
	cvt.u32.u16 	%r4100, %rs7844;
	prmt.b32 	%r4101, %r4100, %r4099, 0x3340U;
	prmt.b32 	%r4102, %r4101, %r4098, 0x5410U;
	cvt.u32.u16 	%r4103, %rs7843;
	cvt.u32.u16 	%r4104, %rs7842;
	prmt.b32 	%r4105, %r4104, %r4103, 0x3340U;
	cvt.u32.u16 	%r4106, %rs7841;
	cvt.u32.u16 	%r4107, %rs7840;
	prmt.b32 	%r4108, %r4107, %r4106, 0x3340U;
	prmt.b32 	%r4109, %r4108, %r4105, 0x5410U;
	st.local.v2.b32 	[%rd58+16], {%r4109, %r4102};
	cvt.u32.u16 	%r4110, %rs7855;
	cvt.u32.u16 	%r4111, %rs7854;
	prmt.b32 	%r4112, %r4111, %r4110, 0x3340U;
	cvt.u32.u16 	%r4113, %rs7853;
	cvt.u32.u16 	%r4114, %rs7852;
	prmt.b32 	%r4115, %r4114, %r4113, 0x3340U;
	prmt.b32 	%r4116, %r4115, %r4112, 0x5410U;
	cvt.u32.u16 	%r4117, %rs7851;
	cvt.u32.u16 	%r4118, %rs7850;
	prmt.b32 	%r4119, %r4118, %r4117, 0x3340U;
	cvt.u32.u16 	%r4120, %rs7849;
	cvt.u32.u16 	%r4121, %rs7848;
	prmt.b32 	%r4122, %r4121, %r4120, 0x3340U;
	prmt.b32 	%r4123, %r4122, %r4119, 0x5410U;
	st.local.v2.b32 	[%rd58+24], {%r4123, %r4116};
	cvt.u32.u16 	%r4124, %rs7863;
	cvt.u32.u16 	%r4125, %rs7862;
	prmt.b32 	%r4126, %r4125, %r4124, 0x3340U;
	cvt.u32.u16 	%r4127, %rs7861;
	cvt.u32.u16 	%r4128, %rs7860;
	prmt.b32 	%r4129, %r4128, %r4127, 0x3340U;
	prmt.b32 	%r4130, %r4129, %r4126, 0x5410U;
	cvt.u32.u16 	%r4131, %rs7859;
	cvt.u32.u16 	%r4132, %rs7858;
	prmt.b32 	%r4133, %r4132, %r4131, 0x3340U;
	cvt.u32.u16 	%r4134, %rs7857;
	cvt.u32.u16 	%r4135, %rs7856;
	prmt.b32 	%r4136, %r4135, %r4134, 0x3340U;
	prmt.b32 	%r4137, %r4136, %r4133, 0x5410U;
	st.local.v2.b32 	[%rd58+32], {%r4137, %r4130};
	cvt.u32.u16 	%r4138, %rs7871;
	cvt.u32.u16 	%r4139, %rs7870;
	prmt.b32 	%r4140, %r4139, %r4138, 0x3340U;
	cvt.u32.u16 	%r4141, %rs7869;
	cvt.u32.u16 	%r4142, %rs7868;
	prmt.b32 	%r4143, %r4142, %r4141, 0x3340U;
	prmt.b32 	%r4144, %r4143, %r4140, 0x5410U;
	cvt.u32.u16 	%r4145, %rs7867;
	cvt.u32.u16 	%r4146, %rs7866;
	prmt.b32 	%r4147, %r4146, %r4145, 0x3340U;
	cvt.u32.u16 	%r4148, %rs7865;
	cvt.u32.u16 	%r4149, %rs7864;
	prmt.b32 	%r4150, %r4149, %r4148, 0x3340U;
	prmt.b32 	%r4151, %r4150, %r4147, 0x5410U;
	st.local.v2.b32 	[%rd58+40], {%r4151, %r4144};
	st.local.v2.u8 	[%rd58+48], {%rs7872, %rs7873};
	st.local.u32 	[%rd58+52], %r8850;
	st.local.f64 	[%rd58+56], %fd177;
	st.local.v2.b32 	[%rd59], {%r4055, %r4056};
	st.local.v2.b32 	[%rd59+8], {%r4058, %r4059};
	st.local.v2.b32 	[%rd59+16], {%r4060, %r4061};
	st.local.v2.b32 	[%rd59+24], {%r4062, %r4063};
	st.local.v2.b32 	[%rd59+32], {%r4064, %r4065};
	st.local.v2.b32 	[%rd59+40], {%r4066, %r4067};
	st.local.v2.u8 	[%rd59+48], {%rs4685, %rs4686};
	st.local.u32 	[%rd59+52], %r358;
	st.local.f64 	[%rd59+56], %fd120;
	setp.ne.s16 	%p640, %rs4687, 0;
	mov.b32 	%r8848, 0;
	@%p640 bra 	$L__BB8_1404;
$L__BB8_1400:
	and.b16  	%rs4737, %rs7722, 255;
	setp.eq.s16 	%p690, %rs4737, 0;
	@%p690 bra 	$L__BB8_1453;
	mov.b32 	%r8849, 0;
$L__BB8_1402:
	add.s32 	%r4202, %r8849, %r8848;
	cvt.u64.u32 	%rd161, %r4202;
	add.s64 	%rd162, %rd58, %rd161;
	st.local.u8 	[%rd162], %rs7722;
	add.s32 	%r361, %r8849, 1;
	cvt.u64.u32 	%rd163, %r8849;
	add.s64 	%rd164, %rd59, %rd163;
	ld.local.u8 	%rs7722, [%rd164+1];
	setp.ne.s16 	%p691, %rs7722, 0;
	mov.u32 	%r8849, %r361;
	@%p691 bra 	$L__BB8_1402;
	ld.local.u32 	%r8850, [%rd58+52];
	ld.local.f64 	%fd177, [%rd58+56];
	ld.local.v2.b32 	{%r4203, %r4204}, [%rd58];
	bfe.u32 	%r4205, %r4203, 0, 8;
	cvt.u16.u32 	%rs7824, %r4205;
	bfe.u32 	%r4206, %r4203, 8, 8;
	cvt.u16.u32 	%rs7825, %r4206;
	bfe.u32 	%r4207, %r4203, 16, 8;
	cvt.u16.u32 	%rs7826, %r4207;
	bfe.u32 	%r4208, %r4203, 24, 8;
	cvt.u16.u32 	%rs7827, %r4208;
	bfe.u32 	%r4209, %r4204, 0, 8;
	cvt.u16.u32 	%rs7828, %r4209;
	bfe.u32 	%r4210, %r4204, 8, 8;
	cvt.u16.u32 	%rs7829, %r4210;
	bfe.u32 	%r4211, %r4204, 16, 8;
	cvt.u16.u32 	%rs7830, %r4211;
	bfe.u32 	%r4212, %r4204, 24, 8;
	cvt.u16.u32 	%rs7831, %r4212;
	ld.local.v2.b32 	{%r4213, %r4214}, [%rd58+8];
	bfe.u32 	%r4215, %r4213, 0, 8;
	cvt.u16.u32 	%rs7832, %r4215;
	bfe.u32 	%r4216, %r4213, 8, 8;
	cvt.u16.u32 	%rs7833, %r4216;
	bfe.u32 	%r4217, %r4213, 16, 8;
	cvt.u16.u32 	%rs7834, %r4217;
	bfe.u32 	%r4218, %r4213, 24, 8;
	cvt.u16.u32 	%rs7835, %r4218;
	bfe.u32 	%r4219, %r4214, 0, 8;
	cvt.u16.u32 	%rs7836, %r4219;
	bfe.u32 	%r4220, %r4214, 8, 8;
	cvt.u16.u32 	%rs7837, %r4220;
	bfe.u32 	%r4221, %r4214, 16, 8;
	cvt.u16.u32 	%rs7838, %r4221;
	bfe.u32 	%r4222, %r4214, 24, 8;
	cvt.u16.u32 	%rs7839, %r4222;
	ld.local.v2.b32 	{%r4223, %r4224}, [%rd58+16];
	bfe.u32 	%r4225, %r4223, 0, 8;
	cvt.u16.u32 	%rs7840, %r4225;
	bfe.u32 	%r4226, %r4223, 8, 8;
	cvt.u16.u32 	%rs7841, %r4226;
	bfe.u32 	%r4227, %r4223, 16, 8;
	cvt.u16.u32 	%rs7842, %r4227;
	bfe.u32 	%r4228, %r4223, 24, 8;
	cvt.u16.u32 	%rs7843, %r4228;
	bfe.u32 	%r4229, %r4224, 0, 8;
	cvt.u16.u32 	%rs7844, %r4229;
	bfe.u32 	%r4230, %r4224, 8, 8;
	cvt.u16.u32 	%rs7845, %r4230;
	bfe.u32 	%r4231, %r4224, 16, 8;
	cvt.u16.u32 	%rs7846, %r4231;
	bfe.u32 	%r4232, %r4224, 24, 8;
	cvt.u16.u32 	%rs7847, %r4232;
	ld.local.v2.b32 	{%r4233, %r4234}, [%rd58+24];
	bfe.u32 	%r4235, %r4233, 0, 8;
	cvt.u16.u32 	%rs7848, %r4235;
	bfe.u32 	%r4236, %r4233, 8, 8;
	cvt.u16.u32 	%rs7849, %r4236;
	bfe.u32 	%r4237, %r4233, 16, 8;
	cvt.u16.u32 	%rs7850, %r4237;
	bfe.u32 	%r4238, %r4233, 24, 8;
	cvt.u16.u32 	%rs7851, %r4238;
	bfe.u32 	%r4239, %r4234, 0, 8;
	cvt.u16.u32 	%rs7852, %r4239;
	bfe.u32 	%r4240, %r4234, 8, 8;
	cvt.u16.u32 	%rs7853, %r4240;
	bfe.u32 	%r4241, %r4234, 16, 8;
	cvt.u16.u32 	%rs7854, %r4241;
	bfe.u32 	%r4242, %r4234, 24, 8;
	cvt.u16.u32 	%rs7855, %r4242;
	ld.local.v2.b32 	{%r4243, %r4244}, [%rd58+32];
	bfe.u32 	%r4245, %r4243, 0, 8;
	cvt.u16.u32 	%rs7856, %r4245;
	bfe.u32 	%r4246, %r4243, 8, 8;
	cvt.u16.u32 	%rs7857, %r4246;
	bfe.u32 	%r4247, %r4243, 16, 8;
	cvt.u16.u32 	%rs7858, %r4247;
	bfe.u32 	%r4248, %r4243, 24, 8;
	cvt.u16.u32 	%rs7859, %r4248;
	bfe.u32 	%r4249, %r4244, 0, 8;
	cvt.u16.u32 	%rs7860, %r4249;
	bfe.u32 	%r4250, %r4244, 8, 8;
	cvt.u16.u32 	%rs7861, %r4250;
	bfe.u32 	%r4251, %r4244, 16, 8;
	cvt.u16.u32 	%rs7862, %r4251;
	bfe.u32 	%r4252, %r4244, 24, 8;
	cvt.u16.u32 	%rs7863, %r4252;
	ld.local.v2.b32 	{%r4253, %r4254}, [%rd58+40];
	bfe.u32 	%r4255, %r4253, 0, 8;
	cvt.u16.u32 	%rs7864, %r4255;
	bfe.u32 	%r4256, %r4253, 8, 8;
	cvt.u16.u32 	%rs7865, %r4256;
	bfe.u32 	%r4257, %r4253, 16, 8;
	cvt.u16.u32 	%rs7866, %r4257;
	bfe.u32 	%r4258, %r4253, 24, 8;
	cvt.u16.u32 	%rs7867, %r4258;
	bfe.u32 	%r4259, %r4254, 0, 8;
	cvt.u16.u32 	%rs7868, %r4259;
	bfe.u32 	%r4260, %r4254, 8, 8;
	cvt.u16.u32 	%rs7869, %r4260;
	bfe.u32 	%r4261, %r4254, 16, 8;
	cvt.u16.u32 	%rs7870, %r4261;
	bfe.u32 	%r4262, %r4254, 24, 8;
	cvt.u16.u32 	%rs7871, %r4262;
	ld.local.v2.u8 	{%rs7872, %rs7873}, [%rd58+48];
	bra.uni 	$L__BB8_1453;
$L__BB8_1404:
	and.b16  	%rs4688, %rs7825, 255;
	setp.eq.s16 	%p641, %rs4688, 0;
	mov.b32 	%r8848, 1;
	@%p641 bra 	$L__BB8_1400;
	and.b16  	%rs4689, %rs7826, 255;
	setp.eq.s16 	%p642, %rs4689, 0;
	mov.b32 	%r8848, 2;
	@%p642 bra 	$L__BB8_1400;
	and.b16  	%rs4690, %rs7827, 255;
	setp.eq.s16 	%p643, %rs4690, 0;
	mov.b32 	%r8848, 3;
	@%p643 bra 	$L__BB8_1400;
	and.b16  	%rs4691, %rs7828, 255;
	setp.eq.s16 	%p644, %rs4691, 0;
	mov.b32 	%r8848, 4;
	@%p644 bra 	$L__BB8_1400;
	and.b16  	%rs4692, %rs7829, 255;
	setp.eq.s16 	%p645, %rs4692, 0;
	mov.b32 	%r8848, 5;
	@%p645 bra 	$L__BB8_1400;
	and.b16  	%rs4693, %rs7830, 255;
	setp.eq.s16 	%p646, %rs4693, 0;
	mov.b32 	%r8848, 6;
	@%p646 bra 	$L__BB8_1400;
	and.b16  	%rs4694, %rs7831, 255;
	setp.eq.s16 	%p647, %rs4694, 0;
	mov.b32 	%r8848, 7;
	@%p647 bra 	$L__BB8_1400;
	and.b16  	%rs4695, %rs7832, 255;
	setp.eq.s16 	%p648, %rs4695, 0;
	mov.b32 	%r8848, 8;
	@%p648 bra 	$L__BB8_1400;
	and.b16  	%rs4696, %rs7833, 255;
	setp.eq.s16 	%p649, %rs4696, 0;
	mov.b32 	%r8848, 9;
	@%p649 bra 	$L__BB8_1400;
	and.b16  	%rs4697, %rs7834, 255;
	setp.eq.s16 	%p650, %rs4697, 0;
	mov.b32 	%r8848, 10;
	@%p650 bra 	$L__BB8_1400;
	and.b16  	%rs4698, %rs7835, 255;
	setp.eq.s16 	%p651, %rs4698, 0;
	mov.b32 	%r8848, 11;
	@%p651 bra 	$L__BB8_1400;
	and.b16  	%rs4699, %rs7836, 255;
	setp.eq.s16 	%p652, %rs4699, 0;
	mov.b32 	%r8848, 12;
	@%p652 bra 	$L__BB8_1400;
	and.b16  	%rs4700, %rs7837, 255;
	setp.eq.s16 	%p653, %rs4700, 0;
	mov.b32 	%r8848, 13;
	@%p653 bra 	$L__BB8_1400;
	and.b16  	%rs4701, %rs7838, 255;
	setp.eq.s16 	%p654, %rs4701, 0;
	mov.b32 	%r8848, 14;
	@%p654 bra 	$L__BB8_1400;
	and.b16  	%rs4702, %rs7839, 255;
	setp.eq.s16 	%p655, %rs4702, 0;
	mov.b32 	%r8848, 15;
	@%p655 bra 	$L__BB8_1400;
	and.b16  	%rs4703, %rs7840, 255;
	setp.eq.s16 	%p656, %rs4703, 0;
	mov.b32 	%r8848, 16;
	@%p656 bra 	$L__BB8_1400;
	and.b16  	%rs4704, %rs7841, 255;
	setp.eq.s16 	%p657, %rs4704, 0;
	mov.b32 	%r8848, 17;
	@%p657 bra 	$L__BB8_1400;
	and.b16  	%rs4705, %rs7842, 255;
	setp.eq.s16 	%p658, %rs4705, 0;
	mov.b32 	%r8848, 18;
	@%p658 bra 	$L__BB8_1400;
	and.b16  	%rs4706, %rs7843, 255;
	setp.eq.s16 	%p659, %rs4706, 0;
	mov.b32 	%r8848, 19;
	@%p659 bra 	$L__BB8_1400;
	and.b16  	%rs4707, %rs7844, 255;
	setp.eq.s16 	%p660, %rs4707, 0;
	mov.b32 	%r8848, 20;
	@%p660 bra 	$L__BB8_1400;
	and.b16  	%rs4708, %rs7845, 255;
	setp.eq.s16 	%p661, %rs4708, 0;
	mov.b32 	%r8848, 21;
	@%p661 bra 	$L__BB8_1400;
	and.b16  	%rs4709, %rs7846, 255;
	setp.eq.s16 	%p662, %rs4709, 0;
	mov.b32 	%r8848, 22;
	@%p662 bra 	$L__BB8_1400;
	and.b16  	%rs4710, %rs7847, 255;
	setp.eq.s16 	%p663, %rs4710, 0;
	mov.b32 	%r8848, 23;
	@%p663 bra 	$L__BB8_1400;
	and.b16  	%rs4711, %rs7848, 255;
	setp.eq.s16 	%p664, %rs4711, 0;
	mov.b32 	%r8848, 24;
	@%p664 bra 	$L__BB8_1400;
	and.b16  	%rs4712, %rs7849, 255;
	setp.eq.s16 	%p665, %rs4712, 0;
	mov.b32 	%r8848, 25;
	@%p665 bra 	$L__BB8_1400;
	and.b16  	%rs4713, %rs7850, 255;
	setp.eq.s16 	%p666, %rs4713, 0;
	mov.b32 	%r8848, 26;
	@%p666 bra 	$L__BB8_1400;
	and.b16  	%rs4714, %rs7851, 255;
	setp.eq.s16 	%p667, %rs4714, 0;
	mov.b32 	%r8848, 27;
	@%p667 bra 	$L__BB8_1400;
	and.b16  	%rs4715, %rs7852, 255;
	setp.eq.s16 	%p668, %rs4715, 0;
	mov.b32 	%r8848, 28;
	@%p668 bra 	$L__BB8_1400;
	and.b16  	%rs4716, %rs7853, 255;
	setp.eq.s16 	%p669, %rs4716, 0;
	mov.b32 	%r8848, 29;
	@%p669 bra 	$L__BB8_1400;
	and.b16  	%rs4717, %rs7854, 255;
	setp.eq.s16 	%p670, %rs4717, 0;
	mov.b32 	%r8848, 30;
	@%p670 bra 	$L__BB8_1400;
	and.b16  	%rs4718, %rs7855, 255;
	setp.eq.s16 	%p671, %rs4718, 0;
	mov.b32 	%r8848, 31;
	@%p671 bra 	$L__BB8_1400;
	and.b16  	%rs4719, %rs7856, 255;
	setp.eq.s16 	%p672, %rs4719, 0;
	mov.b32 	%r8848, 32;
	@%p672 bra 	$L__BB8_1400;
	and.b16  	%rs4720, %rs7857, 255;
	setp.eq.s16 	%p673, %rs4720, 0;
	mov.b32 	%r8848, 33;
	@%p673 bra 	$L__BB8_1400;
	and.b16  	%rs4721, %rs7858, 255;
	setp.eq.s16 	%p674, %rs4721, 0;
	mov.b32 	%r8848, 34;
	@%p674 bra 	$L__BB8_1400;
	and.b16  	%rs4722, %rs7859, 255;
	setp.eq.s16 	%p675, %rs4722, 0;
	mov.b32 	%r8848, 35;
	@%p675 bra 	$L__BB8_1400;
	and.b16  	%rs4723, %rs7860, 255;
	setp.eq.s16 	%p676, %rs4723, 0;
	mov.b32 	%r8848, 36;
	@%p676 bra 	$L__BB8_1400;
	and.b16  	%rs4724, %rs7861, 255;
	setp.eq.s16 	%p677, %rs4724, 0;
	mov.b32 	%r8848, 37;
	@%p677 bra 	$L__BB8_1400;
	and.b16  	%rs4725, %rs7862, 255;
	setp.eq.s16 	%p678, %rs4725, 0;
	mov.b32 	%r8848, 38;
	@%p678 bra 	$L__BB8_1400;
	and.b16  	%rs4726, %rs7863, 255;
	setp.eq.s16 	%p679, %rs4726, 0;
	mov.b32 	%r8848, 39;
	@%p679 bra 	$L__BB8_1400;
	and.b16  	%rs4727, %rs7864, 255;
	setp.eq.s16 	%p680, %rs4727, 0;
	mov.b32 	%r8848, 40;
	@%p680 bra 	$L__BB8_1400;
	and.b16  	%rs4728, %rs7865, 255;
	setp.eq.s16 	%p681, %rs4728, 0;
	mov.b32 	%r8848, 41;
	@%p681 bra 	$L__BB8_1400;
	and.b16  	%rs4729, %rs7866, 255;
	setp.eq.s16 	%p682, %rs4729, 0;
	mov.b32 	%r8848, 42;
	@%p682 bra 	$L__BB8_1400;
	and.b16  	%rs4730, %rs7867, 255;
	setp.eq.s16 	%p683, %rs4730, 0;
	mov.b32 	%r8848, 43;
	@%p683 bra 	$L__BB8_1400;
	and.b16  	%rs4731, %rs7868, 255;
	setp.eq.s16 	%p684, %rs4731, 0;
	mov.b32 	%r8848, 44;
	@%p684 bra 	$L__BB8_1400;
	and.b16  	%rs4732, %rs7869, 255;
	setp.eq.s16 	%p685, %rs4732, 0;
	mov.b32 	%r8848, 45;
	@%p685 bra 	$L__BB8_1400;
	and.b16  	%rs4733, %rs7870, 255;
	setp.eq.s16 	%p686, %rs4733, 0;
	mov.b32 	%r8848, 46;
	@%p686 bra 	$L__BB8_1400;
	and.b16  	%rs4734, %rs7871, 255;
	setp.eq.s16 	%p687, %rs4734, 0;
	mov.b32 	%r8848, 47;
	@%p687 bra 	$L__BB8_1400;
	and.b16  	%rs4735, %rs7872, 255;
	setp.eq.s16 	%p688, %rs4735, 0;
	mov.b32 	%r8848, 48;
	@%p688 bra 	$L__BB8_1400;
	and.b16  	%rs4736, %rs7873, 255;
	setp.eq.s16 	%p689, %rs4736, 0;
	mov.b32 	%r8848, 49;
	@%p689 bra 	$L__BB8_1400;
$L__BB8_1453:
	add.s32 	%r8853, %r8850, %r358;
	add.f64 	%fd178, %fd120, %fd177;
	ld.shared.v2.b32 	{%r4264, %r4265}, [_ZZN3cub18CUB_300001_SM_10006detail6reduce28DeviceReduceSingleTileKernelINS2_10policy_hubI4Study8sum_funcE10Policy1000EN6thrust24THRUST_300001_SM_1000_NS6detail15normal_iteratorINSA_10device_ptrIS5_EEEEPS5_yS6_S5_S5_N4cuda3std3__410__identityEEEvT0_T1_T2_T3_T4_T6_E12temp_storage+456];
	bfe.u32 	%r4266, %r4264, 0, 8;
	cvt.u16.u32 	%rs7773, %r4266;
	ld.shared.v2.b32 	{%r4267, %r4268}, [_ZZN3cub18CUB_300001_SM_10006detail6reduce28DeviceReduceSingleTileKernelINS2_10policy_hubI4Study8sum_funcE10Policy1000EN6thrust24THRUST_300001_SM_1000_NS6detail15normal_iteratorINSA_10device_ptrIS5_EEEEPS5_yS6_S5_S5_N4cuda3std3__410__identityEEEvT0_T1_T2_T3_T4_T6_E12temp_storage+464];
	ld.shared.v2.b32 	{%r4269, %r4270}, [_ZZN3cub18CUB_300001_SM_10006detail6reduce28DeviceReduceSingleTileKernelINS2_10policy_hubI4Study8sum_funcE10Policy1000EN6thrust24THRUST_300001_SM_1000_NS6detail15normal_iteratorINSA_10device_ptrIS5_EEEEPS5_yS6_S5_S5_N4cuda3std3__410__identityEEEvT0_T1_T2_T3_T4_T6_E12temp_storage+472];
	ld.shared.v2.b32 	{%r4271, %r4272}, [_ZZN3cub18CUB_300001_SM_10006detail6reduce28DeviceReduceSingleTileKernelINS2_10policy_hubI4Study8sum_funcE10Policy1000EN6thrust24THRUST_300001_SM_1000_NS6detail15normal_iteratorINSA_10device_ptrIS5_EEEEPS5_yS6_S5_S5_N4cuda3std3__410__identityEEEvT0_T1_T2_T3_T4_T6_E12temp_storage+480];
	ld.shared.v2.b32 	{%r4273, %r4274}, [_ZZN3cub18CUB_300001_SM_10006detail6reduce28DeviceReduceSingleTileKernelINS2_10policy_hubI4Study8sum_funcE10Policy1000EN6thrust24THRUST_300001_SM_1000_NS6detail15normal_iteratorINSA_10device_ptrIS5_EEEEPS5_yS6_S5_S5_N4cuda3std3__410__identityEEEvT0_T1_T2_T3_T4_T6_E12temp_storage+488];
	ld.shared.v2.b32 	{%r4275, %r4276}, [_ZZN3cub18CUB_300001_SM_10006detail6reduce28DeviceReduceSingleTileKernelINS2_10policy_hubI4Study8sum_funcE10Policy1000EN6thrust24THRUST_300001_SM_1000_NS6detail15normal_iteratorINSA_10device_ptrIS5_EEEEPS5_yS6_S5_S5_N4cuda3std3__410__identityEEEvT0_T1_T2_T3_T4_T6_E12temp_storage+496];
	ld.shared.v2.u8 	{%rs4738, %rs4739}, [_ZZN3cub18CUB_300001_SM_10006detail6reduce28DeviceReduceSingleTileKernelINS2_10policy_hubI4Study8sum_funcE10Policy1000EN6thrust24THRUST_300001_SM_1000_NS6detail15normal_iteratorINSA_10device_ptrIS5_EEEEPS5_yS6_S5_S5_N4cuda3std3__410__identityEEEvT0_T1_T2_T3_T4_T6_E12temp_storage+504];
	ld.shared.u32 	%r365, [_ZZN3cub18CUB_300001_SM_10006detail6reduce28DeviceReduceSingleTileKernelINS2_10policy_hubI4Study8sum_funcE10Policy1000EN6thrust24THRUST_300001_SM_1000_NS6detail15normal_iteratorINSA_10device_ptrIS5_EEEEPS5_yS6_S5_S5_N4cuda3std3__410__identityEEEvT0_T1_T2_T3_T4_T6_E12temp_storage+508];
	ld.shared.f64 	%fd124, [_ZZN3cub18CUB_300001_SM_10006detail6reduce28DeviceReduceSingleTileKernelINS2_10policy_hubI4Study8sum_funcE10Policy1000EN6thrust24THRUST_300001_SM_1000_NS6detail15normal_iteratorINSA_10device_ptrIS5_EEEEPS5_yS6_S5_S5_N4cuda3std3__410__identityEEEvT0_T1_T2_T3_T4_T6_E12temp_storage+512];
	cvta.to.local.u64 	%rd60, %rd129;
	cvta.to.local.u64 	%rd61, %rd130;
	and.b16  	%rs4740, %rs7824, 255;
	cvt.u32.u16 	%r4277, %rs7831;
	cvt.u32.u16 	%r4278, %rs7830;
	prmt.b32 	%r4279, %r4278, %r4277, 0x3340U;
	cvt.u32.u16 	%r4280, %rs7829;
	cvt.u32.u16 	%r4281, %rs7828;
	prmt.b32 	%r4282, %r4281, %r4280, 0x3340U;
	prmt.b32 	%r4283, %r4282, %r4279, 0x5410U;
	cvt.u32.u16 	%r4284, %rs7827;
	cvt.u32.u16 	%r4285, %rs7826;
	prmt.b32 	%r4286, %r4285, %r4284, 0x3340U;
	cvt.u32.u16 	%r4287, %rs7825;
	cvt.u32.u16 	%r4288, %rs7824;
	prmt.b32 	%r4289, %r4288, %r4287, 0x3340U;
	prmt.b32 	%r4290, %r4289, %r4286, 0x5410U;
	st.local.v2.b32 	[%rd60], {%r4290, %r4283};
	cvt.u32.u16 	%r4291, %rs7839;
	cvt.u32.u16 	%r4292, %rs7838;
	prmt.b32 	%r4293, %r4292, %r4291, 0x3340U;
	cvt.u32.u16 	%r4294, %rs7837;
	cvt.u32.u16 	%r4295, %rs7836;
	prmt.b32 	%r4296, %r4295, %r4294, 0x3340U;
	prmt.b32 	%r4297, %r4296, %r4293, 0x5410U;
	cvt.u32.u16 	%r4298, %rs7835;
	cvt.u32.u16 	%r4299, %rs7834;
	prmt.b32 	%r4300, %r4299, %r4298, 0x3340U;
	cvt.u32.u16 	%r4301, %rs7833;
	cvt.u32.u16 	%r4302, %rs7832;
	prmt.b32 	%r4303, %r4302, %r4301, 0x3340U;
	prmt.b32 	%r4304, %r4303, %r4300, 0x5410U;
	st.local.v2.b32 	[%rd60+8], {%r4304, %r4297};
	cvt.u32.u16 	%r4305, %rs7847;
	cvt.u32.u16 	%r4306, %rs7846;
	prmt.b32 	%r4307, %r4306, %r4305, 0x3340U;
	cvt.u32.u16 	%r4308, %rs7845;
	cvt.u32.u16 	%r4309, %rs7844;
	prmt.b32 	%r4310, %r4309, %r4308, 0x3340U;
	prmt.b32 	%r4311, %r4310, %r4307, 0x5410U;
	cvt.u32.u16 	%r4312, %rs7843;
	cvt.u32.u16 	%r4313, %rs7842;
	prmt.b32 	%r4314, %r4313, %r4312, 0x3340U;
	cvt.u32.u16 	%r4315, %rs7841;
	cvt.u32.u16 	%r4316, %rs7840;
	prmt.b32 	%r4317, %r4316, %r4315, 0x3340U;
	prmt.b32 	%r4318, %r4317, %r4314, 0x5410U;
	st.local.v2.b32 	[%rd60+16], {%r4318, %r4311};
	cvt.u32.u16 	%r4319, %rs7855;
	cvt.u32.u16 	%r4320, %rs7854;
	prmt.b32 	%r4321, %r4320, %r4319, 0x3340U;
	cvt.u32.u16 	%r4322, %rs7853;
	cvt.u32.u16 	%r4323, %rs7852;
	prmt.b32 	%r4324, %r4323, %r4322, 0x3340U;
	prmt.b32 	%r4325, %r4324, %r4321, 0x5410U;
	cvt.u32.u16 	%r4326, %rs7851;
	cvt.u32.u16 	%r4327, %rs7850;
	prmt.b32 	%r4328, %r4327, %r4326, 0x3340U;
	cvt.u32.u16 	%r4329, %rs7849;
	cvt.u32.u16 	%r4330, %rs7848;
	prmt.b32 	%r4331, %r4330, %r4329, 0x3340U;
	prmt.b32 	%r4332, %r4331, %r4328, 0x5410U;
	st.local.v2.b32 	[%rd60+24], {%r4332, %r4325};
	cvt.u32.u16 	%r4333, %rs7863;
	cvt.u32.u16 	%r4334, %rs7862;
	prmt.b32 	%r4335, %r4334, %r4333, 0x3340U;
	cvt.u32.u16 	%r4336, %rs7861;
	cvt.u32.u16 	%r4337, %rs7860;
	prmt.b32 	%r4338, %r4337, %r4336, 0x3340U;
	prmt.b32 	%r4339, %r4338, %r4335, 0x5410U;
	cvt.u32.u16 	%r4340, %rs7859;
	cvt.u32.u16 	%r4341, %rs7858;
	prmt.b32 	%r4342, %r4341, %r4340, 0x3340U;
	cvt.u32.u16 	%r4343, %rs7857;
	cvt.u32.u16 	%r4344, %rs7856;
	prmt.b32 	%r4345, %r4344, %r4343, 0x3340U;
	prmt.b32 	%r4346, %r4345, %r4342, 0x5410U;
	st.local.v2.b32 	[%rd60+32], {%r4346, %r4339};
	cvt.u32.u16 	%r4347, %rs7871;
	cvt.u32.u16 	%r4348, %rs7870;
	prmt.b32 	%r4349, %r4348, %r4347, 0x3340U;
	cvt.u32.u16 	%r4350, %rs7869;
	cvt.u32.u16 	%r4351, %rs7868;
	prmt.b32 	%r4352, %r4351, %r4350, 0x3340U;
	prmt.b32 	%r4353, %r4352, %r4349, 0x5410U;
	cvt.u32.u16 	%r4354, %rs7867;
	cvt.u32.u16 	%r4355, %rs7866;
	prmt.b32 	%r4356, %r4355, %r4354, 0x3340U;
	cvt.u32.u16 	%r4357, %rs7865;
	cvt.u32.u16 	%r4358, %rs7864;
	prmt.b32 	%r4359, %r4358, %r4357, 0x3340U;
	prmt.b32 	%r4360, %r4359, %r4356, 0x5410U;
	st.local.v2.b32 	[%rd60+40], {%r4360, %r4353};
	st.local.v2.u8 	[%rd60+48], {%rs7872, %rs7873};
	st.local.u32 	[%rd60+52], %r8853;
	st.local.f64 	[%rd60+56], %fd178;
	st.local.v2.b32 	[%rd61], {%r4264, %r4265};
	st.local.v2.b32 	[%rd61+8], {%r4267, %r4268};
	st.local.v2.b32 	[%rd61+16], {%r4269, %r4270};
	st.local.v2.b32 	[%rd61+24], {%r4271, %r4272};
	st.local.v2.b32 	[%rd61+32], {%r4273, %r4274};
	st.local.v2.b32 	[%rd61+40], {%r4275, %r4276};
	st.local.v2.u8 	[%rd61+48], {%rs4738, %rs4739};
	st.local.u32 	[%rd61+52], %r365;
	st.local.f64 	[%rd61+56], %fd124;
	setp.ne.s16 	%p692, %rs4740, 0;
	mov.b32 	%r8851, 0;
	@%p692 bra 	$L__BB8_1458;
$L__BB8_1454:
	and.b16  	%rs4790, %rs7773, 255;
	setp.eq.s16 	%p742, %rs4790, 0;
	@%p742 bra 	$L__BB8_1507;
	mov.b32 	%r8852, 0;
$L__BB8_1456:
	add.s32 	%r4411, %r8852, %r8851;
	cvt.u64.u32 	%rd167, %r4411;
	add.s64 	%rd168, %rd60, %rd167;
	st.local.u8 	[%rd168], %rs7773;
	add.s32 	%r368, %r8852, 1;
	cvt.u64.u32 	%rd169, %r8852;
	add.s64 	%rd170, %rd61, %rd169;
	ld.local.u8 	%rs7773, [%rd170+1];
	setp.ne.s16 	%p743, %rs7773, 0;
	mov.u32 	%r8852, %r368;
	@%p743 bra 	$L__BB8_1456;
	ld.local.u32 	%r8853, [%rd60+52];
	ld.local.f64 	%fd178, [%rd60+56];
	ld.local.v2.b32 	{%r4412, %r4413}, [%rd60];
	bfe.u32 	%r4414, %r4412, 0, 8;
	cvt.u16.u32 	%rs7824, %r4414;
	bfe.u32 	%r4415, %r4412, 8, 8;
	cvt.u16.u32 	%rs7825, %r4415;
	bfe.u32 	%r4416, %r4412, 16, 8;
	cvt.u16.u32 	%rs7826, %r4416;
	bfe.u32 	%r4417, %r4412, 24, 8;
	cvt.u16.u32 	%rs7827, %r4417;
	bfe.u32 	%r4418, %r4413, 0, 8;
	cvt.u16.u32 	%rs7828, %r4418;
	bfe.u32 	%r4419, %r4413, 8, 8;
	cvt.u16.u32 	%rs7829, %r4419;
	bfe.u32 	%r4420, %r4413, 16, 8;
	cvt.u16.u32 	%rs7830, %r4420;
	bfe.u32 	%r4421, %r4413, 24, 8;
	cvt.u16.u32 	%rs7831, %r4421;
	ld.local.v2.b32 	{%r4422, %r4423}, [%rd60+8];
	bfe.u32 	%r4424, %r4422, 0, 8;
	cvt.u16.u32 	%rs7832, %r4424;
	bfe.u32 	%r4425, %r4422, 8, 8;
	cvt.u16.u32 	%rs7833, %r4425;
	bfe.u32 	%r4426, %r4422, 16, 8;
	cvt.u16.u32 	%rs7834, %r4426;
	bfe.u32 	%r4427, %r4422, 24, 8;
	cvt.u16.u32 	%rs7835, %r4427;
	bfe.u32 	%r4428, %r4423, 0, 8;
	cvt.u16.u32 	%rs7836, %r4428;
	bfe.u32 	%r4429, %r4423, 8, 8;
	cvt.u16.u32 	%rs7837, %r4429;
	bfe.u32 	%r4430, %r4423, 16, 8;
	cvt.u16.u32 	%rs7838, %r4430;
	bfe.u32 	%r4431, %r4423, 24, 8;
	cvt.u16.u32 	%rs7839, %r4431;
	ld.local.v2.b32 	{%r4432, %r4433}, [%rd60+16];
	bfe.u32 	%r4434, %r4432, 0, 8;
	cvt.u16.u32 	%rs7840, %r4434;
	bfe.u32 	%r4435, %r4432, 8, 8;
	cvt.u16.u32 	%rs7841, %r4435;
	bfe.u32 	%r4436, %r4432, 16, 8;
	cvt.u16.u32 	%rs7842, %r4436;
	bfe.u32 	%r4437, %r4432, 24, 8;
	cvt.u16.u32 	%rs7843, %r4437;
	bfe.u32 	%r4438, %r4433, 0, 8;
	cvt.u16.u32 	%rs7844, %r4438;
	bfe.u32 	%r4439, %r4433, 8, 8;
	cvt.u16.u32 	%rs7845, %r4439;
	bfe.u32 	%r4440, %r4433, 16, 8;
	cvt.u16.u32 	%rs7846, %r4440;
	bfe.u32 	%r4441, %r4433, 24, 8;
	cvt.u16.u32 	%rs7847, %r4441;
	ld.local.v2.b32 	{%r4442, %r4443}, [%rd60+24];
	bfe.u32 	%r4444, %r4442, 0, 8;
	cvt.u16.u32 	%rs7848, %r4444;
	bfe.u32 	%r4445, %r4442, 8, 8;
	cvt.u16.u32 	%rs7849, %r4445;
	bfe.u32 	%r4446, %r4442, 16, 8;
	cvt.u16.u32 	%rs7850, %r4446;
	bfe.u32 	%r4447, %r4442, 24, 8;
	cvt.u16.u32 	%rs7851, %r4447;
	bfe.u32 	%r4448, %r4443, 0, 8;
	cvt.u16.u32 	%rs7852, %r4448;
	bfe.u32 	%r4449, %r4443, 8, 8;
	cvt.u16.u32 	%rs7853, %r4449;
	bfe.u32 	%r4450, %r4443, 16, 8;
	cvt.u16.u32 	%rs7854, %r4450;
	bfe.u32 	%r4451, %r4443, 24, 8;
	cvt.u16.u32 	%rs7855, %r4451;
	ld.local.v2.b32 	{%r4452, %r4453}, [%rd60+32];
	bfe.u32 	%r4454, %r4452, 0, 8;
	cvt.u16.u32 	%rs7856, %r4454;
	bfe.u32 	%r4455, %r4452, 8, 8;
	cvt.u16.u32 	%rs7857, %r4455;
	bfe.u32 	%r4456, %r4452, 16, 8;
	cvt.u16.u32 	%rs7858, %r4456;
	bfe.u32 	%r4457, %r4452, 24, 8;
	cvt.u16.u32 	%rs7859, %r4457;
	bfe.u32 	%r4458, %r4453, 0, 8;
	cvt.u16.u32 	%rs7860, %r4458;
	bfe.u32 	%r4459, %r4453, 8, 8;
	cvt.u16.u32 	%rs7861, %r4459;
	bfe.u32 	%r4460, %r4453, 16, 8;
	cvt.u16.u32 	%rs7862, %r4460;
	bfe.u32 	%r4461, %r4453, 24, 8;
	cvt.u16.u32 	%rs7863, %r4461;
	ld.local.v2.b32 	{%r4462, %r4463}, [%rd60+40];
	bfe.u32 	%r4464, %r4462, 0, 8;
	cvt.u16.u32 	%rs7864, %r4464;
	bfe.u32 	%r4465, %r4462, 8, 8;
	cvt.u16.u32 	%rs7865, %r4465;
	bfe.u32 	%r4466, %r4462, 16, 8;
	cvt.u16.u32 	%rs7866, %r4466;
	bfe.u32 	%r4467, %r4462, 24, 8;
	cvt.u16.u32 	%rs7867, %r4467;
	bfe.u32 	%r4468, %r4463, 0, 8;
	cvt.u16.u32 	%rs7868, %r4468;
	bfe.u32 	%r4469, %r4463, 8, 8;
	cvt.u16.u32 	%rs7869, %r4469;
	bfe.u32 	%r4470, %r4463, 16, 8;
	cvt.u16.u32 	%rs7870, %r4470;
	bfe.u32 	%r4471, %r4463, 24, 8;
	cvt.u16.u32 	%rs7871, %r4471;
	ld.local.v2.u8 	{%rs7872, %rs7873}, [%rd60+48];
	bra.uni 	$L__BB8_1507;
$L__BB8_1458:
	and.b16  	%rs4741, %rs7825, 255;
	setp.eq.s16 	%p693, %rs4741, 0;
	mov.b32 	%r8851, 1;
	@%p693 bra 	$L__BB8_1454;
	and.b16  	%rs4742, %rs7826, 255;
	setp.eq.s16 	%p694, %rs4742, 0;
	mov.b32 	%r8851, 2;
	@%p694 bra 	$L__BB8_1454;
	and.b16  	%rs4743, %rs7827, 255;
	setp.eq.s16 	%p695, %rs4743, 0;
	mov.b32 	%r8851, 3;
	@%p695 bra 	$L__BB8_1454;
	and.b16  	%rs4744, %rs7828, 255;
	setp.eq.s16 	%p696, %rs4744, 0;
	mov.b32 	%r8851, 4;
	@%p696 bra 	$L__BB8_1454;
	and.b16  	%rs4745, %rs7829, 255;
	setp.eq.s16 	%p697, %rs4745, 0;
	mov.b32 	%r8851, 5;
	@%p697 bra 	$L__BB8_1454;
	and.b16  	%rs4746, %rs7830, 255;
	setp.eq.s16 	%p698, %rs4746, 0;
	mov.b32 	%r8851, 6;
	@%p698 bra 	$L__BB8_1454;
	and.b16  	%rs4747, %rs7831, 255;
	setp.eq.s16 	%p699, %rs4747, 0;
	mov.b32 	%r8851, 7;
	@%p699 bra 	$L__BB8_1454;
	and.b16  	%rs4748, %rs7832, 255;
	setp.eq.s16 	%p700, %rs4748, 0;
	mov.b32 	%r8851, 8;
	@%p700 bra 	$L__BB8_1454;
	and.b16  	%rs4749, %rs7833, 255;
	setp.eq.s16 	%p701, %rs4749, 0;
	mov.b32 	%r8851, 9;
	@%p701 bra 	$L__BB8_1454;
	and.b16  	%rs4750, %rs7834, 255;
	setp.eq.s16 	%p702, %rs4750, 0;
	mov.b32 	%r8851, 10;
	@%p702 bra 	$L__BB8_1454;
	and.b16  	%rs4751, %rs7835, 255;
	setp.eq.s16 	%p703, %rs4751, 0;
	mov.b32 	%r8851, 11;
	@%p703 bra 	$L__BB8_1454;
	and.b16  	%rs4752, %rs7836, 255;
	setp.eq.s16 	%p704, %rs4752, 0;
	mov.b32 	%r8851, 12;
	@%p704 bra 	$L__BB8_1454;
	and.b16  	%rs4753, %rs7837, 255;
	setp.eq.s16 	%p705, %rs4753, 0;
	mov.b32 	%r8851, 13;
	@%p705 bra 	$L__BB8_1454;
	and.b16  	%rs4754, %rs7838, 255;
	setp.eq.s16 	%p706, %rs4754, 0;
	mov.b32 	%r8851, 14;
	@%p706 bra 	$L__BB8_1454;
	and.b16  	%rs4755, %rs7839, 255;
	setp.eq.s16 	%p707, %rs4755, 0;
	mov.b32 	%r8851, 15;
	@%p707 bra 	$L__BB8_1454;
	and.b16  	%rs4756, %rs7840, 255;
	setp.eq.s16 	%p708, %rs4756, 0;
	mov.b32 	%r8851, 16;
	@%p708 bra 	$L__BB8_1454;
	and.b16  	%rs4757, %rs7841, 255;
	setp.eq.s16 	%p709, %rs4757, 0;
	mov.b32 	%r8851, 17;
	@%p709 bra 	$L__BB8_1454;
	and.b16  	%rs4758, %rs7842, 255;
	setp.eq.s16 	%p710, %rs4758, 0;
	mov.b32 	%r8851, 18;
	@%p710 bra 	$L__BB8_1454;
	and.b16  	%rs4759, %rs7843, 255;
	setp.eq.s16 	%p711, %rs4759, 0;
	mov.b32 	%r8851, 19;
	@%p711 bra 	$L__BB8_1454;
	and.b16  	%rs4760, %rs7844, 255;
	setp.eq.s16 	%p712, %rs4760, 0;
	mov.b32 	%r8851, 20;
	@%p712 bra 	$L__BB8_1454;
	and.b16  	%rs4761, %rs7845, 255;
	setp.eq.s16 	%p713, %rs4761, 0;
	mov.b32 	%r8851, 21;
	@%p713 bra 	$L__BB8_1454;
	and.b16  	%rs4762, %rs7846, 255;
	setp.eq.s16 	%p714, %rs4762, 0;
	mov.b32 	%r8851, 22;
	@%p714 bra 	$L__BB8_1454;
	and.b16  	%rs4763, %rs7847, 255;
	setp.eq.s16 	%p715, %rs4763, 0;
	mov.b32 	%r8851, 23;
	@%p715 bra 	$L__BB8_1454;
	and.b16  	%rs4764, %rs7848, 255;
	setp.eq.s16 	%p716, %rs4764, 0;
	mov.b32 	%r8851, 24;
	@%p716 bra 	$L__BB8_1454;
	and.b16  	%rs4765, %rs7849, 255;
	setp.eq.s16 	%p717, %rs4765, 0;
	mov.b32 	%r8851, 25;
	@%p717 bra 	$L__BB8_1454;
	and.b16  	%rs4766, %rs7850, 255;
	setp.eq.s16 	%p718, %rs4766, 0;
	mov.b32 	%r8851, 26;
	@%p718 bra 	$L__BB8_1454;
	and.b16  	%rs4767, %rs7851, 255;
	setp.eq.s16 	%p719, %rs4767, 0;
	mov.b32 	%r8851, 27;
	@%p719 bra 	$L__BB8_1454;
	and.b16  	%rs4768, %rs7852, 255;
	setp.eq.s16 	%p720, %rs4768, 0;
	mov.b32 	%r8851, 28;
	@%p720 bra 	$L__BB8_1454;
	and.b16  	%rs4769, %rs7853, 255;
	setp.eq.s16 	%p721, %rs4769, 0;
	mov.b32 	%r8851, 29;
	@%p721 bra 	$L__BB8_1454;
	and.b16  	%rs4770, %rs7854, 255;
	setp.eq.s16 	%p722, %rs4770, 0;
	mov.b32 	%r8851, 30;
	@%p722 bra 	$L__BB8_1454;
	and.b16  	%rs4771, %rs7855, 255;
	setp.eq.s16 	%p723, %rs4771, 0;
	mov.b32 	%r8851, 31;
	@%p723 bra 	$L__BB8_1454;
	and.b16  	%rs4772, %rs7856, 255;
	setp.eq.s16 	%p724, %rs4772, 0;
	mov.b32 	%r8851, 32;
	@%p724 bra 	$L__BB8_1454;
	and.b16  	%rs4773, %rs7857, 255;
	setp.eq.s16 	%p725, %rs4773, 0;
	mov.b32 	%r8851, 33;
	@%p725 bra 	$L__BB8_1454;
	and.b16  	%rs4774, %rs7858, 255;
	setp.eq.s16 	%p726, %rs4774, 0;
	mov.b32 	%r8851, 34;
	@%p726 bra 	$L__BB8_1454;
	and.b16  	%rs4775, %rs7859, 255;
	setp.eq.s16 	%p727, %rs4775, 0;
	mov.b32 	%r8851, 35;
	@%p727 bra 	$L__BB8_1454;
	and.b16  	%rs4776, %rs7860, 255;
	setp.eq.s16 	%p728, %rs4776, 0;
	mov.b32 	%r8851, 36;
	@%p728 bra 	$L__BB8_1454;
	and.b16  	%rs4777, %rs7861, 255;
	setp.eq.s16 	%p729, %rs4777, 0;
	mov.b32 	%r8851, 37;
	@%p729 bra 	$L__BB8_1454;
	and.b16  	%rs4778, %rs7862, 255;
	setp.eq.s16 	%p730, %rs4778, 0;
	mov.b32 	%r8851, 38;
	@%p730 bra 	$L__BB8_1454;
	and.b16  	%rs4779, %rs7863, 255;
	setp.eq.s16 	%p731, %rs4779, 0;
	mov.b32 	%r8851, 39;
	@%p731 bra 	$L__BB8_1454;
	and.b16  	%rs4780, %rs7864, 255;
	setp.eq.s16 	%p732, %rs4780, 0;
	mov.b32 	%r8851, 40;
	@%p732 bra 	$L__BB8_1454;
	and.b16  	%rs4781, %rs7865, 255;
	setp.eq.s16 	%p733, %rs4781, 0;
	mov.b32 	%r8851, 41;
	@%p733 bra 	$L__BB8_1454;
	and.b16  	%rs4782, %rs7866, 255;
	setp.eq.s16 	%p734, %rs4782, 0;
	mov.b32 	%r8851, 42;
	@%p734 bra 	$L__BB8_1454;
	and.b16  	%rs4783, %rs7867, 255;
	setp.eq.s16 	%p735, %rs4783, 0;
	mov.b32 	%r8851, 43;
	@%p735 bra 	$L__BB8_1454;
	and.b16  	%rs4784, %rs7868, 255;
	setp.eq.s16 	%p736, %rs4784, 0;
	mov.b32 	%r8851, 44;
	@%p736 bra 	$L__BB8_1454;
	and.b16  	%rs4785, %rs7869, 255;
	setp.eq.s16 	%p737, %rs4785, 0;
	mov.b32 	%r8851, 45;
	@%p737 bra 	$L__BB8_1454;
	and.b16  	%rs4786, %rs7870, 255;
	setp.eq.s16 	%p738, %rs4786, 0;
	mov.b32 	%r8851, 46;
	@%p738 bra 	$L__BB8_1454;
	and.b16  	%rs4787, %rs7871, 255;
	setp.eq.s16 	%p739, %rs4787, 0;
	mov.b32 	%r8851, 47;
	@%p739 bra 	$L__BB8_1454;
	and.b16  	%rs4788, %rs7872, 255;
	setp.eq.s16 	%p740, %rs4788, 0;
	mov.b32 	%r8851, 48;
	@%p740 bra 	$L__BB8_1454;
	and.b16  	%rs4789, %rs7873, 255;
	setp.eq.s16 	%p741, %rs4789, 0;
	mov.b32 	%r8851, 49;
	@%p741 bra 	$L__BB8_1454;
$L__BB8_1507:
	add.s32 	%r8760, %r8853, %r365;
	add.f64 	%fd138, %fd124, %fd178;
$L__BB8_1508:
	mov.u32 	%r8302, %tid.x;
	setp.ne.s32 	%p1439, %r8302, 0;
	@%p1439 bra 	$L__BB8_1564;
	add.u64 	%rd62, %SPL, 0;
	add.u64 	%rd63, %SPL, 64;
	and.b16  	%rs5546, %rs7924, 255;
	cvt.u32.u16 	%r8304, %rs7924;
	cvt.u32.u16 	%r8305, %rs7923;
	prmt.b32 	%r8306, %r8304, %r8305, 0x3340U;
	cvt.u32.u16 	%r8307, %rs7922;
	cvt.u32.u16 	%r8308, %rs7921;
	prmt.b32 	%r8309, %r8307, %r8308, 0x3340U;
	prmt.b32 	%r8310, %r8306, %r8309, 0x5410U;
	cvt.u32.u16 	%r8311, %rs7920;
	cvt.u32.u16 	%r8312, %rs7919;
	prmt.b32 	%r8313, %r8311, %r8312, 0x3340U;
	cvt.u32.u16 	%r8314, %rs7918;
	cvt.u32.u16 	%r8315, %rs7917;
	prmt.b32 	%r8316, %r8314, %r8315, 0x3340U;
	prmt.b32 	%r8317, %r8313, %r8316, 0x5410U;
	st.local.v2.b32 	[%rd62], {%r8310, %r8317};
	cvt.u32.u16 	%r8318, %rs7916;
	cvt.u32.u16 	%r8319, %rs7915;
	prmt.b32 	%r8320, %r8318, %r8319, 0x3340U;
	cvt.u32.u16 	%r8321, %rs7914;
	cvt.u32.u16 	%r8322, %rs7913;
	prmt.b32 	%r8323, %r8321, %r8322, 0x3340U;
	prmt.b32 	%r8324, %r8320, %r8323, 0x5410U;
	cvt.u32.u16 	%r8325, %rs7912;
	cvt.u32.u16 	%r8326, %rs7911;
	prmt.b32 	%r8327, %r8325, %r8326, 0x3340U;
	cvt.u32.u16 	%r8328, %rs7910;
	cvt.u32.u16 	%r8329, %rs7909;
	prmt.b32 	%r8330, %r8328, %r8329, 0x3340U;
	prmt.b32 	%r8331, %r8327, %r8330, 0x5410U;
	st.local.v2.b32 	[%rd62+8], {%r8324, %r8331};
	cvt.u32.u16 	%r8332, %rs7908;
	cvt.u32.u16 	%r8333, %rs7907;
	prmt.b32 	%r8334, %r8332, %r8333, 0x3340U;
	cvt.u32.u16 	%r8335, %rs7906;
	cvt.u32.u16 	%r8336, %rs7905;
	prmt.b32 	%r8337, %r8335, %r8336, 0x3340U;
	prmt.b32 	%r8338, %r8334, %r8337, 0x5410U;
	cvt.u32.u16 	%r8339, %rs7904;
	cvt.u32.u16 	%r8340, %rs7903;
	prmt.b32 	%r8341, %r8339, %r8340, 0x3340U;
	cvt.u32.u16 	%r8342, %rs7902;
	cvt.u32.u16 	%r8343, %rs7901;
	prmt.b32 	%r8344, %r8342, %r8343, 0x3340U;
	prmt.b32 	%r8345, %r8341, %r8344, 0x5410U;
	st.local.v2.b32 	[%rd62+16], {%r8338, %r8345};
	cvt.u32.u16 	%r8346, %rs7900;
	cvt.u32.u16 	%r8347, %rs7899;
	prmt.b32 	%r8348, %r8346, %r8347, 0x3340U;
	cvt.u32.u16 	%r8349, %rs7898;
	cvt.u32.u16 	%r8350, %rs7897;
	prmt.b32 	%r8351, %r8349, %r8350, 0x3340U;
	prmt.b32 	%r8352, %r8348, %r8351, 0x5410U;
	cvt.u32.u16 	%r8353, %rs7896;
	cvt.u32.u16 	%r8354, %rs7895;
	prmt.b32 	%r8355, %r8353, %r8354, 0x3340U;
	cvt.u32.u16 	%r8356, %rs7894;
	cvt.u32.u16 	%r8357, %rs7893;
	prmt.b32 	%r8358, %r8356, %r8357, 0x3340U;
	prmt.b32 	%r8359, %r8355, %r8358, 0x5410U;
	st.local.v2.b32 	[%rd62+24], {%r8352, %r8359};
	cvt.u32.u16 	%r8360, %rs7892;
	cvt.u32.u16 	%r8361, %rs7891;
	prmt.b32 	%r8362, %r8360, %r8361, 0x3340U;
	cvt.u32.u16 	%r8363, %rs7890;
	cvt.u32.u16 	%r8364, %rs7889;
	prmt.b32 	%r8365, %r8363, %r8364, 0x3340U;
	prmt.b32 	%r8366, %r8362, %r8365, 0x5410U;
	cvt.u32.u16 	%r8367, %rs7888;
	cvt.u32.u16 	%r8368, %rs7887;
	prmt.b32 	%r8369, %r8367, %r8368, 0x3340U;
	cvt.u32.u16 	%r8370, %rs7886;
	cvt.u32.u16 	%r8371, %rs7885;
	prmt.b32 	%r8372, %r8370, %r8371, 0x3340U;
	prmt.b32 	%r8373, %r8369, %r8372, 0x5410U;
	st.local.v2.b32 	[%rd62+32], {%r8366, %r8373};
	cvt.u32.u16 	%r8374, %rs7884;
	cvt.u32.u16 	%r8375, %rs7883;
	prmt.b32 	%r8376, %r8374, %r8375, 0x3340U;
	cvt.u32.u16 	%r8377, %rs7882;
	cvt.u32.u16 	%r8378, %rs7881;
	prmt.b32 	%r8379, %r8377, %r8378, 0x3340U;
	prmt.b32 	%r8380, %r8376, %r8379, 0x5410U;
	cvt.u32.u16 	%r8381, %rs7880;
	cvt.u32.u16 	%r8382, %rs7879;
	prmt.b32 	%r8383, %r8381, %r8382, 0x3340U;
	cvt.u32.u16 	%r8384, %rs7878;
	cvt.u32.u16 	%r8385, %rs7877;
	prmt.b32 	%r8386, %r8384, %r8385, 0x3340U;
	prmt.b32 	%r8387, %r8383, %r8386, 0x5410U;
	st.local.v2.b32 	[%rd62+40], {%r8380, %r8387};
	st.local.v2.u8 	[%rd62+48], {%rs7876, %rs7875};
	st.local.u32 	[%rd62+52], %r8857;
	st.local.f64 	[%rd62+56], %fd180;
	cvt.u32.u16 	%r8388, %rs7831;
	cvt.u32.u16 	%r8389, %rs7830;
	prmt.b32 	%r8390, %r8389, %r8388, 0x3340U;
	cvt.u32.u16 	%r8391, %rs7829;
	cvt.u32.u16 	%r8392, %rs7828;
	prmt.b32 	%r8393, %r8392, %r8391, 0x3340U;
	prmt.b32 	%r8394, %r8393, %r8390, 0x5410U;
	cvt.u32.u16 	%r8395, %rs7827;
	cvt.u32.u16 	%r8396, %rs7826;
	prmt.b32 	%r8397, %r8396, %r8395, 0x3340U;
	cvt.u32.u16 	%r8398, %rs7825;
	cvt.u32.u16 	%r8399, %rs7824;
	prmt.b32 	%r8400, %r8399, %r8398, 0x3340U;
	prmt.b32 	%r8401, %r8400, %r8397, 0x5410U;
	st.local.v2.b32 	[%rd63], {%r8401, %r8394};
	cvt.u32.u16 	%r8402, %rs7839;
	cvt.u32.u16 	%r8403, %rs7838;
	prmt.b32 	%r8404, %r8403, %r8402, 0x3340U;
	cvt.u32.u16 	%r8405, %rs7837;
	cvt.u32.u16 	%r8406, %rs7836;
	prmt.b32 	%r8407, %r8406, %r8405, 0x3340U;
	prmt.b32 	%r8408, %r8407, %r8404, 0x5410U;
	cvt.u32.u16 	%r8409, %rs7835;
	cvt.u32.u16 	%r8410, %rs7834;
	prmt.b32 	%r8411, %r8410, %r8409, 0x3340U;
	cvt.u32.u16 	%r8412, %rs7833;
	cvt.u32.u16 	%r8413, %rs7832;
	prmt.b32 	%r8414, %r8413, %r8412, 0x3340U;
	prmt.b32 	%r8415, %r8414, %r8411, 0x5410U;
	st.local.v2.b32 	[%rd63+8], {%r8415, %r8408};
	cvt.u32.u16 	%r8416, %rs7847;
	cvt.u32.u16 	%r8417, %rs7846;
	prmt.b32 	%r8418, %r8417, %r8416, 0x3340U;
	cvt.u32.u16 	%r8419, %rs7845;
	cvt.u32.u16 	%r8420, %rs7844;
	prmt.b32 	%r8421, %r8420, %r8419, 0x3340U;
	prmt.b32 	%r8422, %r8421, %r8418, 0x5410U;
	cvt.u32.u16 	%r8423, %rs7843;
	cvt.u32.u16 	%r8424, %rs7842;
	prmt.b32 	%r8425, %r8424, %r8423, 0x3340U;
	cvt.u32.u16 	%r8426, %rs7841;
	cvt.u32.u16 	%r8427, %rs7840;
	prmt.b32 	%r8428, %r8427, %r8426, 0x3340U;
	prmt.b32 	%r8429, %r8428, %r8425, 0x5410U;
	st.local.v2.b32 	[%rd63+16], {%r8429, %r8422};
	cvt.u32.u16 	%r8430, %rs7855;
	cvt.u32.u16 	%r8431, %rs7854;
	prmt.b32 	%r8432, %r8431, %r8430, 0x3340U;
	cvt.u32.u16 	%r8433, %rs7853;
	cvt.u32.u16 	%r8434, %rs7852;
	prmt.b32 	%r8435, %r8434, %r8433, 0x3340U;
	prmt.b32 	%r8436, %r8435, %r8432, 0x5410U;
	cvt.u32.u16 	%r8437, %rs7851;
	cvt.u32.u16 	%r8438, %rs7850;
	prmt.b32 	%r8439, %r8438, %r8437, 0x3340U;
	cvt.u32.u16 	%r8440, %rs7849;
	cvt.u32.u16 	%r8441, %rs7848;
	prmt.b32 	%r8442, %r8441, %r8440, 0x3340U;
	prmt.b32 	%r8443, %r8442, %r8439, 0x5410U;
	st.local.v2.b32 	[%rd63+24], {%r8443, %r8436};
	cvt.u32.u16 	%r8444, %rs7863;
	cvt.u32.u16 	%r8445, %rs7862;
	prmt.b32 	%r8446, %r8445, %r8444, 0x3340U;
	cvt.u32.u16 	%r8447, %rs7861;
	cvt.u32.u16 	%r8448, %rs7860;
	prmt.b32 	%r8449, %r8448, %r8447, 0x3340U;
	prmt.b32 	%r8450, %r8449, %r8446, 0x5410U;
	cvt.u32.u16 	%r8451, %rs7859;
	cvt.u32.u16 	%r8452, %rs7858;
	prmt.b32 	%r8453, %r8452, %r8451, 0x3340U;
	cvt.u32.u16 	%r8454, %rs7857;
	cvt.u32.u16 	%r8455, %rs7856;
	prmt.b32 	%r8456, %r8455, %r8454, 0x3340U;
	prmt.b32 	%r8457, %r8456, %r8453, 0x5410U;
	st.local.v2.b32 	[%rd63+32], {%r8457, %r8450};
	cvt.u32.u16 	%r8458, %rs7871;
	cvt.u32.u16 	%r8459, %rs7870;
	prmt.b32 	%r8460, %r8459, %r8458, 0x3340U;
	cvt.u32.u16 	%r8461, %rs7869;
	cvt.u32.u16 	%r8462, %rs7868;
	prmt.b32 	%r8463, %r8462, %r8461, 0x3340U;
	prmt.b32 	%r8464, %r8463, %r8460, 0x5410U;
	cvt.u32.u16 	%r8465, %rs7867;
	cvt.u32.u16 	%r8466, %rs7866;
	prmt.b32 	%r8467, %r8466, %r8465, 0x3340U;
	cvt.u32.u16 	%r8468, %rs7865;
	cvt.u32.u16 	%r8469, %rs7864;
	prmt.b32 	%r8470, %r8469, %r8468, 0x3340U;
	prmt.b32 	%r8471, %r8470, %r8467, 0x5410U;
	st.local.v2.b32 	[%rd63+40], {%r8471, %r8464};
	st.local.v2.u8 	[%rd63+48], {%rs7872, %rs7873};
	st.local.u32 	[%rd63+52], %r8760;
	st.local.f64 	[%rd63+56], %fd138;
	setp.ne.s16 	%p1440, %rs5546, 0;
	mov.b32 	%r8855, 0;
	@%p1440 bra 	$L__BB8_1514;
$L__BB8_1510:
	and.b16  	%rs5596, %rs7824, 255;
	setp.eq.s16 	%p1490, %rs5596, 0;
	@%p1490 bra 	$L__BB8_1563;
	mov.b32 	%r8856, 0;
$L__BB8_1512:
	add.s32 	%r8522, %r8856, %r8855;
	cvt.u64.u32 	%rd265, %r8522;
	add.s64 	%rd266, %rd62, %rd265;
	st.local.u8 	[%rd266], %rs7824;
	add.s32 	%r376, %r8856, 1;
	cvt.u64.u32 	%rd267, %r8856;
	add.s64 	%rd268, %rd63, %rd267;
	ld.local.u8 	%rs7824, [%rd268+1];
	setp.ne.s16 	%p1491, %rs7824, 0;
	mov.u32 	%r8856, %r376;
	@%p1491 bra 	$L__BB8_1512;
	ld.local.u32 	%r8857, [%rd62+52];
	ld.local.f64 	%fd180, [%rd62+56];
	ld.local.v2.b32 	{%r8523, %r8524}, [%rd62];
	bfe.u32 	%r8525, %r8523, 0, 8;
	cvt.u16.u32 	%rs7924, %r8525;
	bfe.u32 	%r8526, %r8523, 8, 8;
	cvt.u16.u32 	%rs7923, %r8526;
	bfe.u32 	%r8527, %r8523, 16, 8;
	cvt.u16.u32 	%rs7922, %r8527;
	bfe.u32 	%r8528, %r8523, 24, 8;
	cvt.u16.u32 	%rs7921, %r8528;
	bfe.u32 	%r8529, %r8524, 0, 8;
	cvt.u16.u32 	%rs7920, %r8529;
	bfe.u32 	%r8530, %r8524, 8, 8;
	cvt.u16.u32 	%rs7919, %r8530;
	bfe.u32 	%r8531, %r8524, 16, 8;
	cvt.u16.u32 	%rs7918, %r8531;
	bfe.u32 	%r8532, %r8524, 24, 8;
	cvt.u16.u32 	%rs7917, %r8532;
	ld.local.v2.b32 	{%r8533, %r8534}, [%rd62+8];
	bfe.u32 	%r8535, %r8533, 0, 8;
	cvt.u16.u32 	%rs7916, %r8535;
	bfe.u32 	%r8536, %r8533, 8, 8;
	cvt.u16.u32 	%rs7915, %r8536;
	bfe.u32 	%r8537, %r8533, 16, 8;
	cvt.u16.u32 	%rs7914, %r8537;
	bfe.u32 	%r8538, %r8533, 24, 8;
	cvt.u16.u32 	%rs7913, %r8538;
	bfe.u32 	%r8539, %r8534, 0, 8;
	cvt.u16.u32 	%rs7912, %r8539;
	bfe.u32 	%r8540, %r8534, 8, 8;
	cvt.u16.u32 	%rs7911, %r8540;
	bfe.u32 	%r8541, %r8534, 16, 8;
	cvt.u16.u32 	%rs7910, %r8541;
	bfe.u32 	%r8542, %r8534, 24, 8;
	cvt.u16.u32 	%rs7909, %r8542;
	ld.local.v2.b32 	{%r8543, %r8544}, [%rd62+16];
	bfe.u32 	%r8545, %r8543, 0, 8;
	cvt.u16.u32 	%rs7908, %r8545;
	bfe.u32 	%r8546, %r8543, 8, 8;
	cvt.u16.u32 	%rs7907, %r8546;
	bfe.u32 	%r8547, %r8543, 16, 8;
	cvt.u16.u32 	%rs7906, %r8547;
	bfe.u32 	%r8548, %r8543, 24, 8;
	cvt.u16.u32 	%rs7905, %r8548;
	bfe.u32 	%r8549, %r8544, 0, 8;
	cvt.u16.u32 	%rs7904, %r8549;
	bfe.u32 	%r8550, %r8544, 8, 8;
	cvt.u16.u32 	%rs7903, %r8550;
	bfe.u32 	%r8551, %r8544, 16, 8;
	cvt.u16.u32 	%rs7902, %r8551;
	bfe.u32 	%r8552, %r8544, 24, 8;
	cvt.u16.u32 	%rs7901, %r8552;
	ld.local.v2.b32 	{%r8553, %r8554}, [%rd62+24];
	bfe.u32 	%r8555, %r8553, 0, 8;
	cvt.u16.u32 	%rs7900, %r8555;
	bfe.u32 	%r8556, %r8553, 8, 8;
	cvt.u16.u32 	%rs7899, %r8556;
	bfe.u32 	%r8557, %r8553, 16, 8;
	cvt.u16.u32 	%rs7898, %r8557;
	bfe.u32 	%r8558, %r8553, 24, 8;
	cvt.u16.u32 	%rs7897, %r8558;
	bfe.u32 	%r8559, %r8554, 0, 8;
	cvt.u16.u32 	%rs7896, %r8559;
	bfe.u32 	%r8560, %r8554, 8, 8;
	cvt.u16.u32 	%rs7895, %r8560;
	bfe.u32 	%r8561, %r8554, 16, 8;
	cvt.u16.u32 	%rs7894, %r8561;
	bfe.u32 	%r8562, %r8554, 24, 8;
	cvt.u16.u32 	%rs7893, %r8562;
	ld.local.v2.b32 	{%r8563, %r8564}, [%rd62+32];
	bfe.u32 	%r8565, %r8563, 0, 8;
	cvt.u16.u32 	%rs7892, %r8565;
	bfe.u32 	%r8566, %r8563, 8, 8;
	cvt.u16.u32 	%rs7891, %r8566;
	bfe.u32 	%r8567, %r8563, 16, 8;
	cvt.u16.u32 	%rs7890, %r8567;
	bfe.u32 	%r8568, %r8563, 24, 8;
	cvt.u16.u32 	%rs7889, %r8568;
	bfe.u32 	%r8569, %r8564, 0, 8;
	cvt.u16.u32 	%rs7888, %r8569;
	bfe.u32 	%r8570, %r8564, 8, 8;
	cvt.u16.u32 	%rs7887, %r8570;
	bfe.u32 	%r8571, %r8564, 16, 8;
	cvt.u16.u32 	%rs7886, %r8571;
	bfe.u32 	%r8572, %r8564, 24, 8;
	cvt.u16.u32 	%rs7885, %r8572;
	ld.local.v2.b32 	{%r8573, %r8574}, [%rd62+40];
	bfe.u32 	%r8575, %r8573, 0, 8;
	cvt.u16.u32 	%rs7884, %r8575;
	bfe.u32 	%r8576, %r8573, 8, 8;
	cvt.u16.u32 	%rs7883, %r8576;
	bfe.u32 	%r8577, %r8573, 16, 8;
	cvt.u16.u32 	%rs7882, %r8577;
	bfe.u32 	%r8578, %r8573, 24, 8;
	cvt.u16.u32 	%rs7881, %r8578;
	bfe.u32 	%r8579, %r8574, 0, 8;
	cvt.u16.u32 	%rs7880, %r8579;
	bfe.u32 	%r8580, %r8574, 8, 8;
	cvt.u16.u32 	%rs7879, %r8580;
	bfe.u32 	%r8581, %r8574, 16, 8;
	cvt.u16.u32 	%rs7878, %r8581;
	bfe.u32 	%r8582, %r8574, 24, 8;
	cvt.u16.u32 	%rs7877, %r8582;
	ld.local.v2.u8 	{%rs7876, %rs7875}, [%rd62+48];
	bra.uni 	$L__BB8_1563;
$L__BB8_1514:
	and.b16  	%rs5547, %rs7923, 255;
	setp.eq.s16 	%p1441, %rs5547, 0;
	mov.b32 	%r8855, 1;
	@%p1441 bra 	$L__BB8_1510;
	and.b16  	%rs5548, %rs7922, 255;
	setp.eq.s16 	%p1442, %rs5548, 0;
	mov.b32 	%r8855, 2;
	@%p1442 bra 	$L__BB8_1510;
	and.b16  	%rs5549, %rs7921, 255;
	setp.eq.s16 	%p1443, %rs5549, 0;
	mov.b32 	%r8855, 3;
	@%p1443 bra 	$L__BB8_1510;
	and.b16  	%rs5550, %rs7920, 255;
	setp.eq.s16 	%p1444, %rs5550, 0;
	mov.b32 	%r8855, 4;
	@%p1444 bra 	$L__BB8_1510;
	and.b16  	%rs5551, %rs7919, 255;
	setp.eq.s16 	%p1445, %rs5551, 0;
	mov.b32 	%r8855, 5;
	@%p1445 bra 	$L__BB8_1510;
	and.b16  	%rs5552, %rs7918, 255;
	setp.eq.s16 	%p1446, %rs5552, 0;
	mov.b32 	%r8855, 6;
	@%p1446 bra 	$L__BB8_1510;
	and.b16  	%rs5553, %rs7917, 255;
	setp.eq.s16 	%p1447, %rs5553, 0;
	mov.b32 	%r8855, 7;
	@%p1447 bra 	$L__BB8_1510;
	and.b16  	%rs5554, %rs7916, 255;
	setp.eq.s16 	%p1448, %rs5554, 0;
	mov.b32 	%r8855, 8;
	@%p1448 bra 	$L__BB8_1510;
	and.b16  	%rs5555, %rs7915, 255;
	setp.eq.s16 	%p1449, %rs5555, 0;
	mov.b32 	%r8855, 9;
	@%p1449 bra 	$L__BB8_1510;
	and.b16  	%rs5556, %rs7914, 255;
	setp.eq.s16 	%p1450, %rs5556, 0;
	mov.b32 	%r8855, 10;
	@%p1450 bra 	$L__BB8_1510;
	and.b16  	%rs5557, %rs7913, 255;
	setp.eq.s16 	%p1451, %rs5557, 0;
	mov.b32 	%r8855, 11;
	@%p1451 bra 	$L__BB8_1510;
	and.b16  	%rs5558, %rs7912, 255;
	setp.eq.s16 	%p1452, %rs5558, 0;
	mov.b32 	%r8855, 12;
	@%p1452 bra 	$L__BB8_1510;
	and.b16  	%rs5559, %rs7911, 255;
	setp.eq.s16 	%p1453, %rs5559, 0;
	mov.b32 	%r8855, 13;
	@%p1453 bra 	$L__BB8_1510;
	and.b16  	%rs5560, %rs7910, 255;
	setp.eq.s16 	%p1454, %rs5560, 0;
	mov.b32 	%r8855, 14;
	@%p1454 bra 	$L__BB8_1510;
	and.b16  	%rs5561, %rs7909, 255;
	setp.eq.s16 	%p1455, %rs5561, 0;
	mov.b32 	%r8855, 15;
	@%p1455 bra 	$L__BB8_1510;
	and.b16  	%rs5562, %rs7908, 255;
	setp.eq.s16 	%p1456, %rs5562, 0;
	mov.b32 	%r8855, 16;
	@%p1456 bra 	$L__BB8_1510;
	and.b16  	%rs5563, %rs7907, 255;
	setp.eq.s16 	%p1457, %rs5563, 0;
	mov.b32 	%r8855, 17;
	@%p1457 bra 	$L__BB8_1510;
	and.b16  	%rs5564, %rs7906, 255;
	setp.eq.s16 	%p1458, %rs5564, 0;
	mov.b32 	%r8855, 18;
	@%p1458 bra 	$L__BB8_1510;
	and.b16  	%rs5565, %rs7905, 255;
	setp.eq.s16 	%p1459, %rs5565, 0;
	mov.b32 	%r8855, 19;
	@%p1459 bra 	$L__BB8_1510;
	and.b16  	%rs5566, %rs7904, 255;
	setp.eq.s16 	%p1460, %rs5566, 0;
	mov.b32 	%r8855, 20;
	@%p1460 bra 	$L__BB8_1510;
	and.b16  	%rs5567, %rs7903, 255;
	setp.eq.s16 	%p1461, %rs5567, 0;
	mov.b32 	%r8855, 21;
	@%p1461 bra 	$L__BB8_1510;
	and.b16  	%rs5568, %rs7902, 255;
	setp.eq.s16 	%p1462, %rs5568, 0;
	mov.b32 	%r8855, 22;
	@%p1462 bra 	$L__BB8_1510;
	and.b16  	%rs5569, %rs7901, 255;
	setp.eq.s16 	%p1463, %rs5569, 0;
	mov.b32 	%r8855, 23;
	@%p1463 bra 	$L__BB8_1510;
	and.b16  	%rs5570, %rs7900, 255;
	setp.eq.s16 	%p1464, %rs5570, 0;
	mov.b32 	%r8855, 24;
	@%p1464 bra 	$L__BB8_1510;
	and.b16  	%rs5571, %rs7899, 255;
	setp.eq.s16 	%p1465, %rs5571, 0;
	mov.b32 	%r8855, 25;
	@%p1465 bra 	$L__BB8_1510;
	and.b16  	%rs5572, %rs7898, 255;
	setp.eq.s16 	%p1466, %rs5572, 0;
	mov.b32 	%r8855, 26;
	@%p1466 bra 	$L__BB8_1510;
	and.b16  	%rs5573, %rs7897, 255;
	setp.eq.s16 	%p1467, %rs5573, 0;
	mov.b32 	%r8855, 27;
	@%p1467 bra 	$L__BB8_1510;
	and.b16  	%rs5574, %rs7896, 255;
	setp.eq.s16 	%p1468, %rs5574, 0;
	mov.b32 	%r8855, 28;
	@%p1468 bra 	$L__BB8_1510;
	and.b16  	%rs5575, %rs7895, 255;
	setp.eq.s16 	%p1469, %rs5575, 0;
	mov.b32 	%r8855, 29;
	@%p1469 bra 	$L__BB8_1510;
	and.b16  	%rs5576, %rs7894, 255;
	setp.eq.s16 	%p1470, %rs5576, 0;
	mov.b32 	%r8855, 30;
	@%p1470 bra 	$L__BB8_1510;
	and.b16  	%rs5577, %rs7893, 255;
	setp.eq.s16 	%p1471, %rs5577, 0;
	mov.b32 	%r8855, 31;
	@%p1471 bra 	$L__BB8_1510;
	and.b16  	%rs5578, %rs7892, 255;
	setp.eq.s16 	%p1472, %rs5578, 0;
	mov.b32 	%r8855, 32;
	@%p1472 bra 	$L__BB8_1510;
	and.b16  	%rs5579, %rs7891, 255;
	setp.eq.s16 	%p1473, %rs5579, 0;
	mov.b32 	%r8855, 33;
	@%p1473 bra 	$L__BB8_1510;
	and.b16  	%rs5580, %rs7890, 255;
	setp.eq.s16 	%p1474, %rs5580, 0;
	mov.b32 	%r8855, 34;
	@%p1474 bra 	$L__BB8_1510;
	and.b16  	%rs5581, %rs7889, 255;
	setp.eq.s16 	%p1475, %rs5581, 0;
	mov.b32 	%r8855, 35;
	@%p1475 bra 	$L__BB8_1510;
	and.b16  	%rs5582, %rs7888, 255;
	setp.eq.s16 	%p1476, %rs5582, 0;
	mov.b32 	%r8855, 36;
	@%p1476 bra 	$L__BB8_1510;
	and.b16  	%rs5583, %rs7887, 255;
	setp.eq.s16 	%p1477, %rs5583, 0;
	mov.b32 	%r8855, 37;
	@%p1477 bra 	$L__BB8_1510;
	and.b16  	%rs5584, %rs7886, 255;
	setp.eq.s16 	%p1478, %rs5584, 0;
	mov.b32 	%r8855, 38;
	@%p1478 bra 	$L__BB8_1510;
	and.b16  	%rs5585, %rs7885, 255;
	setp.eq.s16 	%p1479, %rs5585, 0;
	mov.b32 	%r8855, 39;
	@%p1479 bra 	$L__BB8_1510;
	and.b16  	%rs5586, %rs7884, 255;
	setp.eq.s16 	%p1480, %rs5586, 0;
	mov.b32 	%r8855, 40;
	@%p1480 bra 	$L__BB8_1510;
	and.b16  	%rs5587, %rs7883, 255;
	setp.eq.s16 	%p1481, %rs5587, 0;
	mov.b32 	%r8855, 41;
	@%p1481 bra 	$L__BB8_1510;
	and.b16  	%rs5588, %rs7882, 255;
	setp.eq.s16 	%p1482, %rs5588, 0;
	mov.b32 	%r8855, 42;
	@%p1482 bra 	$L__BB8_1510;
	and.b16  	%rs5589, %rs7881, 255;
	setp.eq.s16 	%p1483, %rs5589, 0;
	mov.b32 	%r8855, 43;
	@%p1483 bra 	$L__BB8_1510;
	and.b16  	%rs5590, %rs7880, 255;
	setp.eq.s16 	%p1484, %rs5590, 0;
	mov.b32 	%r8855, 44;
	@%p1484 bra 	$L__BB8_1510;
	and.b16  	%rs5591, %rs7879, 255;
	setp.eq.s16 	%p1485, %rs5591, 0;
	mov.b32 	%r8855, 45;
	@%p1485 bra 	$L__BB8_1510;
	and.b16  	%rs5592, %rs7878, 255;
	setp.eq.s16 	%p1486, %rs5592, 0;
	mov.b32 	%r8855, 46;
	@%p1486 bra 	$L__BB8_1510;
	and.b16  	%rs5593, %rs7877, 255;
	setp.eq.s16 	%p1487, %rs5593, 0;
	mov.b32 	%r8855, 47;
	@%p1487 bra 	$L__BB8_1510;
	and.b16  	%rs5594, %rs7876, 255;
	setp.eq.s16 	%p1488, %rs5594, 0;
	mov.b32 	%r8855, 48;
	@%p1488 bra 	$L__BB8_1510;
	and.b16  	%rs5595, %rs7875, 255;
	setp.eq.s16 	%p1489, %rs5595, 0;
	mov.b32 	%r8855, 49;
	@%p1489 bra 	$L__BB8_1510;
$L__BB8_1563:
	add.s32 	%r8583, %r8857, %r8760;
	add.f64 	%fd134, %fd138, %fd180;
	cvt.u32.u16 	%r8584, %rs7917;
	cvt.u32.u16 	%r8585, %rs7918;
	prmt.b32 	%r8586, %r8585, %r8584, 0x3340U;
	cvt.u32.u16 	%r8587, %rs7919;
	cvt.u32.u16 	%r8588, %rs7920;
	prmt.b32 	%r8589, %r8588, %r8587, 0x3340U;
	prmt.b32 	%r8590, %r8589, %r8586, 0x5410U;
	cvt.u32.u16 	%r8591, %rs7921;
	cvt.u32.u16 	%r8592, %rs7922;
	prmt.b32 	%r8593, %r8592, %r8591, 0x3340U;
	cvt.u32.u16 	%r8594, %rs7923;
	cvt.u32.u16 	%r8595, %rs7924;
	prmt.b32 	%r8596, %r8595, %r8594, 0x3340U;
	prmt.b32 	%r8597, %r8596, %r8593, 0x5410U;
	st.global.v2.b32 	[%rd1], {%r8597, %r8590};
	cvt.u32.u16 	%r8598, %rs7909;
	cvt.u32.u16 	%r8599, %rs7910;
	prmt.b32 	%r8600, %r8599, %r8598, 0x3340U;
	cvt.u32.u16 	%r8601, %rs7911;
	cvt.u32.u16 	%r8602, %rs7912;
	prmt.b32 	%r8603, %r8602, %r8601, 0x3340U;
	prmt.b32 	%r8604, %r8603, %r8600, 0x5410U;
	cvt.u32.u16 	%r8605, %rs7913;
	cvt.u32.u16 	%r8606, %rs7914;
	prmt.b32 	%r8607, %r8606, %r8605, 0x3340U;
	cvt.u32.u16 	%r8608, %rs7915;
	cvt.u32.u16 	%r8609, %rs7916;
	prmt.b32 	%r8610, %r8609, %r8608, 0x3340U;
	prmt.b32 	%r8611, %r8610, %r8607, 0x5410U;
	st.global.v2.b32 	[%rd1+8], {%r8611, %r8604};
	cvt.u32.u16 	%r8612, %rs7901;
	cvt.u32.u16 	%r8613, %rs7902;
	prmt.b32 	%r8614, %r8613, %r8612, 0x3340U;
	cvt.u32.u16 	%r8615, %rs7903;
	cvt.u32.u16 	%r8616, %rs7904;
	prmt.b32 	%r8617, %r8616, %r8615, 0x3340U;
	prmt.b32 	%r8618, %r8617, %r8614, 0x5410U;
	cvt.u32.u16 	%r8619, %rs7905;
	cvt.u32.u16 	%r8620, %rs7906;
	prmt.b32 	%r8621, %r8620, %r8619, 0x3340U;
	cvt.u32.u16 	%r8622, %rs7907;
	cvt.u32.u16 	%r8623, %rs7908;
	prmt.b32 	%r8624, %r8623, %r8622, 0x3340U;
	prmt.b32 	%r8625, %r8624, %r8621, 0x5410U;
	st.global.v2.b32 	[%rd1+16], {%r8625, %r8618};
	cvt.u32.u16 	%r8626, %rs7893;
	cvt.u32.u16 	%r8627, %rs7894;
	prmt.b32 	%r8628, %r8627, %r8626, 0x3340U;
	cvt.u32.u16 	%r8629, %rs7895;
	cvt.u32.u16 	%r8630, %rs7896;
	prmt.b32 	%r8631, %r8630, %r8629, 0x3340U;
	prmt.b32 	%r8632, %r8631, %r8628, 0x5410U;
	cvt.u32.u16 	%r8633, %rs7897;
	cvt.u32.u16 	%r8634, %rs7898;
	prmt.b32 	%r8635, %r8634, %r8633, 0x3340U;
	cvt.u32.u16 	%r8636, %rs7899;
	cvt.u32.u16 	%r8637, %rs7900;
	prmt.b32 	%r8638, %r8637, %r8636, 0x3340U;
	prmt.b32 	%r8639, %r8638, %r8635, 0x5410U;
	st.global.v2.b32 	[%rd1+24], {%r8639, %r8632};
	cvt.u32.u16 	%r8640, %rs7885;
	cvt.u32.u16 	%r8641, %rs7886;
	prmt.b32 	%r8642, %r8641, %r8640, 0x3340U;
	cvt.u32.u16 	%r8643, %rs7887;
	cvt.u32.u16 	%r8644, %rs7888;
	prmt.b32 	%r8645, %r8644, %r8643, 0x3340U;
	prmt.b32 	%r8646, %r8645, %r8642, 0x5410U;
	cvt.u32.u16 	%r8647, %rs7889;
	cvt.u32.u16 	%r8648, %rs7890;
	prmt.b32 	%r8649, %r8648, %r8647, 0x3340U;
	cvt.u32.u16 	%r8650, %rs7891;
	cvt.u32.u16 	%r8651, %rs7892;
	prmt.b32 	%r8652, %r8651, %r8650, 0x3340U;
	prmt.b32 	%r8653, %r8652, %r8649, 0x5410U;
	st.global.v2.b32 	[%rd1+32], {%r8653, %r8646};
	cvt.u32.u16 	%r8654, %rs7877;
	cvt.u32.u16 	%r8655, %rs7878;
	prmt.b32 	%r8656, %r8655, %r8654, 0x3340U;
	cvt.u32.u16 	%r8657, %rs7879;
	cvt.u32.u16 	%r8658, %rs7880;
	prmt.b32 	%r8659, %r8658, %r8657, 0x3340U;
	prmt.b32 	%r8660, %r8659, %r8656, 0x5410U;
	cvt.u32.u16 	%r8661, %rs7881;
	cvt.u32.u16 	%r8662, %rs7882;
	prmt.b32 	%r8663, %r8662, %r8661, 0x3340U;
	cvt.u32.u16 	%r8664, %rs7883;
	cvt.u32.u16 	%r8665, %rs7884;
	prmt.b32 	%r8666, %r8665, %r8664, 0x3340U;
	prmt.b32 	%r8667, %r8666, %r8663, 0x5410U;
	st.global.v2.b32 	[%rd1+40], {%r8667, %r8660};
	st.global.v2.u8 	[%rd1+48], {%rs7876, %rs7875};
	st.global.u32 	[%rd1+52], %r8583;
	st.global.f64 	[%rd1+56], %fd134;
$L__BB8_1564:
	ret;

}
	// .globl	_ZN3cub18CUB_300001_SM_10006detail6reduce18DeviceReduceKernelINS2_10policy_hubI4Study8sum_funcE10Policy1000EN6thrust24THRUST_300001_SM_1000_NS6detail15normal_iteratorINSA_10device_ptrIS5_EEEEyS6_S5_N4cuda3std3__410__identityEEEvT0_PT3_T1_NS0_13GridEvenShareISN_EET2_T4_
.visible .entry _ZN3cub18CUB_300001_SM_10006detail6reduce18DeviceReduceKernelINS2_10policy_hubI4Study8sum_funcE10Policy1000EN6thrust24THRUST_300001_SM_1000_NS6detail15normal_iteratorINSA_10device_ptrIS5_EEEEyS6_S5_N4cuda3std3__410__identityEEEvT0_PT3_T1_NS0_13GridEvenShareISN_EET2_T4_(
	.param .align 8 .b8 _ZN3cub18CUB_300001_SM_10006detail6reduce18DeviceReduceKernelINS2_10policy_hubI4Study8sum_funcE10Policy1000EN6thrust24THRUST_300001_SM_1000_NS6detail15normal_iteratorINSA_10device_ptrIS5_EEEEyS6_S5_N4cuda3std3__410__identityEEEvT0_PT3_T1_NS0_13GridEvenShareISN_EET2_T4__param_0[8],
	.param .u64 .ptr .align 1 _ZN3cub18CUB_300001_SM_10006detail6reduce18DeviceReduceKernelINS2_10policy_hubI4Study8sum_funcE10Policy1000EN6thrust24THRUST_300001_SM_1000_NS6detail15normal_iteratorINSA_10device_ptrIS5_EEEEyS6_S5_N4cuda3std3__410__identityEEEvT0_PT3_T1_NS0_13GridEvenShareISN_EET2_T4__param_1,
	.param .u64 _ZN3cub18CUB_300001_SM_10006detail6reduce18DeviceReduceKernelINS2_10policy_hubI4Study8sum_funcE10Policy1000EN6thrust24THRUST_300001_SM_1000_NS6detail15normal_iteratorINSA_10device_ptrIS5_EEEEyS6_S5_N4cuda3std3__410__identityEEEvT0_PT3_T1_NS0_13GridEvenShareISN_EET2_T4__param_2,
	.param .align 8 .b8 _ZN3cub18CUB_300001_SM_10006detail6reduce18DeviceReduceKernelINS2_10policy_hubI4Study8sum_funcE10Policy1000EN6thrust24THRUST_300001_SM_1000_NS6detail15normal_iteratorINSA_10device_ptrIS5_EEEEyS6_S5_N4cuda3std3__410__identityEEEvT0_PT3_T1_NS0_13GridEvenShareISN_EET2_T4__param_3[72],
	.param .align 1 .b8 _ZN3cub18CUB_300001_SM_10006detail6reduce18DeviceReduceKernelINS2_10policy_hubI4Study8sum_funcE10Policy1000EN6thrust24THRUST_300001_SM_1000_NS6detail15normal_iteratorINSA_10device_ptrIS5_EEEEyS6_S5_N4cuda3std3__410__identityEEEvT0_PT3_T1_NS0_13GridEvenShareISN_EET2_T4__param_4[1],
	.param .align 1 .b8 _ZN3cub18CUB_300001_SM_10006detail6reduce18DeviceReduceKernelINS2_10policy_hubI4Study8sum_funcE10Policy1000EN6thrust24THRUST_300001_SM_1000_NS6detail15normal_iteratorINSA_10device_ptrIS5_EEEEyS6_S5_N4cuda3std3__410__identityEEEvT0_PT3_T1_NS0_13GridEvenShareISN_EET2_T4__param_5[1]
)
.maxntid 256
{
	.local .align 8 .b8 	__local_depot9[256];
	.reg .b64 	%SP;
	.reg .b64 	%SPL;
	.reg .pred 	%p<2075>;
	.reg .b16 	%rs<10570>;
	.reg .b32 	%r<12263>;
	.reg .b64 	%rd<387>;
	.reg .b64 	%fd<243>;
	// demoted variable
	.shared .align 8 .b8 _ZZN3cub18CUB_300001_SM_10006detail6reduce18DeviceReduceKernelINS2_10policy_hubI4Study8sum_funcE10Policy1000EN6thrust24THRUST_300001_SM_1000_NS6detail15normal_iteratorINSA_10device_ptrIS5_EEEEyS6_S5_N4cuda3std3__410__identityEEEvT0_PT3_T1_NS0_13GridEvenShareISN_EET2_T4_E12temp_storage[584];
	mov.u64 	%SPL, __local_depot9;
	ld.param.u32 	%r539, [_ZN3cub18CUB_300001_SM_10006detail6reduce18DeviceReduceKernelINS2_10policy_hubI4Study8sum_funcE10Policy1000EN6thrust24THRUST_300001_SM_1000_NS6detail15normal_iteratorINSA_10device_ptrIS5_EEEEyS6_S5_N4cuda3std3__410__identityEEEvT0_PT3_T1_NS0_13GridEvenShareISN_EET2_T4__param_3+40];
	ld.param.u64 	%rd91, [_ZN3cub18CUB_300001_SM_10006detail6reduce18DeviceReduceKernelINS2_10policy_hubI4Study8sum_funcE10Policy1000EN6thrust24THRUST_300001_SM_1000_NS6detail15normal_iteratorINSA_10device_ptrIS5_EEEEyS6_S5_N4cuda3std3__410__identityEEEvT0_PT3_T1_NS0_13GridEvenShareISN_EET2_T4__param_3+32];
	ld.param.u64 	%rd95, [_ZN3cub18CUB_300001_SM_10006detail6reduce18DeviceReduceKernelINS2_10policy_hubI4Study8sum_funcE10Policy1000EN6thrust24THRUST_300001_SM_1000_NS6detail15normal_iteratorINSA_10device_ptrIS5_EEEEyS6_S5_N4cuda3std3__410__identityEEEvT0_PT3_T1_NS0_13GridEvenShareISN_EET2_T4__param_0];
	cvta.to.global.u64 	%rd2, %rd95;
	mov.u32 	%r540, %ctaid.x;
	shl.b32 	%r541, %r540, 8;
	cvt.u64.u32 	%rd386, %r541;
	sub.s64 	%rd4, %rd91, %rd386;
	setp.gt.u64 	%p1, %rd4, 255;
	@%p1 bra 	$L__BB9_1390;
	cvt.u32.u64 	%r4587, %rd386;
	cvt.u32.u64 	%r4588, %rd91;
	sub.s32 	%r4589, %r4588, %r4587;
	mov.u32 	%r12123, %tid.x;
	setp.ge.s32 	%p743, %r12123, %r4589;
	mov.b16 	%rs10569, 0;
	mov.b32 	%r12262, 0;
	mov.f64 	%fd242, 0d0000000000000000;
	mov.u16 	%rs10568, %rs10569;
	mov.u16 	%rs10567, %rs10569;
	mov.u16 	%rs10566, %rs10569;
	mov.u16 	%rs10565, %rs10569;
	mov.u16 	%rs10564, %rs10569;
	mov.u16 	%rs10563, %rs10569;
	mov.u16 	%rs10562, %rs10569;
	mov.u16 	%rs10561, %rs10569;
	mov.u16 	%rs10560, %rs10569;
	mov.u16 	%rs10559, %rs10569;
	mov.u16 	%rs10558, %rs10569;
	mov.u16 	%rs10557, %rs10569;
	mov.u16 	%rs10556, %rs10569;
	mov.u16 	%rs10555, %rs10569;
	mov.u16 	%rs10554, %rs10569;
	mov.u16 	%rs10553, %rs10569;
	mov.u16 	%rs10552, %rs10569;
	mov.u16 	%rs10551, %rs10569;
	mov.u16 	%rs10550, %rs10569;
	mov.u16 	%rs10549, %rs10569;
	mov.u16 	%rs10548, %rs10569;
	mov.u16 	%rs10547, %rs10569;
	mov.u16 	%rs10546, %rs10569;
	mov.u16 	%rs10545, %rs10569;
	mov.u16 	%rs10544, %rs10569;
	mov.u16 	%rs10543, %rs10569;
	mov.u16 	%rs10542, %rs10569;
	mov.u16 	%rs10541, %rs10569;
	mov.u16 	%rs10540, %rs10569;
	mov.u16 	%rs10539, %rs10569;
	mov.u16 	%rs10538, %rs10569;
	mov.u16 	%rs10537, %rs10569;
	mov.u16 	%rs10536, %rs10569;
	mov.u16 	%rs10535, %rs10569;
	mov.u16 	%rs10534, %rs10569;
	mov.u16 	%rs10533, %rs10569;
	mov.u16 	%rs10532, %rs10569;
	mov.u16 	%rs10531, %rs10569;
	mov.u16 	%rs10530, %rs10569;
	mov.u16 	%rs10529, %rs10569;
	mov.u16 	%rs10528, %rs10569;
	mov.u16 	%rs10527, %rs10569;
	mov.u16 	%rs10526, %rs10569;
	mov.u16 	%rs10525, %rs10569;
	mov.u16 	%rs10524, %rs10569;
	mov.u16 	%rs10523, %rs10569;
	mov.u16 	%rs10522, %rs10569;
	mov.u16 	%rs10521, %rs10569;
	mov.u16 	%rs10520, %rs10569;
	@%p743 bra 	$L__BB9_3;
	mov.u32 	%r4592, %tid.x;
	add.s32 	%r4593, %r541, %r4592;
	mul.wide.u32 	%rd205, %r4593, 64;
	add.s64 	%rd206, %rd2, %rd205;
	ld.global.v2.b32 	{%r4594, %r4595}, [%rd206];
	bfe.u32 	%r4596, %r4594, 0, 8;
	cvt.u16.u32 	%rs10520, %r4596;
	bfe.u32 	%r4597, %r4594, 8, 8;
	cvt.u16.u32 	%rs10521, %r4597;
	bfe.u32 	%r4598, %r4594, 16, 8;
	cvt.u16.u32 	%rs10522, %r4598;
	bfe.u32 	%r4599, %r4594, 24, 8;
	cvt.u16.u32 	%rs10523, %r4599;
	bfe.u32 	%r4600, %r4595, 0, 8;
	cvt.u16.u32 	%rs10524, %r4600;
	bfe.u32 	%r4601, %r4595, 8, 8;
	cvt.u16.u32 	%rs10525, %r4601;
	bfe.u32 	%r4602, %r4595, 16, 8;
	cvt.u16.u32 	%rs10526, %r4602;
	bfe.u32 	%r4603, %r4595, 24, 8;
	cvt.u16.u32 	%rs10527, %r4603;
	ld.global.v2.b32 	{%r4604, %r4605}, [%rd206+8];
	bfe.u32 	%r4606, %r4604, 0, 8;
	cvt.u16.u32 	%rs10528, %r4606;
	bfe.u32 	%r4607, %r4604, 8, 8;
	cvt.u16.u32 	%rs10529, %r4607;
	bfe.u32 	%r4608, %r4604, 16, 8;
	cvt.u16.u32 	%rs10530, %r4608;
	bfe.u32 	%r4609, %r4604, 24, 8;
	cvt.u16.u32 	%rs10531, %r4609;
	bfe.u32 	%r4610, %r4605, 0, 8;
	cvt.u16.u32 	%rs10532, %r4610;
	bfe.u32 	%r4611, %r4605, 8, 8;
	cvt.u16.u32 	%rs10533, %r4611;
	bfe.u32 	%r4612, %r4605, 16, 8;
	cvt.u16.u32 	%rs10534, %r4612;
	bfe.u32 	%r4613, %r4605, 24, 8;
	cvt.u16.u32 	%rs10535, %r4613;
	ld.global.v2.b32 	{%r4614, %r4615}, [%rd206+16];
	bfe.u32 	%r4616, %r4614, 0, 8;
	cvt.u16.u32 	%rs10536, %r4616;
	bfe.u32 	%r4617, %r4614, 8, 8;
	cvt.u16.u32 	%rs10537, %r4617;
	bfe.u32 	%r4618, %r4614, 16, 8;
	cvt.u16.u32 	%rs10538, %r4618;
	bfe.u32 	%r4619, %r4614, 24, 8;
	cvt.u16.u32 	%rs10539, %r4619;
	bfe.u32 	%r4620, %r4615, 0, 8;
	cvt.u16.u32 	%rs10540, %r4620;
	bfe.u32 	%r4621, %r4615, 8, 8;
	cvt.u16.u32 	%rs10541, %r4621;
	bfe.u32 	%r4622, %r4615, 16, 8;
	cvt.u16.u32 	%rs10542, %r4622;
	bfe.u32 	%r4623, %r4615, 24, 8;
	cvt.u16.u32 	%rs10543, %r4623;
	ld.global.v2.b32 	{%r4624, %r4625}, [%rd206+24];
	bfe.u32 	%r4626, %r4624, 0, 8;
	cvt.u16.u32 	%rs10544, %r4626;
	bfe.u32 	%r4627, %r4624, 8, 8;
	cvt.u16.u32 	%rs10545, %r4627;
	bfe.u32 	%r4628, %r4624, 16, 8;
	cvt.u16.u32 	%rs10546, %r4628;
	bfe.u32 	%r4629, %r4624, 24, 8;
	cvt.u16.u32 	%rs10547, %r4629;
	bfe.u32 	%r4630, %r4625, 0, 8;
	cvt.u16.u32 	%rs10548, %r4630;
	bfe.u32 	%r4631, %r4625, 8, 8;
	cvt.u16.u32 	%rs10549, %r4631;
	bfe.u32 	%r4632, %r4625, 16, 8;
	cvt.u16.u32 	%rs10550, %r4632;
	bfe.u32 	%r4633, %r4625, 24, 8;
	cvt.u16.u32 	%rs10551, %r4633;
	ld.global.v2.b32 	{%r4634, %r4635}, [%rd206+32];
	bfe.u32 	%r4636, %r4634, 0, 8;
	cvt.u16.u32 	%rs10552, %r4636;
	bfe.u32 	%r4637, %r4634, 8, 8;
	cvt.u16.u32 	%rs10553, %r4637;
	bfe.u32 	%r4638, %r4634, 16, 8;
	cvt.u16.u32 	%rs10554, %r4638;
	bfe.u32 	%r4639, %r4634, 24, 8;
	cvt.u16.u32 	%rs10555, %r4639;
	bfe.u32 	%r4640, %r4635, 0, 8;
	cvt.u16.u32 	%rs10556, %r4640;
	bfe.u32 	%r4641, %r4635, 8, 8;
	cvt.u16.u32 	%rs10557, %r4641;
	bfe.u32 	%r4642, %r4635, 16, 8;
	cvt.u16.u32 	%rs10558, %r4642;
	bfe.u32 	%r4643, %r4635, 24, 8;
	cvt.u16.u32 	%rs10559, %r4643;
	ld.global.v2.b32 	{%r4644, %r4645}, [%rd206+40];
	bfe.u32 	%r4646, %r4644, 0, 8;
	cvt.u16.u32 	%rs10560, %r4646;
	bfe.u32 	%r4647, %r4644, 8, 8;
	cvt.u16.u32 	%rs10561, %r4647;
	bfe.u32 	%r4648, %r4644, 16, 8;
	cvt.u16.u32 	%rs10562, %r4648;
	bfe.u32 	%r4649, %r4644, 24, 8;
	cvt.u16.u32 	%rs10563, %r4649;
	bfe.u32 	%r4650, %r4645, 0, 8;
	cvt.u16.u32 	%rs10564, %r4650;
	bfe.u32 	%r4651, %r4645, 8, 8;
	cvt.u16.u32 	%rs10565, %r4651;
	bfe.u32 	%r4652, %r4645, 16, 8;
	cvt.u16.u32 	%rs10566, %r4652;
	bfe.u32 	%r4653, %r4645, 24, 8;
	cvt.u16.u32 	%rs10567, %r4653;
	ld.global.v2.u8 	{%rs10568, %rs10569}, [%rd206+48];
	ld.global.u32 	%r12262, [%rd206+52];
	ld.global.f64 	%fd242, [%rd206+56];
	add.s32 	%r12123, %r4592, 256;
$L__BB9_3:
	sub.s32 	%r4657, %r4588, %r541;
	setp.ge.s32 	%p744, %r12123, %r4657;
	@%p744 bra 	$L__BB9_60;
	add.u64 	%rd5, %SPL, 128;
	add.u64 	%rd6, %SPL, 192;
	cvt.u64.u32 	%rd210, %r541;
$L__BB9_5:
	cvt.s64.s32 	%rd209, %r12123;
	add.s64 	%rd211, %rd209, %rd210;
	shl.b64 	%rd212, %rd211, 6;
	add.s64 	%rd213, %rd2, %rd212;
	ld.global.v2.b32 	{%r4661, %r4662}, [%rd213];
	bfe.u32 	%r4663, %r4661, 0, 8;
	cvt.u16.u32 	%rs7581, %r4663;
	ld.global.v2.b32 	{%r4664, %r4665}, [%rd213+8];
	ld.global.v2.b32 	{%r4666, %r4667}, [%rd213+16];
	ld.global.v2.b32 	{%r4668, %r4669}, [%rd213+24];
	ld.global.v2.b32 	{%r4670, %r4671}, [%rd213+32];
	ld.global.v2.b32 	{%r4672, %r4673}, [%rd213+40];
	ld.global.v2.u8 	{%rs6026, %rs6027}, [%rd213+48];
	ld.global.u32 	%r8, [%rd213+52];
	ld.global.f64 	%fd4, [%rd213+56];
	and.b16  	%rs6028, %rs10520, 255;
	cvt.u32.u16 	%r4674, %rs10527;
	cvt.u32.u16 	%r4675, %rs10526;
	prmt.b32 	%r4676, %r4675, %r4674, 0x3340U;
	cvt.u32.u16 	%r4677, %rs10525;
	cvt.u32.u16 	%r4678, %rs10524;
	prmt.b32 	%r4679, %r4678, %r4677, 0x3340U;
	prmt.b32 	%r4680, %r4679, %r4676, 0x5410U;
	cvt.u32.u16 	%r4681, %rs10523;
	cvt.u32.u16 	%r4682, %rs10522;
	prmt.b32 	%r4683, %r4682, %r4681, 0x3340U;
	cvt.u32.u16 	%r4684, %rs10521;
	cvt.u32.u16 	%r4685, %rs10520;
	prmt.b32 	%r4686, %r4685, %r4684, 0x3340U;
	prmt.b32 	%r4687, %r4686, %r4683, 0x5410U;
	st.local.v2.b32 	[%rd5], {%r4687, %r4680};
	cvt.u32.u16 	%r4688, %rs10535;
	cvt.u32.u16 	%r4689, %rs10534;
	prmt.b32 	%r4690, %r4689, %r4688, 0x3340U;
	cvt.u32.u16 	%r4691, %rs10533;
	cvt.u32.u16 	%r4692, %rs10532;
	prmt.b32 	%r4693, %r4692, %r4691, 0x3340U;
	prmt.b32 	%r4694, %r4693, %r4690, 0x5410U;
	cvt.u32.u16 	%r4695, %rs10531;
	cvt.u32.u16 	%r4696, %rs10530;
	prmt.b32 	%r4697, %r4696, %r4695, 0x3340U;
	cvt.u32.u16 	%r4698, %rs10529;
	cvt.u32.u16 	%r4699, %rs10528;
	prmt.b32 	%r4700, %r4699, %r4698, 0x3340U;
	prmt.b32 	%r4701, %r4700, %r4697, 0x5410U;
	st.local.v2.b32 	[%rd5+8], {%r4701, %r4694};
	cvt.u32.u16 	%r4702, %rs10543;
	cvt.u32.u16 	%r4703, %rs10542;
	prmt.b32 	%r4704, %r4703, %r4702, 0x3340U;
	cvt.u32.u16 	%r4705, %rs10541;
	cvt.u32.u16 	%r4706, %rs10540;
	prmt.b32 	%r4707, %r4706, %r4705, 0x3340U;
	prmt.b32 	%r4708, %r4707, %r4704, 0x5410U;
	cvt.u32.u16 	%r4709, %rs10539;
	cvt.u32.u16 	%r4710, %rs10538;
	prmt.b32 	%r4711, %r4710, %r4709, 0x3340U;
	cvt.u32.u16 	%r4712, %rs10537;
	cvt.u32.u16 	%r4713, %rs10536;
	prmt.b32 	%r4714, %r4713, %r4712, 0x3340U;
	prmt.b32 	%r4715, %r4714, %r4711, 0x5410U;
	st.local.v2.b32 	[%rd5+16], {%r4715, %r4708};
	cvt.u32.u16 	%r4716, %rs10551;
	cvt.u32.u16 	%r4717, %rs10550;
	prmt.b32 	%r4718, %r4717, %r4716, 0x3340U;
	cvt.u32.u16 	%r4719, %rs10549;
	cvt.u32.u16 	%r4720, %rs10548;
	prmt.b32 	%r4721, %r4720, %r4719, 0x3340U;
	prmt.b32 	%r4722, %r4721, %r4718, 0x5410U;
	cvt.u32.u16 	%r4723, %rs10547;
	cvt.u32.u16 	%r4724, %rs10546;
	prmt.b32 	%r4725, %r4724, %r4723, 0x3340U;
	cvt.u32.u16 	%r4726, %rs10545;
	cvt.u32.u16 	%r4727, %rs10544;
	prmt.b32 	%r4728, %r4727, %r4726, 0x3340U;
	prmt.b32 	%r4729, %r4728, %r4725, 0x5410U;
	st.local.v2.b32 	[%rd5+24], {%r4729, %r4722};
	cvt.u32.u16 	%r4730, %rs10559;
	cvt.u32.u16 	%r4731, %rs10558;
	prmt.b32 	%r4732, %r4731, %r4730, 0x3340U;
	cvt.u32.u16 	%r4733, %rs10557;
	cvt.u32.u16 	%r4734, %rs10556;
	prmt.b32 	%r4735, %r4734, %r4733, 0x3340U;
	prmt.b32 	%r4736, %r4735, %r4732, 0x5410U;
	cvt.u32.u16 	%r4737, %rs10555;
	cvt.u32.u16 	%r4738, %rs10554;
	prmt.b32 	%r4739, %r4738, %r4737, 0x3340U;
	cvt.u32.u16 	%r4740, %rs10553;
	cvt.u32.u16 	%r4741, %rs10552;
	prmt.b32 	%r4742, %r4741, %r4740, 0x3340U;
	prmt.b32 	%r4743, %r4742, %r4739, 0x5410U;
	st.local.v2.b32 	[%rd5+32], {%r4743, %r4736};
	cvt.u32.u16 	%r4744, %rs10567;
	cvt.u32.u16 	%r4745, %rs10566;
	prmt.b32 	%r4746, %r4745, %r4744, 0x3340U;
	cvt.u32.u16 	%r4747, %rs10565;
	cvt.u32.u16 	%r4748, %rs10564;
	prmt.b32 	%r4749, %r4748, %r4747, 0x3340U;
	prmt.b32 	%r4750, %r4749, %r4746, 0x5410U;
	cvt.u32.u16 	%r4751, %rs10563;
	cvt.u32.u16 	%r4752, %rs10562;
	prmt.b32 	%r4753, %r4752, %r4751, 0x3340U;
	cvt.u32.u16 	%r4754, %rs10561;
	cvt.u32.u16 	%r4755, %rs10560;
	prmt.b32 	%r4756, %r4755, %r4754, 0x3340U;
	prmt.b32 	%r4757, %r4756, %r4753, 0x5410U;
	st.local.v2.b32 	[%rd5+40], {%r4757, %r4750};
	st.local.v2.u8 	[%rd5+48], {%rs10568, %rs10569};
	st.local.u32 	[%rd5+52], %r12262;
	st.local.f64 	[%rd5+56], %fd242;
	st.local.v2.b32 	[%rd6], {%r4661, %r4662};
	st.local.v2.b32 	[%rd6+8], {%r4664, %r4665};
	st.local.v2.b32 	[%rd6+16], {%r4666, %r4667};
	st.local.v2.b32 	[%rd6+24], {%r4668, %r4669};
	st.local.v2.b32 	[%rd6+32], {%r4670, %r4671};
	st.local.v2.b32 	[%rd6+40], {%r4672, %r4673};
	st.local.v2.u8 	[%rd6+48], {%rs6026, %rs6027};
	st.local.u32 	[%rd6+52], %r8;
	st.local.f64 	[%rd6+56], %fd4;
	setp.ne.s16 	%p745, %rs6028, 0;
	mov.b32 	%r12125, 0;
	@%p745 bra 	$L__BB9_10;
$L__BB9_6:
	and.b16  	%rs6078, %rs7581, 255;
	setp.eq.s16 	%p795, %rs6078, 0;
	@%p795 bra 	$L__BB9_59;
	mov.b32 	%r12126, 0;
$L__BB9_8:
	add.s32 	%r4808, %r12126, %r12125;
	cvt.u64.u32 	%rd214, %r4808;
	add.s64 	%rd215, %rd5, %rd214;
	st.local.u8 	[%rd215], %rs7581;
	add.s32 	%r11, %r12126, 1;
	cvt.u64.u32 	%rd216, %r12126;
	add.s64 	%rd217, %rd6, %rd216;
	ld.local.u8 	%rs7581, [%rd217+1];
	setp.ne.s16 	%p796, %rs7581, 0;
	mov.u32 	%r12126, %r11;
	@%p796 bra 	$L__BB9_8;
	ld.local.u32 	%r12262, [%rd5+52];
	ld.local.f64 	%fd242, [%rd5+56];
	ld.local.v2.b32 	{%r4809, %r4810}, [%rd5];
	bfe.u32 	%r4811, %r4809, 0, 8;
	cvt.u16.u32 	%rs10520, %r4811;
	bfe.u32 	%r4812, %r4809, 8, 8;
	cvt.u16.u32 	%rs10521, %r4812;
	bfe.u32 	%r4813, %r4809, 16, 8;
	cvt.u16.u32 	%rs10522, %r4813;
	bfe.u32 	%r4814, %r4809, 24, 8;
	cvt.u16.u32 	%rs10523, %r4814;
	bfe.u32 	%r4815, %r4810, 0, 8;
	cvt.u16.u32 	%rs10524, %r4815;
	bfe.u32 	%r4816, %r4810, 8, 8;
	cvt.u16.u32 	%rs10525, %r4816;
	bfe.u32 	%r4817, %r4810, 16, 8;
	cvt.u16.u32 	%rs10526, %r4817;
	bfe.u32 	%r4818, %r4810, 24, 8;
	cvt.u16.u32 	%rs10527, %r4818;
	ld.local.v2.b32 	{%r4819, %r4820}, [%rd5+8];
	bfe.u32 	%r4821, %r4819, 0, 8;
	cvt.u16.u32 	%rs10528, %r4821;
	bfe.u32 	%r4822, %r4819, 8, 8;
	cvt.u16.u32 	%rs10529, %r4822;
	bfe.u32 	%r4823, %r4819, 16, 8;
	cvt.u16.u32 	%rs10530, %r4823;
	bfe.u32 	%r4824, %r4819, 24, 8;
	cvt.u16.u32 	%rs10531, %r4824;
	bfe.u32 	%r4825, %r4820, 0, 8;
	cvt.u16.u32 	%rs10532, %r4825;
	bfe.u32 	%r4826, %r4820, 8, 8;
	cvt.u16.u32 	%rs10533, %r4826;
	bfe.u32 	%r4827, %r4820, 16, 8;
	cvt.u16.u32 	%rs10534, %r4827;
	bfe.u32 	%r4828, %r4820, 24, 8;
	cvt.u16.u32 	%rs10535, %r4828;
	ld.local.v2.b32 	{%r4829, %r4830}, [%rd5+16];
	bfe.u32 	%r4831, %r4829, 0, 8;
	cvt.u16.u32 	%rs10536, %r4831;
	bfe.u32 	%r4832, %r4829, 8, 8;
	cvt.u16.u32 	%rs10537, %r4832;
	bfe.u32 	%r4833, %r4829, 16, 8;
	cvt.u16.u32 	%rs10538, %r4833;
	bfe.u32 	%r4834, %r4829, 24, 8;
	cvt.u16.u32 	%rs10539, %r4834;
	bfe.u32 	%r4835, %r4830, 0, 8;
	cvt.u16.u32 	%rs10540, %r4835;
	bfe.u32 	%r4836, %r4830, 8, 8;
	cvt.u16.u32 	%rs10541, %r4836;
	bfe.u32 	%r4837, %r4830, 16, 8;
	cvt.u16.u32 	%rs10542, %r4837;
	bfe.u32 	%r4838, %r4830, 24, 8;
	cvt.u16.u32 	%rs10543, %r4838;
	ld.local.v2.b32 	{%r4839, %r4840}, [%rd5+24];
	bfe.u32 	%r4841, %r4839, 0, 8;
	cvt.u16.u32 	%rs10544, %r4841;
	bfe.u32 	%r4842, %r4839, 8, 8;
	cvt.u16.u32 	%rs10545, %r4842;
	bfe.u32 	%r4843, %r4839, 16, 8;
	cvt.u16.u32 	%rs10546, %r4843;
	bfe.u32 	%r4844, %r4839, 24, 8;
	cvt.u16.u32 	%rs10547, %r4844;
	bfe.u32 	%r4845, %r4840, 0, 8;
	cvt.u16.u32 	%rs10548, %r4845;
	bfe.u32 	%r4846, %r4840, 8, 8;
	cvt.u16.u32 	%rs10549, %r4846;
	bfe.u32 	%r4847, %r4840, 16, 8;
	cvt.u16.u32 	%rs10550, %r4847;
	bfe.u32 	%r4848, %r4840, 24, 8;
	cvt.u16.u32 	%rs10551, %r4848;
	ld.local.v2.b32 	{%r4849, %r4850}, [%rd5+32];
	bfe.u32 	%r4851, %r4849, 0, 8;
	cvt.u16.u32 	%rs10552, %r4851;
	bfe.u32 	%r4852, %r4849, 8, 8;
	cvt.u16.u32 	%rs10553, %r4852;
	bfe.u32 	%r4853, %r4849, 16, 8;
	cvt.u16.u32 	%rs10554, %r4853;
	bfe.u32 	%r4854, %r4849, 24, 8;
	cvt.u16.u32 	%rs10555, %r4854;
	bfe.u32 	%r4855, %r4850, 0, 8;
	cvt.u16.u32 	%rs10556, %r4855;
	bfe.u32 	%r4856, %r4850, 8, 8;
	cvt.u16.u32 	%rs10557, %r4856;
	bfe.u32 	%r4857, %r4850, 16, 8;
	cvt.u16.u32 	%rs10558, %r4857;
	bfe.u32 	%r4858, %r4850, 24, 8;
	cvt.u16.u32 	%rs10559, %r4858;
	ld.local.v2.b32 	{%r4859, %r4860}, [%rd5+40];
	bfe.u32 	%r4861, %r4859, 0, 8;
	cvt.u16.u32 	%rs10560, %r4861;
	bfe.u32 	%r4862, %r4859, 8, 8;
	cvt.u16.u32 	%rs10561, %r4862;
	bfe.u32 	%r4863, %r4859, 16, 8;
	cvt.u16.u32 	%rs10562, %r4863;
	bfe.u32 	%r4864, %r4859, 24, 8;
	cvt.u16.u32 	%rs10563, %r4864;
	bfe.u32 	%r4865, %r4860, 0, 8;
	cvt.u16.u32 	%rs10564, %r4865;
	bfe.u32 	%r4866, %r4860, 8, 8;
	cvt.u16.u32 	%rs10565, %r4866;
	bfe.u32 	%r4867, %r4860, 16, 8;
	cvt.u16.u32 	%rs10566, %r4867;
	bfe.u32 	%r4868, %r4860, 24, 8;
	cvt.u16.u32 	%rs10567, %r4868;
	ld.local.v2.u8 	{%rs10568, %rs10569}, [%rd5+48];
	bra.uni 	$L__BB9_59;
$L__BB9_10:
	and.b16  	%rs6029, %rs10521, 255;
	setp.eq.s16 	%p746, %rs6029, 0;
	mov.b32 	%r12125, 1;
	@%p746 bra 	$L__BB9_6;
	and.b16  	%rs6030, %rs10522, 255;
	setp.eq.s16 	%p747, %rs6030, 0;
	mov.b32 	%r12125, 2;
	@%p747 bra 	$L__BB9_6;
	and.b16  	%rs6031, %rs10523, 255;
	setp.eq.s16 	%p748, %rs6031, 0;
	mov.b32 	%r12125, 3;
	@%p748 bra 	$L__BB9_6;
	and.b16  	%rs6032, %rs10524, 255;
	setp.eq.s16 	%p749, %rs6032, 0;
	mov.b32 	%r12125, 4;
	@%p749 bra 	$L__BB9_6;
	and.b16  	%rs6033, %rs10525, 255;
	setp.eq.s16 	%p750, %rs6033, 0;
	mov.b32 	%r12125, 5;
	@%p750 bra 	$L__BB9_6;
	and.b16  	%rs6034, %rs10526, 255;
	setp.eq.s16 	%p751, %rs6034, 0;
	mov.b32 	%r12125, 6;
	@%p751 bra 	$L__BB9_6;
	and.b16  	%rs6035, %rs10527, 255;
	setp.eq.s16 	%p752, %rs6035, 0;
	mov.b32 	%r12125, 7;
	@%p752 bra 	$L__BB9_6;
	and.b16  	%rs6036, %rs10528, 255;
	setp.eq.s16 	%p753, %rs6036, 0;
	mov.b32 	%r12125, 8;
	@%p753 bra 	$L__BB9_6;
	and.b16  	%rs6037, %rs10529, 255;
	setp.eq.s16 	%p754, %rs6037, 0;
	mov.b32 	%r12125, 9;
	@%p754 bra 	$L__BB9_6;
	and.b16  	%rs6038, %rs10530, 255;
	setp.eq.s16 	%p755, %rs6038, 0;
	mov.b32 	%r12125, 10;
	@%p755 bra 	$L__BB9_6;
	and.b16  	%rs6039, %rs10531, 255;
	setp.eq.s16 	%p756, %rs6039, 0;
	mov.b32 	%r12125, 11;
	@%p756 bra 	$L__BB9_6;
	and.b16  	%rs6040, %rs10532, 255;
	setp.eq.s16 	%p757, %rs6040, 0;
	mov.b32 	%r12125, 12;
	@%p757 bra 	$L__BB9_6;
	and.b16  	%rs6041, %rs10533, 255;
	setp.eq.s16 	%p758, %rs6041, 0;
	mov.b32 	%r12125, 13;
	@%p758 bra 	$L__BB9_6;
	and.b16  	%rs6042, %rs10534, 255;
	setp.eq.s16 	%p759, %rs6042, 0;
	mov.b32 	%r12125, 14;
	@%p759 bra 	$L__BB9_6;
	and.b16  	%rs6043, %rs10535, 255;
	setp.eq.s16 	%p760, %rs6043, 0;
	mov.b32 	%r12125, 15;
	@%p760 bra 	$L__BB9_6;
	and.b16  	%rs6044, %rs10536, 255;
	setp.eq.s16 	%p761, %rs6044, 0;
	mov.b32 	%r12125, 16;
	@%p761 bra 	$L__BB9_6;
	and.b16  	%rs6045, %rs10537, 255;
	setp.eq.s16 	%p762, %rs6045, 0;
	mov.b32 	%r12125, 17;
	@%p762 bra 	$L__BB9_6;
	and.b16  	%rs6046, %rs10538, 255;
	setp.eq.s16 	%p763, %rs6046, 0;
	mov.b32 	%r12125, 18;
	@%p763 bra 	$L__BB9_6;
	and.b16  	%rs6047, %rs10539, 255;
	setp.eq.s16 	%p764, %rs6047, 0;
	mov.b32 	%r12125, 19;
	@%p764 bra 	$L__BB9_6;
	and.b16  	%rs6048, %rs10540, 255;
	setp.eq.s16 	%p765, %rs6048, 0;
	mov.b32 	%r12125, 20;
	@%p765 bra 	$L__BB9_6;
	and.b16  	%rs6049, %rs10541, 255;
	setp.eq.s16 	%p766, %rs6049, 0;
	mov.b32 	%r12125, 21;
	@%p766 bra 	$L__BB9_6;
	and.b16  	%rs6050, %rs10542, 255;
	setp.eq.s16 	%p767, %rs6050, 0;
	mov.b32 	%r12125, 22;
	@%p767 bra 	$L__BB9_6;
	and.b16  	%rs6051, %rs10543, 255;
	setp.eq.s16 	%p768, %rs6051, 0;
	mov.b32 	%r12125, 23;
	@%p768 bra 	$L__BB9_6;
	and.b16  	%rs6052, %rs10544, 255;
	setp.eq.s16 	%p769, %rs6052, 0;
	mov.b32 	%r12125, 24;
	@%p769 bra 	$L__BB9_6;
	and.b16  	%rs6053, %rs10545, 255;
	setp.eq.s16 	%p770, %rs6053, 0;
	mov.b32 	%r12125, 25;
	@%p770 bra 	$L__BB9_6;
	and.b16  	%rs6054, %rs10546, 255;
	setp.eq.s16 	%p771, %rs6054, 0;
	mov.b32 	%r12125, 26;
	@%p771 bra 	$L__BB9_6;
	and.b16  	%rs6055, %rs10547, 255;
	setp.eq.s16 	%p772, %rs6055, 0;
	mov.b32 	%r12125, 27;
	@%p772 bra 	$L__BB9_6;
	and.b16  	%rs6056, %rs10548, 255;
	setp.eq.s16 	%p773, %rs6056, 0;
	mov.b32 	%r12125, 28;
	@%p773 bra 	$L__BB9_6;
	and.b16  	%rs6057, %rs10549, 255;
	setp.eq.s16 	%p774, %rs6057, 0;
	mov.b32 	%r12125, 29;
	@%p774 bra 	$L__BB9_6;
	and.b16  	%rs6058, %rs10550, 255;
	setp.eq.s16 	%p775, %rs6058, 0;
	mov.b32 	%r12125, 30;
	@%p775 bra 	$L__BB9_6;
	and.b16  	%rs6059, %rs10551, 255;
	setp.eq.s16 	%p776, %rs6059, 0;
	mov.b32 	%r12125, 31;
	@%p776 bra 	$L__BB9_6;
	and.b16  	%rs6060, %rs10552, 255;
	setp.eq.s16 	%p777, %rs6060, 0;
	mov.b32 	%r12125, 32;
	@%p777 bra 	$L__BB9_6;
	and.b16  	%rs6061, %rs10553, 255;
	setp.eq.s16 	%p778, %rs6061, 0;
	mov.b32 	%r12125, 33;
	@%p778 bra 	$L__BB9_6;
	and.b16  	%rs6062, %rs10554, 255;
	setp.eq.s16 	%p779, %rs6062, 0;
	mov.b32 	%r12125, 34;
	@%p779 bra 	$L__BB9_6;
	and.b16  	%rs6063, %rs10555, 255;
	setp.eq.s16 	%p780, %rs6063, 0;
	mov.b32 	%r12125, 35;
	@%p780 bra 	$L__BB9_6;
	and.b16  	%rs6064, %rs10556, 255;
	setp.eq.s16 	%p781, %rs6064, 0;
	mov.b32 	%r12125, 36;
	@%p781 bra 	$L__BB9_6;
	and.b16  	%rs6065, %rs10557, 255;
	setp.eq.s16 	%p782, %rs6065, 0;
	mov.b32 	%r12125, 37;
	@%p782 bra 	$L__BB9_6;
	and.b16  	%rs6066, %rs10558, 255;
	setp.eq.s16 	%p783, %rs6066, 0;
	mov.b32 	%r12125, 38;
	@%p783 bra 	$L__BB9_6;
	and.b16  	%rs6067, %rs10559, 255;
	setp.eq.s16 	%p784, %rs6067, 0;
	mov.b32 	%r12125, 39;
	@%p784 bra 	$L__BB9_6;
	and.b16  	%rs6068, %rs10560, 255;
	setp.eq.s16 	%p785, %rs6068, 0;
	mov.b32 	%r12125, 40;
	@%p785 bra 	$L__BB9_6;
	and.b16  	%rs6069, %rs10561, 255;
	setp.eq.s16 	%p786, %rs6069, 0;
	mov.b32 	%r12125, 41;
	@%p786 bra 	$L__BB9_6;
	and.b16  	%rs6070, %rs10562, 255;
	setp.eq.s16 	%p787, %rs6070, 0;
	mov.b32 	%r12125, 42;
	@%p787 bra 	$L__BB9_6;
	and.b16  	%rs6071, %rs10563, 255;
	setp.eq.s16 	%p788, %rs6071, 0;
	mov.b32 	%r12125, 43;
	@%p788 bra 	$L__BB9_6;
	and.b16  	%rs6072, %rs10564, 255;
	setp.eq.s16 	%p789, %rs6072, 0;
	mov.b32 	%r12125, 44;
	@%p789 bra 	$L__BB9_6;
	and.b16  	%rs6073, %rs10565, 255;
	setp.eq.s16 	%p790, %rs6073, 0;
	mov.b32 	%r12125, 45;
	@%p790 bra 	$L__BB9_6;
	and.b16  	%rs6074, %rs10566, 255;
	setp.eq.s16 	%p791, %rs6074, 0;
	mov.b32 	%r12125, 46;
	@%p791 bra 	$L__BB9_6;
	and.b16  	%rs6075, %rs10567, 255;
	setp.eq.s16 	%p792, %rs6075, 0;
	mov.b32 	%r12125, 47;
	@%p792 bra 	$L__BB9_6;
	and.b16  	%rs6076, %rs10568, 255;
	setp.eq.s16 	%p793, %rs6076, 0;
	mov.b32 	%r12125, 48;
	@%p793 bra 	$L__BB9_6;
	and.b16  	%rs6077, %rs10569, 255;
	setp.eq.s16 	%p794, %rs6077, 0;
	mov.b32 	%r12125, 49;
	@%p794 bra 	$L__BB9_6;
$L__BB9_59:
	add.s32 	%r12262, %r12262, %r8;
	add.f64 	%fd242, %fd4, %fd242;
	add.s32 	%r12123, %r12123, 256;
	cvt.u32.u64 	%r4869, %rd91;
	mov.u32 	%r4870, %ctaid.x;
	shl.b32 	%r4871, %r4870, 8;
	sub.s32 	%r4872, %r4869, %r4871;
	setp.lt.s32 	%p797, %r12123, %r4872;
	@%p797 bra 	$L__BB9_5;
$L__BB9_60:
	cvt.u32.u64 	%r4873, %rd91;
	mov.u32 	%r4874, %ctaid.x;
	shl.b32 	%r4875, %r4874, 8;
	sub.s32 	%r4876, %r4873, %r4875;
	setp.lt.s32 	%p798, %r4876, 256;
	@%p798 bra 	$L__BB9_722;
	// begin inline asm
	mov.u32 %r8481, %laneid;
	// end inline asm
	cvt.u32.u16 	%r8562, %rs10520;
	and.b32  	%r8563, %r8562, 255;
	and.b16  	%rs6780, %rs10521, 255;
	mul.wide.u16 	%r8564, %rs6780, 256;
	or.b32  	%r8565, %r8564, %r8563;
	cvt.u32.u16 	%r8566, %rs10522;
	shl.b32 	%r8567, %r8566, 16;
	and.b32  	%r8568, %r8567, 16711680;
	or.b32  	%r8569, %r8565, %r8568;
	cvt.u32.u16 	%r8570, %rs10523;
	shl.b32 	%r8571, %r8570, 24;
	or.b32  	%r8483, %r8569, %r8571;
	cvt.u32.u16 	%r8572, %rs10524;
	and.b32  	%r8573, %r8572, 255;
	and.b16  	%rs6781, %rs10525, 255;
	mul.wide.u16 	%r8574, %rs6781, 256;
	or.b32  	%r8575, %r8574, %r8573;
	cvt.u32.u16 	%r8576, %rs10526;
	shl.b32 	%r8577, %r8576, 16;
	and.b32  	%r8578, %r8577, 16711680;
	or.b32  	%r8579, %r8575, %r8578;
	cvt.u32.u16 	%r8580, %rs10527;
	shl.b32 	%r8581, %r8580, 24;
	or.b32  	%r8488, %r8579, %r8581;
	cvt.u32.u16 	%r8582, %rs10528;
	and.b32  	%r8583, %r8582, 255;
	and.b16  	%rs6782, %rs10529, 255;
	mul.wide.u16 	%r8584, %rs6782, 256;
	or.b32  	%r8585, %r8584, %r8583;
	cvt.u32.u16 	%r8586, %rs10530;
	shl.b32 	%r8587, %r8586, 16;
	and.b32  	%r8588, %r8587, 16711680;
	or.b32  	%r8589, %r8585, %r8588;
	cvt.u32.u16 	%r8590, %rs10531;
	shl.b32 	%r8591, %r8590, 24;
	or.b32  	%r8493, %r8589, %r8591;
	cvt.u32.u16 	%r8592, %rs10532;
	and.b32  	%r8593, %r8592, 255;
	and.b16  	%rs6783, %rs10533, 255;
	mul.wide.u16 	%r8594, %rs6783, 256;
	or.b32  	%r8595, %r8594, %r8593;
	cvt.u32.u16 	%r8596, %rs10534;
	shl.b32 	%r8597, %r8596, 16;
	and.b32  	%r8598, %r8597, 16711680;
	or.b32  	%r8599, %r8595, %r8598;
	cvt.u32.u16 	%r8600, %rs10535;
	shl.b32 	%r8601, %r8600, 24;
	or.b32  	%r8498, %r8599, %r8601;
	cvt.u32.u16 	%r8602, %rs10536;
	and.b32  	%r8603, %r8602, 255;
	and.b16  	%rs6784, %rs10537, 255;
	mul.wide.u16 	%r8604, %rs6784, 256;
	or.b32  	%r8605, %r8604, %r8603;
	cvt.u32.u16 	%r8606, %rs10538;
	shl.b32 	%r8607, %r8606, 16;
	and.b32  	%r8608, %r8607, 16711680;
	or.b32  	%r8609, %r8605, %r8608;
	cvt.u32.u16 	%r8610, %rs10539;
	shl.b32 	%r8611, %r8610, 24;
	or.b32  	%r8503, %r8609, %r8611;
	cvt.u32.u16 	%r8612, %rs10540;
	and.b32  	%r8613, %r8612, 255;
	and.b16  	%rs6785, %rs10541, 255;
	mul.wide.u16 	%r8614, %rs6785, 256;
	or.b32  	%r8615, %r8614, %r8613;
	cvt.u32.u16 	%r8616, %rs10542;
	shl.b32 	%r8617, %r8616, 16;
	and.b32  	%r8618, %r8617, 16711680;
	or.b32  	%r8619, %r8615, %r8618;
	cvt.u32.u16 	%r8620, %rs10543;
	shl.b32 	%r8621, %r8620, 24;
	or.b32  	%r8508, %r8619, %r8621;
	cvt.u32.u16 	%r8622, %rs10544;
	and.b32  	%r8623, %r8622, 255;
	and.b16  	%rs6786, %rs10545, 255;
	mul.wide.u16 	%r8624, %rs6786, 256;
	or.b32  	%r8625, %r8624, %r8623;
	cvt.u32.u16 	%r8626, %rs10546;
	shl.b32 	%r8627, %r8626, 16;
	and.b32  	%r8628, %r8627, 16711680;
	or.b32  	%r8629, %r8625, %r8628;
	cvt.u32.u16 	%r8630, %rs10547;
	shl.b32 	%r8631, %r8630, 24;
	or.b32  	%r8513, %r8629, %r8631;
	cvt.u32.u16 	%r8632, %rs10548;
	and.b32  	%r8633, %r8632, 255;
	and.b16  	%rs6787, %rs10549, 255;
	mul.wide.u16 	%r8634, %rs6787, 256;
	or.b32  	%r8635, %r8634, %r8633;
	cvt.u32.u16 	%r8636, %rs10550;
	shl.b32 	%r8637, %r8636, 16;
	and.b32  	%r8638, %r8637, 16711680;
	or.b32  	%r8639, %r8635, %r8638;
	cvt.u32.u16 	%r8640, %rs10551;
	shl.b32 	%r8641, %r8640, 24;
	or.b32  	%r8518, %r8639, %r8641;
	cvt.u32.u16 	%r8642, %rs10552;
	and.b32  	%r8643, %r8642, 255;
	and.b16  	%rs6788, %rs10553, 255;
	mul.wide.u16 	%r8644, %rs6788, 256;
	or.b32  	%r8645, %r8644, %r8643;
	cvt.u32.u16 	%r8646, %rs10554;
	shl.b32 	%r8647, %r8646, 16;
	and.b32  	%r8648, %r8647, 16711680;
	or.b32  	%r8649, %r8645, %r8648;
	cvt.u32.u16 	%r8650, %rs10555;
	shl.b32 	%r8651, %r8650, 24;
	or.b32  	%r8523, %r8649, %r8651;
	cvt.u32.u16 	%r8652, %rs10556;
	and.b32  	%r8653, %r8652, 255;
	and.b16  	%rs6789, %rs10557, 255;
	mul.wide.u16 	%r8654, %rs6789, 256;
	or.b32  	%r8655, %r8654, %r8653;
	cvt.u32.u16 	%r8656, %rs10558;
	shl.b32 	%r8657, %r8656, 16;
	and.b32  	%r8658, %r8657, 16711680;
	or.b32  	%r8659, %r8655, %r8658;
	cvt.u32.u16 	%r8660, %rs10559;
	shl.b32 	%r8661, %r8660, 24;
	or.b32  	%r8528, %r8659, %r8661;
	cvt.u32.u16 	%r8662, %rs10560;
	and.b32  	%r8663, %r8662, 255;
	and.b16  	%rs6790, %rs10561, 255;
	mul.wide.u16 	%r8664, %rs6790, 256;
	or.b32  	%r8665, %r8664, %r8663;
	cvt.u32.u16 	%r8666, %rs10562;
	shl.b32 	%r8667, %r8666, 16;
	and.b32  	%r8668, %r8667, 16711680;
	or.b32  	%r8669, %r8665, %r8668;
	cvt.u32.u16 	%r8670, %rs10563;
	shl.b32 	%r8671, %r8670, 24;
	or.b32  	%r8533, %r8669, %r8671;
	cvt.u32.u16 	%r8672, %rs10564;
	and.b32  	%r8673, %r8672, 255;
	and.b16  	%rs6791, %rs10565, 255;
	mul.wide.u16 	%r8674, %rs6791, 256;
	or.b32  	%r8675, %r8674, %r8673;
	cvt.u32.u16 	%r8676, %rs10566;
	shl.b32 	%r8677, %r8676, 16;
	and.b32  	%r8678, %r8677, 16711680;
	or.b32  	%r8679, %r8675, %r8678;
	cvt.u32.u16 	%r8680, %rs10567;
	shl.b32 	%r8681, %r8680, 24;
	or.b32  	%r8538, %r8679, %r8681;
	cvt.u32.u16 	%r8682, %rs10568;
	and.b32  	%r8683, %r8682, 255;
	and.b16  	%rs6792, %rs10569, 255;
	mul.wide.u16 	%r8684, %rs6792, 256;
	or.b32  	%r8543, %r8684, %r8683;
	mov.b32 	%r8559, 1;
	mov.b32 	%r8560, 31;
	mov.b32 	%r8561, -1;
	// begin inline asm
	shfl.sync.down.b32 %r8482, %r8483, %r8559, %r8560, %r8561;
	// end inline asm
	// begin inline asm
	shfl.sync.down.b32 %r8487, %r8488, %r8559, %r8560, %r8561;
	// end inline asm
	// begin inline asm
	shfl.sync.down.b32 %r8492, %r8493, %r8559, %r8560, %r8561;
	// end inline asm
	// begin inline asm
	shfl.sync.down.b32 %r8497, %r8498, %r8559, %r8560, %r8561;
	// end inline asm
	// begin inline asm
	shfl.sync.down.b32 %r8502, %r8503, %r8559, %r8560, %r8561;
	// end inline asm
	// begin inline asm
	shfl.sync.down.b32 %r8507, %r8508, %r8559, %r8560, %r8561;
	// end inline asm
	// begin inline asm
	shfl.sync.down.b32 %r8512, %r8513, %r8559, %r8560, %r8561;
	// end inline asm
	// begin inline asm
	shfl.sync.down.b32 %r8517, %r8518, %r8559, %r8560, %r8561;
	// end inline asm
	// begin inline asm
	shfl.sync.down.b32 %r8522, %r8523, %r8559, %r8560, %r8561;
	// end inline asm
	// begin inline asm
	shfl.sync.down.b32 %r8527, %r8528, %r8559, %r8560, %r8561;
	// end inline asm
	// begin inline asm
	shfl.sync.down.b32 %r8532, %r8533, %r8559, %r8560, %r8561;
	// end inline asm
	// begin inline asm
	shfl.sync.down.b32 %r8537, %r8538, %r8559, %r8560, %r8561;
	// end inline asm
	// begin inline asm
	shfl.sync.down.b32 %r8542, %r8543, %r8559, %r8560, %r8561;
	// end inline asm
	// begin inline asm
	shfl.sync.down.b32 %r8547, %r12262, %r8559, %r8560, %r8561;
	// end inline asm
	mov.b64 	%rd300, %fd242;
	mov.b64 	{%r8553, %r8558}, %rd300;
	// begin inline asm
	shfl.sync.down.b32 %r8552, %r8553, %r8559, %r8560, %r8561;
	// end inline asm
	// begin inline asm
	shfl.sync.down.b32 %r8557, %r8558, %r8559, %r8560, %r8561;
	// end inline asm
	setp.gt.s32 	%p1443, %r8481, 30;
	@%p1443 bra 	$L__BB9_117;
	shr.u32 	%r8686, %r8542, 8;
	cvt.u16.u32 	%rs6793, %r8686;
	cvt.u16.u32 	%rs6794, %r8542;
	mov.b64 	%rd301, {%r8552, %r8557};
	mov.b64 	%fd9, %rd301;
	cvt.u16.u32 	%rs7682, %r8482;
	add.u64 	%rd7, %SPL, 0;
	add.u64 	%rd8, %SPL, 64;
	and.b16  	%rs6795, %rs10520, 255;
	cvt.u32.u16 	%r8687, %rs10527;
	cvt.u32.u16 	%r8688, %rs10526;
	prmt.b32 	%r8689, %r8688, %r8687, 0x3340U;
	cvt.u32.u16 	%r8690, %rs10525;
	cvt.u32.u16 	%r8691, %rs10524;
	prmt.b32 	%r8692, %r8691, %r8690, 0x3340U;
	prmt.b32 	%r8693, %r8692, %r8689, 0x5410U;
	cvt.u32.u16 	%r8694, %rs10523;
	cvt.u32.u16 	%r8695, %rs10522;
	prmt.b32 	%r8696, %r8695, %r8694, 0x3340U;
	cvt.u32.u16 	%r8697, %rs10521;
	cvt.u32.u16 	%r8698, %rs10520;
	prmt.b32 	%r8699, %r8698, %r8697, 0x3340U;
	prmt.b32 	%r8700, %r8699, %r8696, 0x5410U;
	st.local.v2.b32 	[%rd7], {%r8700, %r8693};
	cvt.u32.u16 	%r8701, %rs10535;
	cvt.u32.u16 	%r8702, %rs10534;
	prmt.b32 	%r8703, %r8702, %r8701, 0x3340U;
	cvt.u32.u16 	%r8704, %rs10533;
	cvt.u32.u16 	%r8705, %rs10532;
	prmt.b32 	%r8706, %r8705, %r8704, 0x3340U;
	prmt.b32 	%r8707, %r8706, %r8703, 0x5410U;
	cvt.u32.u16 	%r8708, %rs10531;
	cvt.u32.u16 	%r8709, %rs10530;
	prmt.b32 	%r8710, %r8709, %r8708, 0x3340U;
	cvt.u32.u16 	%r8711, %rs10529;
	cvt.u32.u16 	%r8712, %rs10528;
	prmt.b32 	%r8713, %r8712, %r8711, 0x3340U;
	prmt.b32 	%r8714, %r8713, %r8710, 0x5410U;
	st.local.v2.b32 	[%rd7+8], {%r8714, %r8707};
	cvt.u32.u16 	%r8715, %rs10543;
	cvt.u32.u16 	%r8716, %rs10542;
	prmt.b32 	%r8717, %r8716, %r8715, 0x3340U;
	cvt.u32.u16 	%r8718, %rs10541;
	cvt.u32.u16 	%r8719, %rs10540;
	prmt.b32 	%r8720, %r8719, %r8718, 0x3340U;
	prmt.b32 	%r8721, %r8720, %r8717, 0x5410U;
	cvt.u32.u16 	%r8722, %rs10539;
	cvt.u32.u16 	%r8723, %rs10538;
	prmt.b32 	%r8724, %r8723, %r8722, 0x3340U;
	cvt.u32.u16 	%r8725, %rs10537;
	cvt.u32.u16 	%r8726, %rs10536;
	prmt.b32 	%r8727, %r8726, %r8725, 0x3340U;
	prmt.b32 	%r8728, %r8727, %r8724, 0x5410U;
	st.local.v2.b32 	[%rd7+16], {%r8728, %r8721};
	cvt.u32.u16 	%r8729, %rs10551;
	cvt.u32.u16 	%r8730, %rs10550;
	prmt.b32 	%r8731, %r8730, %r8729, 0x3340U;
	cvt.u32.u16 	%r8732, %rs10549;
	cvt.u32.u16 	%r8733, %rs10548;
	prmt.b32 	%r8734, %r8733, %r8732, 0x3340U;
	prmt.b32 	%r8735, %r8734, %r8731, 0x5410U;
	cvt.u32.u16 	%r8736, %rs10547;
	cvt.u32.u16 	%r8737, %rs10546;
	prmt.b32 	%r8738, %r8737, %r8736, 0x3340U;
	cvt.u32.u16 	%r8739, %rs10545;
	cvt.u32.u16 	%r8740, %rs10544;
	prmt.b32 	%r8741, %r8740, %r8739, 0x3340U;
	prmt.b32 	%r8742, %r8741, %r8738, 0x5410U;
	st.local.v2.b32 	[%rd7+24], {%r8742, %r8735};
	cvt.u32.u16 	%r8743, %rs10559;
	cvt.u32.u16 	%r8744, %rs10558;
	prmt.b32 	%r8745, %r8744, %r8743, 0x3340U;
	cvt.u32.u16 	%r8746, %rs10557;
	cvt.u32.u16 	%r8747, %rs10556;
	prmt.b32 	%r8748, %r8747, %r8746, 0x3340U;
	prmt.b32 	%r8749, %r8748, %r8745, 0x5410U;
	cvt.u32.u16 	%r8750, %rs10555;
	cvt.u32.u16 	%r8751, %rs10554;
	prmt.b32 	%r8752, %r8751, %r8750, 0x3340U;
	cvt.u32.u16 	%r8753, %rs10553;
	cvt.u32.u16 	%r8754, %rs10552;
	prmt.b32 	%r8755, %r8754, %r8753, 0x3340U;
	prmt.b32 	%r8756, %r8755, %r8752, 0x5410U;
	st.local.v2.b32 	[%rd7+32], {%r8756, %r8749};
	cvt.u32.u16 	%r8757, %rs10567;
	cvt.u32.u16 	%r8758, %rs10566;
	prmt.b32 	%r8759, %r8758, %r8757, 0x3340U;
	cvt.u32.u16 	%r8760, %rs10565;
	cvt.u32.u16 	%r8761, %rs10564;
	prmt.b32 	%r8762, %r8761, %r8760, 0x3340U;
	prmt.b32 	%r8763, %r8762, %r8759, 0x5410U;
	cvt.u32.u16 	%r8764, %rs10563;
	cvt.u32.u16 	%r8765, %rs10562;
	prmt.b32 	%r8766, %r8765, %r8764, 0x3340U;
	cvt.u32.u16 	%r8767, %rs10561;
	cvt.u32.u16 	%r8768, %rs10560;
	prmt.b32 	%r8769, %r8768, %r8767, 0x3340U;
	prmt.b32 	%r8770, %r8769, %r8766, 0x5410U;
	st.local.v2.b32 	[%rd7+40], {%r8770, %r8763};
	st.local.v2.u8 	[%rd7+48], {%rs10568, %rs10569};
	st.local.u32 	[%rd7+52], %r12262;
	st.local.f64 	[%rd7+56], %fd242;
	st.local.v2.b32 	[%rd8], {%r8482, %r8487};
	st.local.v2.b32 	[%rd8+8], {%r8492, %r8497};
	st.local.v2.b32 	[%rd8+16], {%r8502, %r8507};
	st.local.v2.b32 	[%rd8+24], {%r8512, %r8517};
	st.local.v2.b32 	[%rd8+32], {%r8522, %r8527};
	st.local.v2.b32 	[%rd8+40], {%r8532, %r8537};
	st.local.v2.u8 	[%rd8+48], {%rs6794, %rs6793};
	st.local.u32 	[%rd8+52], %r8547;
	st.local.v2.u32 	[%rd8+56], {%r8552, %r8557};
	setp.ne.s16 	%p1444, %rs6795, 0;
	mov.b32 	%r12129, 0;
	@%p1444 bra 	$L__BB9_67;
$L__BB9_63:
	and.b16  	%rs6845, %rs7682, 255;
	setp.eq.s16 	%p1494, %rs6845, 0;
	@%p1494 bra 	$L__BB9_116;
	mov.b32 	%r12130, 0;
$L__BB9_65:
	add.s32 	%r8821, %r12130, %r12129;
	cvt.u64.u32 	%rd304, %r8821;
	add.s64 	%rd305, %rd7, %rd304;
	st.local.u8 	[%rd305], %rs7682;
	add.s32 	%r36, %r12130, 1;
	cvt.u64.u32 	%rd306, %r12130;
	add.s64 	%rd307, %rd8, %rd306;
	ld.local.u8 	%rs7682, [%rd307+1];
	setp.ne.s16 	%p1495, %rs7682, 0;
	mov.u32 	%r12130, %r36;
	@%p1495 bra 	$L__BB9_65;
	ld.local.u32 	%r12262, [%rd7+52];
	ld.local.f64 	%fd242, [%rd7+56];
	ld.local.v2.b32 	{%r8822, %r8823}, [%rd7];
	bfe.u32 	%r8824, %r8822, 0, 8;
	cvt.u16.u32 	%rs10520, %r8824;
	bfe.u32 	%r8825, %r8822, 8, 8;
	cvt.u16.u32 	%rs10521, %r8825;
	bfe.u32 	%r8826, %r8822, 16, 8;
	cvt.u16.u32 	%rs10522, %r8826;
	bfe.u32 	%r8827, %r8822, 24, 8;
	cvt.u16.u32 	%rs10523, %r8827;
	bfe.u32 	%r8828, %r8823, 0, 8;
	cvt.u16.u32 	%rs10524, %r8828;
	bfe.u32 	%r8829, %r8823, 8, 8;
	cvt.u16.u32 	%rs10525, %r8829;
	bfe.u32 	%r8830, %r8823, 16, 8;
	cvt.u16.u32 	%rs10526, %r8830;
	bfe.u32 	%r8831, %r8823, 24, 8;
	cvt.u16.u32 	%rs10527, %r8831;
	ld.local.v2.b32 	{%r8832, %r8833}, [%rd7+8];
	bfe.u32 	%r8834, %r8832, 0, 8;
	cvt.u16.u32 	%rs10528, %r8834;
	bfe.u32 	%r8835, %r8832, 8, 8;
	cvt.u16.u32 	%rs10529, %r8835;
	bfe.u32 	%r8836, %r8832, 16, 8;
	cvt.u16.u32 	%rs10530, %r8836;
	bfe.u32 	%r8837, %r8832, 24, 8;
	cvt.u16.u32 	%rs10531, %r8837;
	bfe.u32 	%r8838, %r8833, 0, 8;
	cvt.u16.u32 	%rs10532, %r8838;
	bfe.u32 	%r8839, %r8833, 8, 8;
	cvt.u16.u32 	%rs10533, %r8839;
	bfe.u32 	%r8840, %r8833, 16, 8;
	cvt.u16.u32 	%rs10534, %r8840;
	bfe.u32 	%r8841, %r8833, 24, 8;
	cvt.u16.u32 	%rs10535, %r8841;
	ld.local.v2.b32 	{%r8842, %r8843}, [%rd7+16];
	bfe.u32 	%r8844, %r8842, 0, 8;
	cvt.u16.u32 	%rs10536, %r8844;
	bfe.u32 	%r8845, %r8842, 8, 8;
	cvt.u16.u32 	%rs10537, %r8845;
	bfe.u32 	%r8846, %r8842, 16, 8;
	cvt.u16.u32 	%rs10538, %r8846;
	bfe.u32 	%r8847, %r8842, 24, 8;
	cvt.u16.u32 	%rs10539, %r8847;
	bfe.u32 	%r8848, %r8843, 0, 8;
	cvt.u16.u32 	%rs10540, %r8848;
	bfe.u32 	%r8849, %r8843, 8, 8;
	cvt.u16.u32 	%rs10541, %r8849;
	bfe.u32 	%r8850, %r8843, 16, 8;
	cvt.u16.u32 	%rs10542, %r8850;
	bfe.u32 	%r8851, %r8843, 24, 8;
	cvt.u16.u32 	%rs10543, %r8851;
	ld.local.v2.b32 	{%r8852, %r8853}, [%rd7+24];
	bfe.u32 	%r8854, %r8852, 0, 8;
	cvt.u16.u32 	%rs10544, %r8854;
	bfe.u32 	%r8855, %r8852, 8, 8;
	cvt.u16.u32 	%rs10545, %r8855;
	bfe.u32 	%r8856, %r8852, 16, 8;
	cvt.u16.u32 	%rs10546, %r8856;
	bfe.u32 	%r8857, %r8852, 24, 8;
	cvt.u16.u32 	%rs10547, %r8857;
	bfe.u32 	%r8858, %r8853, 0, 8;
	cvt.u16.u32 	%rs10548, %r8858;
	bfe.u32 	%r8859, %r8853, 8, 8;
	cvt.u16.u32 	%rs10549, %r8859;
	bfe.u32 	%r8860, %r8853, 16, 8;
	cvt.u16.u32 	%rs10550, %r8860;
	bfe.u32 	%r8861, %r8853, 24, 8;
	cvt.u16.u32 	%rs10551, %r8861;
	ld.local.v2.b32 	{%r8862, %r8863}, [%rd7+32];
	bfe.u32 	%r8864, %r8862, 0, 8;
	cvt.u16.u32 	%rs10552, %r8864;
	bfe.u32 	%r8865, %r8862, 8, 8;
	cvt.u16.u32 	%rs10553, %r8865;
	bfe.u32 	%r8866, %r8862, 16, 8;
	cvt.u16.u32 	%rs10554, %r8866;
	bfe.u32 	%r8867, %r8862, 24, 8;
	cvt.u16.u32 	%rs10555, %r8867;
	bfe.u32 	%r8868, %r8863, 0, 8;
	cvt.u16.u32 	%rs10556, %r8868;
	bfe.u32 	%r8869, %r8863, 8, 8;
	cvt.u16.u32 	%rs10557, %r8869;
	bfe.u32 	%r8870, %r8863, 16, 8;
	cvt.u16.u32 	%rs10558, %r8870;
	bfe.u32 	%r8871, %r8863, 24, 8;
	cvt.u16.u32 	%rs10559, %r8871;
	ld.local.v2.b32 	{%r8872, %r8873}, [%rd7+40];
	bfe.u32 	%r8874, %r8872, 0, 8;
	cvt.u16.u32 	%rs10560, %r8874;
	bfe.u32 	%r8875, %r8872, 8, 8;
	cvt.u16.u32 	%rs10561, %r8875;
	bfe.u32 	%r8876, %r8872, 16, 8;
	cvt.u16.u32 	%rs10562, %r8876;
	bfe.u32 	%r8877, %r8872, 24, 8;
	cvt.u16.u32 	%rs10563, %r8877;
	bfe.u32 	%r8878, %r8873, 0, 8;
	cvt.u16.u32 	%rs10564, %r8878;
	bfe.u32 	%r8879, %r8873, 8, 8;
	cvt.u16.u32 	%rs10565, %r8879;
	bfe.u32 	%r8880, %r8873, 16, 8;
	cvt.u16.u32 	%rs10566, %r8880;
	bfe.u32 	%r8881, %r8873, 24, 8;
	cvt.u16.u32 	%rs10567, %r8881;
	ld.local.v2.u8 	{%rs10568, %rs10569}, [%rd7+48];
	bra.uni 	$L__BB9_116;
$L__BB9_67:
	and.b16  	%rs6796, %rs10521, 255;
	setp.eq.s16 	%p1445, %rs6796, 0;
	mov.b32 	%r12129, 1;
	@%p1445 bra 	$L__BB9_63;
	and.b16  	%rs6797, %rs10522, 255;
	setp.eq.s16 	%p1446, %rs6797, 0;
	mov.b32 	%r12129, 2;
	@%p1446 bra 	$L__BB9_63;
	and.b16  	%rs6798, %rs10523, 255;
	setp.eq.s16 	%p1447, %rs6798, 0;
	mov.b32 	%r12129, 3;
	@%p1447 bra 	$L__BB9_63;
	and.b16  	%rs6799, %rs10524, 255;
	setp.eq.s16 	%p1448, %rs6799, 0;
	mov.b32 	%r12129, 4;
	@%p1448 bra 	$L__BB9_63;
	and.b16  	%rs6800, %rs10525, 255;
	setp.eq.s16 	%p1449, %rs6800, 0;
	mov.b32 	%r12129, 5;
	@%p1449 bra 	$L__BB9_63;
	and.b16  	%rs6801, %rs10526, 255;
	setp.eq.s16 	%p1450, %rs6801, 0;
	mov.b32 	%r12129, 6;
	@%p1450 bra 	$L__BB9_63;
	and.b16  	%rs6802, %rs10527, 255;
	setp.eq.s16 	%p1451, %rs6802, 0;
	mov.b32 	%r12129, 7;
	@%p1451 bra 	$L__BB9_63;
	and.b16  	%rs6803, %rs10528, 255;
	setp.eq.s16 	%p1452, %rs6803, 0;
	mov.b32 	%r12129, 8;
	@%p1452 bra 	$L__BB9_63;
	and.b16  	%rs6804, %rs10529, 255;
	setp.eq.s16 	%p1453, %rs6804, 0;
	mov.b32 	%r12129, 9;
	@%p1453 bra 	$L__BB9_63;
	and.b16  	%rs6805, %rs10530, 255;
	setp.eq.s16 	%p1454, %rs6805, 0;
	mov.b32 	%r12129, 10;
	@%p1454 bra 	$L__BB9_63;
	and.b16  	%rs6806, %rs10531, 255;
	setp.eq.s16 	%p1455, %rs6806, 0;
	mov.b32 	%r12129, 11;
	@%p1455 bra 	$L__BB9_63;
	and.b16  	%rs6807, %rs10532, 255;
	setp.eq.s16 	%p1456, %rs6807, 0;
	mov.b32 	%r12129, 12;
	@%p1456 bra 	$L__BB9_63;
	and.b16  	%rs6808, %rs10533, 255;
	setp.eq.s16 	%p1457, %rs6808, 0;
	mov.b32 	%r12129, 13;
	@%p1457 bra 	$L__BB9_63;
	and.b16  	%rs6809, %rs10534, 255;
	setp.eq.s16 	%p1458, %rs6809, 0;
	mov.b32 	%r12129, 14;
	@%p1458 bra 	$L__BB9_63;
	and.b16  	%rs6810, %rs10535, 255;
	setp.eq.s16 	%p1459, %rs6810, 0;
	mov.b32 	%r12129, 15;
	@%p1459 bra 	$L__BB9_63;
	and.b16  	%rs6811, %rs10536, 255;
	setp.eq.s16 	%p1460, %rs6811, 0;
	mov.b32 	%r12129, 16;
	@%p1460 bra 	$L__BB9_63;
	and.b16  	%rs6812, %rs10537, 255;
	setp.eq.s16 	%p1461, %rs6812, 0;
	mov.b32 	%r12129, 17;
	@%p1461 bra 	$L__BB9_63;
	and.b16  	%rs6813, %rs10538, 255;
	setp.eq.s16 	%p1462, %rs6813, 0;
	mov.b32 	%r12129, 18;
	@%p1462 bra 	$L__BB9_63;
	and.b16  	%rs6814, %rs10539, 255;
	setp.eq.s16 	%p1463, %rs6814, 0;
	mov.b32 	%r12129, 19;
	@%p1463 bra 	$L__BB9_63;
	and.b16  	%rs6815, %rs10540, 255;
	setp.eq.s16 	%p1464, %rs6815, 0;
	mov.b32 	%r12129, 20;
	@%p1464 bra 	$L__BB9_63;
	and.b16  	%rs6816, %rs10541, 255;
	setp.eq.s16 	%p1465, %rs6816, 0;
	mov.b32 	%r12129, 21;
	@%p1465 bra 	$L__BB9_63;
	and.b16  	%rs6817, %rs10542, 255;
	setp.eq.s16 	%p1466, %rs6817, 0;
	mov.b32 	%r12129, 22;
	@%p1466 bra 	$L__BB9_63;
	and.b16  	%rs6818, %rs10543, 255;
	setp.eq.s16 	%p1467, %rs6818, 0;
	mov.b32 	%r12129, 23;
	@%p1467 bra 	$L__BB9_63;
	and.b16  	%rs6819, %rs10544, 255;
	setp.eq.s16 	%p1468, %rs6819, 0;
	mov.b32 	%r12129, 24;
	@%p1468 bra 	$L__BB9_63;
	and.b16  	%rs6820, %rs10545, 255;
	setp.eq.s16 	%p1469, %rs6820, 0;
	mov.b32 	%r12129, 25;
	@%p1469 bra 	$L__BB9_63;
	and.b16  	%rs6821, %rs10546, 255;
	setp.eq.s16 	%p1470, %rs6821, 0;
	mov.b32 	%r12129, 26;
	@%p1470 bra 	$L__BB9_63;
	and.b16  	%rs6822, %rs10547, 255;
	setp.eq.s16 	%p1471, %rs6822, 0;
	mov.b32 	%r12129, 27;
	@%p1471 bra 	$L__BB9_63;
	and.b16  	%rs6823, %rs10548, 255;
	setp.eq.s16 	%p1472, %rs6823, 0;
	mov.b32 	%r12129, 28;
	@%p1472 bra 	$L__BB9_63;
	and.b16  	%rs6824, %rs10549, 255;
	setp.eq.s16 	%p1473, %rs6824, 0;
	mov.b32 	%r12129, 29;
	@%p1473 bra 	$L__BB9_63;
	and.b16  	%rs6825, %rs10550, 255;
	setp.eq.s16 	%p1474, %rs6825, 0;
	mov.b32 	%r12129, 30;
	@%p1474 bra 	$L__BB9_63;
	and.b16  	%rs6826, %rs10551, 255;
	setp.eq.s16 	%p1475, %rs6826, 0;
	mov.b32 	%r12129, 31;
	@%p1475 bra 	$L__BB9_63;
	and.b16  	%rs6827, %rs10552, 255;
	setp.eq.s16 	%p1476, %rs6827, 0;
	mov.b32 	%r12129, 32;
	@%p1476 bra 	$L__BB9_63;
	and.b16  	%rs6828, %rs10553, 255;
	setp.eq.s16 	%p1477, %rs6828, 0;
	mov.b32 	%r12129, 33;
	@%p1477 bra 	$L__BB9_63;
	and.b16  	%rs6829, %rs10554, 255;
	setp.eq.s16 	%p1478, %rs6829, 0;
	mov.b32 	%r12129, 34;
	@%p1478 bra 	$L__BB9_63;
	and.b16  	%rs6830, %rs10555, 255;
	setp.eq.s16 	%p1479, %rs6830, 0;
	mov.b32 	%r12129, 35;
	@%p1479 bra 	$L__BB9_63;
	and.b16  	%rs6831, %rs10556, 255;
	setp.eq.s16 	%p1480, %rs6831, 0;
	mov.b32 	%r12129, 36;
	@%p1480 bra 	$L__BB9_63;
	and.b16  	%rs6832, %rs10557, 255;
	setp.eq.s16 	%p1481, %rs6832, 0;
	mov.b32 	%r12129, 37;
	@%p1481 bra 	$L__BB9_63;
	and.b16  	%rs6833, %rs10558, 255;
	setp.eq.s16 	%p1482, %rs6833, 0;
	mov.b32 	%r12129, 38;
	@%p1482 bra 	$L__BB9_63;
	and.b16  	%rs6834, %rs10559, 255;
	setp.eq.s16 	%p1483, %rs6834, 0;
	mov.b32 	%r12129, 39;
	@%p1483 bra 	$L__BB9_63;
	and.b16  	%rs6835, %rs10560, 255;
	setp.eq.s16 	%p1484, %rs6835, 0;
	mov.b32 	%r12129, 40;
	@%p1484 bra 	$L__BB9_63;
	and.b16  	%rs6836, %rs10561, 255;
	setp.eq.s16 	%p1485, %rs6836, 0;
	mov.b32 	%r12129, 41;
	@%p1485 bra 	$L__BB9_63;
	and.b16  	%rs6837, %rs10562, 255;
	setp.eq.s16 	%p1486, %rs6837, 0;
	mov.b32 	%r12129, 42;
	@%p1486 bra 	$L__BB9_63;
	and.b16  	%rs6838, %rs10563, 255;
	setp.eq.s16 	%p1487, %rs6838, 0;
	mov.b32 	%r12129, 43;
	@%p1487 bra 	$L__BB9_63;
	and.b16  	%rs6839, %rs10564, 255;
	setp.eq.s16 	%p1488, %rs6839, 0;
	mov.b32 	%r12129, 44;
	@%p1488 bra 	$L__BB9_63;
	and.b16  	%rs6840, %rs10565, 255;
	setp.eq.s16 	%p1489, %rs6840, 0;
	mov.b32 	%r12129, 45;
	@%p1489 bra 	$L__BB9_63;
	and.b16  	%rs6841, %rs10566, 255;
	setp.eq.s16 	%p1490, %rs6841, 0;
	mov.b32 	%r12129, 46;
	@%p1490 bra 	$L__BB9_63;
	and.b16  	%rs6842, %rs10567, 255;
	setp.eq.s16 	%p1491, %rs6842, 0;
	mov.b32 	%r12129, 47;
	@%p1491 bra 	$L__BB9_63;
	and.b16  	%rs6843, %rs10568, 255;
	setp.eq.s16 	%p1492, %rs6843, 0;
	mov.b32 	%r12129, 48;
	@%p1492 bra 	$L__BB9_63;
	and.b16  	%rs6844, %rs10569, 255;
	setp.eq.s16 	%p1493, %rs6844, 0;
	mov.b32 	%r12129, 49;
	@%p1493 bra 	$L__BB9_63;
$L__BB9_116:
	add.s32 	%r12262, %r12262, %r8547;
	add.f64 	%fd242, %fd242, %fd9;
$L__BB9_117:
	cvt.u32.u16 	%r8962, %rs10520;
	and.b32  	%r8963, %r8962, 255;
	and.b16  	%rs6846, %rs10521, 255;
	mul.wide.u16 	%r8964, %rs6846, 256;
	or.b32  	%r8965, %r8964, %r8963;
	cvt.u32.u16 	%r8966, %rs10522;
	shl.b32 	%r8967, %r8966, 16;
	and.b32  	%r8968, %r8967, 16711680;
	or.b32  	%r8969, %r8965, %r8968;
	cvt.u32.u16 	%r8970, %rs10523;
	shl.b32 	%r8971, %r8970, 24;
	or.b32  	%r8883, %r8969, %r8971;
	cvt.u32.u16 	%r8972, %rs10524;
	and.b32  	%r8973, %r8972, 255;
	and.b16  	%rs6847, %rs10525, 255;
	mul.wide.u16 	%r8974, %rs6847, 256;
	or.b32  	%r8975, %r8974, %r8973;
	cvt.u32.u16 	%r8976, %rs10526;
	shl.b32 	%r8977, %r8976, 16;
	and.b32  	%r8978, %r8977, 16711680;
	or.b32  	%r8979, %r8975, %r8978;
	cvt.u32.u16 	%r8980, %rs10527;
	shl.b32 	%r8981, %r8980, 24;
	or.b32  	%r8888, %r8979, %r8981;
	cvt.u32.u16 	%r8982, %rs10528;
	and.b32  	%r8983, %r8982, 255;
	and.b16  	%rs6848, %rs10529, 255;
	mul.wide.u16 	%r8984, %rs6848, 256;
	or.b32  	%r8985, %r8984, %r8983;
	cvt.u32.u16 	%r8986, %rs10530;
	shl.b32 	%r8987, %r8986, 16;
	and.b32  	%r8988, %r8987, 16711680;
	or.b32  	%r8989, %r8985, %r8988;
	cvt.u32.u16 	%r8990, %rs10531;
	shl.b32 	%r8991, %r8990, 24;
	or.b32  	%r8893, %r8989, %r8991;
	cvt.u32.u16 	%r8992, %rs10532;
	and.b32  	%r8993, %r8992, 255;
	and.b16  	%rs6849, %rs10533, 255;
	mul.wide.u16 	%r8994, %rs6849, 256;
	or.b32  	%r8995, %r8994, %r8993;
	cvt.u32.u16 	%r8996, %rs10534;
	shl.b32 	%r8997, %r8996, 16;
	and.b32  	%r8998, %r8997, 16711680;
	or.b32  	%r8999, %r8995, %r8998;
	cvt.u32.u16 	%r9000, %rs10535;
	shl.b32 	%r9001, %r9000, 24;
	or.b32  	%r8898, %r8999, %r9001;
	cvt.u32.u16 	%r9002, %rs10536;
	and.b32  	%r9003, %r9002, 255;
	and.b16  	%rs6850, %rs10537, 255;
	mul.wide.u16 	%r9004, %rs6850, 256;
	or.b32  	%r9005, %r9004, %r9003;
	cvt.u32.u16 	%r9006, %rs10538;
	shl.b32 	%r9007, %r9006, 16;
	and.b32  	%r9008, %r9007, 16711680;
	or.b32  	%r9009, %r9005, %r9008;
	cvt.u32.u16 	%r9010, %rs10539;
	shl.b32 	%r9011, %r9010, 24;
	or.b32  	%r8903, %r9009, %r9011;
	cvt.u32.u16 	%r9012, %rs10540;
	and.b32  	%r9013, %r9012, 255;
	and.b16  	%rs6851, %rs10541, 255;
	mul.wide.u16 	%r9014, %rs6851, 256;
	or.b32  	%r9015, %r9014, %r9013;
	cvt.u32.u16 	%r9016, %rs10542;
	shl.b32 	%r9017, %r9016, 16;
	and.b32  	%r9018, %r9017, 16711680;
	or.b32  	%r9019, %r9015, %r9018;
	cvt.u32.u16 	%r9020, %rs10543;
	shl.b32 	%r9021, %r9020, 24;
	or.b32  	%r8908, %r9019, %r9021;
	cvt.u32.u16 	%r9022, %rs10544;
	and.b32  	%r9023, %r9022, 255;
	and.b16  	%rs6852, %rs10545, 255;
	mul.wide.u16 	%r9024, %rs6852, 256;
	or.b32  	%r9025, %r9024, %r9023;
	cvt.u32.u16 	%r9026, %rs10546;
	shl.b32 	%r9027, %r9026, 16;
	and.b32  	%r9028, %r9027, 16711680;
	or.b32  	%r9029, %r9025, %r9028;
	cvt.u32.u16 	%r9030, %rs10547;
	shl.b32 	%r9031, %r9030, 24;
	or.b32  	%r8913, %r9029, %r9031;
	cvt.u32.u16 	%r9032, %rs10548;
	and.b32  	%r9033, %r9032, 255;
	and.b16  	%rs6853, %rs10549, 255;
	mul.wide.u16 	%r9034, %rs6853, 256;
	or.b32  	%r9035, %r9034, %r9033;
	cvt.u32.u16 	%r9036, %rs10550;
	shl.b32 	%r9037, %r9036, 16;
	and.b32  	%r9038, %r9037, 16711680;
	or.b32  	%r9039, %r9035, %r9038;
	cvt.u32.u16 	%r9040, %rs10551;
	shl.b32 	%r9041, %r9040, 24;
	or.b32  	%r8918, %r9039, %r9041;
	cvt.u32.u16 	%r9042, %rs10552;
	and.b32  	%r9043, %r9042, 255;
	and.b16  	%rs6854, %rs10553, 255;
	mul.wide.u16 	%r9044, %rs6854, 256;
	or.b32  	%r9045, %r9044, %r9043;
	cvt.u32.u16 	%r9046, %rs10554;
	shl.b32 	%r9047, %r9046, 16;
	and.b32  	%r9048, %r9047, 16711680;
	or.b32  	%r9049, %r9045, %r9048;
	cvt.u32.u16 	%r9050, %rs10555;
	shl.b32 	%r9051, %r9050, 24;
	or.b32  	%r8923, %r9049, %r9051;
	cvt.u32.u16 	%r9052, %rs10556;
	and.b32  	%r9053, %r9052, 255;
	and.b16  	%rs6855, %rs10557, 255;
	mul.wide.u16 	%r9054, %rs6855, 256;
	or.b32  	%r9055, %r9054, %r9053;
	cvt.u32.u16 	%r9056, %rs10558;
	shl.b32 	%r9057, %r9056, 16;
	and.b32  	%r9058, %r9057, 16711680;
	or.b32  	%r9059, %r9055, %r9058;
	cvt.u32.u16 	%r9060, %rs10559;
	shl.b32 	%r9061, %r9060, 24;
	or.b32  	%r8928, %r9059, %r9061;
	cvt.u32.u16 	%r9062, %rs10560;
	and.b32  	%r9063, %r9062, 255;
	and.b16  	%rs6856, %rs10561, 255;
	mul.wide.u16 	%r9064, %rs6856, 256;
	or.b32  	%r9065, %r9064, %r9063;
	cvt.u32.u16 	%r9066, %rs10562;
	shl.b32 	%r9067, %r9066, 16;
	and.b32  	%r9068, %r9067, 16711680;
	or.b32  	%r9069, %r9065, %r9068;
	cvt.u32.u16 	%r9070, %rs10563;
	shl.b32 	%r9071, %r9070, 24;
	or.b32  	%r8933, %r9069, %r9071;
	cvt.u32.u16 	%r9072, %rs10564;
	and.b32  	%r9073, %r9072, 255;
	and.b16  	%rs6857, %rs10565, 255;
	mul.wide.u16 	%r9074, %rs6857, 256;
	or.b32  	%r9075, %r9074, %r9073;
	cvt.u32.u16 	%r9076, %rs10566;
	shl.b32 	%r9077, %r9076, 16;
	and.b32  	%r9078, %r9077, 16711680;
	or.b32  	%r9079, %r9075, %r9078;
	cvt.u32.u16 	%r9080, %rs10567;
	shl.b32 	%r9081, %r9080, 24;
	or.b32  	%r8938, %r9079, %r9081;
	cvt.u32.u16 	%r9082, %rs10568;
	and.b32  	%r9083, %r9082, 255;
	and.b16  	%rs6858, %rs10569, 255;
	mul.wide.u16 	%r9084, %rs6858, 256;
	or.b32  	%r8943, %r9084, %r9083;
	mov.b32 	%r8959, 2;
	mov.b32 	%r8960, 31;
	mov.b32 	%r8961, -1;
	// begin inline asm
	shfl.sync.down.b32 %r8882, %r8883, %r8959, %r8960, %r8961;
	// end inline asm
	// begin inline asm
	shfl.sync.down.b32 %r8887, %r8888, %r8959, %r8960, %r8961;
	// end inline asm
	// begin inline asm
	shfl.sync.down.b32 %r8892, %r8893, %r8959, %r8960, %r8961;
	// end inline asm
	// begin inline asm
	shfl.sync.down.b32 %r8897, %r8898, %r8959, %r8960, %r8961;
	// end inline asm
	// begin inline asm
	shfl.sync.down.b32 %r8902, %r8903, %r8959, %r8960, %r8961;
	// end inline asm
	// begin inline asm
	shfl.sync.down.b32 %r8907, %r8908, %r8959, %r8960, %r8961;
	// end inline asm
	// begin inline asm
	shfl.sync.down.b32 %r8912, %r8913, %r8959, %r8960, %r8961;
	// end inline asm
	// begin inline asm
	shfl.sync.down.b32 %r8917, %r8918, %r8959, %r8960, %r8961;
	// end inline asm
	// begin inline asm
	shfl.sync.down.b32 %r8922, %r8923, %r8959, %r8960, %r8961;
	// end inline asm
	// begin inline asm
	shfl.sync.down.b32 %r8927, %r8928, %r8959, %r8960, %r8961;
	// end inline asm
	// begin inline asm
	shfl.sync.down.b32 %r8932, %r8933, %r8959, %r8960, %r8961;
	// end inline asm
	// begin inline asm
	shfl.sync.down.b32 %r8937, %r8938, %r8959, %r8960, %r8961;
	// end inline asm
	// begin inline asm
	shfl.sync.down.b32 %r8942, %r8943, %r8959, %r8960, %r8961;
	// end inline asm
	// begin inline asm
	shfl.sync.down.b32 %r8947, %r12262, %r8959, %r8960, %r8961;
	// end inline asm
	mov.b64 	%rd308, %fd242;
	mov.b64 	{%r8953, %r8958}, %rd308;
	// begin inline asm
	shfl.sync.down.b32 %r8952, %r8953, %r8959, %r8960, %r8961;
	// end inline asm
	// begin inline asm
	shfl.sync.down.b32 %r8957, %r8958, %r8959, %r8960, %r8961;
	// end inline asm
	setp.gt.s32 	%p1496, %r8481, 29;
	@%p1496 bra 	$L__BB9_173;
	shr.u32 	%r9086, %r8942, 8;
	cvt.u16.u32 	%rs6859, %r9086;
	cvt.u16.u32 	%rs6860, %r8942;
	mov.b64 	%rd309, {%r8952, %r8957};
	mov.b64 	%fd14, %rd309;
	cvt.u16.u32 	%rs7783, %r8882;
	add.u64 	%rd9, %SPL, 0;
	add.u64 	%rd10, %SPL, 64;
	and.b16  	%rs6861, %rs10520, 255;
	cvt.u32.u16 	%r9087, %rs10527;
	cvt.u32.u16 	%r9088, %rs10526;
	prmt.b32 	%r9089, %r9088, %r9087, 0x3340U;
	cvt.u32.u16 	%r9090, %rs10525;
	cvt.u32.u16 	%r9091, %rs10524;
	prmt.b32 	%r9092, %r9091, %r9090, 0x3340U;
	prmt.b32 	%r9093, %r9092, %r9089, 0x5410U;
	cvt.u32.u16 	%r9094, %rs10523;
	cvt.u32.u16 	%r9095, %rs10522;
	prmt.b32 	%r9096, %r9095, %r9094, 0x3340U;
	cvt.u32.u16 	%r9097, %rs10521;
	cvt.u32.u16 	%r9098, %rs10520;
	prmt.b32 	%r9099, %r9098, %r9097, 0x3340U;
	prmt.b32 	%r9100, %r9099, %r9096, 0x5410U;
	st.local.v2.b32 	[%rd9], {%r9100, %r9093};
	cvt.u32.u16 	%r9101, %rs10535;
	cvt.u32.u16 	%r9102, %rs10534;
	prmt.b32 	%r9103, %r9102, %r9101, 0x3340U;
	cvt.u32.u16 	%r9104, %rs10533;
	cvt.u32.u16 	%r9105, %rs10532;
	prmt.b32 	%r9106, %r9105, %r9104, 0x3340U;
	prmt.b32 	%r9107, %r9106, %r9103, 0x5410U;
	cvt.u32.u16 	%r9108, %rs10531;
	cvt.u32.u16 	%r9109, %rs10530;
	prmt.b32 	%r9110, %r9109, %r9108, 0x3340U;
	cvt.u32.u16 	%r9111, %rs10529;
	cvt.u32.u16 	%r9112, %rs10528;
	prmt.b32 	%r9113, %r9112, %r9111, 0x3340U;
	prmt.b32 	%r9114, %r9113, %r9110, 0x5410U;
	st.local.v2.b32 	[%rd9+8], {%r9114, %r9107};
	cvt.u32.u16 	%r9115, %rs10543;
	cvt.u32.u16 	%r9116, %rs10542;
	prmt.b32 	%r9117, %r9116, %r9115, 0x3340U;
	cvt.u32.u16 	%r9118, %rs10541;
	cvt.u32.u16 	%r9119, %rs10540;
	prmt.b32 	%r9120, %r9119, %r9118, 0x3340U;
	prmt.b32 	%r9121, %r9120, %r9117, 0x5410U;
	cvt.u32.u16 	%r9122, %rs10539;
	cvt.u32.u16 	%r9123, %rs10538;
	prmt.b32 	%r9124, %r9123, %r9122, 0x3340U;
	cvt.u32.u16 	%r9125, %rs10537;
	cvt.u32.u16 	%r9126, %rs10536;
	prmt.b32 	%r9127, %r9126, %r9125, 0x3340U;
	prmt.b32 	%r9128, %r9127, %r9124, 0x5410U;
	st.local.v2.b32 	[%rd9+16], {%r9128, %r9121};
	cvt.u32.u16 	%r9129, %rs10551;
	cvt.u32.u16 	%r9130, %rs10550;
	prmt.b32 	%r9131, %r9130, %r9129, 0x3340U;
	cvt.u32.u16 	%r9132, %rs10549;
	cvt.u32.u16 	%r9133, %rs10548;
	prmt.b32 	%r9134, %r9133, %r9132, 0x3340U;
	prmt.b32 	%r9135, %r9134, %r9131, 0x5410U;
	cvt.u32.u16 	%r9136, %rs10547;
	cvt.u32.u16 	%r9137, %rs10546;
	prmt.b32 	%r9138, %r9137, %r9136, 0x3340U;
	cvt.u32.u16 	%r9139, %rs10545;
	cvt.u32.u16 	%r9140, %rs10544;
	prmt.b32 	%r9141, %r9140, %r9139, 0x3340U;
	prmt.b32 	%r9142, %r9141, %r9138, 0x5410U;
	st.local.v2.b32 	[%rd9+24], {%r9142, %r9135};
	cvt.u32.u16 	%r9143, %rs10559;
	cvt.u32.u16 	%r9144, %rs10558;
	prmt.b32 	%r9145, %r9144, %r9143, 0x3340U;
	cvt.u32.u16 	%r9146, %rs10557;
	cvt.u32.u16 	%r9147, %rs10556;
	prmt.b32 	%r9148, %r9147, %r9146, 0x3340U;
	prmt.b32 	%r9149, %r9148, %r9145, 0x5410U;
	cvt.u32.u16 	%r9150, %rs10555;
	cvt.u32.u16 	%r9151, %rs10554;
	prmt.b32 	%r9152, %r9151, %r9150, 0x3340U;
	cvt.u32.u16 	%r9153, %rs10553;
	cvt.u32.u16 	%r9154, %rs10552;
	prmt.b32 	%r9155, %r9154, %r9153, 0x3340U;
	prmt.b32 	%r9156, %r9155, %r9152, 0x5410U;
	st.local.v2.b32 	[%rd9+32], {%r9156, %r9149};
	cvt.u32.u16 	%r9157, %rs10567;
	cvt.u32.u16 	%r9158, %rs10566;
	prmt.b32 	%r9159, %r9158, %r9157, 0x3340U;
	cvt.u32.u16 	%r9160, %rs10565;
	cvt.u32.u16 	%r9161, %rs10564;
	prmt.b32 	%r9162, %r9161, %r9160, 0x3340U;
	prmt.b32 	%r9163, %r9162, %r9159, 0x5410U;
	cvt.u32.u16 	%r9164, %rs10563;
	cvt.u32.u16 	%r9165, %rs10562;
	prmt.b32 	%r9166, %r9165, %r9164, 0x3340U;
	cvt.u32.u16 	%r9167, %rs10561;
	cvt.u32.u16 	%r9168, %rs10560;
	prmt.b32 	%r9169, %r9168, %r9167, 0x3340U;
	prmt.b32 	%r9170, %r9169, %r9166, 0x5410U;
	st.local.v2.b32 	[%rd9+40], {%r9170, %r9163};
	st.local.v2.u8 	[%rd9+48], {%rs10568, %rs10569};
	st.local.u32 	[%rd9+52], %r12262;
	st.local.f64 	[%rd9+56], %fd242;
	st.local.v2.b32 	[%rd10], {%r8882, %r8887};
	st.local.v2.b32 	[%rd10+8], {%r8892, %r8897};
	st.local.v2.b32 	[%rd10+16], {%r8902, %r8907};
	st.local.v2.b32 	[%rd10+24], {%r8912, %r8917};
	st.local.v2.b32 	[%rd10+32], {%r8922, %r8927};
	st.local.v2.b32 	[%rd10+40], {%r8932, %r8937};
	st.local.v2.u8 	[%rd10+48], {%rs6860, %rs6859};
	st.local.u32 	[%rd10+52], %r8947;
	st.local.v2.u32 	[%rd10+56], {%r8952, %r8957};
	setp.ne.s16 	%p1497, %rs6861, 0;
	mov.b32 	%r12133, 0;
	@%p1497 bra 	$L__BB9_123;
$L__BB9_119:
	and.b16  	%rs6911, %rs7783, 255;
	setp.eq.s16 	%p1547, %rs6911, 0;
	@%p1547 bra 	$L__BB9_172;
	mov.b32 	%r12134, 0;
$L__BB9_121:
	add.s32 	%r9221, %r12134, %r12133;
	cvt.u64.u32 	%rd312, %r9221;
	add.s64 	%rd313, %rd9, %rd312;
	st.local.u8 	[%rd313], %rs7783;
	add.s32 	%r59, %r12134, 1;
	cvt.u64.u32 	%rd314, %r12134;
	add.s64 	%rd315, %rd10, %rd314;
	ld.local.u8 	%rs7783, [%rd315+1];
	setp.ne.s16 	%p1548, %rs7783, 0;
	mov.u32 	%r12134, %r59;
	@%p1548 bra 	$L__BB9_121;
	ld.local.u32 	%r12262, [%rd9+52];
	ld.local.f64 	%fd242, [%rd9+56];
	ld.local.v2.b32 	{%r9222, %r9223}, [%rd9];
	bfe.u32 	%r9224, %r9222, 0, 8;
	cvt.u16.u32 	%rs10520, %r9224;
	bfe.u32 	%r9225, %r9222, 8, 8;
	cvt.u16.u32 	%rs10521, %r9225;
	bfe.u32 	%r9226, %r9222, 16, 8;
	cvt.u16.u32 	%rs10522, %r9226;
	bfe.u32 	%r9227, %r9222, 24, 8;
	cvt.u16.u32 	%rs10523, %r9227;
	bfe.u32 	%r9228, %r9223, 0, 8;
	cvt.u16.u32 	%rs10524, %r9228;
	bfe.u32 	%r9229, %r9223, 8, 8;
	cvt.u16.u32 	%rs10525, %r9229;
	bfe.u32 	%r9230, %r9223, 16, 8;
	cvt.u16.u32 	%rs10526, %r9230;
	bfe.u32 	%r9231, %r9223, 24, 8;
	cvt.u16.u32 	%rs10527, %r9231;
	ld.local.v2.b32 	{%r9232, %r9233}, [%rd9+8];
	bfe.u32 	%r9234, %r9232, 0, 8;
	cvt.u16.u32 	%rs10528, %r9234;
	bfe.u32 	%r9235, %r9232, 8, 8;
	cvt.u16.u32 	%rs10529, %r9235;
	bfe.u32 	%r9236, %r9232, 16, 8;
	cvt.u16.u32 	%rs10530, %r9236;
	bfe.u32 	%r9237, %r9232, 24, 8;
	cvt.u16.u32 	%rs10531, %r9237;
	bfe.u32 	%r9238, %r9233, 0, 8;
	cvt.u16.u32 	%rs10532, %r9238;
	bfe.u32 	%r9239, %r9233, 8, 8;
	cvt.u16.u32 	%rs10533, %r9239;
	bfe.u32 	%r9240, %r9233, 16, 8;
	cvt.u16.u32 	%rs10534, %r9240;
	bfe.u32 	%r9241, %r9233, 24, 8;
	cvt.u16.u32 	%rs10535, %r9241;
	ld.local.v2.b32 	{%r9242, %r9243}, [%rd9+16];
	bfe.u32 	%r9244, %r9242, 0, 8;
	cvt.u16.u32 	%rs10536, %r9244;
	bfe.u32 	%r9245, %r9242, 8, 8;
	cvt.u16.u32 	%rs10537, %r9245;
	bfe.u32 	%r9246, %r9242, 16, 8;
	cvt.u16.u32 	%rs10538, %r9246;
	bfe.u32 	%r9247, %r9242, 24, 8;
	cvt.u16.u32 	%rs10539, %r9247;
	bfe.u32 	%r9248, %r9243, 0, 8;
	cvt.u16.u32 	%rs10540, %r9248;
	bfe.u32 	%r9249, %r9243, 8, 8;
	cvt.u16.u32 	%rs10541, %r9249;
	bfe.u32 	%r9250, %r9243, 16, 8;
	cvt.u16.u32 	%rs10542, %r9250;
	bfe.u32 	%r9251, %r9243, 24, 8;
	cvt.u16.u32 	%rs10543, %r9251;
	ld.local.v2.b32 	{%r9252, %r9253}, [%rd9+24];
	bfe.u32 	%r9254, %r9252, 0, 8;
	cvt.u16.u32 	%rs10544, %r9254;
	bfe.u32 	%r9255, %r9252, 8, 8;
	cvt.u16.u32 	%rs10545, %r9255;
	bfe.u32 	%r9256, %r9252, 16, 8;
	cvt.u16.u32 	%rs10546, %r9256;
	bfe.u32 	%r9257, %r9252, 24, 8;
	cvt.u16.u32 	%rs10547, %r9257;
	bfe.u32 	%r9258, %r9253, 0, 8;
	cvt.u16.u32 	%rs10548, %r9258;
	bfe.u32 	%r9259, %r9253, 8, 8;
	cvt.u16.u32 	%rs10549, %r9259;
	bfe.u32 	%r9260, %r9253, 16, 8;
	cvt.u16.u32 	%rs10550, %r9260;
	bfe.u32 	%r9261, %r9253, 24, 8;
	cvt.u16.u32 	%rs10551, %r9261;
	ld.local.v2.b32 	{%r9262, %r9263}, [%rd9+32];
	bfe.u32 	%r9264, %r9262, 0, 8;
	cvt.u16.u32 	%rs10552, %r9264;
	bfe.u32 	%r9265, %r9262, 8, 8;
	cvt.u16.u32 	%rs10553, %r9265;
	bfe.u32 	%r9266, %r9262, 16, 8;
	cvt.u16.u32 	%rs10554, %r9266;
	bfe.u32 	%r9267, %r9262, 24, 8;
	cvt.u16.u32 	%rs10555, %r9267;
	bfe.u32 	%r9268, %r9263, 0, 8;
	cvt.u16.u32 	%rs10556, %r9268;
	bfe.u32 	%r9269, %r9263, 8, 8;
	cvt.u16.u32 	%rs10557, %r9269;
	bfe.u32 	%r9270, %r9263, 16, 8;
	cvt.u16.u32 	%rs10558, %r9270;
	bfe.u32 	%r9271, %r9263, 24, 8;
	cvt.u16.u32 	%rs10559, %r9271;
	ld.local.v2.b32 	{%r9272, %r9273}, [%rd9+40];
	bfe.u32 	%r9274, %r9272, 0, 8;
	cvt.u16.u32 	%rs10560, %r9274;
	bfe.u32 	%r9275, %r9272, 8, 8;
	cvt.u16.u32 	%rs10561, %r9275;
	bfe.u32 	%r9276, %r9272, 16, 8;
	cvt.u16.u32 	%rs10562, %r9276;
	bfe.u32 	%r9277, %r9272, 24, 8;
	cvt.u16.u32 	%rs10563, %r9277;
	bfe.u32 	%r9278, %r9273, 0, 8;
	cvt.u16.u32 	%rs10564, %r9278;
	bfe.u32 	%r9279, %r9273, 8, 8;
	cvt.u16.u32 	%rs10565, %r9279;
	bfe.u32 	%r9280, %r9273, 16, 8;
	cvt.u16.u32 	%rs10566, %r9280;
	bfe.u32 	%r9281, %r9273, 24, 8;
	cvt.u16.u32 	%rs10567, %r9281;
	ld.local.v2.u8 	{%rs10568, %rs10569}, [%rd9+48];
	bra.uni 	$L__BB9_172;
$L__BB9_123:
	and.b16  	%rs6862, %rs10521, 255;
	setp.eq.s16 	%p1498, %rs6862, 0;
	mov.b32 	%r12133, 1;
	@%p1498 bra 	$L__BB9_119;
	and.b16  	%rs6863, %rs10522, 255;
	setp.eq.s16 	%p1499, %rs6863, 0;
	mov.b32 	%r12133, 2;
	@%p1499 bra 	$L__BB9_119;
	and.b16  	%rs6864, %rs10523, 255;
	setp.eq.s16 	%p1500, %rs6864, 0;
	mov.b32 	%r12133, 3;
	@%p1500 bra 	$L__BB9_119;
	and.b16  	%rs6865, %rs10524, 255;
	setp.eq.s16 	%p1501, %rs6865, 0;
	mov.b32 	%r12133, 4;
	@%p1501 bra 	$L__BB9_119;
	and.b16  	%rs6866, %rs10525, 255;
	setp.eq.s16 	%p1502, %rs6866, 0;
	mov.b32 	%r12133, 5;
	@%p1502 bra 	$L__BB9_119;
	and.b16  	%rs6867, %rs10526, 255;
	setp.eq.s16 	%p1503, %rs6867, 0;
	mov.b32 	%r12133, 6;
	@%p1503 bra 	$L__BB9_119;
	and.b16  	%rs6868, %rs10527, 255;
	setp.eq.s16 	%p1504, %rs6868, 0;
	mov.b32 	%r12133, 7;
	@%p1504 bra 	$L__BB9_119;
	and.b16  	%rs6869, %rs10528, 255;
	setp.eq.s16 	%p1505, %rs6869, 0;
	mov.b32 	%r12133, 8;
	@%p1505 bra 	$L__BB9_119;
	and.b16  	%rs6870, %rs10529, 255;
	setp.eq.s16 	%p1506, %rs6870, 0;
	mov.b32 	%r12133, 9;
	@%p1506 bra 	$L__BB9_119;
	and.b16  	%rs6871, %rs10530, 255;
	setp.eq.s16 	%p1507, %rs6871, 0;
	mov.b32 	%r12133, 10;
	@%p1507 bra 	$L__BB9_119;
	and.b16  	%rs6872, %rs10531, 255;
	setp.eq.s16 	%p1508, %rs6872, 0;
	mov.b32 	%r12133, 11;
	@%p1508 bra 	$L__BB9_119;
	and.b16  	%rs6873, %rs10532, 255;
	setp.eq.s16 	%p1509, %rs6873, 0;
	mov.b32 	%r12133, 12;
	@%p1509 bra 	$L__BB9_119;
	and.b16  	%rs6874, %rs10533, 255;
	setp.eq.s16 	%p1510, %rs6874, 0;
	mov.b32 	%r12133, 13;
	@%p1510 bra 	$L__BB9_119;
	and.b16  	%rs6875, %rs10534, 255;
	setp.eq.s16 	%p1511, %rs6875, 0;
	mov.b32 	%r12133, 14;
	@%p1511 bra 	$L__BB9_119;
	and.b16  	%rs6876, %rs10535, 255;
	setp.eq.s16 	%p1512, %rs6876, 0;
	mov.b32 	%r12133, 15;
	@%p1512 bra 	$L__BB9_119;
	and.b16  	%rs6877, %rs10536, 255;
	setp.eq.s16 	%p1513, %rs6877, 0;
	mov.b32 	%r12133, 16;
	@%p1513 bra 	$L__BB9_119;
	and.b16  	%rs6878, %rs10537, 255;
	setp.eq.s16 	%p1514, %rs6878, 0;
	mov.b32 	%r12133, 17;
	@%p1514 bra 	$L__BB9_119;
	and.b16  	%rs6879, %rs10538, 255;
	setp.eq.s16 	%p1515, %rs6879, 0;
	mov.b32 	%r12133, 18;
	@%p1515 bra 	$L__BB9_119;
	and.b16  	%rs6880, %rs10539, 255;
	setp.eq.s16 	%p1516, %rs6880, 0;
	mov.b32 	%r12133, 19;
	@%p1516 bra 	$L__BB9_119;
	and.b16  	%rs6881, %rs10540, 255;
	setp.eq.s16 	%p1517, %rs6881, 0;
	mov.b32 	%r12133, 20;
	@%p1517 bra 	$L__BB9_119;
	and.b16  	%rs6882, %rs10541, 255;
	setp.eq.s16 	%p1518, %rs6882, 0;
	mov.b32 	%r12133, 21;
	@%p1518 bra 	$L__BB9_119;
	and.b16  	%rs6883, %rs10542, 255;
	setp.eq.s16 	%p1519, %rs6883, 0;
	mov.b32 	%r12133, 22;
	@%p1519 bra 	$L__BB9_119;
	and.b16  	%rs6884, %rs10543, 255;
	setp.eq.s16 	%p1520, %rs6884, 0;
	mov.b32 	%r12133, 23;
	@%p1520 bra 	$L__BB9_119;
	and.b16  	%rs6885, %rs10544, 255;
	setp.eq.s16 	%p1521, %rs6885, 0;
	mov.b32 	%r12133, 24;
	@%p1521 bra 	$L__BB9_119;
	and.b16  	%rs6886, %rs10545, 255;
	setp.eq.s16 	%p1522, %rs6886, 0;
	mov.b32 	%r12133, 25;
	@%p1522 bra 	$L__BB9_119;
	and.b16  	%rs6887, %rs10546, 255;
	setp.eq.s16 	%p1523, %rs6887, 0;
	mov.b32 	%r12133, 26;
	@%p1523 bra 	$L__BB9_119;
	and.b16  	%rs6888, %rs10547, 255;
	setp.eq.s16 	%p1524, %rs6888, 0;
	mov.b32 	%r12133, 27;
	@%p1524 bra 	$L__BB9_119;
	and.b16  	%rs6889, %rs10548, 255;
	setp.eq.s16 	%p1525, %rs6889, 0;
	mov.b32 	%r12133, 28;
	@%p1525 bra 	$L__BB9_119;
	and.b16  	%rs6890, %rs10549, 255;
	setp.eq.s16 	%p1526, %rs6890, 0;
	mov.b32 	%r12133, 29;
	@%p1526 bra 	$L__BB9_119;
	and.b16  	%rs6891, %rs10550, 255;
	setp.eq.s16 	%p1527, %rs6891, 0;
	mov.b32 	%r12133, 30;
	@%p1527 bra 	$L__BB9_119;
	and.b16  	%rs6892, %rs10551, 255;
	setp.eq.s16 	%p1528, %rs6892, 0;
	mov.b32 	%r12133, 31;
	@%p1528 bra 	$L__BB9_119;
	and.b16  	%rs6893, %rs10552, 255;
	setp.eq.s16 	%p1529, %rs6893, 0;
	mov.b32 	%r12133, 32;
	@%p1529 bra 	$L__BB9_119;
	and.b16  	%rs6894, %rs10553, 255;
	setp.eq.s16 	%p1530, %rs6894, 0;
	mov.b32 	%r12133, 33;
	@%p1530 bra 	$L__BB9_119;
	and.b16  	%rs6895, %rs10554, 255;
	setp.eq.s16 	%p1531, %rs6895, 0;
	mov.b32 	%r12133, 34;
	@%p1531 bra 	$L__BB9_119;
	and.b16  	%rs6896, %rs10555, 255;
	setp.eq.s16 	%p1532, %rs6896, 0;
	mov.b32 	%r12133, 35;
	@%p1532 bra 	$L__BB9_119;
	and.b16  	%rs6897, %rs10556, 255;
	setp.eq.s16 	%p1533, %rs6897, 0;
	mov.b32 	%r12133, 36;
	@%p1533 bra 	$L__BB9_119;
	and.b16  	%rs6898, %rs10557, 255;
	setp.eq.s16 	%p1534, %rs6898, 0;
	mov.b32 	%r12133, 37;
	@%p1534 bra 	$L__BB9_119;
	and.b16  	%rs6899, %rs10558, 255;
	setp.eq.s16 	%p1535, %rs6899, 0;
	mov.b32 	%r12133, 38;
	@%p1535 bra 	$L__BB9_119;
	and.b16  	%rs6900, %rs10559, 255;
	setp.eq.s16 	%p1536, %rs6900, 0;
	mov.b32 	%r12133, 39;
	@%p1536 bra 	$L__BB9_119;
	and.b16  	%rs6901, %rs10560, 255;
	setp.eq.s16 	%p1537, %rs6901, 0;
	mov.b32 	%r12133, 40;
	@%p1537 bra 	$L__BB9_119;
	and.b16  	%rs6902, %rs10561, 255;
	setp.eq.s16 	%p1538, %rs6902, 0;
	mov.b32 	%r12133, 41;
	@%p1538 bra 	$L__BB9_119;
	and.b16  	%rs6903, %rs10562, 255;
	setp.eq.s16 	%p1539, %rs6903, 0;
	mov.b32 	%r12133, 42;
	@%p1539 bra 	$L__BB9_119;
	and.b16  	%rs6904, %rs10563, 255;
	setp.eq.s16 	%p1540, %rs6904, 0;
	mov.b32 	%r12133, 43;
	@%p1540 bra 	$L__BB9_119;
	and.b16  	%rs6905, %rs10564, 255;
	setp.eq.s16 	%p1541, %rs6905, 0;
	mov.b32 	%r12133, 44;
	@%p1541 bra 	$L__BB9_119;
	and.b16  	%rs6906, %rs10565, 255;
	setp.eq.s16 	%p1542, %rs6906, 0;
	mov.b32 	%r12133, 45;
	@%p1542 bra 	$L__BB9_119;
	and.b16  	%rs6907, %rs10566, 255;
	setp.eq.s16 	%p1543, %rs6907, 0;
	mov.b32 	%r12133, 46;
	@%p1543 bra 	$L__BB9_119;
	and.b16  	%rs6908, %rs10567, 255;
	setp.eq.s16 	%p1544, %rs6908, 0;
	mov.b32 	%r12133, 47;
	@%p1544 bra 	$L__BB9_119;
	and.b16  	%rs6909, %rs10568, 255;
	setp.eq.s16 	%p1545, %rs6909, 0;
	mov.b32 	%r12133, 48;
	@%p1545 bra 	$L__BB9_119;
	and.b16  	%rs6910, %rs10569, 255;
	setp.eq.s16 	%p1546, %rs6910, 0;
	mov.b32 	%r12133, 49;
	@%p1546 bra 	$L__BB9_119;
$L__BB9_172:
	add.s32 	%r12262, %r12262, %r8947;
	add.f64 	%fd242, %fd242, %fd14;
$L__BB9_173:
	cvt.u32.u16 	%r9362, %rs10520;
	and.b32  	%r9363, %r9362, 255;
	and.b16  	%rs6912, %rs10521, 255;
	mul.wide.u16 	%r9364, %rs6912, 256;
	or.b32  	%r9365, %r9364, %r9363;
	cvt.u32.u16 	%r9366, %rs10522;
	shl.b32 	%r9367, %r9366, 16;
	and.b32  	%r9368, %r9367, 16711680;
	or.b32  	%r9369, %r9365, %r9368;
	cvt.u32.u16 	%r9370, %rs10523;
	shl.b32 	%r9371, %r9370, 24;
	or.b32  	%r9283, %r9369, %r9371;
	cvt.u32.u16 	%r9372, %rs10524;
	and.b32  	%r9373, %r9372, 255;
	and.b16  	%rs6913, %rs10525, 255;
	mul.wide.u16 	%r9374, %rs6913, 256;
	or.b32  	%r9375, %r9374, %r9373;
	cvt.u32.u16 	%r9376, %rs10526;
	shl.b32 	%r9377, %r9376, 16;
	and.b32  	%r9378, %r9377, 16711680;
	or.b32  	%r9379, %r9375, %r9378;
	cvt.u32.u16 	%r9380, %rs10527;
	shl.b32 	%r9381, %r9380, 24;
	or.b32  	%r9288, %r9379, %r9381;
	cvt.u32.u16 	%r9382, %rs10528;
	and.b32  	%r9383, %r9382, 255;
	and.b16  	%rs6914, %rs10529, 255;
	mul.wide.u16 	%r9384, %rs6914, 256;
	or.b32  	%r9385, %r9384, %r9383;
	cvt.u32.u16 	%r9386, %rs10530;
	shl.b32 	%r9387, %r9386, 16;
	and.b32  	%r9388, %r9387, 16711680;
	or.b32  	%r9389, %r9385, %r9388;
	cvt.u32.u16 	%r9390, %rs10531;
	shl.b32 	%r9391, %r9390, 24;
	or.b32  	%r9293, %r9389, %r9391;
	cvt.u32.u16 	%r9392, %rs10532;
	and.b32  	%r9393, %r9392, 255;
	and.b16  	%rs6915, %rs10533, 255;
	mul.wide.u16 	%r9394, %rs6915, 256;
	or.b32  	%r9395, %r9394, %r9393;
	cvt.u32.u16 	%r9396, %rs10534;
	shl.b32 	%r9397, %r9396, 16;
	and.b32  	%r9398, %r9397, 16711680;
	or.b32  	%r9399, %r9395, %r9398;
	cvt.u32.u16 	%r9400, %rs10535;
	shl.b32 	%r9401, %r9400, 24;
	or.b32  	%r9298, %r9399, %r9401;
	cvt.u32.u16 	%r9402, %rs10536;
	and.b32  	%r9403, %r9402, 255;
	and.b16  	%rs6916, %rs10537, 255;
	mul.wide.u16 	%r9404, %rs6916, 256;
	or.b32  	%r9405, %r9404, %r9403;
	cvt.u32.u16 	%r9406, %rs10538;
	shl.b32 	%r9407, %r9406, 16;
	and.b32  	%r9408, %r9407, 16711680;
	or.b32  	%r9409, %r9405, %r9408;
	cvt.u32.u16 	%r9410, %rs10539;
	shl.b32 	%r9411, %r9410, 24;
	or.b32  	%r9303, %r9409, %r9411;
	cvt.u32.u16 	%r9412, %rs10540;
	and.b32  	%r9413, %r9412, 255;
	and.b16  	%rs6917, %rs10541, 255;
	mul.wide.u16 	%r9414, %rs6917, 256;
	or.b32  	%r9415, %r9414, %r9413;
	cvt.u32.u16 	%r9416, %rs10542;
	shl.b32 	%r9417, %r9416, 16;
	and.b32  	%r9418, %r9417, 16711680;
	or.b32  	%r9419, %r9415, %r9418;
	cvt.u32.u16 	%r9420, %rs10543;
	shl.b32 	%r9421, %r9420, 24;
	or.b32  	%r9308, %r9419, %r9421;
	cvt.u32.u16 	%r9422, %rs10544;
	and.b32  	%r9423, %r9422, 255;
	and.b16  	%rs6918, %rs10545, 255;
	mul.wide.u16 	%r9424, %rs6918, 256;
	or.b32  	%r9425, %r9424, %r9423;
	cvt.u32.u16 	%r9426, %rs10546;
	shl.b32 	%r9427, %r9426, 16;
	and.b32  	%r9428, %r9427, 16711680;
	or.b32  	%r9429, %r9425, %r9428;
	cvt.u32.u16 	%r9430, %rs10547;
	shl.b32 	%r9431, %r9430, 24;
	or.b32  	%r9313, %r9429, %r9431;
	cvt.u32.u16 	%r9432, %rs10548;
	and.b32  	%r9433, %r9432, 255;
	and.b16  	%rs6919, %rs10549, 255;
	mul.wide.u16 	%r9434, %rs6919, 256;
	or.b32  	%r9435, %r9434, %r9433;
	cvt.u32.u16 	%r9436, %rs10550;
	shl.b32 	%r9437, %r9436, 16;
	and.b32  	%r9438, %r9437, 16711680;
	or.b32  	%r9439, %r9435, %r9438;
	cvt.u32.u16 	%r9440, %rs10551;
	shl.b32 	%r9441, %r9440, 24;
	or.b32  	%r9318, %r9439, %r9441;
	cvt.u32.u16 	%r9442, %rs10552;
	and.b32  	%r9443, %r9442, 255;
	and.b16  	%rs6920, %rs10553, 255;
	mul.wide.u16 	%r9444, %rs6920, 256;
	or.b32  	%r9445, %r9444, %r9443;
	cvt.u32.u16 	%r9446, %rs10554;
	shl.b32 	%r9447, %r9446, 16;
	and.b32  	%r9448, %r9447, 16711680;
	or.b32  	%r9449, %r9445, %r9448;
	cvt.u32.u16 	%r9450, %rs10555;
	shl.b32 	%r9451, %r9450, 24;
	or.b32  	%r9323, %r9449, %r9451;
	cvt.u32.u16 	%r9452, %rs10556;
	and.b32  	%r9453, %r9452, 255;
	and.b16  	%rs6921, %rs10557, 255;
	mul.wide.u16 	%r9454, %rs6921, 256;
	or.b32  	%r9455, %r9454, %r9453;
	cvt.u32.u16 	%r9456, %rs10558;
	shl.b32 	%r9457, %r9456, 16;
	and.b32  	%r9458, %r9457, 16711680;
	or.b32  	%r9459, %r9455, %r9458;
	cvt.u32.u16 	%r9460, %rs10559;
	shl.b32 	%r9461, %r9460, 24;
	or.b32  	%r9328, %r9459, %r9461;
	cvt.u32.u16 	%r9462, %rs10560;
	and.b32  	%r9463, %r9462, 255;
	and.b16  	%rs6922, %rs10561, 255;
	mul.wide.u16 	%r9464, %rs6922, 256;
	or.b32  	%r9465, %r9464, %r9463;
	cvt.u32.u16 	%r9466, %rs10562;
	shl.b32 	%r9467, %r9466, 16;
	and.b32  	%r9468, %r9467, 16711680;
	or.b32  	%r9469, %r9465, %r9468;
	cvt.u32.u16 	%r9470, %rs10563;
	shl.b32 	%r9471, %r9470, 24;
	or.b32  	%r9333, %r9469, %r9471;
	cvt.u32.u16 	%r9472, %rs10564;
	and.b32  	%r9473, %r9472, 255;
	and.b16  	%rs6923, %rs10565, 255;
	mul.wide.u16 	%r9474, %rs6923, 256;
	or.b32  	%r9475, %r9474, %r9473;
	cvt.u32.u16 	%r9476, %rs10566;
	shl.b32 	%r9477, %r9476, 16;
	and.b32  	%r9478, %r9477, 16711680;
	or.b32  	%r9479, %r9475, %r9478;
	cvt.u32.u16 	%r9480, %rs10567;
	shl.b32 	%r9481, %r9480, 24;
	or.b32  	%r9338, %r9479, %r9481;
	cvt.u32.u16 	%r9482, %rs10568;
	and.b32  	%r9483, %r9482, 255;
	and.b16  	%rs6924, %rs10569, 255;
	mul.wide.u16 	%r9484, %rs6924, 256;
	or.b32  	%r9343, %r9484, %r9483;
	mov.b32 	%r9359, 4;
	mov.b32 	%r9360, 31;
	mov.b32 	%r9361, -1;
	// begin inline asm
	shfl.sync.down.b32 %r9282, %r9283, %r9359, %r9360, %r9361;
	// end inline asm
	// begin inline asm
	shfl.sync.down.b32 %r9287, %r9288, %r9359, %r9360, %r9361;
	// end inline asm
	// begin inline asm
	shfl.sync.down.b32 %r9292, %r9293, %r9359, %r9360, %r9361;
	// end inline asm
	// begin inline asm
	shfl.sync.down.b32 %r9297, %r9298, %r9359, %r9360, %r9361;
	// end inline asm
	// begin inline asm
	shfl.sync.down.b32 %r9302, %r9303, %r9359, %r9360, %r9361;
	// end inline asm
	// begin inline asm
	shfl.sync.down.b32 %r9307, %r9308, %r9359, %r9360, %r9361;
	// end inline asm
	// begin inline asm
	shfl.sync.down.b32 %r9312, %r9313, %r9359, %r9360, %r9361;
	// end inline asm
	// begin inline asm
	shfl.sync.down.b32 %r9317, %r9318, %r9359, %r9360, %r9361;
	// end inline asm
	// begin inline asm
	shfl.sync.down.b32 %r9322, %r9323, %r9359, %r9360, %r9361;
	// end inline asm
	// begin inline asm
	shfl.sync.down.b32 %r9327, %r9328, %r9359, %r9360, %r9361;
	// end inline asm
	// begin inline asm
	shfl.sync.down.b32 %r9332, %r9333, %r9359, %r9360, %r9361;
	// end inline asm
	// begin inline asm
	shfl.sync.down.b32 %r9337, %r9338, %r9359, %r9360, %r9361;
	// end inline asm
	// begin inline asm
	shfl.sync.down.b32 %r9342, %r9343, %r9359, %r9360, %r9361;
	// end inline asm
	// begin inline asm
	shfl.sync.down.b32 %r9347, %r12262, %r9359, %r9360, %r9361;
	// end inline asm
	mov.b64 	%rd316, %fd242;
	mov.b64 	{%r9353, %r9358}, %rd316;
	// begin inline asm
	shfl.sync.down.b32 %r9352, %r9353, %r9359, %r9360, %r9361;
	// end inline asm
	// begin inline asm
	shfl.sync.down.b32 %r9357, %r9358, %r9359, %r9360, %r9361;
	// end inline asm
	setp.gt.s32 	%p1549, %r8481, 27;
	@%p1549 bra 	$L__BB9_229;
	shr.u32 	%r9486, %r9342, 8;
	cvt.u16.u32 	%rs6925, %r9486;
	cvt.u16.u32 	%rs6926, %r9342;
	mov.b64 	%rd317, {%r9352, %r9357};
	mov.b64 	%fd19, %rd317;
	cvt.u16.u32 	%rs7884, %r9282;
	add.u64 	%rd11, %SPL, 0;
	add.u64 	%rd12, %SPL, 64;
	and.b16  	%rs6927, %rs10520, 255;
	cvt.u32.u16 	%r9487, %rs10527;
	cvt.u32.u16 	%r9488, %rs10526;
	prmt.b32 	%r9489, %r9488, %r9487, 0x3340U;
	cvt.u32.u16 	%r9490, %rs10525;
	cvt.u32.u16 	%r9491, %rs10524;
	prmt.b32 	%r9492, %r9491, %r9490, 0x3340U;
	prmt.b32 	%r9493, %r9492, %r9489, 0x5410U;
	cvt.u32.u16 	%r9494, %rs10523;
	cvt.u32.u16 	%r9495, %rs10522;
	prmt.b32 	%r9496, %r9495, %r9494, 0x3340U;
	cvt.u32.u16 	%r9497, %rs10521;
	cvt.u32.u16 	%r9498, %rs10520;
	prmt.b32 	%r9499, %r9498, %r9497, 0x3340U;
	prmt.b32 	%r9500, %r9499, %r9496, 0x5410U;
	st.local.v2.b32 	[%rd11], {%r9500, %r9493};
	cvt.u32.u16 	%r9501, %rs10535;
	cvt.u32.u16 	%r9502, %rs10534;
	prmt.b32 	%r9503, %r9502, %r9501, 0x3340U;
	cvt.u32.u16 	%r9504, %rs10533;
	cvt.u32.u16 	%r9505, %rs10532;
	prmt.b32 	%r9506, %r9505, %r9504, 0x3340U;
	prmt.b32 	%r9507, %r9506, %r9503, 0x5410U;
	cvt.u32.u16 	%r9508, %rs10531;
	cvt.u32.u16 	%r9509, %rs10530;
	prmt.b32 	%r9510, %r9509, %r9508, 0x3340U;
	cvt.u32.u16 	%r9511, %rs10529;
	cvt.u32.u16 	%r9512, %rs10528;
	prmt.b32 	%r9513, %r9512, %r9511, 0x3340U;
	prmt.b32 	%r9514, %r9513, %r9510, 0x5410U;
	st.local.v2.b32 	[%rd11+8], {%r9514, %r9507};
	cvt.u32.u16 	%r9515, %rs10543;
	cvt.u32.u16 	%r9516, %rs10542;
	prmt.b32 	%r9517, %r9516, %r9515, 0x3340U;
	cvt.u32.u16 	%r9518, %rs10541;
	cvt.u32.u16 	%r9519, %rs10540;
	prmt.b32 	%r9520, %r9519, %r9518, 0x3340U;
	prmt.b32 	%r9521, %r9520, %r9517, 0x5410U;
	cvt.u32.u16 	%r9522, %rs10539;
	cvt.u32.u16 	%r9523, %rs10538;
	prmt.b32 	%r9524, %r9523, %r9522, 0x3340U;
	cvt.u32.u16 	%r9525, %rs10537;
	cvt.u32.u16 	%r9526, %rs10536;
	prmt.b32 	%r9527, %r9526, %r9525, 0x3340U;
	prmt.b32 	%r9528, %r9527, %r9524, 0x5410U;
	st.local.v2.b32 	[%rd11+16], {%r9528, %r9521};
	cvt.u32.u16 	%r9529, %rs10551;
	cvt.u32.u16 	%r9530, %rs10550;
	prmt.b32 	%r9531, %r9530, %r9529, 0x3340U;
	cvt.u32.u16 	%r9532, %rs10549;
	cvt.u32.u16 	%r9533, %rs10548;
	prmt.b32 	%r9534, %r9533, %r9532, 0x3340U;
	prmt.b32 	%r9535, %r9534, %r9531, 0x5410U;
	cvt.u32.u16 	%r9536, %rs10547;
	cvt.u32.u16 	%r9537, %rs10546;
	prmt.b32 	%r9538, %r9537, %r9536, 0x3340U;
	cvt.u32.u16 	%r9539, %rs10545;
	cvt.u32.u16 	%r9540, %rs10544;
	prmt.b32 	%r9541, %r9540, %r9539, 0x3340U;
	prmt.b32 	%r9542, %r9541, %r9538, 0x5410U;
	st.local.v2.b32 	[%rd11+24], {%r9542, %r9535};
	cvt.u32.u16 	%r9543, %rs10559;
	cvt.u32.u16 	%r9544, %rs10558;
	prmt.b32 	%r9545, %r9544, %r9543, 0x3340U;
	cvt.u32.u16 	%r9546, %rs10557;
	cvt.u32.u16 	%r9547, %rs10556;
	prmt.b32 	%r9548, %r9547, %r9546, 0x3340U;
	prmt.b32 	%r9549, %r9548, %r9545, 0x5410U;
	cvt.u32.u16 	%r9550, %rs10555;
	cvt.u32.u16 	%r9551, %rs10554;
	prmt.b32 	%r9552, %r9551, %r9550, 0x3340U;
	cvt.u32.u16 	%r9553, %rs10553;
	cvt.u32.u16 	%r9554, %rs10552;
	prmt.b32 	%r9555, %r9554, %r9553, 0x3340U;
	prmt.b32 	%r9556, %r9555, %r9552, 0x5410U;
	st.local.v2.b32 	[%rd11+32], {%r9556, %r9549};
	cvt.u32.u16 	%r9557, %rs10567;
	cvt.u32.u16 	%r9558, %rs10566;
	prmt.b32 	%r9559, %r9558, %r9557, 0x3340U;
	cvt.u32.u16 	%r9560, %rs10565;
	cvt.u32.u16 	%r9561, %rs10564;
	prmt.b32 	%r9562, %r9561, %r9560, 0x3340U;
	prmt.b32 	%r9563, %r9562, %r9559, 0x5410U;
	cvt.u32.u16 	%r9564, %rs10563;
	cvt.u32.u16 	%r9565, %rs10562;
	prmt.b32 	%r9566, %r9565, %r9564, 0x3340U;
	cvt.u32.u16 	%r9567, %rs10561;
	cvt.u32.u16 	%r9568, %rs10560;
	prmt.b32 	%r9569, %r9568, %r9567, 0x3340U;
	prmt.b32 	%r9570, %r9569, %r9566, 0x5410U;
	st.local.v2.b32 	[%rd11+40], {%r9570, %r9563};
	st.local.v2.u8 	[%rd11+48], {%rs10568, %rs10569};
	st.local.u32 	[%rd11+52], %r12262;
	st.local.f64 	[%rd11+56], %fd242;
	st.local.v2.b32 	[%rd12], {%r9282, %r9287};
	st.local.v2.b32 	[%rd12+8], {%r9292, %r9297};
	st.local.v2.b32 	[%rd12+16], {%r9302, %r9307};
	st.local.v2.b32 	[%rd12+24], {%r9312, %r9317};
	st.local.v2.b32 	[%rd12+32], {%r9322, %r9327};
	st.local.v2.b32 	[%rd12+40], {%r9332, %r9337};
	st.local.v2.u8 	[%rd12+48], {%rs6926, %rs6925};
	st.local.u32 	[%rd12+52], %r9347;
	st.local.v2.u32 	[%rd12+56], {%r9352, %r9357};
	setp.ne.s16 	%p1550, %rs6927, 0;
	mov.b32 	%r12137, 0;
	@%p1550 bra 	$L__BB9_179;
$L__BB9_175:
	and.b16  	%rs6977, %rs7884, 255;
	setp.eq.s16 	%p1600, %rs6977, 0;
	@%p1600 bra 	$L__BB9_228;
	mov.b32 	%r12138, 0;
$L__BB9_177:
	add.s32 	%r9621, %r12138, %r12137;
	cvt.u64.u32 	%rd320, %r9621;
	add.s64 	%rd321, %rd11, %rd320;
	st.local.u8 	[%rd321], %rs7884;
	add.s32 	%r82, %r12138, 1;
	cvt.u64.u32 	%rd322, %r12138;
	add.s64 	%rd323, %rd12, %rd322;
	ld.local.u8 	%rs7884, [%rd323+1];
	setp.ne.s16 	%p1601, %rs7884, 0;
	mov.u32 	%r12138, %r82;
	@%p1601 bra 	$L__BB9_177;
	ld.local.u32 	%r12262, [%rd11+52];
	ld.local.f64 	%fd242, [%rd11+56];
	ld.local.v2.b32 	{%r9622, %r9623}, [%rd11];
	bfe.u32 	%r9624, %r9622, 0, 8;
	cvt.u16.u32 	%rs10520, %r9624;
	bfe.u32 	%r9625, %r9622, 8, 8;
	cvt.u16.u32 	%rs10521, %r9625;
	bfe.u32 	%r9626, %r9622, 16, 8;
	cvt.u16.u32 	%rs10522, %r9626;
	bfe.u32 	%r9627, %r9622, 24, 8;
	cvt.u16.u32 	%rs10523, %r9627;
	bfe.u32 	%r9628, %r9623, 0, 8;
	cvt.u16.u32 	%rs10524, %r9628;
	bfe.u32 	%r9629, %r9623, 8, 8;
	cvt.u16.u32 	%rs10525, %r9629;
	bfe.u32 	%r9630, %r9623, 16, 8;
	cvt.u16.u32 	%rs10526, %r9630;
	bfe.u32 	%r9631, %r9623, 24, 8;
	cvt.u16.u32 	%rs10527, %r9631;
	ld.local.v2.b32 	{%r9632, %r9633}, [%rd11+8];
	bfe.u32 	%r9634, %r9632, 0, 8;
	cvt.u16.u32 	%rs10528, %r9634;
	bfe.u32 	%r9635, %r9632, 8, 8;
	cvt.u16.u32 	%rs10529, %r9635;
	bfe.u32 	%r9636, %r9632, 16, 8;
	cvt.u16.u32 	%rs10530, %r9636;
	bfe.u32 	%r9637, %r9632, 24, 8;
	cvt.u16.u32 	%rs10531, %r9637;
	bfe.u32 	%r9638, %r9633, 0, 8;
	cvt.u16.u32 	%rs10532, %r9638;
	bfe.u32 	%r9639, %r9633, 8, 8;
	cvt.u16.u32 	%rs10533, %r9639;
	bfe.u32 	%r9640, %r9633, 16, 8;
	cvt.u16.u32 	%rs10534, %r9640;
	bfe.u32 	%r9641, %r9633, 24, 8;
	cvt.u16.u32 	%rs10535, %r9641;
	ld.local.v2.b32 	{%r9642, %r9643}, [%rd11+16];
	bfe.u32 	%r9644, %r9642, 0, 8;
	cvt.u16.u32 	%rs10536, %r9644;
	bfe.u32 	%r9645, %r9642, 8, 8;
	cvt.u16.u32 	%rs10537, %r9645;
	bfe.u32 	%r9646, %r9642, 16, 8;
	cvt.u16.u32 	%rs10538, %r9646;
	bfe.u32 	%r9647, %r9642, 24, 8;
	cvt.u16.u32 	%rs10539, %r9647;
	bfe.u32 	%r9648, %r9643, 0, 8;
	cvt.u16.u32 	%rs10540, %r9648;
	bfe.u32 	%r9649, %r9643, 8, 8;
	cvt.u16.u32 	%rs10541, %r9649;
	bfe.u32 	%r9650, %r9643, 16, 8;
	cvt.u16.u32 	%rs10542, %r9650;
	bfe.u32 	%r9651, %r9643, 24, 8;
	cvt.u16.u32 	%rs10543, %r9651;
	ld.local.v2.b32 	{%r9652, %r9653}, [%rd11+24];
	bfe.u32 	%r9654, %r9652, 0, 8;
	cvt.u16.u32 	%rs10544, %r9654;
	bfe.u32 	%r9655, %r9652, 8, 8;
	cvt.u16.u32 	%rs10545, %r9655;
	bfe.u32 	%r9656, %r9652, 16, 8;
	cvt.u16.u32 	%rs10546, %r9656;
	bfe.u32 	%r9657, %r9652, 24, 8;
	cvt.u16.u32 	%rs10547, %r9657;
	bfe.u32 	%r9658, %r9653, 0, 8;
	cvt.u16.u32 	%rs10548, %r9658;
	bfe.u32 	%r9659, %r9653, 8, 8;
	cvt.u16.u32 	%rs10549, %r9659;
	bfe.u32 	%r9660, %r9653, 16, 8;
	cvt.u16.u32 	%rs10550, %r9660;
	bfe.u32 	%r9661, %r9653, 24, 8;
	cvt.u16.u32 	%rs10551, %r9661;
	ld.local.v2.b32 	{%r9662, %r9663}, [%rd11+32];
	bfe.u32 	%r9664, %r9662, 0, 8;
	cvt.u16.u32 	%rs10552, %r9664;
	bfe.u32 	%r9665, %r9662, 8, 8;
	cvt.u16.u32 	%rs10553, %r9665;
	bfe.u32 	%r9666, %r9662, 16, 8;
	cvt.u16.u32 	%rs10554, %r9666;
	bfe.u32 	%r9667, %r9662, 24, 8;
	cvt.u16.u32 	%rs10555, %r9667;
	bfe.u32 	%r9668, %r9663, 0, 8;
	cvt.u16.u32 	%rs10556, %r9668;
	bfe.u32 	%r9669, %r9663, 8, 8;
	cvt.u16.u32 	%rs10557, %r9669;
	bfe.u32 	%r9670, %r9663, 16, 8;
	cvt.u16.u32 	%rs10558, %r9670;
	bfe.u32 	%r9671, %r9663, 24, 8;
	cvt.u16.u32 	%rs10559, %r9671;
	ld.local.v2.b32 	{%r9672, %r9673}, [%rd11+40];
	bfe.u32 	%r9674, %r9672, 0, 8;
	cvt.u16.u32 	%rs10560, %r9674;
	bfe.u32 	%r9675, %r9672, 8, 8;
	cvt.u16.u32 	%rs10561, %r9675;
	bfe.u32 	%r9676, %r9672, 16, 8;
	cvt.u16.u32 	%rs10562, %r9676;
	bfe.u32 	%r9677, %r9672, 24, 8;
	cvt.u16.u32 	%rs10563, %r9677;
	bfe.u32 	%r9678, %r9673, 0, 8;
	cvt.u16.u32 	%rs10564, %r9678;
	bfe.u32 	%r9679, %r9673, 8, 8;
	cvt.u16.u32 	%rs10565, %r9679;
	bfe.u32 	%r9680, %r9673, 16, 8;
	cvt.u16.u32 	%rs10566, %r9680;
	bfe.u32 	%r9681, %r9673, 24, 8;
	cvt.u16.u32 	%rs10567, %r9681;
	ld.local.v2.u8 	{%rs10568, %rs10569}, [%rd11+48];
	bra.uni 	$L__BB9_228;
$L__BB9_179:
	and.b16  	%rs6928, %rs10521, 255;
	setp.eq.s16 	%p1551, %rs6928, 0;
	mov.b32 	%r12137, 1;
	@%p1551 bra 	$L__BB9_175;
	and.b16  	%rs6929, %rs10522, 255;
	setp.eq.s16 	%p1552, %rs6929, 0;
	mov.b32 	%r12137, 2;
	@%p1552 bra 	$L__BB9_175;
	and.b16  	%rs6930, %rs10523, 255;
	setp.eq.s16 	%p1553, %rs6930, 0;
	mov.b32 	%r12137, 3;
	@%p1553 bra 	$L__BB9_175;
	and.b16  	%rs6931, %rs10524, 255;
	setp.eq.s16 	%p1554, %rs6931, 0;
	mov.b32 	%r12137, 4;
	@%p1554 bra 	$L__BB9_175;
	and.b16  	%rs6932, %rs10525, 255;
	setp.eq.s16 	%p1555, %rs6932, 0;
	mov.b32 	%r12137, 5;
	@%p1555 bra 	$L__BB9_175;
	and.b16  	%rs6933, %rs10526, 255;
	setp.eq.s16 	%p1556, %rs6933, 0;
	mov.b32 	%r12137, 6;
	@%p1556 bra 	$L__BB9_175;
	and.b16  	%rs6934, %rs10527, 255;
	setp.eq.s16 	%p1557, %rs6934, 0;
	mov.b32 	%r12137, 7;
	@%p1557 bra 	$L__BB9_175;
	and.b16  	%rs6935, %rs10528, 255;
	setp.eq.s16 	%p1558, %rs6935, 0;
	mov.b32 	%r12137, 8;
	@%p1558 bra 	$L__BB9_175;
	and.b16  	%rs6936, %rs10529, 255;
	setp.eq.s16 	%p1559, %rs6936, 0;
	mov.b32 	%r12137, 9;
	@%p1559 bra 	$L__BB9_175;
	and.b16  	%rs6937, %rs10530, 255;
	setp.eq.s16 	%p1560, %rs6937, 0;
	mov.b32 	%r12137, 10;
	@%p1560 bra 	$L__BB9_175;
	and.b16  	%rs6938, %rs10531, 255;
	setp.eq.s16 	%p1561, %rs6938, 0;
	mov.b32 	%r12137, 11;
	@%p1561 bra 	$L__BB9_175;
	and.b16  	%rs6939, %rs10532, 255;
	setp.eq.s16 	%p1562, %rs6939, 0;
	mov.b32 	%r12137, 12;
	@%p1562 bra 	$L__BB9_175;
	and.b16  	%rs6940, %rs10533, 255;
	setp.eq.s16 	%p1563, %rs6940, 0;
	mov.b32 	%r12137, 13;
	@%p1563 bra 	$L__BB9_175;
	and.b16  	%rs6941, %rs10534, 255;
	setp.eq.s16 	%p1564, %rs6941, 0;
	mov.b32 	%r12137, 14;
	@%p1564 bra 	$L__BB9_175;
	and.b16  	%rs6942, %rs10535, 255;
	setp.eq.s16 	%p1565, %rs6942, 0;
	mov.b32 	%r12137, 15;
	@%p1565 bra 	$L__BB9_175;
	and.b16  	%rs6943, %rs10536, 255;
	setp.eq.s16 	%p1566, %rs6943, 0;
	mov.b32 	%r12137, 16;
	@%p1566 bra 	$L__BB9_175;
	and.b16  	%rs6944, %rs10537, 255;
	setp.eq.s16 	%p1567, %rs6944, 0;
	mov.b32 	%r12137, 17;
	@%p1567 bra 	$L__BB9_175;
	and.b16  	%rs6945, %rs10538, 255;
	setp.eq.s16 	%p1568, %rs6945, 0;
	mov.b32 	%r12137, 18;
	@%p1568 bra 	$L__BB9_175;
	and.b16  	%rs6946, %rs10539, 255;
	setp.eq.s16 	%p1569, %rs6946, 0;
	mov.b32 	%r12137, 19;
	@%p1569 bra 	$L__BB9_175;
	and.b16  	%rs6947, %rs10540, 255;
	setp.eq.s16 	%p1570, %rs6947, 0;
	mov.b32 	%r12137, 20;
	@%p1570 bra 	$L__BB9_175;
	and.b16  	%rs6948, %rs10541, 255;
	setp.eq.s16 	%p1571, %rs6948, 0;
	mov.b32 	%r12137, 21;
	@%p1571 bra 	$L__BB9_175;
	and.b16  	%rs6949, %rs10542, 255;
	setp.eq.s16 	%p1572, %rs6949, 0;
	mov.b32 	%r12137, 22;
	@%p1572 bra 	$L__BB9_175;
	and.b16  	%rs6950, %rs10543, 255;
	setp.eq.s16 	%p1573, %rs6950, 0;
	mov.b32 	%r12137, 23;
	@%p1573 bra 	$L__BB9_175;
	and.b16  	%rs6951, %rs10544, 255;
	setp.eq.s16 	%p1574, %rs6951, 0;
	mov.b32 	%r12137, 24;
	@%p1574 bra 	$L__BB9_175;
	and.b16  	%rs6952, %rs10545, 255;
	setp.eq.s16 	%p1575, %rs6952, 0;
	mov.b32 	%r12137, 25;
	@%p1575 bra 	$L__BB9_175;
	and.b16  	%rs6953, %rs10546, 255;
	setp.eq.s16 	%p1576, %rs6953, 0;
	mov.b32 	%r12137, 26;
	@%p1576 bra 	$L__BB9_175;
	and.b16  	%rs6954, %rs10547, 255;
	setp.eq.s16 	%p1577, %rs6954, 0;
	mov.b32 	%r12137, 27;
	@%p1577 bra 	$L__BB9_175;
	and.b16  	%rs6955, %rs10548, 255;
	setp.eq.s16 	%p1578, %rs6955, 0;
	mov.b32 	%r12137, 28;
	@%p1578 bra 	$L__BB9_175;
	and.b16  	%rs6956, %rs10549, 255;
	setp.eq.s16 	%p1579, %rs6956, 0;
	mov.b32 	%r12137, 29;
	@%p1579 bra 	$L__BB9_175;
	and.b16  	%rs6957, %rs10550, 255;
	setp.eq.s16 	%p1580, %rs6957, 0;
	mov.b32 	%r12137, 30;
	@%p1580 bra 	$L__BB9_175;
	and.b16  	%rs6958, %rs10551, 255;
	setp.eq.s16 	%p1581, %rs6958, 0;
	mov.b32 	%r12137, 31;
	@%p1581 bra 	$L__BB9_175;
	and.b16  	%rs6959, %rs10552, 255;
	setp.eq.s16 	%p1582, %rs6959, 0;
	mov.b32 	%r12137, 32;
	@%p1582 bra 	$L__BB9_175;
	and.b16  	%rs6960, %rs10553, 255;
	setp.eq.s16 	%p1583, %rs6960, 0;
	mov.b32 	%r12137, 33;
	@%p1583 bra 	$L__BB9_175;
	and.b16  	%rs6961, %rs10554, 255;
	setp.eq.s16 	%p1584, %rs6961, 0;
	mov.b32 	%r12137, 34;
	@%p1584 bra 	$L__BB9_175;
	and.b16  	%rs6962, %rs10555, 255;
	setp.eq.s16 	%p1585, %rs6962, 0;
	mov.b32 	%r12137, 35;
	@%p1585 bra 	$L__BB9_175;
	and.b16  	%rs6963, %rs10556, 255;
	setp.eq.s16 	%p1586, %rs6963, 0;
	mov.b32 	%r12137, 36;
	@%p1586 bra 	$L__BB9_175;
	and.b16  	%rs6964, %rs10557, 255;
	setp.eq.s16 	%p1587, %rs6964, 0;
	mov.b32 	%r12137, 37;
	@%p1587 bra 	$L__BB9_175;
	and.b16  	%rs6965, %rs10558, 255;
	setp.eq.s16 	%p1588, %rs6965, 0;
	mov.b32 	%r12137, 38;
	@%p1588 bra 	$L__BB9_175;
	and.b16  	%rs6966, %rs10559, 255;
	setp.eq.s16 	%p1589, %rs6966, 0;
	mov.b32 	%r12137, 39;
	@%p1589 bra 	$L__BB9_175;
	and.b16  	%rs6967, %rs10560, 255;
	setp.eq.s16 	%p1590, %rs6967, 0;
	mov.b32 	%r12137, 40;
	@%p1590 bra 	$L__BB9_175;
	and.b16  	%rs6968, %rs10561, 255;
	setp.eq.s16 	%p1591, %rs6968, 0;
	mov.b32 	%r12137, 41;
	@%p1591 bra 	$L__BB9_175;
	and.b16  	%rs6969, %rs10562, 255;
	setp.eq.s16 	%p1592, %rs6969, 0;
	mov.b32 	%r12137, 42;
	@%p1592 bra 	$L__BB9_175;
	and.b16  	%rs6970, %rs10563, 255;
	setp.eq.s16 	%p1593, %rs6970, 0;
	mov.b32 	%r12137, 43;
	@%p1593 bra 	$L__BB9_175;
	and.b16  	%rs6971, %rs10564, 255;
	setp.eq.s16 	%p1594, %rs6971, 0;
	mov.b32 	%r12137, 44;
	@%p1594 bra 	$L__BB9_175;
	and.b16  	%rs6972, %rs10565, 255;
	setp.eq.s16 	%p1595, %rs6972, 0;
	mov.b32 	%r12137, 45;
	@%p1595 bra 	$L__BB9_175;
	and.b16  	%rs6973, %rs10566, 255;
	setp.eq.s16 	%p1596, %rs6973, 0;
	mov.b32 	%r12137, 46;
	@%p1596 bra 	$L__BB9_175;
	and.b16  	%rs6974, %rs10567, 255;
	setp.eq.s16 	%p1597, %rs6974, 0;
	mov.b32 	%r12137, 47;
	@%p1597 bra 	$L__BB9_175;
	and.b16  	%rs6975, %rs10568, 255;
	setp.eq.s16 	%p1598, %rs6975, 0;
	mov.b32 	%r12137, 48;
	@%p1598 bra 	$L__BB9_175;
	and.b16  	%rs6976, %rs10569, 255;
	setp.eq.s16 	%p1599, %rs6976, 0;
	mov.b32 	%r12137, 49;
	@%p1599 bra 	$L__BB9_175;
$L__BB9_228:
	add.s32 	%r12262, %r12262, %r9347;
	add.f64 	%fd242, %fd242, %fd19;
$L__BB9_229:
	cvt.u32.u16 	%r9762, %rs10520;
	and.b32  	%r9763, %r9762, 255;
	and.b16  	%rs6978, %rs10521, 255;
	mul.wide.u16 	%r9764, %rs6978, 256;
	or.b32  	%r9765, %r9764, %r9763;
	cvt.u32.u16 	%r9766, %rs10522;
	shl.b32 	%r9767, %r9766, 16;
	and.b32  	%r9768, %r9767, 16711680;
	or.b32  	%r9769, %r9765, %r9768;
	cvt.u32.u16 	%r9770, %rs10523;
	shl.b32 	%r9771, %r9770, 24;
	or.b32  	%r9683, %r9769, %r9771;
	cvt.u32.u16 	%r9772, %rs10524;
	and.b32  	%r9773, %r9772, 255;
	and.b16  	%rs6979, %rs10525, 255;
	mul.wide.u16 	%r9774, %rs6979, 256;
	or.b32  	%r9775, %r9774, %r9773;
	cvt.u32.u16 	%r9776, %rs10526;
	shl.b32 	%r9777, %r9776, 16;
	and.b32  	%r9778, %r9777, 16711680;
	or.b32  	%r9779, %r9775, %r9778;
	cvt.u32.u16 	%r9780, %rs10527;
	shl.b32 	%r9781, %r9780, 24;
	or.b32  	%r9688, %r9779, %r9781;
	cvt.u32.u16 	%r9782, %rs10528;
	and.b32  	%r9783, %r9782, 255;
	and.b16  	%rs6980, %rs10529, 255;
	mul.wide.u16 	%r9784, %rs6980, 256;
	or.b32  	%r9785, %r9784, %r9783;
	cvt.u32.u16 	%r9786, %rs10530;
	shl.b32 	%r9787, %r9786, 16;
	and.b32  	%r9788, %r9787, 16711680;
	or.b32  	%r9789, %r9785, %r9788;
	cvt.u32.u16 	%r9790, %rs10531;
	shl.b32 	%r9791, %r9790, 24;
	or.b32  	%r9693, %r9789, %r9791;
	cvt.u32.u16 	%r9792, %rs10532;
	and.b32  	%r9793, %r9792, 255;
	and.b16  	%rs6981, %rs10533, 255;
	mul.wide.u16 	%r9794, %rs6981, 256;
	or.b32  	%r9795, %r9794, %r9793;
	cvt.u32.u16 	%r9796, %rs10534;
	shl.b32 	%r9797, %r9796, 16;
	and.b32  	%r9798, %r9797, 16711680;
	or.b32  	%r9799, %r9795, %r9798;
	cvt.u32.u16 	%r9800, %rs10535;
	shl.b32 	%r9801, %r9800, 24;
	or.b32  	%r9698, %r9799, %r9801;
	cvt.u32.u16 	%r9802, %rs10536;
	and.b32  	%r9803, %r9802, 255;
	and.b16  	%rs6982, %rs10537, 255;
	mul.wide.u16 	%r9804, %rs6982, 256;
	or.b32  	%r9805, %r9804, %r9803;
	cvt.u32.u16 	%r9806, %rs10538;
	shl.b32 	%r9807, %r9806, 16;
	and.b32  	%r9808, %r9807, 16711680;
	or.b32  	%r9809, %r9805, %r9808;
	cvt.u32.u16 	%r9810, %rs10539;
	shl.b32 	%r9811, %r9810, 24;
	or.b32  	%r9703, %r9809, %r9811;
	cvt.u32.u16 	%r9812, %rs10540;
	and.b32  	%r9813, %r9812, 255;
	and.b16  	%rs6983, %rs10541, 255;
	mul.wide.u16 	%r9814, %rs6983, 256;
	or.b32  	%r9815, %r9814, %r9813;
	cvt.u32.u16 	%r9816, %rs10542;
	shl.b32 	%r9817, %r9816, 16;
	and.b32  	%r9818, %r9817, 16711680;
	or.b32  	%r9819, %r9815, %r9818;
	cvt.u32.u16 	%r9820, %rs10543;
	shl.b32 	%r9821, %r9820, 24;
	or.b32  	%r9708, %r9819, %r9821;
	cvt.u32.u16 	%r9822, %rs10544;
	and.b32  	%r9823, %r9822, 255;
	and.b16  	%rs6984, %rs10545, 255;
	mul.wide.u16 	%r9824, %rs6984, 256;
	or.b32  	%r9825, %r9824, %r9823;
	cvt.u32.u16 	%r9826, %rs10546;
	shl.b32 	%r9827, %r9826, 16;
	and.b32  	%r9828, %r9827, 16711680;
	or.b32  	%r9829, %r9825, %r9828;
	cvt.u32.u16 	%r9830, %rs10547;
	shl.b32 	%r9831, %r9830, 24;
	or.b32  	%r9713, %r9829, %r9831;
	cvt.u32.u16 	%r9832, %rs10548;
	and.b32  	%r9833, %r9832, 255;
	and.b16  	%rs6985, %rs10549, 255;
	mul.wide.u16 	%r9834, %rs6985, 256;
	or.b32  	%r9835, %r9834, %r9833;
	cvt.u32.u16 	%r9836, %rs10550;
	shl.b32 	%r9837, %r9836, 16;
	and.b32  	%r9838, %r9837, 16711680;
	or.b32  	%r9839, %r9835, %r9838;
	cvt.u32.u16 	%r9840, %rs10551;
	shl.b32 	%r9841, %r9840, 24;
	or.b32  	%r9718, %r9839, %r9841;
	cvt.u32.u16 	%r9842, %rs10552;
	and.b32  	%r9843, %r9842, 255;
	and.b16  	%rs6986, %rs10553, 255;
	mul.wide.u16 	%r9844, %rs6986, 256;
	or.b32  	%r9845, %r9844, %r9843;
	cvt.u32.u16 	%r9846, %rs10554;
	shl.b32 	%r9847, %r9846, 16;
	and.b32  	%r9848, %r9847, 16711680;
	or.b32  	%r9849, %r9845, %r9848;
	cvt.u32.u16 	%r9850, %rs10555;
	shl.b32 	%r9851, %r9850, 24;
	or.b32  	%r9723, %r9849, %r9851;
	cvt.u32.u16 	%r9852, %rs10556;
	and.b32  	%r9853, %r9852, 255;
	and.b16  	%rs6987, %rs10557, 255;
	mul.wide.u16 	%r9854, %rs6987, 256;
	or.b32  	%r9855, %r9854, %r9853;
	cvt.u32.u16 	%r9856, %rs10558;
	shl.b32 	%r9857, %r9856, 16;
	and.b32  	%r9858, %r9857, 16711680;
	or.b32  	%r9859, %r9855, %r9858;
	cvt.u32.u16 	%r9860, %rs10559;
	shl.b32 	%r9861, %r9860, 24;
	or.b32  	%r9728, %r9859, %r9861;
	cvt.u32.u16 	%r9862, %rs10560;
	and.b32  	%r9863, %r9862, 255;
	and.b16  	%rs6988, %rs10561, 255;
	mul.wide.u16 	%r9864, %rs6988, 256;
	or.b32  	%r9865, %r9864, %r9863;
	cvt.u32.u16 	%r9866, %rs10562;
	shl.b32 	%r9867, %r9866, 16;
	and.b32  	%r9868, %r9867, 16711680;
	or.b32  	%r9869, %r9865, %r9868;
	cvt.u32.u16 	%r9870, %rs10563;
	shl.b32 	%r9871, %r9870, 24;
	or.b32  	%r9733, %r9869, %r9871;
	cvt.u32.u16 	%r9872, %rs10564;
	and.b32  	%r9873, %r9872, 255;
	and.b16  	%rs6989, %rs10565, 255;
	mul.wide.u16 	%r9874, %rs6989, 256;
	or.b32  	%r9875, %r9874, %r9873;
	cvt.u32.u16 	%r9876, %rs10566;
	shl.b32 	%r9877, %r9876, 16;
	and.b32  	%r9878, %r9877, 16711680;
	or.b32  	%r9879, %r9875, %r9878;
	cvt.u32.u16 	%r9880, %rs10567;
	shl.b32 	%r9881, %r9880, 24;
	or.b32  	%r9738, %r9879, %r9881;
	cvt.u32.u16 	%r9882, %rs10568;
	and.b32  	%r9883, %r9882, 255;
	and.b16  	%rs6990, %rs10569, 255;
	mul.wide.u16 	%r9884, %rs6990, 256;
	or.b32  	%r9743, %r9884, %r9883;
	mov.b32 	%r9759, 8;
	mov.b32 	%r9760, 31;
	mov.b32 	%r9761, -1;
	// begin inline asm
	shfl.sync.down.b32 %r9682, %r9683, %r9759, %r9760, %r9761;
	// end inline asm
	// begin inline asm
	shfl.sync.down.b32 %r9687, %r9688, %r9759, %r9760, %r9761;
	// end inline asm
	// begin inline asm
	shfl.sync.down.b32 %r9692, %r9693, %r9759, %r9760, %r9761;
	// end inline asm
	// begin inline asm
	shfl.sync.down.b32 %r9697, %r9698, %r9759, %r9760, %r9761;
	// end inline asm
	// begin inline asm
	shfl.sync.down.b32 %r9702, %r9703, %r9759, %r9760, %r9761;
	// end inline asm
	// begin inline asm
	shfl.sync.down.b32 %r9707, %r9708, %r9759, %r9760, %r9761;
	// end inline asm
	// begin inline asm
	shfl.sync.down.b32 %r9712, %r9713, %r9759, %r9760, %r9761;
	// end inline asm
	// begin inline asm
	shfl.sync.down.b32 %r9717, %r9718, %r9759, %r9760, %r9761;
	// end inline asm
	// begin inline asm
	shfl.sync.down.b32 %r9722, %r9723, %r9759, %r9760, %r9761;
	// end inline asm
	// begin inline asm
	shfl.sync.down.b32 %r9727, %r9728, %r9759, %r9760, %r9761;
	// end inline asm
	// begin inline asm
	shfl.sync.down.b32 %r9732, %r9733, %r9759, %r9760, %r9761;
	// end inline asm
	// begin inline asm
	shfl.sync.down.b32 %r9737, %r9738, %r9759, %r9760, %r9761;
	// end inline asm
	// begin inline asm
	shfl.sync.down.b32 %r9742, %r9743, %r9759, %r9760, %r9761;
	// end inline asm
	// begin inline asm
	shfl.sync.down.b32 %r9747, %r12262, %r9759, %r9760, %r9761;
	// end inline asm
	mov.b64 	%rd324, %fd242;
	mov.b64 	{%r9753, %r9758}, %rd324;
	// begin inline asm
	shfl.sync.down.b32 %r9752, %r9753, %r9759, %r9760, %r9761;
	// end inline asm
	// begin inline asm
	shfl.sync.down.b32 %r9757, %r9758, %r9759, %r9760, %r9761;
	// end inline asm
	setp.gt.s32 	%p1602, %r8481, 23;
	@%p1602 bra 	$L__BB9_285;
	shr.u32 	%r9886, %r9742, 8;
	cvt.u16.u32 	%rs6991, %r9886;
	cvt.u16.u32 	%rs6992, %r9742;
	mov.b64 	%rd325, {%r9752, %r9757};
	mov.b64 	%fd24, %rd325;
	cvt.u16.u32 	%rs7985, %r9682;
	add.u64 	%rd13, %SPL, 0;
	add.u64 	%rd14, %SPL, 64;
	and.b16  	%rs6993, %rs10520, 255;
	cvt.u32.u16 	%r9887, %rs10527;
	cvt.u32.u16 	%r9888, %rs10526;
	prmt.b32 	%r9889, %r9888, %r9887, 0x3340U;
	cvt.u32.u16 	%r9890, %rs10525;
	cvt.u32.u16 	%r9891, %rs10524;
	prmt.b32 	%r9892, %r9891, %r9890, 0x3340U;
	prmt.b32 	%r9893, %r9892, %r9889, 0x5410U;
	cvt.u32.u16 	%r9894, %rs10523;
	cvt.u32.u16 	%r9895, %rs10522;
	prmt.b32 	%r9896, %r9895, %r9894, 0x3340U;
	cvt.u32.u16 	%r9897, %rs10521;
	cvt.u32.u16 	%r9898, %rs10520;
	prmt.b32 	%r9899, %r9898, %r9897, 0x3340U;
	prmt.b32 	%r9900, %r9899, %r9896, 0x5410U;
	st.local.v2.b32 	[%rd13], {%r9900, %r9893};
	cvt.u32.u16 	%r9901, %rs10535;
	cvt.u32.u16 	%r9902, %rs10534;
	prmt.b32 	%r9903, %r9902, %r9901, 0x3340U;
	cvt.u32.u16 	%r9904, %rs10533;
	cvt.u32.u16 	%r9905, %rs10532;
	prmt.b32 	%r9906, %r9905, %r9904, 0x3340U;
	prmt.b32 	%r9907, %r9906, %r9903, 0x5410U;
	cvt.u32.u16 	%r9908, %rs10531;
	cvt.u32.u16 	%r9909, %rs10530;
	prmt.b32 	%r9910, %r9909, %r9908, 0x3340U;
	cvt.u32.u16 	%r9911, %rs10529;
	cvt.u32.u16 	%r9912, %rs10528;
	prmt.b32 	%r9913, %r9912, %r9911, 0x3340U;
	prmt.b32 	%r9914, %r9913, %r9910, 0x5410U;
	st.local.v2.b32 	[%rd13+8], {%r9914, %r9907};
	cvt.u32.u16 	%r9915, %rs10543;
	cvt.u32.u16 	%r9916, %rs10542;
	prmt.b32 	%r9917, %r9916, %r9915, 0x3340U;
	cvt.u32.u16 	%r9918, %rs10541;
	cvt.u32.u16 	%r9919, %rs10540;
	prmt.b32 	%r9920, %r9919, %r9918, 0x3340U;
	prmt.b32 	%r9921, %r9920, %r9917, 0x5410U;
	cvt.u32.u16 	%r9922, %rs10539;
	cvt.u32.u16 	%r9923, %rs10538;
	prmt.b32 	%r9924, %r9923, %r9922, 0x3340U;
	cvt.u32.u16 	%r9925, %rs10537;
	cvt.u32.u16 	%r9926, %rs10536;
	prmt.b32 	%r9927, %r9926, %r9925, 0x3340U;
	prmt.b32 	%r9928, %r9927, %r9924, 0x5410U;
	st.local.v2.b32 	[%rd13+16], {%r9928, %r9921};
	cvt.u32.u16 	%r9929, %rs10551;
	cvt.u32.u16 	%r9930, %rs10550;
	prmt.b32 	%r9931, %r9930, %r9929, 0x3340U;
	cvt.u32.u16 	%r9932, %rs10549;
	cvt.u32.u16 	%r9933, %rs10548;
	prmt.b32 	%r9934, %r9933, %r9932, 0x3340U;
	prmt.b32 	%r9935, %r9934, %r9931, 0x5410U;
	cvt.u32.u16 	%r9936, %rs10547;
	cvt.u32.u16 	%r9937, %rs10546;
	prmt.b32 	%r9938, %r9937, %r9936, 0x3340U;
	cvt.u32.u16 	%r9939, %rs10545;
	cvt.u32.u16 	%r9940, %rs10544;
	prmt.b32 	%r9941, %r9940, %r9939, 0x3340U;
	prmt.b32 	%r9942, %r9941, %r9938, 0x5410U;
	st.local.v2.b32 	[%rd13+24], {%r9942, %r9935};
	cvt.u32.u16 	%r9943, %rs10559;
	cvt.u32.u16 	%r9944, %rs10558;
	prmt.b32 	%r9945, %r9944, %r9943, 0x3340U;
	cvt.u32.u16 	%r9946, %rs10557;
	cvt.u32.u16 	%r9947, %rs10556;
	prmt.b32 	%r9948, %r9947, %r9946, 0x3340U;
	prmt.b32 	%r9949, %r9948, %r9945, 0x5410U;
	cvt.u32.u16 	%r9950, %rs10555;
	cvt.u32.u16 	%r9951, %rs10554;
	prmt.b32 	%r9952, %r9951, %r9950, 0x3340U;
	cvt.u32.u16 	%r9953, %rs10553;
	cvt.u32.u16 	%r9954, %rs10552;
	prmt.b32 	%r9955, %r9954, %r9953, 0x3340U;
	prmt.b32 	%r9956, %r9955, %r9952, 0x5410U;
	st.local.v2.b32 	[%rd13+32], {%r9956, %r9949};
	cvt.u32.u16 	%r9957, %rs10567;
	cvt.u32.u16 	%r9958, %rs10566;
	prmt.b32 	%r9959, %r9958, %r9957, 0x3340U;
	cvt.u32.u16 	%r9960, %rs10565;
	cvt.u32.u16 	%r9961, %rs10564;
	prmt.b32 	%r9962, %r9961, %r9960, 0x3340U;
	prmt.b32 	%r9963, %r9962, %r9959, 0x5410U;
	cvt.u32.u16 	%r9964, %rs10563;
	cvt.u32.u16 	%r9965, %rs10562;
	prmt.b32 	%r9966, %r9965, %r9964, 0x3340U;
	cvt.u32.u16 	%r9967, %rs10561;
	cvt.u32.u16 	%r9968, %rs10560;
	prmt.b32 	%r9969, %r9968, %r9967, 0x3340U;
	prmt.b32 	%r9970, %r9969, %r9966, 0x5410U;
	st.local.v2.b32 	[%rd13+40], {%r9970, %r9963};
	st.local.v2.u8 	[%rd13+48], {%rs10568, %rs10569};
	st.local.u32 	[%rd13+52], %r12262;
	st.local.f64 	[%rd13+56], %fd242;
	st.local.v2.b32 	[%rd14], {%r9682, %r9687};
	st.local.v2.b32 	[%rd14+8], {%r9692, %r9697};
	st.local.v2.b32 	[%rd14+16], {%r9702, %r9707};
	st.local.v2.b32 	[%rd14+24], {%r9712, %r9717};
	st.local.v2.b32 	[%rd14+32], {%r9722, %r9727};
	st.local.v2.b32 	[%rd14+40], {%r9732, %r9737};
	st.local.v2.u8 	[%rd14+48], {%rs6992, %rs6991};
	st.local.u32 	[%rd14+52], %r9747;
	st.local.v2.u32 	[%rd14+56], {%r9752, %r9757};
	setp.ne.s16 	%p1603, %rs6993, 0;
	mov.b32 	%r12141, 0;
	@%p1603 bra 	$L__BB9_235;
$L__BB9_231:
	and.b16  	%rs7043, %rs7985, 255;
	setp.eq.s16 	%p1653, %rs7043, 0;
	@%p1653 bra 	$L__BB9_284;
	mov.b32 	%r12142, 0;
$L__BB9_233:
	add.s32 	%r10021, %r12142, %r12141;
	cvt.u64.u32 	%rd328, %r10021;
	add.s64 	%rd329, %rd13, %rd328;
	st.local.u8 	[%rd329], %rs7985;
	add.s32 	%r105, %r12142, 1;
	cvt.u64.u32 	%rd330, %r12142;
	add.s64 	%rd331, %rd14, %rd330;
	ld.local.u8 	%rs7985, [%rd331+1];
	setp.ne.s16 	%p1654, %rs7985, 0;
	mov.u32 	%r12142, %r105;
	@%p1654 bra 	$L__BB9_233;
	ld.local.u32 	%r12262, [%rd13+52];
	ld.local.f64 	%fd242, [%rd13+56];
	ld.local.v2.b32 	{%r10022, %r10023}, [%rd13];
	bfe.u32 	%r10024, %r10022, 0, 8;
	cvt.u16.u32 	%rs10520, %r10024;
	bfe.u32 	%r10025, %r10022, 8, 8;
	cvt.u16.u32 	%rs10521, %r10025;
	bfe.u32 	%r10026, %r10022, 16, 8;
	cvt.u16.u32 	%rs10522, %r10026;
	bfe.u32 	%r10027, %r10022, 24, 8;
	cvt.u16.u32 	%rs10523, %r10027;
	bfe.u32 	%r10028, %r10023, 0, 8;
	cvt.u16.u32 	%rs10524, %r10028;
	bfe.u32 	%r10029, %r10023, 8, 8;
	cvt.u16.u32 	%rs10525, %r10029;
	bfe.u32 	%r10030, %r10023, 16, 8;
	cvt.u16.u32 	%rs10526, %r10030;
	bfe.u32 	%r10031, %r10023, 24, 8;
	cvt.u16.u32 	%rs10527, %r10031;
	ld.local.v2.b32 	{%r10032, %r10033}, [%rd13+8];
	bfe.u32 	%r10034, %r10032, 0, 8;
	cvt.u16.u32 	%rs10528, %r10034;
	bfe.u32 	%r10035, %r10032, 8, 8;
	cvt.u16.u32 	%rs10529, %r10035;
	bfe.u32 	%r10036, %r10032, 16, 8;
	cvt.u16.u32 	%rs10530, %r10036;
	bfe.u32 	%r10037, %r10032, 24, 8;
	cvt.u16.u32 	%rs10531, %r10037;
	bfe.u32 	%r10038, %r10033, 0, 8;
	cvt.u16.u32 	%rs10532, %r10038;
	bfe.u32 	%r10039, %r10033, 8, 8;
	cvt.u16.u32 	%rs10533, %r10039;
	bfe.u32 	%r10040, %r10033, 16, 8;
	cvt.u16.u32 	%rs10534, %r10040;
	bfe.u32 	%r10041, %r10033, 24, 8;
	cvt.u16.u32 	%rs10535, %r10041;
	ld.local.v2.b32 	{%r10042, %r10043}, [%rd13+16];
	bfe.u32 	%r10044, %r10042, 0, 8;
	cvt.u16.u32 	%rs10536, %r10044;
	bfe.u32 	%r10045, %r10042, 8, 8;
	cvt.u16.u32 	%rs10537, %r10045;
	bfe.u32 	%r10046, %r10042, 16, 8;
	cvt.u16.u32 	%rs10538, %r10046;
	bfe.u32 	%r10047, %r10042, 24, 8;
	cvt.u16.u32 	%rs10539, %r10047;
	bfe.u32 	%r10048, %r10043, 0, 8;
	cvt.u16.u32 	%rs10540, %r10048;
	bfe.u32 	%r10049, %r10043, 8, 8;
	cvt.u16.u32 	%rs10541, %r10049;
	bfe.u32 	%r10050, %r10043, 16, 8;
	cvt.u16.u32 	%rs10542, %r10050;
	bfe.u32 	%r10051, %r10043, 24, 8;
	cvt.u16.u32 	%rs10543, %r10051;
	ld.local.v2.b32 	{%r10052, %r10053}, [%rd13+24];
	bfe.u32 	%r10054, %r10052, 0, 8;
	cvt.u16.u32 	%rs10544, %r10054;
	bfe.u32 	%r10055, %r10052, 8, 8;
	cvt.u16.u32 	%rs10545, %r10055;
	bfe.u32 	%r10056, %r10052, 16, 8;
	cvt.u16.u32 	%rs10546, %r10056;
	bfe.u32 	%r10057, %r10052, 24, 8;
	cvt.u16.u32 	%rs10547, %r10057;
	bfe.u32 	%r10058, %r10053, 0, 8;
	cvt.u16.u32 	%rs10548, %r10058;
	bfe.u32 	%r10059, %r10053, 8, 8;
	cvt.u16.u32 	%rs10549, %r10059;
	bfe.u32 	%r10060, %r10053, 16, 8;
	cvt.u16.u32 	%rs10550, %r10060;
	bfe.u32 	%r10061, %r10053, 24, 8;
	cvt.u16.u32 	%rs10551, %r10061;
	ld.local.v2.b32 	{%r10062, %r10063}, [%rd13+32];
	bfe.u32 	%r10064, %r10062, 0, 8;
	cvt.u16.u32 	%rs10552, %r10064;
	bfe.u32 	%r10065, %r10062, 8, 8;
	cvt.u16.u32 	%rs10553, %r10065;
	bfe.u32 	%r10066, %r10062, 16, 8;
	cvt.u16.u32 	%rs10554, %r10066;
	bfe.u32 	%r10067, %r10062, 24, 8;
	cvt.u16.u32 	%rs10555, %r10067;
	bfe.u32 	%r10068, %r10063, 0, 8;
	cvt.u16.u32 	%rs10556, %r10068;
	bfe.u32 	%r10069, %r10063, 8, 8;
	cvt.u16.u32 	%rs10557, %r10069;
	bfe.u32 	%r10070, %r10063, 16, 8;
	cvt.u16.u32 	%rs10558, %r10070;
	bfe.u32 	%r10071, %r10063, 24, 8;
	cvt.u16.u32 	%rs10559, %r10071;
	ld.local.v2.b32 	{%r10072, %r10073}, [%rd13+40];
	bfe.u32 	%r10074, %r10072, 0, 8;
	cvt.u16.u32 	%rs10560, %r10074;
	bfe.u32 	%r10075, %r10072, 8, 8;
	cvt.u16.u32 	%rs10561, %r10075;
	bfe.u32 	%r10076, %r10072, 16, 8;
	cvt.u16.u32 	%rs10562, %r10076;
	bfe.u32 	%r10077, %r10072, 24, 8;
	cvt.u16.u32 	%rs10563, %r10077;
	bfe.u32 	%r10078, %r10073, 0, 8;
	cvt.u16.u32 	%rs10564, %r10078;
	bfe.u32 	%r10079, %r10073, 8, 8;
	cvt.u16.u32 	%rs10565, %r10079;
	bfe.u32 	%r10080, %r10073, 16, 8;
	cvt.u16.u32 	%rs10566, %r10080;
	bfe.u32 	%r10081, %r10073, 24, 8;
	cvt.u16.u32 	%rs10567, %r10081;
	ld.local.v2.u8 	{%rs10568, %rs10569}, [%rd13+48];
	bra.uni 	$L__BB9_284;
$L__BB9_235:
	and.b16  	%rs6994, %rs10521, 255;
	setp.eq.s16 	%p1604, %rs6994, 0;
	mov.b32 	%r12141, 1;
	@%p1604 bra 	$L__BB9_231;
	and.b16  	%rs6995, %rs10522, 255;
	setp.eq.s16 	%p1605, %rs6995, 0;
	mov.b32 	%r12141, 2;
	@%p1605 bra 	$L__BB9_231;
	and.b16  	%rs6996, %rs10523, 255;
	setp.eq.s16 	%p1606, %rs6996, 0;
	mov.b32 	%r12141, 3;
	@%p1606 bra 	$L__BB9_231;
	and.b16  	%rs6997, %rs10524, 255;
	setp.eq.s16 	%p1607, %rs6997, 0;
	mov.b32 	%r12141, 4;
	@%p1607 bra 	$L__BB9_231;
	and.b16  	%rs6998, %rs10525, 255;
	setp.eq.s16 	%p1608, %rs6998, 0;
	mov.b32 	%r12141, 5;
	@%p1608 bra 	$L__BB9_231;
	and.b16  	%rs6999, %rs10526, 255;
	setp.eq.s16 	%p1609, %rs6999, 0;
	mov.b32 	%r12141, 6;
	@%p1609 bra 	$L__BB9_231;
	and.b16  	%rs7000, %rs10527, 255;
	setp.eq.s16 	%p1610, %rs7000, 0;
	mov.b32 	%r12141, 7;
	@%p1610 bra 	$L__BB9_231;
	and.b16  	%rs7001, %rs10528, 255;
	setp.eq.s16 	%p1611, %rs7001, 0;
	mov.b32 	%r12141, 8;
	@%p1611 bra 	$L__BB9_231;
	and.b16  	%rs7002, %rs10529, 255;
	setp.eq.s16 	%p1612, %rs7002, 0;
	mov.b32 	%r12141, 9;
	@%p1612 bra 	$L__BB9_231;
	and.b16  	%rs7003, %rs10530, 255;
	setp.eq.s16 	%p1613, %rs7003, 0;
	mov.b32 	%r12141, 10;
	@%p1613 bra 	$L__BB9_231;
	and.b16  	%rs7004, %rs10531, 255;
	setp.eq.s16 	%p1614, %rs7004, 0;
	mov.b32 	%r12141, 11;
	@%p1614 bra 	$L__BB9_231;
	and.b16  	%rs7005, %rs10532, 255;
	setp.eq.s16 	%p1615, %rs7005, 0;
	mov.b32 	%r12141, 12;
	@%p1615 bra 	$L__BB9_231;
	and.b16  	%rs7006, %rs10533, 255;
	setp.eq.s16 	%p1616, %rs7006, 0;
	mov.b32 	%r12141, 13;
	@%p1616 bra 	$L__BB9_231;
	and.b16  	%rs7007, %rs10534, 255;
	setp.eq.s16 	%p1617, %rs7007, 0;
	mov.b32 	%r12141, 14;
	@%p1617 bra 	$L__BB9_231;
	and.b16  	%rs7008, %rs10535, 255;
	setp.eq.s16 	%p1618, %rs7008, 0;
	mov.b32 	%r12141, 15;
	@%p1618 bra 	$L__BB9_231;
	and.b16  	%rs7009, %rs10536, 255;
	setp.eq.s16 	%p1619, %rs7009, 0;
	mov.b32 	%r12141, 16;
	@%p1619 bra 	$L__BB9_231;
	and.b16  	%rs7010, %rs10537, 255;
	setp.eq.s16 	%p1620, %rs7010, 0;
	mov.b32 	%r12141, 17;
	@%p1620 bra 	$L__BB9_231;
	and.b16  	%rs7011, %rs10538, 255;
	setp.eq.s16 	%p1621, %rs7011, 0;
	mov.b32 	%r12141, 18;
	@%p1621 bra 	$L__BB9_231;
	and.b16  	%rs7012, %rs10539, 255;
	setp.eq.s16 	%p1622, %rs7012, 0;
	mov.b32 	%r12141, 19;
	@%p1622 bra 	$L__BB9_231;
	and.b16  	%rs7013, %rs10540, 255;
	setp.eq.s16 	%p1623, %rs7013, 0;
	mov.b32 	%r12141, 20;
	@%p1623 bra 	$L__BB9_231;
	and.b16  	%rs7014, %rs10541, 255;
	setp.eq.s16 	%p1624, %rs7014, 0;
	mov.b32 	%r12141, 21;
	@%p1624 bra 	$L__BB9_231;
	and.b16  	%rs7015, %rs10542, 255;
	setp.eq.s16 	%p1625, %rs7015, 0;
	mov.b32 	%r12141, 22;
	@%p1625 bra 	$L__BB9_231;
	and.b16  	%rs7016, %rs10543, 255;
	setp.eq.s16 	%p1626, %rs7016, 0;
	mov.b32 	%r12141, 23;
	@%p1626 bra 	$L__BB9_231;
	and.b16  	%rs7017, %rs10544, 255;
	setp.eq.s16 	%p1627, %rs7017, 0;
	mov.b32 	%r12141, 24;
	@%p1627 bra 	$L__BB9_231;
	and.b16  	%rs7018, %rs10545, 255;
	setp.eq.s16 	%p1628, %rs7018, 0;
	mov.b32 	%r12141, 25;
	@%p1628 bra 	$L__BB9_231;
	and.b16  	%rs7019, %rs10546, 255;
	setp.eq.s16 	%p1629, %rs7019, 0;
	mov.b32 	%r12141, 26;
	@%p1629 bra 	$L__BB9_231;
	and.b16  	%rs7020, %rs10547, 255;
	setp.eq.s16 	%p1630, %rs7020, 0;
	mov.b32 	%r12141, 27;
	@%p1630 bra 	$L__BB9_231;
	and.b16  	%rs7021, %rs10548, 255;
	setp.eq.s16 	%p1631, %rs7021, 0;
	mov.b32 	%r12141, 28;
	@%p1631 bra 	$L__BB9_231;
	and.b16  	%rs7022, %rs10549, 255;
	setp.eq.s16 	%p1632, %rs7022, 0;
	mov.b32 	%r12141, 29;
	@%p1632 bra 	$L__BB9_231;
	and.b16  	%rs7023, %rs10550, 255;
	setp.eq.s16 	%p1633, %rs7023, 0;
	mov.b32 	%r12141, 30;
	@%p1633 bra 	$L__BB9_231;
	and.b16  	%rs7024, %rs10551, 255;
	setp.eq.s16 	%p1634, %rs7024, 0;
	mov.b32 	%r12141, 31;
	@%p1634 bra 	$L__BB9_231;
	and.b16  	%rs7025, %rs10552, 255;
	setp.eq.s16 	%p1635, %rs7025, 0;
	mov.b32 	%r12141, 32;
	@%p1635 bra 	$L__BB9_231;
	and.b16  	%rs7026, %rs10553, 255;
	setp.eq.s16 	%p1636, %rs7026, 0;
	mov.b32 	%r12141, 33;
	@%p1636 bra 	$L__BB9_231;
	and.b16  	%rs7027, %rs10554, 255;
	setp.eq.s16 	%p1637, %rs7027, 0;
	mov.b32 	%r12141, 34;
	@%p1637 bra 	$L__BB9_231;
	and.b16  	%rs7028, %rs10555, 255;
	setp.eq.s16 	%p1638, %rs7028, 0;
	mov.b32 	%r12141, 35;
	@%p1638 bra 	$L__BB9_231;
	and.b16  	%rs7029, %rs10556, 255;
	setp.eq.s16 	%p1639, %rs7029, 0;
	mov.b32 	%r12141, 36;
	@%p1639 bra 	$L__BB9_231;
	and.b16  	%rs7030, %rs10557, 255;
	setp.eq.s16 	%p1640, %rs7030, 0;
	mov.b32 	%r12141, 37;
	@%p1640 bra 	$L__BB9_231;
	and.b16  	%rs7031, %rs10558, 255;
	setp.eq.s16 	%p1641, %rs7031, 0;
	mov.b32 	%r12141, 38;
	@%p1641 bra 	$L__BB9_231;
	and.b16  	%rs7032, %rs10559, 255;
	setp.eq.s16 	%p1642, %rs7032, 0;
	mov.b32 	%r12141, 39;
	@%p1642 bra 	$L__BB9_231;
	and.b16  	%rs7033, %rs10560, 255;
	setp.eq.s16 	%p1643, %rs7033, 0;
	mov.b32 	%r12141, 40;
	@%p1643 bra 	$L__BB9_231;
	and.b16  	%rs7034, %rs10561, 255;
	setp.eq.s16 	%p1644, %rs7034, 0;
	mov.b32 	%r12141, 41;
	@%p1644 bra 	$L__BB9_231;
	and.b16  	%rs7035, %rs10562, 255;
	setp.eq.s16 	%p1645, %rs7035, 0;
	mov.b32 	%r12141, 42;
	@%p1645 bra 	$L__BB9_231;
	and.b16  	%rs7036, %rs10563, 255;
	setp.eq.s16 	%p1646, %rs7036, 0;
	mov.b32 	%r12141, 43;
	@%p1646 bra 	$L__BB9_231;
	and.b16  	%rs7037, %rs10564, 255;
	setp.eq.s16 	%p1647, %rs7037, 0;
	mov.b32 	%r12141, 44;
	@%p1647 bra 	$L__BB9_231;
	and.b16  	%rs7038, %rs10565, 255;
	setp.eq.s16 	%p1648, %rs7038, 0;
	mov.b32 	%r12141, 45;
	@%p1648 bra 	$L__BB9_231;
	and.b16  	%rs7039, %rs10566, 255;
	setp.eq.s16 	%p1649, %rs7039, 0;
	mov.b32 	%r12141, 46;
	@%p1649 bra 	$L__BB9_231;
	and.b16  	%rs7040, %rs10567, 255;
	setp.eq.s16 	%p1650, %rs7040, 0;
	mov.b32 	%r12141, 47;
	@%p1650 bra 	$L__BB9_231;
	and.b16  	%rs7041, %rs10568, 255;
	setp.eq.s16 	%p1651, %rs7041, 0;
	mov.b32 	%r12141, 48;
	@%p1651 bra 	$L__BB9_231;
	and.b16  	%rs7042, %rs10569, 255;
	setp.eq.s16 	%p1652, %rs7042, 0;
	mov.b32 	%r12141, 49;
	@%p1652 bra 	$L__BB9_231;
$L__BB9_284:
	add.s32 	%r12262, %r12262, %r9747;
	add.f64 	%fd242, %fd242, %fd24;
$L__BB9_285:
	cvt.u32.u16 	%r10162, %rs10520;
	and.b32  	%r10163, %r10162, 255;
	and.b16  	%rs7044, %rs10521, 255;
	mul.wide.u16 	%r10164, %rs7044, 256;
	or.b32  	%r10165, %r10164, %r10163;
	cvt.u32.u16 	%r10166, %rs10522;
	shl.b32 	%r10167, %r10166, 16;
	and.b32  	%r10168, %r10167, 16711680;
	or.b32  	%r10169, %r10165, %r10168;
	cvt.u32.u16 	%r10170, %rs10523;
	shl.b32 	%r10171, %r10170, 24;
	or.b32  	%r10083, %r10169, %r10171;
	cvt.u32.u16 	%r10172, %rs10524;
	and.b32  	%r10173, %r10172, 255;
	and.b16  	%rs7045, %rs10525, 255;
	mul.wide.u16 	%r10174, %rs7045, 256;
	or.b32  	%r10175, %r10174, %r10173;
	cvt.u32.u16 	%r10176, %rs10526;
	shl.b32 	%r10177, %r10176, 16;
	and.b32  	%r10178, %r10177, 16711680;
	or.b32  	%r10179, %r10175, %r10178;
	cvt.u32.u16 	%r10180, %rs10527;
	shl.b32 	%r10181, %r10180, 24;
	or.b32  	%r10088, %r10179, %r10181;
	cvt.u32.u16 	%r10182, %rs10528;
	and.b32  	%r10183, %r10182, 255;
	and.b16  	%rs7046, %rs10529, 255;
	mul.wide.u16 	%r10184, %rs7046, 256;
	or.b32  	%r10185, %r10184, %r10183;
	cvt.u32.u16 	%r10186, %rs10530;
	shl.b32 	%r10187, %r10186, 16;
	and.b32  	%r10188, %r10187, 16711680;
	or.b32  	%r10189, %r10185, %r10188;
	cvt.u32.u16 	%r10190, %rs10531;
	shl.b32 	%r10191, %r10190, 24;
	or.b32  	%r10093, %r10189, %r10191;
	cvt.u32.u16 	%r10192, %rs10532;
	and.b32  	%r10193, %r10192, 255;
	and.b16  	%rs7047, %rs10533, 255;
	mul.wide.u16 	%r10194, %rs7047, 256;
	or.b32  	%r10195, %r10194, %r10193;
	cvt.u32.u16 	%r10196, %rs10534;
	shl.b32 	%r10197, %r10196, 16;
	and.b32  	%r10198, %r10197, 16711680;
	or.b32  	%r10199, %r10195, %r10198;
	cvt.u32.u16 	%r10200, %rs10535;
	shl.b32 	%r10201, %r10200, 24;
	or.b32  	%r10098, %r10199, %r10201;
	cvt.u32.u16 	%r10202, %rs10536;
	and.b32  	%r10203, %r10202, 255;
	and.b16  	%rs7048, %rs10537, 255;
	mul.wide.u16 	%r10204, %rs7048, 256;
	or.b32  	%r10205, %r10204, %r10203;
	cvt.u32.u16 	%r10206, %rs10538;
	shl.b32 	%r10207, %r10206, 16;
	and.b32  	%r10208, %r10207, 16711680;
	or.b32  	%r10209, %r10205, %r10208;
	cvt.u32.u16 	%r10210, %rs10539;
	shl.b32 	%r10211, %r10210, 24;
	or.b32  	%r10103, %r10209, %r10211;
	cvt.u32.u16 	%r10212, %rs10540;
	and.b32  	%r10213, %r10212, 255;
	and.b16  	%rs7049, %rs10541, 255;
	mul.wide.u16 	%r10214, %rs7049, 256;
	or.b32  	%r10215, %r10214, %r10213;
	cvt.u32.u16 	%r10216, %rs10542;
	shl.b32 	%r10217, %r10216, 16;
	and.b32  	%r10218, %r10217, 16711680;
	or.b32  	%r10219, %r10215, %r10218;
	cvt.u32.u16 	%r10220, %rs10543;
	shl.b32 	%r10221, %r10220, 24;
	or.b32  	%r10108, %r10219, %r10221;
	cvt.u32.u16 	%r10222, %rs10544;
	and.b32  	%r10223, %r10222, 255;
	and.b16  	%rs7050, %rs10545, 255;
	mul.wide.u16 	%r10224, %rs7050, 256;
	or.b32  	%r10225, %r10224, %r10223;
	cvt.u32.u16 	%r10226, %rs10546;
	shl.b32 	%r10227, %r10226, 16;
	and.b32  	%r10228, %r10227, 16711680;
	or.b32  	%r10229, %r10225, %r10228;
	cvt.u32.u16 	%r10230, %rs10547;
	shl.b32 	%r10231, %r10230, 24;
	or.b32  	%r10113, %r10229, %r10231;
	cvt.u32.u16 	%r10232, %rs10548;
	and.b32  	%r10233, %r10232, 255;
	and.b16  	%rs7051, %rs10549, 255;
	mul.wide.u16 	%r10234, %rs7051, 256;
	or.b32  	%r10235, %r10234, %r10233;
	cvt.u32.u16 	%r10236, %rs10550;
	shl.b32 	%r10237, %r10236, 16;
	and.b32  	%r10238, %r10237, 16711680;
	or.b32  	%r10239, %r10235, %r10238;
	cvt.u32.u16 	%r10240, %rs10551;
	shl.b32 	%r10241, %r10240, 24;
	or.b32  	%r10118, %r10239, %r10241;
	cvt.u32.u16 	%r10242, %rs10552;
	and.b32  	%r10243, %r10242, 255;
	and.b16  	%rs7052, %rs10553, 255;
	mul.wide.u16 	%r10244, %rs7052, 256;
	or.b32  	%r10245, %r10244, %r10243;
	cvt.u32.u16 	%r10246, %rs10554;
	shl.b32 	%r10247, %r10246, 16;
	and.b32  	%r10248, %r10247, 16711680;
	or.b32  	%r10249, %r10245, %r10248;
	cvt.u32.u16 	%r10250, %rs10555;
	shl.b32 	%r10251, %r10250, 24;
	or.b32  	%r10123, %r10249, %r10251;
	cvt.u32.u16 	%r10252, %rs10556;
	and.b32  	%r10253, %r10252, 255;
	and.b16  	%rs7053, %rs10557, 255;
	mul.wide.u16 	%r10254, %rs7053, 256;
	or.b32  	%r10255, %r10254, %r10253;
	cvt.u32.u16 	%r10256, %rs10558;
	shl.b32 	%r10257, %r10256, 16;
	and.b32  	%r10258, %r10257, 16711680;
	or.b32  	%r10259, %r10255, %r10258;
	cvt.u32.u16 	%r10260, %rs10559;
	shl.b32 	%r10261, %r10260, 24;
	or.b32  	%r10128, %r10259, %r10261;
	cvt.u32.u16 	%r10262, %rs10560;
	and.b32  	%r10263, %r10262, 255;
	and.b16  	%rs7054, %rs10561, 255;
	mul.wide.u16 	%r10264, %rs7054, 256;
	or.b32  	%r10265, %r10264, %r10263;
	cvt.u32.u16 	%r10266, %rs10562;
	shl.b32 	%r10267, %r10266, 16;
	and.b32  	%r10268, %r10267, 16711680;
	or.b32  	%r10269, %r10265, %r10268;
	cvt.u32.u16 	%r10270, %rs10563;
	shl.b32 	%r10271, %r10270, 24;
	or.b32  	%r10133, %r10269, %r10271;
	cvt.u32.u16 	%r10272, %rs10564;
	and.b32  	%r10273, %r10272, 255;
	and.b16  	%rs7055, %rs10565, 255;
	mul.wide.u16 	%r10274, %rs7055, 256;
	or.b32  	%r10275, %r10274, %r10273;
	cvt.u32.u16 	%r10276, %rs10566;
	shl.b32 	%r10277, %r10276, 16;
	and.b32  	%r10278, %r10277, 16711680;
	or.b32  	%r10279, %r10275, %r10278;
	cvt.u32.u16 	%r10280, %rs10567;
	shl.b32 	%r10281, %r10280, 24;
	or.b32  	%r10138, %r10279, %r10281;
	cvt.u32.u16 	%r10282, %rs10568;
	and.b32  	%r10283, %r10282, 255;
	and.b16  	%rs7056, %rs10569, 255;
	mul.wide.u16 	%r10284, %rs7056, 256;
	or.b32  	%r10143, %r10284, %r10283;
	mov.b32 	%r10159, 16;
	mov.b32 	%r10160, 31;
	mov.b32 	%r10161, -1;
	// begin inline asm
	shfl.sync.down.b32 %r10082, %r10083, %r10159, %r10160, %r10161;
	// end inline asm
	// begin inline asm
	shfl.sync.down.b32 %r10087, %r10088, %r10159, %r10160, %r10161;
	// end inline asm
	// begin inline asm
	shfl.sync.down.b32 %r10092, %r10093, %r10159, %r10160, %r10161;
	// end inline asm
	// begin inline asm
	shfl.sync.down.b32 %r10097, %r10098, %r10159, %r10160, %r10161;
	// end inline asm
	// begin inline asm
	shfl.sync.down.b32 %r10102, %r10103, %r10159, %r10160, %r10161;
	// end inline asm
	// begin inline asm
	shfl.sync.down.b32 %r10107, %r10108, %r10159, %r10160, %r10161;
	// end inline asm
	// begin inline asm
	shfl.sync.down.b32 %r10112, %r10113, %r10159, %r10160, %r10161;
	// end inline asm
	// begin inline asm
	shfl.sync.down.b32 %r10117, %r10118, %r10159, %r10160, %r10161;
	// end inline asm
	// begin inline asm
	shfl.sync.down.b32 %r10122, %r10123, %r10159, %r10160, %r10161;
	// end inline asm
	// begin inline asm
	shfl.sync.down.b32 %r10127, %r10128, %r10159, %r10160, %r10161;
	// end inline asm
	// begin inline asm
	shfl.sync.down.b32 %r10132, %r10133, %r10159, %r10160, %r10161;
	// end inline asm
	// begin inline asm
	shfl.sync.down.b32 %r10137, %r10138, %r10159, %r10160, %r10161;
	// end inline asm
	// begin inline asm
	shfl.sync.down.b32 %r10142, %r10143, %r10159, %r10160, %r10161;
	// end inline asm
	// begin inline asm
	shfl.sync.down.b32 %r10147, %r12262, %r10159, %r10160, %r10161;
	// end inline asm
	mov.b64 	%rd332, %fd242;
	mov.b64 	{%r10153, %r10158}, %rd332;
	// begin inline asm
	shfl.sync.down.b32 %r10152, %r10153, %r10159, %r10160, %r10161;
	// end inline asm
	// begin inline asm
	shfl.sync.down.b32 %r10157, %r10158, %r10159, %r10160, %r10161;
	// end inline asm
	setp.gt.s32 	%p1655, %r8481, 15;
	@%p1655 bra 	$L__BB9_342;
	shr.u32 	%r10286, %r10142, 8;
	cvt.u16.u32 	%rs7057, %r10286;
	cvt.u16.u32 	%rs7058, %r10142;
	mov.b64 	%rd333, {%r10152, %r10157};
	mov.b64 	%fd29, %rd333;
	cvt.u16.u32 	%rs8086, %r10082;
	add.u64 	%rd15, %SPL, 0;
	add.u64 	%rd16, %SPL, 64;
	and.b16  	%rs7059, %rs10520, 255;
	cvt.u32.u16 	%r10287, %rs10527;
	cvt.u32.u16 	%r10288, %rs10526;
	prmt.b32 	%r10289, %r10288, %r10287, 0x3340U;
	cvt.u32.u16 	%r10290, %rs10525;
	cvt.u32.u16 	%r10291, %rs10524;
	prmt.b32 	%r10292, %r10291, %r10290, 0x3340U;
	prmt.b32 	%r10293, %r10292, %r10289, 0x5410U;
	cvt.u32.u16 	%r10294, %rs10523;
	cvt.u32.u16 	%r10295, %rs10522;
	prmt.b32 	%r10296, %r10295, %r10294, 0x3340U;
	cvt.u32.u16 	%r10297, %rs10521;
	cvt.u32.u16 	%r10298, %rs10520;
	prmt.b32 	%r10299, %r10298, %r10297, 0x3340U;
	prmt.b32 	%r10300, %r10299, %r10296, 0x5410U;
	st.local.v2.b32 	[%rd15], {%r10300, %r10293};
	cvt.u32.u16 	%r10301, %rs10535;
	cvt.u32.u16 	%r10302, %rs10534;
	prmt.b32 	%r10303, %r10302, %r10301, 0x3340U;
	cvt.u32.u16 	%r10304, %rs10533;
	cvt.u32.u16 	%r10305, %rs10532;
	prmt.b32 	%r10306, %r10305, %r10304, 0x3340U;
	prmt.b32 	%r10307, %r10306, %r10303, 0x5410U;
	cvt.u32.u16 	%r10308, %rs10531;
	cvt.u32.u16 	%r10309, %rs10530;
	prmt.b32 	%r10310, %r10309, %r10308, 0x3340U;
	cvt.u32.u16 	%r10311, %rs10529;
	cvt.u32.u16 	%r10312, %rs10528;
	prmt.b32 	%r10313, %r10312, %r10311, 0x3340U;
	prmt.b32 	%r10314, %r10313, %r10310, 0x5410U;
	st.local.v2.b32 	[%rd15+8], {%r10314, %r10307};
	cvt.u32.u16 	%r10315, %rs10543;
	cvt.u32.u16 	%r10316, %rs10542;
	prmt.b32 	%r10317, %r10316, %r10315, 0x3340U;
	cvt.u32.u16 	%r10318, %rs10541;
	cvt.u32.u16 	%r10319, %rs10540;
	prmt.b32 	%r10320, %r10319, %r10318, 0x3340U;
	prmt.b32 	%r10321, %r10320, %r10317, 0x5410U;
	cvt.u32.u16 	%r10322, %rs10539;
	cvt.u32.u16 	%r10323, %rs10538;
	prmt.b32 	%r10324, %r10323, %r10322, 0x3340U;
	cvt.u32.u16 	%r10325, %rs10537;
	cvt.u32.u16 	%r10326, %rs10536;
	prmt.b32 	%r10327, %r10326, %r10325, 0x3340U;
	prmt.b32 	%r10328, %r10327, %r10324, 0x5410U;
	st.local.v2.b32 	[%rd15+16], {%r10328, %r10321};
	cvt.u32.u16 	%r10329, %rs10551;
	cvt.u32.u16 	%r10330, %rs10550;
	prmt.b32 	%r10331, %r10330, %r10329, 0x3340U;
	cvt.u32.u16 	%r10332, %rs10549;
	cvt.u32.u16 	%r10333, %rs10548;
	prmt.b32 	%r10334, %r10333, %r10332, 0x3340U;
	prmt.b32 	%r10335, %r10334, %r10331, 0x5410U;
	cvt.u32.u16 	%r10336, %rs10547;
	cvt.u32.u16 	%r10337, %rs10546;
	prmt.b32 	%r10338, %r10337, %r10336, 0x3340U;
	cvt.u32.u16 	%r10339, %rs10545;
	cvt.u32.u16 	%r10340, %rs10544;
	prmt.b32 	%r10341, %r10340, %r10339, 0x3340U;
	prmt.b32 	%r10342, %r10341, %r10338, 0x5410U;
	st.local.v2.b32 	[%rd15+24], {%r10342, %r10335};
	cvt.u32.u16 	%r10343, %rs10559;
	cvt.u32.u16 	%r10344, %rs10558;
	prmt.b32 	%r10345, %r10344, %r10343, 0x3340U;
	cvt.u32.u16 	%r10346, %rs10557;
	cvt.u32.u16 	%r10347, %rs10556;
	prmt.b32 	%r10348, %r10347, %r10346, 0x3340U;
	prmt.b32 	%r10349, %r10348, %r10345, 0x5410U;
	cvt.u32.u16 	%r10350, %rs10555;
	cvt.u32.u16 	%r10351, %rs10554;
	prmt.b32 	%r10352, %r10351, %r10350, 0x3340U;
	cvt.u32.u16 	%r10353, %rs10553;
	cvt.u32.u16 	%r10354, %rs10552;
	prmt.b32 	%r10355, %r10354, %r10353, 0x3340U;
	prmt.b32 	%r10356, %r10355, %r10352, 0x5410U;
	st.local.v2.b32 	[%rd15+32], {%r10356, %r10349};
	cvt.u32.u16 	%r10357, %rs10567;
	cvt.u32.u16 	%r10358, %rs10566;
	prmt.b32 	%r10359, %r10358, %r10357, 0x3340U;
	cvt.u32.u16 	%r10360, %rs10565;
	cvt.u32.u16 	%r10361, %rs10564;
	prmt.b32 	%r10362, %r10361, %r10360, 0x3340U;
	prmt.b32 	%r10363, %r10362, %r10359, 0x5410U;
	cvt.u32.u16 	%r10364, %rs10563;
	cvt.u32.u16 	%r10365, %rs10562;
	prmt.b32 	%r10366, %r10365, %r10364, 0x3340U;
	cvt.u32.u16 	%r10367, %rs10561;
	cvt.u32.u16 	%r10368, %rs10560;
	prmt.b32 	%r10369, %r10368, %r10367, 0x3340U;
	prmt.b32 	%r10370, %r10369, %r10366, 0x5410U;
	st.local.v2.b32 	[%rd15+40], {%r10370, %r10363};
	st.local.v2.u8 	[%rd15+48], {%rs10568, %rs10569};
	st.local.u32 	[%rd15+52], %r12262;
	st.local.f64 	[%rd15+56], %fd242;
	st.local.v2.b32 	[%rd16], {%r10082, %r10087};
	st.local.v2.b32 	[%rd16+8], {%r10092, %r10097};
	st.local.v2.b32 	[%rd16+16], {%r10102, %r10107};
	st.local.v2.b32 	[%rd16+24], {%r10112, %r10117};
	st.local.v2.b32 	[%rd16+32], {%r10122, %r10127};
	st.local.v2.b32 	[%rd16+40], {%r10132, %r10137};
	st.local.v2.u8 	[%rd16+48], {%rs7058, %rs7057};
	st.local.u32 	[%rd16+52], %r10147;
	st.local.v2.u32 	[%rd16+56], {%r10152, %r10157};
	setp.ne.s16 	%p1656, %rs7059, 0;
	mov.b32 	%r12145, 0;
	@%p1656 bra 	$L__BB9_291;
$L__BB9_287:
	and.b16  	%rs7109, %rs8086, 255;
	setp.eq.s16 	%p1706, %rs7109, 0;
	@%p1706 bra 	$L__BB9_340;
	mov.b32 	%r12146, 0;
$L__BB9_289:
	add.s32 	%r10421, %r12146, %r12145;
	cvt.u64.u32 	%rd336, %r10421;
	add.s64 	%rd337, %rd15, %rd336;
	st.local.u8 	[%rd337], %rs8086;
	add.s32 	%r128, %r12146, 1;
	cvt.u64.u32 	%rd338, %r12146;
	add.s64 	%rd339, %rd16, %rd338;
	ld.local.u8 	%rs8086, [%rd339+1];
	setp.ne.s16 	%p1707, %rs8086, 0;
	mov.u32 	%r12146, %r128;
	@%p1707 bra 	$L__BB9_289;
	ld.local.u32 	%r12262, [%rd15+52];
	ld.local.f64 	%fd242, [%rd15+56];
	ld.local.v2.b32 	{%r10422, %r10423}, [%rd15];
	bfe.u32 	%r10424, %r10422, 0, 8;
	cvt.u16.u32 	%rs10520, %r10424;
	bfe.u32 	%r10425, %r10422, 8, 8;
	cvt.u16.u32 	%rs10521, %r10425;
	bfe.u32 	%r10426, %r10422, 16, 8;
	cvt.u16.u32 	%rs10522, %r10426;
	bfe.u32 	%r10427, %r10422, 24, 8;
	cvt.u16.u32 	%rs10523, %r10427;
	bfe.u32 	%r10428, %r10423, 0, 8;
	cvt.u16.u32 	%rs10524, %r10428;
	bfe.u32 	%r10429, %r10423, 8, 8;
	cvt.u16.u32 	%rs10525, %r10429;
	bfe.u32 	%r10430, %r10423, 16, 8;
	cvt.u16.u32 	%rs10526, %r10430;
	bfe.u32 	%r10431, %r10423, 24, 8;
	cvt.u16.u32 	%rs10527, %r10431;
	ld.local.v2.b32 	{%r10432, %r10433}, [%rd15+8];
	bfe.u32 	%r10434, %r10432, 0, 8;
	cvt.u16.u32 	%rs10528, %r10434;
	bfe.u32 	%r10435, %r10432, 8, 8;
	cvt.u16.u32 	%rs10529, %r10435;
	bfe.u32 	%r10436, %r10432, 16, 8;
	cvt.u16.u32 	%rs10530, %r10436;
	bfe.u32 	%r10437, %r10432, 24, 8;
	cvt.u16.u32 	%rs10531, %r10437;
	bfe.u32 	%r10438, %r10433, 0, 8;
	cvt.u16.u32 	%rs10532, %r10438;
	bfe.u32 	%r10439, %r10433, 8, 8;
	cvt.u16.u32 	%rs10533, %r10439;
	bfe.u32 	%r10440, %r10433, 16, 8;
	cvt.u16.u32 	%rs10534, %r10440;
	bfe.u32 	%r10441, %r10433, 24, 8;
	cvt.u16.u32 	%rs10535, %r10441;
	ld.local.v2.b32 	{%r10442, %r10443}, [%rd15+16];
	bfe.u32 	%r10444, %r10442, 0, 8;
	cvt.u16.u32 	%rs10536, %r10444;
	bfe.u32 	%r10445, %r10442, 8, 8;
	cvt.u16.u32 	%rs10537, %r10445;
	bfe.u32 	%r10446, %r10442, 16, 8;
	cvt.u16.u32 	%rs10538, %r10446;
	bfe.u32 	%r10447, %r10442, 24, 8;
	cvt.u16.u32 	%rs10539, %r10447;
	bfe.u32 	%r10448, %r10443, 0, 8;
	cvt.u16.u32 	%rs10540, %r10448;
	bfe.u32 	%r10449, %r10443, 8, 8;
	cvt.u16.u32 	%rs10541, %r10449;
	bfe.u32 	%r10450, %r10443, 16, 8;
	cvt.u16.u32 	%rs10542, %r10450;
	bfe.u32 	%r10451, %r10443, 24, 8;
	cvt.u16.u32 	%rs10543, %r10451;
	ld.local.v2.b32 	{%r10452, %r10453}, [%rd15+24];
	bfe.u32 	%r10454, %r10452, 0, 8;
	cvt.u16.u32 	%rs10544, %r10454;
	bfe.u32 	%r10455, %r10452, 8, 8;
	cvt.u16.u32 	%rs10545, %r10455;
	bfe.u32 	%r10456, %r10452, 16, 8;
	cvt.u16.u32 	%rs10546, %r10456;
	bfe.u32 	%r10457, %r10452, 24, 8;
	cvt.u16.u32 	%rs10547, %r10457;
	bfe.u32 	%r10458, %r10453, 0, 8;
	cvt.u16.u32 	%rs10548, %r10458;
	bfe.u32 	%r10459, %r10453, 8, 8;
	cvt.u16.u32 	%rs10549, %r10459;
	bfe.u32 	%r10460, %r10453, 16, 8;
	cvt.u16.u32 	%rs10550, %r10460;
	bfe.u32 	%r10461, %r10453, 24, 8;
	cvt.u16.u32 	%rs10551, %r10461;
	ld.local.v2.b32 	{%r10462, %r10463}, [%rd15+32];
	bfe.u32 	%r10464, %r10462, 0, 8;
	cvt.u16.u32 	%rs10552, %r10464;
	bfe.u32 	%r10465, %r10462, 8, 8;
	cvt.u16.u32 	%rs10553, %r10465;
	bfe.u32 	%r10466, %r10462, 16, 8;
	cvt.u16.u32 	%rs10554, %r10466;
	bfe.u32 	%r10467, %r10462, 24, 8;
	cvt.u16.u32 	%rs10555, %r10467;
	bfe.u32 	%r10468, %r10463, 0, 8;
	cvt.u16.u32 	%rs10556, %r10468;
	bfe.u32 	%r10469, %r10463, 8, 8;
	cvt.u16.u32 	%rs10557, %r10469;
	bfe.u32 	%r10470, %r10463, 16, 8;
	cvt.u16.u32 	%rs10558, %r10470;
	bfe.u32 	%r10471, %r10463, 24, 8;
	cvt.u16.u32 	%rs10559, %r10471;
	ld.local.v2.b32 	{%r10472, %r10473}, [%rd15+40];
	bfe.u32 	%r10474, %r10472, 0, 8;
	cvt.u16.u32 	%rs10560, %r10474;
	bfe.u32 	%r10475, %r10472, 8, 8;
	cvt.u16.u32 	%rs10561, %r10475;
	bfe.u32 	%r10476, %r10472, 16, 8;
	cvt.u16.u32 	%rs10562, %r10476;
	bfe.u32 	%r10477, %r10472, 24, 8;
	cvt.u16.u32 	%rs10563, %r10477;
	bfe.u32 	%r10478, %r10473, 0, 8;
	cvt.u16.u32 	%rs10564, %r10478;
	bfe.u32 	%r10479, %r10473, 8, 8;
	cvt.u16.u32 	%rs10565, %r10479;
	bfe.u32 	%r10480, %r10473, 16, 8;
	cvt.u16.u32 	%rs10566, %r10480;
	bfe.u32 	%r10481, %r10473, 24, 8;
	cvt.u16.u32 	%rs10567, %r10481;
	ld.local.v2.u8 	{%rs10568, %rs10569}, [%rd15+48];
	bra.uni 	$L__BB9_340;
$L__BB9_291:
	and.b16  	%rs7060, %rs10521, 255;
	setp.eq.s16 	%p1657, %rs7060, 0;
	mov.b32 	%r12145, 1;
	@%p1657 bra 	$L__BB9_287;
	and.b16  	%rs7061, %rs10522, 255;
	setp.eq.s16 	%p1658, %rs7061, 0;
	mov.b32 	%r12145, 2;
	@%p1658 bra 	$L__BB9_287;
	and.b16  	%rs7062, %rs10523, 255;
	setp.eq.s16 	%p1659, %rs7062, 0;
	mov.b32 	%r12145, 3;
	@%p1659 bra 	$L__BB9_287;
	and.b16  	%rs7063, %rs10524, 255;
	setp.eq.s16 	%p1660, %rs7063, 0;
	mov.b32 	%r12145, 4;
	@%p1660 bra 	$L__BB9_287;
	and.b16  	%rs7064, %rs10525, 255;
	setp.eq.s16 	%p1661, %rs7064, 0;
	mov.b32 	%r12145, 5;
	@%p1661 bra 	$L__BB9_287;
	and.b16  	%rs7065, %rs10526, 255;
	setp.eq.s16 	%p1662, %rs7065, 0;
	mov.b32 	%r12145, 6;
	@%p1662 bra 	$L__BB9_287;
	and.b16  	%rs7066, %rs10527, 255;
	setp.eq.s16 	%p1663, %rs7066, 0;
	mov.b32 	%r12145, 7;
	@%p1663 bra 	$L__BB9_287;
	and.b16  	%rs7067, %rs10528, 255;
	setp.eq.s16 	%p1664, %rs7067, 0;
	mov.b32 	%r12145, 8;
	@%p1664 bra 	$L__BB9_287;
	and.b16  	%rs7068, %rs10529, 255;
	setp.eq.s16 	%p1665, %rs7068, 0;
	mov.b32 	%r12145, 9;
	@%p1665 bra 	$L__BB9_287;
	and.b16  	%rs7069, %rs10530, 255;
	setp.eq.s16 	%p1666, %rs7069, 0;
	mov.b32 	%r12145, 10;
	@%p1666 bra 	$L__BB9_287;
	and.b16  	%rs7070, %rs10531, 255;
	setp.eq.s16 	%p1667, %rs7070, 0;
	mov.b32 	%r12145, 11;
	@%p1667 bra 	$L__BB9_287;
	and.b16  	%rs7071, %rs10532, 255;
	setp.eq.s16 	%p1668, %rs7071, 0;
	mov.b32 	%r12145, 12;
	@%p1668 bra 	$L__BB9_287;
	and.b16  	%rs7072, %rs10533, 255;
	setp.eq.s16 	%p1669, %rs7072, 0;
	mov.b32 	%r12145, 13;
	@%p1669 bra 	$L__BB9_287;
	and.b16  	%rs7073, %rs10534, 255;
	setp.eq.s16 	%p1670, %rs7073, 0;
	mov.b32 	%r12145, 14;
	@%p1670 bra 	$L__BB9_287;
	and.b16  	%rs7074, %rs10535, 255;
	setp.eq.s16 	%p1671, %rs7074, 0;
	mov.b32 	%r12145, 15;
	@%p1671 bra 	$L__BB9_287;
	and.b16  	%rs7075, %rs10536, 255;
	setp.eq.s16 	%p1672, %rs7075, 0;
	mov.b32 	%r12145, 16;
	@%p1672 bra 	$L__BB9_287;
	and.b16  	%rs7076, %rs10537, 255;
	setp.eq.s16 	%p1673, %rs7076, 0;
	mov.b32 	%r12145, 17;
	@%p1673 bra 	$L__BB9_287;
	and.b16  	%rs7077, %rs10538, 255;
	setp.eq.s16 	%p1674, %rs7077, 0;
	mov.b32 	%r12145, 18;
	@%p1674 bra 	$L__BB9_287;
	and.b16  	%rs7078, %rs10539, 255;
	setp.eq.s16 	%p1675, %rs7078, 0;
	mov.b32 	%r12145, 19;
	@%p1675 bra 	$L__BB9_287;
	and.b16  	%rs7079, %rs10540, 255;
	setp.eq.s16 	%p1676, %rs7079, 0;
	mov.b32 	%r12145, 20;
	@%p1676 bra 	$L__BB9_287;
	and.b16  	%rs7080, %rs10541, 255;
	setp.eq.s16 	%p1677, %rs7080, 0;
	mov.b32 	%r12145, 21;
	@%p1677 bra 	$L__BB9_287;
	and.b16  	%rs7081, %rs10542, 255;
	setp.eq.s16 	%p1678, %rs7081, 0;
	mov.b32 	%r12145, 22;
	@%p1678 bra 	$L__BB9_287;
	and.b16  	%rs7082, %rs10543, 255;
	setp.eq.s16 	%p1679, %rs7082, 0;
	mov.b32 	%r12145, 23;
	@%p1679 bra 	$L__BB9_287;
	and.b16  	%rs7083, %rs10544, 255;
	setp.eq.s16 	%p1680, %rs7083, 0;
	mov.b32 	%r12145, 24;
	@%p1680 bra 	$L__BB9_287;
	and.b16  	%rs7084, %rs10545, 255;
	setp.eq.s16 	%p1681, %rs7084, 0;
	mov.b32 	%r12145, 25;
	@%p1681 bra 	$L__BB9_287;
	and.b16  	%rs7085, %rs10546, 255;
	setp.eq.s16 	%p1682, %rs7085, 0;
	mov.b32 	%r12145, 26;
	@%p1682 bra 	$L__BB9_287;
	and.b16  	%rs7086, %rs10547, 255;
	setp.eq.s16 	%p1683, %rs7086, 0;
	mov.b32 	%r12145, 27;
	@%p1683 bra 	$L__BB9_287;
	and.b16  	%rs7087, %rs10548, 255;
	setp.eq.s16 	%p1684, %rs7087, 0;
	mov.b32 	%r12145, 28;
	@%p1684 bra 	$L__BB9_287;
	and.b16  	%rs7088, %rs10549, 255;
	setp.eq.s16 	%p1685, %rs7088, 0;
	mov.b32 	%r12145, 29;
	@%p1685 bra 	$L__BB9_287;
	and.b16  	%rs7089, %rs10550, 255;
	setp.eq.s16 	%p1686, %rs7089, 0;
	mov.b32 	%r12145, 30;
	@%p1686 bra 	$L__BB9_287;
	and.b16  	%rs7090, %rs10551, 255;
	setp.eq.s16 	%p1687, %rs7090, 0;
	mov.b32 	%r12145, 31;
	@%p1687 bra 	$L__BB9_287;
	and.b16  	%rs7091, %rs10552, 255;
	setp.eq.s16 	%p1688, %rs7091, 0;
	mov.b32 	%r12145, 32;
	@%p1688 bra 	$L__BB9_287;
	and.b16  	%rs7092, %rs10553, 255;
	setp.eq.s16 	%p1689, %rs7092, 0;
	mov.b32 	%r12145, 33;
	@%p1689 bra 	$L__BB9_287;
	and.b16  	%rs7093, %rs10554, 255;
	setp.eq.s16 	%p1690, %rs7093, 0;
	mov.b32 	%r12145, 34;
	@%p1690 bra 	$L__BB9_287;
	and.b16  	%rs7094, %rs10555, 255;
	setp.eq.s16 	%p1691, %rs7094, 0;
	mov.b32 	%r12145, 35;
	@%p1691 bra 	$L__BB9_287;
	and.b16  	%rs7095, %rs10556, 255;
	setp.eq.s16 	%p1692, %rs7095, 0;
	mov.b32 	%r12145, 36;
	@%p1692 bra 	$L__BB9_287;
	and.b16  	%rs7096, %rs10557, 255;
	setp.eq.s16 	%p1693, %rs7096, 0;
	mov.b32 	%r12145, 37;
	@%p1693 bra 	$L__BB9_287;
	and.b16  	%rs7097, %rs10558, 255;
	setp.eq.s16 	%p1694, %rs7097, 0;
	mov.b32 	%r12145, 38;
	@%p1694 bra 	$L__BB9_287;
	and.b16  	%rs7098, %rs10559, 255;
	setp.eq.s16 	%p1695, %rs7098, 0;
	mov.b32 	%r12145, 39;
	@%p1695 bra 	$L__BB9_287;
	and.b16  	%rs7099, %rs10560, 255;
	setp.eq.s16 	%p1696, %rs7099, 0;
	mov.b32 	%r12145, 40;
	@%p1696 bra 	$L__BB9_287;
	and.b16  	%rs7100, %rs10561, 255;
	setp.eq.s16 	%p1697, %rs7100, 0;
	mov.b32 	%r12145, 41;
	@%p1697 bra 	$L__BB9_287;
	and.b16  	%rs7101, %rs10562, 255;
	setp.eq.s16 	%p1698, %rs7101, 0;
	mov.b32 	%r12145, 42;
	@%p1698 bra 	$L__BB9_287;
	and.b16  	%rs7102, %rs10563, 255;
	setp.eq.s16 	%p1699, %rs7102, 0;
	mov.b32 	%r12145, 43;
	@%p1699 bra 	$L__BB9_287;
	and.b16  	%rs7103, %rs10564, 255;
	setp.eq.s16 	%p1700, %rs7103, 0;
	mov.b32 	%r12145, 44;
	@%p1700 bra 	$L__BB9_287;
	and.b16  	%rs7104, %rs10565, 255;
	setp.eq.s16 	%p1701, %rs7104, 0;
	mov.b32 	%r12145, 45;
	@%p1701 bra 	$L__BB9_287;
	and.b16  	%rs7105, %rs10566, 255;
	setp.eq.s16 	%p1702, %rs7105, 0;
	mov.b32 	%r12145, 46;
	@%p1702 bra 	$L__BB9_287;
	and.b16  	%rs7106, %rs10567, 255;
	setp.eq.s16 	%p1703, %rs7106, 0;
	mov.b32 	%r12145, 47;
	@%p1703 bra 	$L__BB9_287;
	and.b16  	%rs7107, %rs10568, 255;
	setp.eq.s16 	%p1704, %rs7107, 0;
	mov.b32 	%r12145, 48;
	@%p1704 bra 	$L__BB9_287;
	and.b16  	%rs7108, %rs10569, 255;
	setp.eq.s16 	%p1705, %rs7108, 0;
	mov.b32 	%r12145, 49;
	@%p1705 bra 	$L__BB9_287;
$L__BB9_340:
	add.s32 	%r12262, %r12262, %r10147;
	add.f64 	%fd242, %fd242, %fd29;
	setp.ne.s32 	%p1708, %r8481, 0;
	@%p1708 bra 	$L__BB9_342;
	mov.u32 	%r10482, %tid.x;
	shl.b32 	%r10483, %r10482, 1;
	and.b32  	%r10484, %r10483, 1984;
	mov.u32 	%r10485, _ZZN3cub18CUB_300001_SM_10006detail6reduce18DeviceReduceKernelINS2_10policy_hubI4Study8sum_funcE10Policy1000EN6thrust24THRUST_300001_SM_1000_NS6detail15normal_iteratorINSA_10device_ptrIS5_EEEEyS6_S5_N4cuda3std3__410__identityEEEvT0_PT3_T1_NS0_13GridEvenShareISN_EET2_T4_E12temp_storage;
	add.s32 	%r10486, %r10485, %r10484;
	cvt.u32.u16 	%r10487, %rs10527;
	cvt.u32.u16 	%r10488, %rs10526;
	prmt.b32 	%r10489, %r10488, %r10487, 0x3340U;
	cvt.u32.u16 	%r10490, %rs10525;
	cvt.u32.u16 	%r10491, %rs10524;
	prmt.b32 	%r10492, %r10491, %r10490, 0x3340U;
	prmt.b32 	%r10493, %r10492, %r10489, 0x5410U;
	cvt.u32.u16 	%r10494, %rs10523;
	cvt.u32.u16 	%r10495, %rs10522;
	prmt.b32 	%r10496, %r10495, %r10494, 0x3340U;
	cvt.u32.u16 	%r10497, %rs10521;
	cvt.u32.u16 	%r10498, %rs10520;
	prmt.b32 	%r10499, %r10498, %r10497, 0x3340U;
	prmt.b32 	%r10500, %r10499, %r10496, 0x5410U;
	st.shared.v2.b32 	[%r10486+8], {%r10500, %r10493};
	cvt.u32.u16 	%r10501, %rs10535;
	cvt.u32.u16 	%r10502, %rs10534;
	prmt.b32 	%r10503, %r10502, %r10501, 0x3340U;
	cvt.u32.u16 	%r10504, %rs10533;
	cvt.u32.u16 	%r10505, %rs10532;
	prmt.b32 	%r10506, %r10505, %r10504, 0x3340U;
	prmt.b32 	%r10507, %r10506, %r10503, 0x5410U;
	cvt.u32.u16 	%r10508, %rs10531;
	cvt.u32.u16 	%r10509, %rs10530;
	prmt.b32 	%r10510, %r10509, %r10508, 0x3340U;
	cvt.u32.u16 	%r10511, %rs10529;
	cvt.u32.u16 	%r10512, %rs10528;
	prmt.b32 	%r10513, %r10512, %r10511, 0x3340U;
	prmt.b32 	%r10514, %r10513, %r10510, 0x5410U;
	st.shared.v2.b32 	[%r10486+16], {%r10514, %r10507};
	cvt.u32.u16 	%r10515, %rs10543;
	cvt.u32.u16 	%r10516, %rs10542;
	prmt.b32 	%r10517, %r10516, %r10515, 0x3340U;
	cvt.u32.u16 	%r10518, %rs10541;
	cvt.u32.u16 	%r10519, %rs10540;
	prmt.b32 	%r10520, %r10519, %r10518, 0x3340U;
	prmt.b32 	%r10521, %r10520, %r10517, 0x5410U;
	cvt.u32.u16 	%r10522, %rs10539;
	cvt.u32.u16 	%r10523, %rs10538;
	prmt.b32 	%r10524, %r10523, %r10522, 0x3340U;
	cvt.u32.u16 	%r10525, %rs10537;
	cvt.u32.u16 	%r10526, %rs10536;
	prmt.b32 	%r10527, %r10526, %r10525, 0x3340U;
	prmt.b32 	%r10528, %r10527, %r10524, 0x5410U;
	st.shared.v2.b32 	[%r10486+24], {%r10528, %r10521};
	cvt.u32.u16 	%r10529, %rs10551;
	cvt.u32.u16 	%r10530, %rs10550;
	prmt.b32 	%r10531, %r10530, %r10529, 0x3340U;
	cvt.u32.u16 	%r10532, %rs10549;
	cvt.u32.u16 	%r10533, %rs10548;
	prmt.b32 	%r10534, %r10533, %r10532, 0x3340U;
	prmt.b32 	%r10535, %r10534, %r10531, 0x5410U;
	cvt.u32.u16 	%r10536, %rs10547;
	cvt.u32.u16 	%r10537, %rs10546;
	prmt.b32 	%r10538, %r10537, %r10536, 0x3340U;
	cvt.u32.u16 	%r10539, %rs10545;
	cvt.u32.u16 	%r10540, %rs10544;
	prmt.b32 	%r10541, %r10540, %r10539, 0x3340U;
	prmt.b32 	%r10542, %r10541, %r10538, 0x5410U;
	st.shared.v2.b32 	[%r10486+32], {%r10542, %r10535};
	cvt.u32.u16 	%r10543, %rs10559;
	cvt.u32.u16 	%r10544, %rs10558;
	prmt.b32 	%r10545, %r10544, %r10543, 0x3340U;
	cvt.u32.u16 	%r10546, %rs10557;
	cvt.u32.u16 	%r10547, %rs10556;
	prmt.b32 	%r10548, %r10547, %r10546, 0x3340U;
	prmt.b32 	%r10549, %r10548, %r10545, 0x5410U;
	cvt.u32.u16 	%r10550, %rs10555;
	cvt.u32.u16 	%r10551, %rs10554;
	prmt.b32 	%r10552, %r10551, %r10550, 0x3340U;
	cvt.u32.u16 	%r10553, %rs10553;
	cvt.u32.u16 	%r10554, %rs10552;
	prmt.b32 	%r10555, %r10554, %r10553, 0x3340U;
	prmt.b32 	%r10556, %r10555, %r10552, 0x5410U;
	st.shared.v2.b32 	[%r10486+40], {%r10556, %r10549};
	cvt.u32.u16 	%r10557, %rs10567;
	cvt.u32.u16 	%r10558, %rs10566;
	prmt.b32 	%r10559, %r10558, %r10557, 0x3340U;
	cvt.u32.u16 	%r10560, %rs10565;
	cvt.u32.u16 	%r10561, %rs10564;
	prmt.b32 	%r10562, %r10561, %r10560, 0x3340U;
	prmt.b32 	%r10563, %r10562, %r10559, 0x5410U;
	cvt.u32.u16 	%r10564, %rs10563;
	cvt.u32.u16 	%r10565, %rs10562;
	prmt.b32 	%r10566, %r10565, %r10564, 0x3340U;
	cvt.u32.u16 	%r10567, %rs10561;
	cvt.u32.u16 	%r10568, %rs10560;
	prmt.b32 	%r10569, %r10568, %r10567, 0x3340U;
	prmt.b32 	%r10570, %r10569, %r10566, 0x5410U;
	st.shared.v2.b32 	[%r10486+48], {%r10570, %r10563};
	st.shared.v2.u8 	[%r10486+56], {%rs10568, %rs10569};
	st.shared.u32 	[%r10486+60], %r12262;
	st.shared.f64 	[%r10486+64], %fd242;
$L__BB9_342:
	bar.sync 	0;
	mov.u32 	%r10571, %tid.x;
	setp.ne.s32 	%p1709, %r10571, 0;
	@%p1709 bra 	$L__BB9_2167;
	ld.shared.v2.b32 	{%r10573, %r10574}, [_ZZN3cub18CUB_300001_SM_10006detail6reduce18DeviceReduceKernelINS2_10policy_hubI4Study8sum_funcE10Policy1000EN6thrust24THRUST_300001_SM_1000_NS6detail15normal_iteratorINSA_10device_ptrIS5_EEEEyS6_S5_N4cuda3std3__410__identityEEEvT0_PT3_T1_NS0_13GridEvenShareISN_EET2_T4_E12temp_storage+72];
	bfe.u32 	%r10575, %r10573, 0, 8;
	cvt.u16.u32 	%rs8187, %r10575;
	ld.shared.v2.b32 	{%r10576, %r10577}, [_ZZN3cub18CUB_300001_SM_10006detail6reduce18DeviceReduceKernelINS2_10policy_hubI4Study8sum_funcE10Policy1000EN6thrust24THRUST_300001_SM_1000_NS6detail15normal_iteratorINSA_10device_ptrIS5_EEEEyS6_S5_N4cuda3std3__410__identityEEEvT0_PT3_T1_NS0_13GridEvenShareISN_EET2_T4_E12temp_storage+80];
	ld.shared.v2.b32 	{%r10578, %r10579}, [_ZZN3cub18CUB_300001_SM_10006detail6reduce18DeviceReduceKernelINS2_10policy_hubI4Study8sum_funcE10Policy1000EN6thrust24THRUST_300001_SM_1000_NS6detail15normal_iteratorINSA_10device_ptrIS5_EEEEyS6_S5_N4cuda3std3__410__identityEEEvT0_PT3_T1_NS0_13GridEvenShareISN_EET2_T4_E12temp_storage+88];
	ld.shared.v2.b32 	{%r10580, %r10581}, [_ZZN3cub18CUB_300001_SM_10006detail6reduce18DeviceReduceKernelINS2_10policy_hubI4Study8sum_funcE10Policy1000EN6thrust24THRUST_300001_SM_1000_NS6detail15normal_iteratorINSA_10device_ptrIS5_EEEEyS6_S5_N4cuda3std3__410__identityEEEvT0_PT3_T1_NS0_13GridEvenShareISN_EET2_T4_E12temp_storage+96];
	ld.shared.v2.b32 	{%r10582, %r10583}, [_ZZN3cub18CUB_300001_SM_10006detail6reduce18DeviceReduceKernelINS2_10policy_hubI4Study8sum_funcE10Policy1000EN6thrust24THRUST_300001_SM_1000_NS6detail15normal_iteratorINSA_10device_ptrIS5_EEEEyS6_S5_N4cuda3std3__410__identityEEEvT0_PT3_T1_NS0_13GridEvenShareISN_EET2_T4_E12temp_storage+104];
	ld.shared.v2.b32 	{%r10584, %r10585}, [_ZZN3cub18CUB_300001_SM_10006detail6reduce18DeviceReduceKernelINS2_10policy_hubI4Study8sum_funcE10Policy1000EN6thrust24THRUST_300001_SM_1000_NS6detail15normal_iteratorINSA_10device_ptrIS5_EEEEyS6_S5_N4cuda3std3__410__identityEEEvT0_PT3_T1_NS0_13GridEvenShareISN_EET2_T4_E12temp_storage+112];
	ld.shared.v2.u8 	{%rs7110, %rs7111}, [_ZZN3cub18CUB_300001_SM_10006detail6reduce18DeviceReduceKernelINS2_10policy_hubI4Study8sum_funcE10Policy1000EN6thrust24THRUST_300001_SM_1000_NS6detail15normal_iteratorINSA_10device_ptrIS5_EEEEyS6_S5_N4cuda3std3__410__identityEEEvT0_PT3_T1_NS0_13GridEvenShareISN_EET2_T4_E12temp_storage+120];
	ld.shared.u32 	%r133, [_ZZN3cub18CUB_300001_SM_10006detail6reduce18DeviceReduceKernelINS2_10policy_hubI4Study8sum_funcE10Policy1000EN6thrust24THRUST_300001_SM_1000_NS6detail15normal_iteratorINSA_10device_ptrIS5_EEEEyS6_S5_N4cuda3std3__410__identityEEEvT0_PT3_T1_NS0_13GridEvenShareISN_EET2_T4_E12temp_storage+124];
	ld.shared.f64 	%fd34, [_ZZN3cub18CUB_300001_SM_10006detail6reduce18DeviceReduceKernelINS2_10policy_hubI4Study8sum_funcE10Policy1000EN6thrust24THRUST_300001_SM_1000_NS6detail15normal_iteratorINSA_10device_ptrIS5_EEEEyS6_S5_N4cuda3std3__410__identityEEEvT0_PT3_T1_NS0_13GridEvenShareISN_EET2_T4_E12temp_storage+128];
	add.u64 	%rd17, %SPL, 0;
	add.u64 	%rd18, %SPL, 64;
	and.b16  	%rs7112, %rs10520, 255;
	cvt.u32.u16 	%r10586, %rs10527;
	cvt.u32.u16 	%r10587, %rs10526;
	prmt.b32 	%r10588, %r10587, %r10586, 0x3340U;
	cvt.u32.u16 	%r10589, %rs10525;
	cvt.u32.u16 	%r10590, %rs10524;
	prmt.b32 	%r10591, %r10590, %r10589, 0x3340U;
	prmt.b32 	%r10592, %r10591, %r10588, 0x5410U;
	cvt.u32.u16 	%r10593, %rs10523;
	cvt.u32.u16 	%r10594, %rs10522;
	prmt.b32 	%r10595, %r10594, %r10593, 0x3340U;
	cvt.u32.u16 	%r10596, %rs10521;
	cvt.u32.u16 	%r10597, %rs10520;
	prmt.b32 	%r10598, %r10597, %r10596, 0x3340U;
	prmt.b32 	%r10599, %r10598, %r10595, 0x5410U;
	st.local.v2.b32 	[%rd17], {%r10599, %r10592};
	cvt.u32.u16 	%r10600, %rs10535;
	cvt.u32.u16 	%r10601, %rs10534;
	prmt.b32 	%r10602, %r10601, %r10600, 0x3340U;
	cvt.u32.u16 	%r10603, %rs10533;
	cvt.u32.u16 	%r10604, %rs10532;
	prmt.b32 	%r10605, %r10604, %r10603, 0x3340U;
	prmt.b32 	%r10606, %r10605, %r10602, 0x5410U;
	cvt.u32.u16 	%r10607, %rs10531;
	cvt.u32.u16 	%r10608, %rs10530;
	prmt.b32 	%r10609, %r10608, %r10607, 0x3340U;
	cvt.u32.u16 	%r10610, %rs10529;
	cvt.u32.u16 	%r10611, %rs10528;
	prmt.b32 	%r10612, %r10611, %r10610, 0x3340U;
	prmt.b32 	%r10613, %r10612, %r10609, 0x5410U;
	st.local.v2.b32 	[%rd17+8], {%r10613, %r10606};
	cvt.u32.u16 	%r10614, %rs10543;
	cvt.u32.u16 	%r10615, %rs10542;
	prmt.b32 	%r10616, %r10615, %r10614, 0x3340U;
	cvt.u32.u16 	%r10617, %rs10541;
	cvt.u32.u16 	%r10618, %rs10540;
	prmt.b32 	%r10619, %r10618, %r10617, 0x3340U;
	prmt.b32 	%r10620, %r10619, %r10616, 0x5410U;
	cvt.u32.u16 	%r10621, %rs10539;
	cvt.u32.u16 	%r10622, %rs10538;
	prmt.b32 	%r10623, %r10622, %r10621, 0x3340U;
	cvt.u32.u16 	%r10624, %rs10537;
	cvt.u32.u16 	%r10625, %rs10536;
	prmt.b32 	%r10626, %r10625, %r10624, 0x3340U;
	prmt.b32 	%r10627, %r10626, %r10623, 0x5410U;
	st.local.v2.b32 	[%rd17+16], {%r10627, %r10620};
	cvt.u32.u16 	%r10628, %rs10551;
	cvt.u32.u16 	%r10629, %rs10550;
	prmt.b32 	%r10630, %r10629, %r10628, 0x3340U;
	cvt.u32.u16 	%r10631, %rs10549;
	cvt.u32.u16 	%r10632, %rs10548;
	prmt.b32 	%r10633, %r10632, %r10631, 0x3340U;
	prmt.b32 	%r10634, %r10633, %r10630, 0x5410U;
	cvt.u32.u16 	%r10635, %rs10547;
	cvt.u32.u16 	%r10636, %rs10546;
	prmt.b32 	%r10637, %r10636, %r10635, 0x3340U;
	cvt.u32.u16 	%r10638, %rs10545;
	cvt.u32.u16 	%r10639, %rs10544;
	prmt.b32 	%r10640, %r10639, %r10638, 0x3340U;
	prmt.b32 	%r10641, %r10640, %r10637, 0x5410U;
	st.local.v2.b32 	[%rd17+24], {%r10641, %r10634};
	cvt.u32.u16 	%r10642, %rs10559;
	cvt.u32.u16 	%r10643, %rs10558;
	prmt.b32 	%r10644, %r10643, %r10642, 0x3340U;
	cvt.u32.u16 	%r10645, %rs10557;
	cvt.u32.u16 	%r10646, %rs10556;
	prmt.b32 	%r10647, %r10646, %r10645, 0x3340U;
	prmt.b32 	%r10648, %r10647, %r10644, 0x5410U;
	cvt.u32.u16 	%r10649, %rs10555;
	cvt.u32.u16 	%r10650, %rs10554;
	prmt.b32 	%r10651, %r10650, %r10649, 0x3340U;
	cvt.u32.u16 	%r10652, %rs10553;
	cvt.u32.u16 	%r10653, %rs10552;
	prmt.b32 	%r10654, %r10653, %r10652, 0x3340U;
	prmt.b32 	%r10655, %r10654, %r10651, 0x5410U;
	st.local.v2.b32 	[%rd17+32], {%r10655, %r10648};
	cvt.u32.u16 	%r10656, %rs10567;
	cvt.u32.u16 	%r10657, %rs10566;
	prmt.b32 	%r10658, %r10657, %r10656, 0x3340U;
	cvt.u32.u16 	%r10659, %rs10565;
	cvt.u32.u16 	%r10660, %rs10564;
	prmt.b32 	%r10661, %r10660, %r10659, 0x3340U;
	prmt.b32 	%r10662, %r10661, %r10658, 0x5410U;
	cvt.u32.u16 	%r10663, %rs10563;
	cvt.u32.u16 	%r10664, %rs10562;
	prmt.b32 	%r10665, %r10664, %r10663, 0x3340U;
	cvt.u32.u16 	%r10666, %rs10561;
	cvt.u32.u16 	%r10667, %rs10560;
	prmt.b32 	%r10668, %r10667, %r10666, 0x3340U;
	prmt.b32 	%r10669, %r10668, %r10665, 0x5410U;
	st.local.v2.b32 	[%rd17+40], {%r10669, %r10662};
	st.local.v2.u8 	[%rd17+48], {%rs10568, %rs10569};
	st.local.u32 	[%rd17+52], %r12262;
	st.local.f64 	[%rd17+56], %fd242;
	st.local.v2.b32 	[%rd18], {%r10573, %r10574};
	st.local.v2.b32 	[%rd18+8], {%r10576, %r10577};
	st.local.v2.b32 	[%rd18+16], {%r10578, %r10579};
	st.local.v2.b32 	[%rd18+24], {%r10580, %r10581};
	st.local.v2.b32 	[%rd18+32], {%r10582, %r10583};
	st.local.v2.b32 	[%rd18+40], {%r10584, %r10585};
	st.local.v2.u8 	[%rd18+48], {%rs7110, %rs7111};
	st.local.u32 	[%rd18+52], %r133;
	st.local.f64 	[%rd18+56], %fd34;
	setp.ne.s16 	%p1710, %rs7112, 0;
	mov.b32 	%r12149, 0;
	@%p1710 bra 	$L__BB9_348;
$L__BB9_344:
	and.b16  	%rs7162, %rs8187, 255;
	setp.eq.s16 	%p1760, %rs7162, 0;
	@%p1760 bra 	$L__BB9_397;
	mov.b32 	%r12150, 0;
$L__BB9_346:
	add.s32 	%r10720, %r12150, %r12149;
	cvt.u64.u32 	%rd342, %r10720;
	add.s64 	%rd343, %rd17, %rd342;
	st.local.u8 	[%rd343], %rs8187;
	add.s32 	%r136, %r12150, 1;
	cvt.u64.u32 	%rd344, %r12150;
	add.s64 	%rd345, %rd18, %rd344;
	ld.local.u8 	%rs8187, [%rd345+1];
	setp.ne.s16 	%p1761, %rs8187, 0;
	mov.u32 	%r12150, %r136;
	@%p1761 bra 	$L__BB9_346;
	ld.local.u32 	%r12262, [%rd17+52];
	ld.local.f64 	%fd242, [%rd17+56];
	ld.local.v2.b32 	{%r10721, %r10722}, [%rd17];
	bfe.u32 	%r10723, %r10721, 0, 8;
	cvt.u16.u32 	%rs10520, %r10723;
	bfe.u32 	%r10724, %r10721, 8, 8;
	cvt.u16.u32 	%rs10521, %r10724;
	bfe.u32 	%r10725, %r10721, 16, 8;
	cvt.u16.u32 	%rs10522, %r10725;
	bfe.u32 	%r10726, %r10721, 24, 8;
	cvt.u16.u32 	%rs10523, %r10726;
	bfe.u32 	%r10727, %r10722, 0, 8;
	cvt.u16.u32 	%rs10524, %r10727;
	bfe.u32 	%r10728, %r10722, 8, 8;
	cvt.u16.u32 	%rs10525, %r10728;
	bfe.u32 	%r10729, %r10722, 16, 8;
	cvt.u16.u32 	%rs10526, %r10729;
	bfe.u32 	%r10730, %r10722, 24, 8;
	cvt.u16.u32 	%rs10527, %r10730;
	ld.local.v2.b32 	{%r10731, %r10732}, [%rd17+8];
	bfe.u32 	%r10733, %r10731, 0, 8;
	cvt.u16.u32 	%rs10528, %r10733;
	bfe.u32 	%r10734, %r10731, 8, 8;
	cvt.u16.u32 	%rs10529, %r10734;
	bfe.u32 	%r10735, %r10731, 16, 8;
	cvt.u16.u32 	%rs10530, %r10735;
	bfe.u32 	%r10736, %r10731, 24, 8;
	cvt.u16.u32 	%rs10531, %r10736;
	bfe.u32 	%r10737, %r10732, 0, 8;
	cvt.u16.u32 	%rs10532, %r10737;
	bfe.u32 	%r10738, %r10732, 8, 8;
	cvt.u16.u32 	%rs10533, %r10738;
	bfe.u32 	%r10739, %r10732, 16, 8;
	cvt.u16.u32 	%rs10534, %r10739;
	bfe.u32 	%r10740, %r10732, 24, 8;
	cvt.u16.u32 	%rs10535, %r10740;
	ld.local.v2.b32 	{%r10741, %r10742}, [%rd17+16];
	bfe.u32 	%r10743, %r10741, 0, 8;
	cvt.u16.u32 	%rs10536, %r10743;
	bfe.u32 	%r10744, %r10741, 8, 8;
	cvt.u16.u32 	%rs10537, %r10744;
	bfe.u32 	%r10745, %r10741, 16, 8;
	cvt.u16.u32 	%rs10538, %r10745;
	bfe.u32 	%r10746, %r10741, 24, 8;
	cvt.u16.u32 	%rs10539, %r10746;
	bfe.u32 	%r10747, %r10742, 0, 8;
	cvt.u16.u32 	%rs10540, %r10747;
	bfe.u32 	%r10748, %r10742, 8, 8;
	cvt.u16.u32 	%rs10541, %r10748;
	bfe.u32 	%r10749, %r10742, 16, 8;
	cvt.u16.u32 	%rs10542, %r10749;
	bfe.u32 	%r10750, %r10742, 24, 8;
	cvt.u16.u32 	%rs10543, %r10750;
	ld.local.v2.b32 	{%r10751, %r10752}, [%rd17+24];
	bfe.u32 	%r10753, %r10751, 0, 8;
	cvt.u16.u32 	%rs10544, %r10753;
	bfe.u32 	%r10754, %r10751, 8, 8;
	cvt.u16.u32 	%rs10545, %r10754;
	bfe.u32 	%r10755, %r10751, 16, 8;
	cvt.u16.u32 	%rs10546, %r10755;
	bfe.u32 	%r10756, %r10751, 24, 8;
	cvt.u16.u32 	%rs10547, %r10756;
	bfe.u32 	%r10757, %r10752, 0, 8;
	cvt.u16.u32 	%rs10548, %r10757;
	bfe.u32 	%r10758, %r10752, 8, 8;
	cvt.u16.u32 	%rs10549, %r10758;
	bfe.u32 	%r10759, %r10752, 16, 8;
	cvt.u16.u32 	%rs10550, %r10759;
	bfe.u32 	%r10760, %r10752, 24, 8;
	cvt.u16.u32 	%rs10551, %r10760;
	ld.local.v2.b32 	{%r10761, %r10762}, [%rd17+32];
	bfe.u32 	%r10763, %r10761, 0, 8;
	cvt.u16.u32 	%rs10552, %r10763;
	bfe.u32 	%r10764, %r10761, 8, 8;
	cvt.u16.u32 	%rs10553, %r10764;
	bfe.u32 	%r10765, %r10761, 16, 8;
	cvt.u16.u32 	%rs10554, %r10765;
	bfe.u32 	%r10766, %r10761, 24, 8;
	cvt.u16.u32 	%rs10555, %r10766;
	bfe.u32 	%r10767, %r10762, 0, 8;
	cvt.u16.u32 	%rs10556, %r10767;
	bfe.u32 	%r10768, %r10762, 8, 8;
	cvt.u16.u32 	%rs10557, %r10768;
	bfe.u32 	%r10769, %r10762, 16, 8;
	cvt.u16.u32 	%rs10558, %r10769;
	bfe.u32 	%r10770, %r10762, 24, 8;
	cvt.u16.u32 	%rs10559, %r10770;
	ld.local.v2.b32 	{%r10771, %r10772}, [%rd17+40];
	bfe.u32 	%r10773, %r10771, 0, 8;
	cvt.u16.u32 	%rs10560, %r10773;
	bfe.u32 	%r10774, %r10771, 8, 8;
	cvt.u16.u32 	%rs10561, %r10774;
	bfe.u32 	%r10775, %r10771, 16, 8;
	cvt.u16.u32 	%rs10562, %r10775;
	bfe.u32 	%r10776, %r10771, 24, 8;
	cvt.u16.u32 	%rs10563, %r10776;
	bfe.u32 	%r10777, %r10772, 0, 8;
	cvt.u16.u32 	%rs10564, %r10777;
	bfe.u32 	%r10778, %r10772, 8, 8;
	cvt.u16.u32 	%rs10565, %r10778;
	bfe.u32 	%r10779, %r10772, 16, 8;
	cvt.u16.u32 	%rs10566, %r10779;
	bfe.u32 	%r10780, %r10772, 24, 8;
	cvt.u16.u32 	%rs10567, %r10780;
	ld.local.v2.u8 	{%rs10568, %rs10569}, [%rd17+48];
	bra.uni 	$L__BB9_397;
$L__BB9_348:
	and.b16  	%rs7113, %rs10521, 255;
	setp.eq.s16 	%p1711, %rs7113, 0;
	mov.b32 	%r12149, 1;
	@%p1711 bra 	$L__BB9_344;
	and.b16  	%rs7114, %rs10522, 255;
	setp.eq.s16 	%p1712, %rs7114, 0;
	mov.b32 	%r12149, 2;
	@%p1712 bra 	$L__BB9_344;
	and.b16  	%rs7115, %rs10523, 255;
	setp.eq.s16 	%p1713, %rs7115, 0;
	mov.b32 	%r12149, 3;
	@%p1713 bra 	$L__BB9_344;
	and.b16  	%rs7116, %rs10524, 255;
	setp.eq.s16 	%p1714, %rs7116, 0;
	mov.b32 	%r12149, 4;
	@%p1714 bra 	$L__BB9_344;
	and.b16  	%rs7117, %rs10525, 255;
	setp.eq.s16 	%p1715, %rs7117, 0;
	mov.b32 	%r12149, 5;
	@%p1715 bra 	$L__BB9_344;
	and.b16  	%rs7118, %rs10526, 255;
	setp.eq.s16 	%p1716, %rs7118, 0;
	mov.b32 	%r12149, 6;
	@%p1716 bra 	$L__BB9_344;
	and.b16  	%rs7119, %rs10527, 255;
	setp.eq.s16 	%p1717, %rs7119, 0;
	mov.b32 	%r12149, 7;
	@%p1717 bra 	$L__BB9_344;
	and.b16  	%rs7120, %rs10528, 255;
	setp.eq.s16 	%p1718, %rs7120, 0;
	mov.b32 	%r12149, 8;
	@%p1718 bra 	$L__BB9_344;
	and.b16  	%rs7121, %rs10529, 255;
	setp.eq.s16 	%p1719, %rs7121, 0;
	mov.b32 	%r12149, 9;
	@%p1719 bra 	$L__BB9_344;
	and.b16  	%rs7122, %rs10530, 255;
	setp.eq.s16 	%p1720, %rs7122, 0;
	mov.b32 	%r12149, 10;
	@%p1720 bra 	$L__BB9_344;
	and.b16  	%rs7123, %rs10531, 255;
	setp.eq.s16 	%p1721, %rs7123, 0;
	mov.b32 	%r12149, 11;
	@%p1721 bra 	$L__BB9_344;
	and.b16  	%rs7124, %rs10532, 255;
	setp.eq.s16 	%p1722, %rs7124, 0;
	mov.b32 	%r12149, 12;
	@%p1722 bra 	$L__BB9_344;
	and.b16  	%rs7125, %rs10533, 255;
	setp.eq.s16 	%p1723, %rs7125, 0;
	mov.b32 	%r12149, 13;
	@%p1723 bra 	$L__BB9_344;
	and.b16  	%rs7126, %rs10534, 255;
	setp.eq.s16 	%p1724, %rs7126, 0;
	mov.b32 	%r12149, 14;
	@%p1724 bra 	$L__BB9_344;
	and.b16  	%rs7127, %rs10535, 255;
	setp.eq.s16 	%p1725, %rs7127, 0;
	mov.b32 	%r12149, 15;
	@%p1725 bra 	$L__BB9_344;
	and.b16  	%rs7128, %rs10536, 255;
	setp.eq.s16 	%p1726, %rs7128, 0;
	mov.b32 	%r12149, 16;
	@%p1726 bra 	$L__BB9_344;
	and.b16  	%rs7129, %rs10537, 255;
	setp.eq.s16 	%p1727, %rs7129, 0;
	mov.b32 	%r12149, 17;
	@%p1727 bra 	$L__BB9_344;
	and.b16  	%rs7130, %rs10538, 255;
	setp.eq.s16 	%p1728, %rs7130, 0;
	mov.b32 	%r12149, 18;
	@%p1728 bra 	$L__BB9_344;
	and.b16  	%rs7131, %rs10539, 255;
	setp.eq.s16 	%p1729, %rs7131, 0;
	mov.b32 	%r12149, 19;
	@%p1729 bra 	$L__BB9_344;
	and.b16  	%rs7132, %rs10540, 255;
	setp.eq.s16 	%p1730, %rs7132, 0;
	mov.b32 	%r12149, 20;
	@%p1730 bra 	$L__BB9_344;
	and.b16  	%rs7133, %rs10541, 255;
	setp.eq.s16 	%p1731, %rs7133, 0;
	mov.b32 	%r12149, 21;
	@%p1731 bra 	$L__BB9_344;
	and.b16  	%rs7134, %rs10542, 255;
	setp.eq.s16 	%p1732, %rs7134, 0;
	mov.b32 	%r12149, 22;
	@%p1732 bra 	$L__BB9_344;
	and.b16  	%rs7135, %rs10543, 255;
	setp.eq.s16 	%p1733, %rs7135, 0;
	mov.b32 	%r12149, 23;
	@%p1733 bra 	$L__BB9_344;
	and.b16  	%rs7136, %rs10544, 255;
	setp.eq.s16 	%p1734, %rs7136, 0;
	mov.b32 	%r12149, 24;
	@%p1734 bra 	$L__BB9_344;
	and.b16  	%rs7137, %rs10545, 255;
	setp.eq.s16 	%p1735, %rs7137, 0;
	mov.b32 	%r12149, 25;
	@%p1735 bra 	$L__BB9_344;
	and.b16  	%rs7138, %rs10546, 255;
	setp.eq.s16 	%p1736, %rs7138, 0;
	mov.b32 	%r12149, 26;
	@%p1736 bra 	$L__BB9_344;
	and.b16  	%rs7139, %rs10547, 255;
	setp.eq.s16 	%p1737, %rs7139, 0;
	mov.b32 	%r12149, 27;
	@%p1737 bra 	$L__BB9_344;
	and.b16  	%rs7140, %rs10548, 255;
	setp.eq.s16 	%p1738, %rs7140, 0;
	mov.b32 	%r12149, 28;
	@%p1738 bra 	$L__BB9_344;
	and.b16  	%rs7141, %rs10549, 255;
	setp.eq.s16 	%p1739, %rs7141, 0;
	mov.b32 	%r12149, 29;
	@%p1739 bra 	$L__BB9_344;
	and.b16  	%rs7142, %rs10550, 255;
	setp.eq.s16 	%p1740, %rs7142, 0;
	mov.b32 	%r12149, 30;
	@%p1740 bra 	$L__BB9_344;
	and.b16  	%rs7143, %rs10551, 255;
	setp.eq.s16 	%p1741, %rs7143, 0;
	mov.b32 	%r12149, 31;
	@%p1741 bra 	$L__BB9_344;
	and.b16  	%rs7144, %rs10552, 255;
	setp.eq.s16 	%p1742, %rs7144, 0;
	mov.b32 	%r12149, 32;
	@%p1742 bra 	$L__BB9_344;
	and.b16  	%rs7145, %rs10553, 255;
	setp.eq.s16 	%p1743, %rs7145, 0;
	mov.b32 	%r12149, 33;
	@%p1743 bra 	$L__BB9_344;
	and.b16  	%rs7146, %rs10554, 255;
	setp.eq.s16 	%p1744, %rs7146, 0;
	mov.b32 	%r12149, 34;
	@%p1744 bra 	$L__BB9_344;
	and.b16  	%rs7147, %rs10555, 255;
	setp.eq.s16 	%p1745, %rs7147, 0;
	mov.b32 	%r12149, 35;
	@%p1745 bra 	$L__BB9_344;
	and.b16  	%rs7148, %rs10556, 255;
	setp.eq.s16 	%p1746, %rs7148, 0;
	mov.b32 	%r12149, 36;
	@%p1746 bra 	$L__BB9_344;
	and.b16  	%rs7149, %rs10557, 255;
	setp.eq.s16 	%p1747, %rs7149, 0;
	mov.b32 	%r12149, 37;
	@%p1747 bra 	$L__BB9_344;
	and.b16  	%rs7150, %rs10558, 255;
	setp.eq.s16 	%p1748, %rs7150, 0;
	mov.b32 	%r12149, 38;
	@%p1748 bra 	$L__BB9_344;
	and.b16  	%rs7151, %rs10559, 255;
	setp.eq.s16 	%p1749, %rs7151, 0;
	mov.b32 	%r12149, 39;
	@%p1749 bra 	$L__BB9_344;
	and.b16  	%rs7152, %rs10560, 255;
	setp.eq.s16 	%p1750, %rs7152, 0;
	mov.b32 	%r12149, 40;
	@%p1750 bra 	$L__BB9_344;
	and.b16  	%rs7153, %rs10561, 255;
	setp.eq.s16 	%p1751, %rs7153, 0;
	mov.b32 	%r12149, 41;
	@%p1751 bra 	$L__BB9_344;
	and.b16  	%rs7154, %rs10562, 255;
	setp.eq.s16 	%p1752, %rs7154, 0;
	mov.b32 	%r12149, 42;
	@%p1752 bra 	$L__BB9_344;
	and.b16  	%rs7155, %rs10563, 255;
	setp.eq.s16 	%p1753, %rs7155, 0;
	mov.b32 	%r12149, 43;
	@%p1753 bra 	$L__BB9_344;
	and.b16  	%rs7156, %rs10564, 255;
	setp.eq.s16 	%p1754, %rs7156, 0;
	mov.b32 	%r12149, 44;
	@%p1754 bra 	$L__BB9_344;
	and.b16  	%rs7157, %rs10565, 255;
	setp.eq.s16 	%p1755, %rs7157, 0;
	mov.b32 	%r12149, 45;
	@%p1755 bra 	$L__BB9_344;
	and.b16  	%rs7158, %rs10566, 255;
	setp.eq.s16 	%p1756, %rs7158, 0;
	mov.b32 	%r12149, 46;
	@%p1756 bra 	$L__BB9_344;
	and.b16  	%rs7159, %rs10567, 255;
	setp.eq.s16 	%p1757, %rs7159, 0;
	mov.b32 	%r12149, 47;
	@%p1757 bra 	$L__BB9_344;
	and.b16  	%rs7160, %rs10568, 255;
	setp.eq.s16 	%p1758, %rs7160, 0;
	mov.b32 	%r12149, 48;
	@%p1758 bra 	$L__BB9_344;
	and.b16  	%rs7161, %rs10569, 255;
	setp.eq.s16 	%p1759, %rs7161, 0;
	mov.b32 	%r12149, 49;
	@%p1759 bra 	$L__BB9_344;
$L__BB9_397:
	add.s32 	%r12154, %r12262, %r133;
	add.f64 	%fd197, %fd34, %fd242;
	ld.shared.v2.b32 	{%r10782, %r10783}, [_ZZN3cub18CUB_300001_SM_10006detail6reduce18DeviceReduceKernelINS2_10policy_hubI4Study8sum_funcE10Policy1000EN6thrust24THRUST_300001_SM_1000_NS6detail15normal_iteratorINSA_10device_ptrIS5_EEEEyS6_S5_N4cuda3std3__410__identityEEEvT0_PT3_T1_NS0_13GridEvenShareISN_EET2_T4_E12temp_storage+136];
	bfe.u32 	%r10784, %r10782, 0, 8;
	cvt.u16.u32 	%rs8238, %r10784;
	ld.shared.v2.b32 	{%r10785, %r10786}, [_ZZN3cub18CUB_300001_SM_10006detail6reduce18DeviceReduceKernelINS2_10policy_hubI4Study8sum_funcE10Policy1000EN6thrust24THRUST_300001_SM_1000_NS6detail15normal_iteratorINSA_10device_ptrIS5_EEEEyS6_S5_N4cuda3std3__410__identityEEEvT0_PT3_T1_NS0_13GridEvenShareISN_EET2_T4_E12temp_storage+144];
	ld.shared.v2.b32 	{%r10787, %r10788}, [_ZZN3cub18CUB_300001_SM_10006detail6reduce18DeviceReduceKernelINS2_10policy_hubI4Study8sum_funcE10Policy1000EN6thrust24THRUST_300001_SM_1000_NS6detail15normal_iteratorINSA_10device_ptrIS5_EEEEyS6_S5_N4cuda3std3__410__identityEEEvT0_PT3_T1_NS0_13GridEvenShareISN_EET2_T4_E12temp_storage+152];
	ld.shared.v2.b32 	{%r10789, %r10790}, [_ZZN3cub18CUB_300001_SM_10006detail6reduce18DeviceReduceKernelINS2_10policy_hubI4Study8sum_funcE10Policy1000EN6thrust24THRUST_300001_SM_1000_NS6detail15normal_iteratorINSA_10device_ptrIS5_EEEEyS6_S5_N4cuda3std3__410__identityEEEvT0_PT3_T1_NS0_13GridEvenShareISN_EET2_T4_E12temp_storage+160];
	ld.shared.v2.b32 	{%r10791, %r10792}, [_ZZN3cub18CUB_300001_SM_10006detail6reduce18DeviceReduceKernelINS2_10policy_hubI4Study8sum_funcE10Policy1000EN6thrust24THRUST_300001_SM_1000_NS6detail15normal_iteratorINSA_10device_ptrIS5_EEEEyS6_S5_N4cuda3std3__410__identityEEEvT0_PT3_T1_NS0_13GridEvenShareISN_EET2_T4_E12temp_storage+168];
	ld.shared.v2.b32 	{%r10793, %r10794}, [_ZZN3cub18CUB_300001_SM_10006detail6reduce18DeviceReduceKernelINS2_10policy_hubI4Study8sum_funcE10Policy1000EN6thrust24THRUST_300001_SM_1000_NS6detail15normal_iteratorINSA_10device_ptrIS5_EEEEyS6_S5_N4cuda3std3__410__identityEEEvT0_PT3_T1_NS0_13GridEvenShareISN_EET2_T4_E12temp_storage+176];
	ld.shared.v2.u8 	{%rs7163, %rs7164}, [_ZZN3cub18CUB_300001_SM_10006detail6reduce18DeviceReduceKernelINS2_10policy_hubI4Study8sum_funcE10Policy1000EN6thrust24THRUST_300001_SM_1000_NS6detail15normal_iteratorINSA_10device_ptrIS5_EEEEyS6_S5_N4cuda3std3__410__identityEEEvT0_PT3_T1_NS0_13GridEvenShareISN_EET2_T4_E12temp_storage+184];
	ld.shared.u32 	%r140, [_ZZN3cub18CUB_300001_SM_10006detail6reduce18DeviceReduceKernelINS2_10policy_hubI4Study8sum_funcE10Policy1000EN6thrust24THRUST_300001_SM_1000_NS6detail15normal_iteratorINSA_10device_ptrIS5_EEEEyS6_S5_N4cuda3std3__410__identityEEEvT0_PT3_T1_NS0_13GridEvenShareISN_EET2_T4_E12temp_storage+188];
	ld.shared.f64 	%fd38, [_ZZN3cub18CUB_300001_SM_10006detail6reduce18DeviceReduceKernelINS2_10policy_hubI4Study8sum_funcE10Policy1000EN6thrust24THRUST_300001_SM_1000_NS6detail15normal_iteratorINSA_10device_ptrIS5_EEEEyS6_S5_N4cuda3std3__410__identityEEEvT0_PT3_T1_NS0_13GridEvenShareISN_EET2_T4_E12temp_storage+192];
	add.u64 	%rd19, %SPL, 0;
	add.u64 	%rd20, %SPL, 64;
	and.b16  	%rs7165, %rs10520, 255;
	cvt.u32.u16 	%r10795, %rs10527;
	cvt.u32.u16 	%r10796, %rs10526;
	prmt.b32 	%r10797, %r10796, %r10795, 0x3340U;
	cvt.u32.u16 	%r10798, %rs10525;
	cvt.u32.u16 	%r10799, %rs10524;
	prmt.b32 	%r10800, %r10799, %r10798, 0x3340U;
	prmt.b32 	%r10801, %r10800, %r10797, 0x5410U;
	cvt.u32.u16 	%r10802, %rs10523;
	cvt.u32.u16 	%r10803, %rs10522;
	prmt.b32 	%r10804, %r10803, %r10802, 0x3340U;
	cvt.u32.u16 	%r10805, %rs10521;
	cvt.u32.u16 	%r10806, %rs10520;
	prmt.b32 	%r10807, %r10806, %r10805, 0x3340U;
	prmt.b32 	%r10808, %r10807, %r10804, 0x5410U;
	st.local.v2.b32 	[%rd19], {%r10808, %r10801};
	cvt.u32.u16 	%r10809, %rs10535;
	cvt.u32.u16 	%r10810, %rs10534;
	prmt.b32 	%r10811, %r10810, %r10809, 0x3340U;
	cvt.u32.u16 	%r10812, %rs10533;
	cvt.u32.u16 	%r10813, %rs10532;
	prmt.b32 	%r10814, %r10813, %r10812, 0x3340U;
	prmt.b32 	%r10815, %r10814, %r10811, 0x5410U;
	cvt.u32.u16 	%r10816, %rs10531;
	cvt.u32.u16 	%r10817, %rs10530;
	prmt.b32 	%r10818, %r10817, %r10816, 0x3340U;
	cvt.u32.u16 	%r10819, %rs10529;
	cvt.u32.u16 	%r10820, %rs10528;
	prmt.b32 	%r10821, %r10820, %r10819, 0x3340U;
	prmt.b32 	%r10822, %r10821, %r10818, 0x5410U;
	st.local.v2.b32 	[%rd19+8], {%r10822, %r10815};
	cvt.u32.u16 	%r10823, %rs10543;
	cvt.u32.u16 	%r10824, %rs10542;
	prmt.b32 	%r10825, %r10824, %r10823, 0x3340U;
	cvt.u32.u16 	%r10826, %rs10541;
	cvt.u32.u16 	%r10827, %rs10540;
	prmt.b32 	%r10828, %r10827, %r10826, 0x3340U;
	prmt.b32 	%r10829, %r10828, %r10825, 0x5410U;
	cvt.u32.u16 	%r10830, %rs10539;
	cvt.u32.u16 	%r10831, %rs10538;
	prmt.b32 	%r10832, %r10831, %r10830, 0x3340U;
	cvt.u32.u16 	%r10833, %rs10537;
	cvt.u32.u16 	%r10834, %rs10536;
	prmt.b32 	%r10835, %r10834, %r10833, 0x3340U;
	prmt.b32 	%r10836, %r10835, %r10832, 0x5410U;
	st.local.v2.b32 	[%rd19+16], {%r10836, %r10829};
	cvt.u32.u16 	%r10837, %rs10551;
	cvt.u32.u16 	%r10838, %rs10550;
	prmt.b32 	%r10839, %r10838, %r10837, 0x3340U;
	cvt.u32.u16 	%r10840, %rs10549;
	cvt.u32.u16 	%r10841, %rs10548;
	prmt.b32 	%r10842, %r10841, %r10840, 0x3340U;
	prmt.b32 	%r10843, %r10842, %r10839, 0x5410U;
	cvt.u32.u16 	%r10844, %rs10547;
	cvt.u32.u16 	%r10845, %rs10546;
	prmt.b32 	%r10846, %r10845, %r10844, 0x3340U;
	cvt.u32.u16 	%r10847, %rs10545;
	cvt.u32.u16 	%r10848, %rs10544;
	prmt.b32 	%r10849, %r10848, %r10847, 0x3340U;
	prmt.b32 	%r10850, %r10849, %r10846, 0x5410U;
	st.local.v2.b32 	[%rd19+24], {%r10850, %r10843};
	cvt.u32.u16 	%r10851, %rs10559;
	cvt.u32.u16 	%r10852, %rs10558;
	prmt.b32 	%r10853, %r10852, %r10851, 0x3340U;
	cvt.u32.u16 	%r10854, %rs10557;
	cvt.u32.u16 	%r10855, %rs10556;
	prmt.b32 	%r10856, %r10855, %r10854, 0x3340U;
	prmt.b32 	%r10857, %r10856, %r10853, 0x5410U;
	cvt.u32.u16 	%r10858, %rs10555;
	cvt.u32.u16 	%r10859, %rs10554;
	prmt.b32 	%r10860, %r10859, %r10858, 0x3340U;
	cvt.u32.u16 	%r10861, %rs10553;
	cvt.u32.u16 	%r10862, %rs10552;
	prmt.b32 	%r10863, %r10862, %r10861, 0x3340U;
	prmt.b32 	%r10864, %r10863, %r10860, 0x5410U;
	st.local.v2.b32 	[%rd19+32], {%r10864, %r10857};
	cvt.u32.u16 	%r10865, %rs10567;
	cvt.u32.u16 	%r10866, %rs10566;
	prmt.b32 	%r10867, %r10866, %r10865, 0x3340U;
	cvt.u32.u16 	%r10868, %rs10565;
	cvt.u32.u16 	%r10869, %rs10564;
	prmt.b32 	%r10870, %r10869, %r10868, 0x3340U;
	prmt.b32 	%r10871, %r10870, %r10867, 0x5410U;
	cvt.u32.u16 	%r10872, %rs10563;
	cvt.u32.u16 	%r10873, %rs10562;
	prmt.b32 	%r10874, %r10873, %r10872, 0x3340U;
	cvt.u32.u16 	%r10875, %rs10561;
	cvt.u32.u16 	%r10876, %rs10560;
	prmt.b32 	%r10877, %r10876, %r10875, 0x3340U;
	prmt.b32 	%r10878, %r10877, %r10874, 0x5410U;
	st.local.v2.b32 	[%rd19+40], {%r10878, %r10871};
	st.local.v2.u8 	[%rd19+48], {%rs10568, %rs10569};
	st.local.u32 	[%rd19+52], %r12154;
	st.local.f64 	[%rd19+56], %fd197;
	st.local.v2.b32 	[%rd20], {%r10782, %r10783};
	st.local.v2.b32 	[%rd20+8], {%r10785, %r10786};
	st.local.v2.b32 	[%rd20+16], {%r10787, %r10788};
	st.local.v2.b32 	[%rd20+24], {%r10789, %r10790};
	st.local.v2.b32 	[%rd20+32], {%r10791, %r10792};
	st.local.v2.b32 	[%rd20+40], {%r10793, %r10794};
	st.local.v2.u8 	[%rd20+48], {%rs7163, %rs7164};
	st.local.u32 	[%rd20+52], %r140;
	st.local.f64 	[%rd20+56], %fd38;
	setp.ne.s16 	%p1762, %rs7165, 0;
	mov.b32 	%r12152, 0;
	@%p1762 bra 	$L__BB9_402;
$L__BB9_398:
	and.b16  	%rs7215, %rs8238, 255;
	setp.eq.s16 	%p1812, %rs7215, 0;
	@%p1812 bra 	$L__BB9_451;
	mov.b32 	%r12153, 0;
$L__BB9_400:
	add.s32 	%r10929, %r12153, %r12152;
	cvt.u64.u32 	%rd348, %r10929;
	add.s64 	%rd349, %rd19, %rd348;
	st.local.u8 	[%rd349], %rs8238;
	add.s32 	%r143, %r12153, 1;
	cvt.u64.u32 	%rd350, %r12153;
	add.s64 	%rd351, %rd20, %rd350;
	ld.local.u8 	%rs8238, [%rd351+1];
	setp.ne.s16 	%p1813, %rs8238, 0;
	mov.u32 	%r12153, %r143;
	@%p1813 bra 	$L__BB9_400;
	ld.local.u32 	%r12154, [%rd19+52];
	ld.local.f64 	%fd197, [%rd19+56];
	ld.local.v2.b32 	{%r10930, %r10931}, [%rd19];
	bfe.u32 	%r10932, %r10930, 0, 8;
	cvt.u16.u32 	%rs10520, %r10932;
	bfe.u32 	%r10933, %r10930, 8, 8;
	cvt.u16.u32 	%rs10521, %r10933;
	bfe.u32 	%r10934, %r10930, 16, 8;
	cvt.u16.u32 	%rs10522, %r10934;
	bfe.u32 	%r10935, %r10930, 24, 8;
	cvt.u16.u32 	%rs10523, %r10935;
	bfe.u32 	%r10936, %r10931, 0, 8;
	cvt.u16.u32 	%rs10524, %r10936;
	bfe.u32 	%r10937, %r10931, 8, 8;
	cvt.u16.u32 	%rs10525, %r10937;
	bfe.u32 	%r10938, %r10931, 16, 8;
	cvt.u16.u32 	%rs10526, %r10938;
	bfe.u32 	%r10939, %r10931, 24, 8;
	cvt.u16.u32 	%rs10527, %r10939;
	ld.local.v2.b32 	{%r10940, %r10941}, [%rd19+8];
	bfe.u32 	%r10942, %r10940, 0, 8;
	cvt.u16.u32 	%rs10528, %r10942;
	bfe.u32 	%r10943, %r10940, 8, 8;
	cvt.u16.u32 	%rs10529, %r10943;
	bfe.u32 	%r10944, %r10940, 16, 8;
	cvt.u16.u32 	%rs10530, %r10944;
	bfe.u32 	%r10945, %r10940, 24, 8;
	cvt.u16.u32 	%rs10531, %r10945;
	bfe.u32 	%r10946, %r10941, 0, 8;
	cvt.u16.u32 	%rs10532, %r10946;
	bfe.u32 	%r10947, %r10941, 8, 8;
	cvt.u16.u32 	%rs10533, %r10947;
	bfe.u32 	%r10948, %r10941, 16, 8;
	cvt.u16.u32 	%rs10534, %r10948;
	bfe.u32 	%r10949, %r10941, 24, 8;
	cvt.u16.u32 	%rs10535, %r10949;
	ld.local.v2.b32 	{%r10950, %r10951}, [%rd19+16];
	bfe.u32 	%r10952, %r10950, 0, 8;
	cvt.u16.u32 	%rs10536, %r10952;
	bfe.u32 	%r10953, %r10950, 8, 8;
	cvt.u16.u32 	%rs10537, %r10953;
	bfe.u32 	%r10954, %r10950, 16, 8;
	cvt.u16.u32 	%rs10538, %r10954;
	bfe.u32 	%r10955, %r10950, 24, 8;
	cvt.u16.u32 	%rs10539, %r10955;
	bfe.u32 	%r10956, %r10951, 0, 8;
	cvt.u16.u32 	%rs10540, %r10956;
	bfe.u32 	%r10957, %r10951, 8, 8;
	cvt.u16.u32 	%rs10541, %r10957;
	bfe.u32 	%r10958, %r10951, 16, 8;
	cvt.u16.u32 	%rs10542, %r10958;
	bfe.u32 	%r10959, %r10951, 24, 8;
	cvt.u16.u32 	%rs10543, %r10959;
	ld.local.v2.b32 	{%r10960, %r10961}, [%rd19+24];
	bfe.u32 	%r10962, %r10960, 0, 8;
	cvt.u16.u32 	%rs10544, %r10962;
	bfe.u32 	%r10963, %r10960, 8, 8;
	cvt.u16.u32 	%rs10545, %r10963;
	bfe.u32 	%r10964, %r10960, 16, 8;
	cvt.u16.u32 	%rs10546, %r10964;
	bfe.u32 	%r10965, %r10960, 24, 8;
	cvt.u16.u32 	%rs10547, %r10965;
	bfe.u32 	%r10966, %r10961, 0, 8;
	cvt.u16.u32 	%rs10548, %r10966;
	bfe.u32 	%r10967, %r10961, 8, 8;
	cvt.u16.u32 	%rs10549, %r10967;
	bfe.u32 	%r10968, %r10961, 16, 8;
	cvt.u16.u32 	%rs10550, %r10968;
	bfe.u32 	%r10969, %r10961, 24, 8;
	cvt.u16.u32 	%rs10551, %r10969;
	ld.local.v2.b32 	{%r10970, %r10971}, [%rd19+32];
	bfe.u32 	%r10972, %r10970, 0, 8;
	cvt.u16.u32 	%rs10552, %r10972;
	bfe.u32 	%r10973, %r10970, 8, 8;
	cvt.u16.u32 	%rs10553, %r10973;
	bfe.u32 	%r10974, %r10970, 16, 8;
	cvt.u16.u32 	%rs10554, %r10974;
	bfe.u32 	%r10975, %r10970, 24, 8;
	cvt.u16.u32 	%rs10555, %r10975;
	bfe.u32 	%r10976, %r10971, 0, 8;
	cvt.u16.u32 	%rs10556, %r10976;
	bfe.u32 	%r10977, %r10971, 8, 8;
	cvt.u16.u32 	%rs10557, %r10977;
	bfe.u32 	%r10978, %r10971, 16, 8;
	cvt.u16.u32 	%rs10558, %r10978;
	bfe.u32 	%r10979, %r10971, 24, 8;
	cvt.u16.u32 	%rs10559, %r10979;
	ld.local.v2.b32 	{%r10980, %r10981}, [%rd19+40];
	bfe.u32 	%r10982, %r10980, 0, 8;
	cvt.u16.u32 	%rs10560, %r10982;
	bfe.u32 	%r10983, %r10980, 8, 8;
	cvt.u16.u32 	%rs10561, %r10983;
	bfe.u32 	%r10984, %r10980, 16, 8;
	cvt.u16.u32 	%rs10562, %r10984;
	bfe.u32 	%r10985, %r10980, 24, 8;
	cvt.u16.u32 	%rs10563, %r10985;
	bfe.u32 	%r10986, %r10981, 0, 8;
	cvt.u16.u32 	%rs10564, %r10986;
	bfe.u32 	%r10987, %r10981, 8, 8;
	cvt.u16.u32 	%rs10565, %r10987;
	bfe.u32 	%r10988, %r10981, 16, 8;
	cvt.u16.u32 	%rs10566, %r10988;
	bfe.u32 	%r10989, %r10981, 24, 8;
	cvt.u16.u32 	%rs10567, %r10989;
	ld.local.v2.u8 	{%rs10568, %rs10569}, [%rd19+48];
	bra.uni 	$L__BB9_451;
$L__BB9_402:
	and.b16  	%rs7166, %rs10521, 255;
	setp.eq.s16 	%p1763, %rs7166, 0;
	mov.b32 	%r12152, 1;
	@%p1763 bra 	$L__BB9_398;
	and.b16  	%rs7167, %rs10522, 255;
	setp.eq.s16 	%p1764, %rs7167, 0;
	mov.b32 	%r12152, 2;
	@%p1764 bra 	$L__BB9_398;
	and.b16  	%rs7168, %rs10523, 255;
	setp.eq.s16 	%p1765, %rs7168, 0;
	mov.b32 	%r12152, 3;
	@%p1765 bra 	$L__BB9_398;
	and.b16  	%rs7169, %rs10524, 255;
	setp.eq.s16 	%p1766, %rs7169, 0;
	mov.b32 	%r12152, 4;
	@%p1766 bra 	$L__BB9_398;
	and.b16  	%rs7170, %rs10525, 255;
	setp.eq.s16 	%p1767, %rs7170, 0;
	mov.b32 	%r12152, 5;
	@%p1767 bra 	$L__BB9_398;
	and.b16  	%rs7171, %rs10526, 255;
	setp.eq.s16 	%p1768, %rs7171, 0;
	mov.b32 	%r12152, 6;
	@%p1768 bra 	$L__BB9_398;
	and.b16  	%rs7172, %rs10527, 255;
	setp.eq.s16 	%p1769, %rs7172, 0;
	mov.b32 	%r12152, 7;
	@%p1769 bra 	$L__BB9_398;
	and.b16  	%rs7173, %rs10528, 255;
	setp.eq.s16 	%p1770, %rs7173, 0;
	mov.b32 	%r12152, 8;
	@%p1770 bra 	$L__BB9_398;
	and.b16  	%rs7174, %rs10529, 255;
	setp.eq.s16 	%p1771, %rs7174, 0;
	mov.b32 	%r12152, 9;
	@%p1771 bra 	$L__BB9_398;
	and.b16  	%rs7175, %rs10530, 255;
	setp.eq.s16 	%p1772, %rs7175, 0;
	mov.b32 	%r12152, 10;
	@%p1772 bra 	$L__BB9_398;
	and.b16  	%rs7176, %rs10531, 255;
	setp.eq.s16 	%p1773, %rs7176, 0;
	mov.b32 	%r12152, 11;
	@%p1773 bra 	$L__BB9_398;
	and.b16  	%rs7177, %rs10532, 255;
	setp.eq.s16 	%p1774, %rs7177, 0;
	mov.b32 	%r12152, 12;
	@%p1774 bra 	$L__BB9_398;
	and.b16  	%rs7178, %rs10533, 255;
	setp.eq.s16 	%p1775, %rs7178, 0;
	mov.b32 	%r12152, 13;
	@%p1775 bra 	$L__BB9_398;
	and.b16  	%rs7179, %rs10534, 255;
	setp.eq.s16 	%p1776, %rs7179, 0;
	mov.b32 	%r12152, 14;
	@%p1776 bra 	$L__BB9_398;
	and.b16  	%rs7180, %rs10535, 255;
	setp.eq.s16 	%p1777, %rs7180, 0;
	mov.b32 	%r12152, 15;
	@%p1777 bra 	$L__BB9_398;
	and.b16  	%rs7181, %rs10536, 255;
	setp.eq.s16 	%p1778, %rs7181, 0;
	mov.b32 	%r12152, 16;
	@%p1778 bra 	$L__BB9_398;
	and.b16  	%rs7182, %rs10537, 255;
	setp.eq.s16 	%p1779, %rs7182, 0;
	mov.b32 	%r12152, 17;
	@%p1779 bra 	$L__BB9_398;
	and.b16  	%rs7183, %rs10538, 255;
	setp.eq.s16 	%p1780, %rs7183, 0;
	mov.b32 	%r12152, 18;
	@%p1780 bra 	$L__BB9_398;
	and.b16  	%rs7184, %rs10539, 255;
	setp.eq.s16 	%p1781, %rs7184, 0;
	mov.b32 	%r12152, 19;
	@%p1781 bra 	$L__BB9_398;
	and.b16  	%rs7185, %rs10540, 255;
	setp.eq.s16 	%p1782, %rs7185, 0;
	mov.b32 	%r12152, 20;
	@%p1782 bra 	$L__BB9_398;
	and.b16  	%rs7186, %rs10541, 255;
	setp.eq.s16 	%p1783, %rs7186, 0;
	mov.b32 	%r12152, 21;
	@%p1783 bra 	$L__BB9_398;
	and.b16  	%rs7187, %rs10542, 255;
	setp.eq.s16 	%p1784, %rs7187, 0;
	mov.b32 	%r12152, 22;
	@%p1784 bra 	$L__BB9_398;
	and.b16  	%rs7188, %rs10543, 255;
	setp.eq.s16 	%p1785, %rs7188, 0;
	mov.b32 	%r12152, 23;
	@%p1785 bra 	$L__BB9_398;
	and.b16  	%rs7189, %rs10544, 255;
	setp.eq.s16 	%p1786, %rs7189, 0;
	mov.b32 	%r12152, 24;
	@%p1786 bra 	$L__BB9_398;
	and.b16  	%rs7190, %rs10545, 255;
	setp.eq.s16 	%p1787, %rs7190, 0;
	mov.b32 	%r12152, 25;
	@%p1787 bra 	$L__BB9_398;
	and.b16  	%rs7191, %rs10546, 255;
	setp.eq.s16 	%p1788, %rs7191, 0;
	mov.b32 	%r12152, 26;
	@%p1788 bra 	$L__BB9_398;
	and.b16  	%rs7192, %rs10547, 255;
	setp.eq.s16 	%p1789, %rs7192, 0;
	mov.b32 	%r12152, 27;
	@%p1789 bra 	$L__BB9_398;
	and.b16  	%rs7193, %rs10548, 255;
	setp.eq.s16 	%p1790, %rs7193, 0;
	mov.b32 	%r12152, 28;
	@%p1790 bra 	$L__BB9_398;
	and.b16  	%rs7194, %rs10549, 255;
	setp.eq.s16 	%p1791, %rs7194, 0;
	mov.b32 	%r12152, 29;
	@%p1791 bra 	$L__BB9_398;
	and.b16  	%rs7195, %rs10550, 255;
	setp.eq.s16 	%p1792, %rs7195, 0;
	mov.b32 	%r12152, 30;
	@%p1792 bra 	$L__BB9_398;
	and.b16  	%rs7196, %rs10551, 255;
	setp.eq.s16 	%p1793, %rs7196, 0;
	mov.b32 	%r12152, 31;
	@%p1793 bra 	$L__BB9_398;
	and.b16  	%rs7197, %rs10552, 255;
	setp.eq.s16 	%p1794, %rs7197, 0;
	mov.b32 	%r12152, 32;
	@%p1794 bra 	$L__BB9_398;
	and.b16  	%rs7198, %rs10553, 255;
	setp.eq.s16 	%p1795, %rs7198, 0;
	mov.b32 	%r12152, 33;
	@%p1795 bra 	$L__BB9_398;
	and.b16  	%rs7199, %rs10554, 255;
	setp.eq.s16 	%p1796, %rs7199, 0;
	mov.b32 	%r12152, 34;
	@%p1796 bra 	$L__BB9_398;
	and.b16  	%rs7200, %rs10555, 255;
	setp.eq.s16 	%p1797, %rs7200, 0;
	mov.b32 	%r12152, 35;
	@%p1797 bra 	$L__BB9_398;
	and.b16  	%rs7201, %rs10556, 255;
	setp.eq.s16 	%p1798, %rs7201, 0;
	mov.b32 	%r12152, 36;
	@%p1798 bra 	$L__BB9_398;
	and.b16  	%rs7202, %rs10557, 255;
	setp.eq.s16 	%p1799, %rs7202, 0;
	mov.b32 	%r12152, 37;
	@%p1799 bra 	$L__BB9_398;
	and.b16  	%rs7203, %rs10558, 255;
	setp.eq.s16 	%p1800, %rs7203, 0;
	mov.b32 	%r12152, 38;
	@%p1800 bra 	$L__BB9_398;
	and.b16  	%rs7204, %rs10559, 255;
	setp.eq.s16 	%p1801, %rs7204, 0;
	mov.b32 	%r12152, 39;
	@%p1801 bra 	$L__BB9_398;
	and.b16  	%rs7205, %rs10560, 255;
	setp.eq.s16 	%p1802, %rs7205, 0;
	mov.b32 	%r12152, 40;
	@%p1802 bra 	$L__BB9_398;
	and.b16  	%rs7206, %rs10561, 255;
	setp.eq.s16 	%p1803, %rs7206, 0;
	mov.b32 	%r12152, 41;
	@%p1803 bra 	$L__BB9_398;
	and.b16  	%rs7207, %rs10562, 255;
	setp.eq.s16 	%p1804, %rs7207, 0;
	mov.b32 	%r12152, 42;
	@%p1804 bra 	$L__BB9_398;
	and.b16  	%rs7208, %rs10563, 255;
	setp.eq.s16 	%p1805, %rs7208, 0;
	mov.b32 	%r12152, 43;
	@%p1805 bra 	$L__BB9_398;
	and.b16  	%rs7209, %rs10564, 255;
	setp.eq.s16 	%p1806, %rs7209, 0;
	mov.b32 	%r12152, 44;
	@%p1806 bra 	$L__BB9_398;
	and.b16  	%rs7210, %rs10565, 255;
	setp.eq.s16 	%p1807, %rs7210, 0;
	mov.b32 	%r12152, 45;
	@%p1807 bra 	$L__BB9_398;
	and.b16  	%rs7211, %rs10566, 255;
	setp.eq.s16 	%p1808, %rs7211, 0;
	mov.b32 	%r12152, 46;
	@%p1808 bra 	$L__BB9_398;
	and.b16  	%rs7212, %rs10567, 255;
	setp.eq.s16 	%p1809, %rs7212, 0;
	mov.b32 	%r12152, 47;
	@%p1809 bra 	$L__BB9_398;
	and.b16  	%rs7213, %rs10568, 255;
	setp.eq.s16 	%p1810, %rs7213, 0;
	mov.b32 	%r12152, 48;
	@%p1810 bra 	$L__BB9_398;
	and.b16  	%rs7214, %rs10569, 255;
	setp.eq.s16 	%p1811, %rs7214, 0;
	mov.b32 	%r12152, 49;
	@%p1811 bra 	$L__BB9_398;
$L__BB9_451:
	add.s32 	%r12157, %r12154, %r140;
	add.f64 	%fd198, %fd38, %fd197;
	ld.shared.v2.b32 	{%r10991, %r10992}, [_ZZN3cub18CUB_300001_SM_10006detail6reduce18DeviceReduceKernelINS2_10policy_hubI4Study8sum_funcE10Policy1000EN6thrust24THRUST_300001_SM_1000_NS6detail15normal_iteratorINSA_10device_ptrIS5_EEEEyS6_S5_N4cuda3std3__410__identityEEEvT0_PT3_T1_NS0_13GridEvenShareISN_EET2_T4_E12temp_storage+200];
	bfe.u32 	%r10993, %r10991, 0, 8;
	cvt.u16.u32 	%rs8289, %r10993;
	ld.shared.v2.b32 	{%r10994, %r10995}, [_ZZN3cub18CUB_300001_SM_10006detail6reduce18DeviceReduceKernelINS2_10policy_hubI4Study8sum_funcE10Policy1000EN6thrust24THRUST_300001_SM_1000_NS6detail15normal_iteratorINSA_10device_ptrIS5_EEEEyS6_S5_N4cuda3std3__410__identityEEEvT0_PT3_T1_NS0_13GridEvenShareISN_EET2_T4_E12temp_storage+208];
	ld.shared.v2.b32 	{%r10996, %r10997}, [_ZZN3cub18CUB_300001_SM_10006detail6reduce18DeviceReduceKernelINS2_10policy_hubI4Study8sum_funcE10Policy1000EN6thrust24THRUST_300001_SM_1000_NS6detail15normal_iteratorINSA_10device_ptrIS5_EEEEyS6_S5_N4cuda3std3__410__identityEEEvT0_PT3_T1_NS0_13GridEvenShareISN_EET2_T4_E12temp_storage+216];
	ld.shared.v2.b32 	{%r10998, %r10999}, [_ZZN3cub18CUB_300001_SM_10006detail6reduce18DeviceReduceKernelINS2_10policy_hubI4Study8sum_funcE10Policy1000EN6thrust24THRUST_300001_SM_1000_NS6detail15normal_iteratorINSA_10device_ptrIS5_EEEEyS6_S5_N4cuda3std3__410__identityEEEvT0_PT3_T1_NS0_13GridEvenShareISN_EET2_T4_E12temp_storage+224];
	ld.shared.v2.b32 	{%r11000, %r11001}, [_ZZN3cub18CUB_300001_SM_10006detail6reduce18DeviceReduceKernelINS2_10policy_hubI4Study8sum_funcE10Policy1000EN6thrust24THRUST_300001_SM_1000_NS6detail15normal_iteratorINSA_10device_ptrIS5_EEEEyS6_S5_N4cuda3std3__410__identityEEEvT0_PT3_T1_NS0_13GridEvenShareISN_EET2_T4_E12temp_storage+232];
	ld.shared.v2.b32 	{%r11002, %r11003}, [_ZZN3cub18CUB_300001_SM_10006detail6reduce18DeviceReduceKernelINS2_10policy_hubI4Study8sum_funcE10Policy1000EN6thrust24THRUST_300001_SM_1000_NS6detail15normal_iteratorINSA_10device_ptrIS5_EEEEyS6_S5_N4cuda3std3__410__identityEEEvT0_PT3_T1_NS0_13GridEvenShareISN_EET2_T4_E12temp_storage+240];
	ld.shared.v2.u8 	{%rs7216, %rs7217}, [_ZZN3cub18CUB_300001_SM_10006detail6reduce18DeviceReduceKernelINS2_10policy_hubI4Study8sum_funcE10Policy1000EN6thrust24THRUST_300001_SM_1000_NS6detail15normal_iteratorINSA_10device_ptrIS5_EEEEyS6_S5_N4cuda3std3__410__identityEEEvT0_PT3_T1_NS0_13GridEvenShareISN_EET2_T4_E12temp_storage+248];
	ld.shared.u32 	%r147, [_ZZN3cub18CUB_300001_SM_10006detail6reduce18DeviceReduceKernelINS2_10policy_hubI4Study8sum_funcE10Policy1000EN6thrust24THRUST_300001_SM_1000_NS6detail15normal_iteratorINSA_10device_ptrIS5_EEEEyS6_S5_N4cuda3std3__410__identityEEEvT0_PT3_T1_NS0_13GridEvenShareISN_EET2_T4_E12temp_storage+252];
	ld.shared.f64 	%fd42, [_ZZN3cub18CUB_300001_SM_10006detail6reduce18DeviceReduceKernelINS2_10policy_hubI4Study8sum_funcE10Policy1000EN6thrust24THRUST_300001_SM_1000_NS6detail15normal_iteratorINSA_10device_ptrIS5_EEEEyS6_S5_N4cuda3std3__410__identityEEEvT0_PT3_T1_NS0_13GridEvenShareISN_EET2_T4_E12temp_storage+256];
	add.u64 	%rd21, %SPL, 0;
	add.u64 	%rd22, %SPL, 64;
	and.b16  	%rs7218, %rs10520, 255;
	cvt.u32.u16 	%r11004, %rs10527;
	cvt.u32.u16 	%r11005, %rs10526;
	prmt.b32 	%r11006, %r11005, %r11004, 0x3340U;
	cvt.u32.u16 	%r11007, %rs10525;
	cvt.u32.u16 	%r11008, %rs10524;
	prmt.b32 	%r11009, %r11008, %r11007, 0x3340U;
	prmt.b32 	%r11010, %r11009, %r11006, 0x5410U;
	cvt.u32.u16 	%r11011, %rs10523;
	cvt.u32.u16 	%r11012, %rs10522;
	prmt.b32 	%r11013, %r11012, %r11011, 0x3340U;
	cvt.u32.u16 	%r11014, %rs10521;
	cvt.u32.u16 	%r11015, %rs10520;
	prmt.b32 	%r11016, %r11015, %r11014, 0x3340U;
	prmt.b32 	%r11017, %r11016, %r11013, 0x5410U;
	st.local.v2.b32 	[%rd21], {%r11017, %r11010};
	cvt.u32.u16 	%r11018, %rs10535;
	cvt.u32.u16 	%r11019, %rs10534;
	prmt.b32 	%r11020, %r11019, %r11018, 0x3340U;
	cvt.u32.u16 	%r11021, %rs10533;
	cvt.u32.u16 	%r11022, %rs10532;
	prmt.b32 	%r11023, %r11022, %r11021, 0x3340U;
	prmt.b32 	%r11024, %r11023, %r11020, 0x5410U;
	cvt.u32.u16 	%r11025, %rs10531;
	cvt.u32.u16 	%r11026, %rs10530;
	prmt.b32 	%r11027, %r11026, %r11025, 0x3340U;
	cvt.u32.u16 	%r11028, %rs10529;
	cvt.u32.u16 	%r11029, %rs10528;
	prmt.b32 	%r11030, %r11029, %r11028, 0x3340U;
	prmt.b32 	%r11031, %r11030, %r11027, 0x5410U;
	st.local.v2.b32 	[%rd21+8], {%r11031, %r11024};
	cvt.u32.u16 	%r11032, %rs10543;
	cvt.u32.u16 	%r11033, %rs10542;
	prmt.b32 	%r11034, %r11033, %r11032, 0x3340U;
	cvt.u32.u16 	%r11035, %rs10541;
	cvt.u32.u16 	%r11036, %rs10540;
	prmt.b32 	%r11037, %r11036, %r11035, 0x3340U;
	prmt.b32 	%r11038, %r11037, %r11034, 0x5410U;
	cvt.u32.u16 	%r11039, %rs10539;
	cvt.u32.u16 	%r11040, %rs10538;
	prmt.b32 	%r11041, %r11040, %r11039, 0x3340U;
	cvt.u32.u16 	%r11042, %rs10537;
	cvt.u32.u16 	%r11043, %rs10536;
	prmt.b32 	%r11044, %r11043, %r11042, 0x3340U;
	prmt.b32 	%r11045, %r11044, %r11041, 0x5410U;
	st.local.v2.b32 	[%rd21+16], {%r11045, %r11038};
	cvt.u32.u16 	%r11046, %rs10551;
	cvt.u32.u16 	%r11047, %rs10550;
	prmt.b32 	%r11048, %r11047, %r11046, 0x3340U;
	cvt.u32.u16 	%r11049, %rs10549;
	cvt.u32.u16 	%r11050, %rs10548;
	prmt.b32 	%r11051, %r11050, %r11049, 0x3340U;
	prmt.b32 	%r11052, %r11051, %r11048, 0x5410U;
	cvt.u32.u16 	%r11053, %rs10547;
	cvt.u32.u16 	%r11054, %rs10546;
	prmt.b32 	%r11055, %r11054, %r11053, 0x3340U;
	cvt.u32.u16 	%r11056, %rs10545;
	cvt.u32.u16 	%r11057, %rs10544;
	prmt.b32 	%r11058, %r11057, %r11056, 0x3340U;
	prmt.b32 	%r11059, %r11058, %r11055, 0x5410U;
	st.local.v2.b32 	[%rd21+24], {%r11059, %r11052};
	cvt.u32.u16 	%r11060, %rs10559;
	cvt.u32.u16 	%r11061, %rs10558;
	prmt.b32 	%r11062, %r11061, %r11060, 0x3340U;
	cvt.u32.u16 	%r11063, %rs10557;
	cvt.u32.u16 	%r11064, %rs10556;
	prmt.b32 	%r11065, %r11064, %r11063, 0x3340U;
	prmt.b32 	%r11066, %r11065, %r11062, 0x5410U;
	cvt.u32.u16 	%r11067, %rs10555;
	cvt.u32.u16 	%r11068, %rs10554;
	prmt.b32 	%r11069, %r11068, %r11067, 0x3340U;
	cvt.u32.u16 	%r11070, %rs10553;
	cvt.u32.u16 	%r11071, %rs10552;
	prmt.b32 	%r11072, %r11071, %r11070, 0x3340U;
	prmt.b32 	%r11073, %r11072, %r11069, 0x5410U;
	st.local.v2.b32 	[%rd21+32], {%r11073, %r11066};
	cvt.u32.u16 	%r11074, %rs10567;
	cvt.u32.u16 	%r11075, %rs10566;
	prmt.b32 	%r11076, %r11075, %r11074, 0x3340U;
	cvt.u32.u16 	%r11077, %rs10565;
	cvt.u32.u16 	%r11078, %rs10564;
	prmt.b32 	%r11079, %r11078, %r11077, 0x3340U;
	prmt.b32 	%r11080, %r11079, %r11076, 0x5410U;
	cvt.u32.u16 	%r11081, %rs10563;
	cvt.u32.u16 	%r11082, %rs10562;
	prmt.b32 	%r11083, %r11082, %r11081, 0x3340U;
	cvt.u32.u16 	%r11084, %rs10561;
	cvt.u32.u16 	%r11085, %rs10560;
	prmt.b32 	%r11086, %r11085, %r11084, 0x3340U;
	prmt.b32 	%r11087, %r11086, %r11083, 0x5410U;
	st.local.v2.b32 	[%rd21+40], {%r11087, %r11080};
	st.local.v2.u8 	[%rd21+48], {%rs10568, %rs10569};
	st.local.u32 	[%rd21+52], %r12157;
	st.local.f64 	[%rd21+56], %fd198;
	st.local.v2.b32 	[%rd22], {%r10991, %r10992};
	st.local.v2.b32 	[%rd22+8], {%r10994, %r10995};
	st.local.v2.b32 	[%rd22+16], {%r10996, %r10997};
	st.local.v2.b32 	[%rd22+24], {%r10998, %r10999};
	st.local.v2.b32 	[%rd22+32], {%r11000, %r11001};
	st.local.v2.b32 	[%rd22+40], {%r11002, %r11003};
	st.local.v2.u8 	[%rd22+48], {%rs7216, %rs7217};
	st.local.u32 	[%rd22+52], %r147;
	st.local.f64 	[%rd22+56], %fd42;
	setp.ne.s16 	%p1814, %rs7218, 0;
	mov.b32 	%r12155, 0;
	@%p1814 bra 	$L__BB9_456;
$L__BB9_452:
	and.b16  	%rs7268, %rs8289, 255;
	setp.eq.s16 	%p1864, %rs7268, 0;
	@%p1864 bra 	$L__BB9_505;
	mov.b32 	%r12156, 0;
$L__BB9_454:
	add.s32 	%r11138, %r12156, %r12155;
	cvt.u64.u32 	%rd354, %r11138;
	add.s64 	%rd355, %rd21, %rd354;
	st.local.u8 	[%rd355], %rs8289;
	add.s32 	%r150, %r12156, 1;
	cvt.u64.u32 	%rd356, %r12156;
	add.s64 	%rd357, %rd22, %rd356;
	ld.local.u8 	%rs8289, [%rd357+1];
	setp.ne.s16 	%p1865, %rs8289, 0;
	mov.u32 	%r12156, %r150;
	@%p1865 bra 	$L__BB9_454;
	ld.local.u32 	%r12157, [%rd21+52];
	ld.local.f64 	%fd198, [%rd21+56];
	ld.local.v2.b32 	{%r11139, %r11140}, [%rd21];
	bfe.u32 	%r11141, %r11139, 0, 8;
	cvt.u16.u32 	%rs10520, %r11141;
	bfe.u32 	%r11142, %r11139, 8, 8;
	cvt.u16.u32 	%rs10521, %r11142;
	bfe.u32 	%r11143, %r11139, 16, 8;
	cvt.u16.u32 	%rs10522, %r11143;
	bfe.u32 	%r11144, %r11139, 24, 8;
	cvt.u16.u32 	%rs10523, %r11144;
	bfe.u32 	%r11145, %r11140, 0, 8;
	cvt.u16.u32 	%rs10524, %r11145;
	bfe.u32 	%r11146, %r11140, 8, 8;
	cvt.u16.u32 	%rs10525, %r11146;
	bfe.u32 	%r11147, %r11140, 16, 8;
	cvt.u16.u32 	%rs10526, %r11147;
	bfe.u32 	%r11148, %r11140, 24, 8;
	cvt.u16.u32 	%rs10527, %r11148;
	ld.local.v2.b32 	{%r11149, %r11150}, [%rd21+8];
	bfe.u32 	%r11151, %r11149, 0, 8;
	cvt.u16.u32 	%rs10528, %r11151;
	bfe.u32 	%r11152, %r11149, 8, 8;
	cvt.u16.u32 	%rs10529, %r11152;
	bfe.u32 	%r11153, %r11149, 16, 8;
	cvt.u16.u32 	%rs10530, %r11153;
	bfe.u32 	%r11154, %r11149, 24, 8;
	cvt.u16.u32 	%rs10531, %r11154;
	bfe.u32 	%r11155, %r11150, 0, 8;
	cvt.u16.u32 	%rs10532, %r11155;
	bfe.u32 	%r11156, %r11150, 8, 8;
	cvt.u16.u32 	%rs10533, %r11156;
	bfe.u32 	%r11157, %r11150, 16, 8;
	cvt.u16.u32 	%rs10534, %r11157;
	bfe.u32 	%r11158, %r11150, 24, 8;
	cvt.u16.u32 	%rs10535, %r11158;
	ld.local.v2.b32 	{%r11159, %r11160}, [%rd21+16];
	bfe.u32 	%r11161, %r11159, 0, 8;
	cvt.u16.u32 	%rs10536, %r11161;
	bfe.u32 	%r11162, %r11159, 8, 8;
	cvt.u16.u32 	%rs10537, %r11162;
	bfe.u32 	%r11163, %r11159, 16, 8;
	cvt.u16.u32 	%rs10538, %r11163;
	bfe.u32 	%r11164, %r11159, 24, 8;
	cvt.u16.u32 	%rs10539, %r11164;
	bfe.u32 	%r11165, %r11160, 0, 8;
	cvt.u16.u32 	%rs10540, %r11165;
	bfe.u32 	%r11166, %r11160, 8, 8;
	cvt.u16.u32 	%rs10541, %r11166;
	bfe.u32 	%r11167, %r11160, 16, 8;
	cvt.u16.u32 	%rs10542, %r11167;
	bfe.u32 	%r11168, %r11160, 24, 8;
	cvt.u16.u32 	%rs10543, %r11168;
	ld.local.v2.b32 	{%r11169, %r11170}, [%rd21+24];
	bfe.u32 	%r11171, %r11169, 0, 8;
	cvt.u16.u32 	%rs10544, %r11171;
	bfe.u32 	%r11172, %r11169, 8, 8;
	cvt.u16.u32 	%rs10545, %r11172;
	bfe.u32 	%r11173, %r11169, 16, 8;
	cvt.u16.u32 	%rs10546, %r11173;
	bfe.u32 	%r11174, %r11169, 24, 8;
	cvt.u16.u32 	%rs10547, %r11174;
	bfe.u32 	%r11175, %r11170, 0, 8;
	cvt.u16.u32 	%rs10548, %r11175;
	bfe.u32 	%r11176, %r11170, 8, 8;
	cvt.u16.u32 	%rs10549, %r11176;
	bfe.u32 	%r11177, %r11170, 16, 8;
	cvt.u16.u32 	%rs10550, %r11177;
	bfe.u32 	%r11178, %r11170, 24, 8;
	cvt.u16.u32 	%rs10551, %r11178;
	ld.local.v2.b32 	{%r11179, %r11180}, [%rd21+32];
	bfe.u32 	%r11181, %r11179, 0, 8;
	cvt.u16.u32 	%rs10552, %r11181;
	bfe.u32 	%r11182, %r11179, 8, 8;
	cvt.u16.u32 	%rs10553, %r11182;
	bfe.u32 	%r11183, %r11179, 16, 8;
	cvt.u16.u32 	%rs10554, %r11183;
	bfe.u32 	%r11184, %r11179, 24, 8;
	cvt.u16.u32 	%rs10555, %r11184;
	bfe.u32 	%r11185, %r11180, 0, 8;
	cvt.u16.u32 	%rs10556, %r11185;
	bfe.u32 	%r11186, %r11180, 8, 8;
	cvt.u16.u32 	%rs10557, %r11186;
	bfe.u32 	%r11187, %r11180, 16, 8;
	cvt.u16.u32 	%rs10558, %r11187;
	bfe.u32 	%r11188, %r11180, 24, 8;
	cvt.u16.u32 	%rs10559, %r11188;
	ld.local.v2.b32 	{%r11189, %r11190}, [%rd21+40];
	bfe.u32 	%r11191, %r11189, 0, 8;
	cvt.u16.u32 	%rs10560, %r11191;
	bfe.u32 	%r11192, %r11189, 8, 8;
	cvt.u16.u32 	%rs10561, %r11192;
	bfe.u32 	%r11193, %r11189, 16, 8;
	cvt.u16.u32 	%rs10562, %r11193;
	bfe.u32 	%r11194, %r11189, 24, 8;
	cvt.u16.u32 	%rs10563, %r11194;
	bfe.u32 	%r11195, %r11190, 0, 8;
	cvt.u16.u32 	%rs10564, %r11195;
	bfe.u32 	%r11196, %r11190, 8, 8;
	cvt.u16.u32 	%rs10565, %r11196;
	bfe.u32 	%r11197, %r11190, 16, 8;
	cvt.u16.u32 	%rs10566, %r11197;
	bfe.u32 	%r11198, %r11190, 24, 8;
	cvt.u16.u32 	%rs10567, %r11198;
	ld.local.v2.u8 	{%rs10568, %rs10569}, [%rd21+48];
	bra.uni 	$L__BB9_505;
$L__BB9_456:
	and.b16  	%rs7219, %rs10521, 255;
	setp.eq.s16 	%p1815, %rs7219, 0;
	mov.b32 	%r12155, 1;
	@%p1815 bra 	$L__BB9_452;
	and.b16  	%rs7220, %rs10522, 255;
	setp.eq.s16 	%p1816, %rs7220, 0;
	mov.b32 	%r12155, 2;
	@%p1816 bra 	$L__BB9_452;
	and.b16  	%rs7221, %rs10523, 255;
	setp.eq.s16 	%p1817, %rs7221, 0;
	mov.b32 	%r12155, 3;
	@%p1817 bra 	$L__BB9_452;
	and.b16  	%rs7222, %rs10524, 255;
	setp.eq.s16 	%p1818, %rs7222, 0;
	mov.b32 	%r12155, 4;
	@%p1818 bra 	$L__BB9_452;
	and.b16  	%rs7223, %rs10525, 255;
	setp.eq.s16 	%p1819, %rs7223, 0;
	mov.b32 	%r12155, 5;
	@%p1819 bra 	$L__BB9_452;
	and.b16  	%rs7224, %rs10526, 255;
	setp.eq.s16 	%p1820, %rs7224, 0;
	mov.b32 	%r12155, 6;
	@%p1820 bra 	$L__BB9_452;
	and.b16  	%rs7225, %rs10527, 255;
	setp.eq.s16 	%p1821, %rs7225, 0;
	mov.b32 	%r12155, 7;
	@%p1821 bra 	$L__BB9_452;
	and.b16  	%rs7226, %rs10528, 255;
	setp.eq.s16 	%p1822, %rs7226, 0;
	mov.b32 	%r12155, 8;
	@%p1822 bra 	$L__BB9_452;
	and.b16  	%rs7227, %rs10529, 255;
	setp.eq.s16 	%p1823, %rs7227, 0;
	mov.b32 	%r12155, 9;
	@%p1823 bra 	$L__BB9_452;
	and.b16  	%rs7228, %rs10530, 255;
	setp.eq.s16 	%p1824, %rs7228, 0;
	mov.b32 	%r12155, 10;
	@%p1824 bra 	$L__BB9_452;
	and.b16  	%rs7229, %rs10531, 255;
	setp.eq.s16 	%p1825, %rs7229, 0;
	mov.b32 	%r12155, 11;
	@%p1825 bra 	$L__BB9_452;
	and.b16  	%rs7230, %rs10532, 255;
	setp.eq.s16 	%p1826, %rs7230, 0;
	mov.b32 	%r12155, 12;
	@%p1826 bra 	$L__BB9_452;
	and.b16  	%rs7231, %rs10533, 255;
	setp.eq.s16 	%p1827, %rs7231, 0;
	mov.b32 	%r12155, 13;
	@%p1827 bra 	$L__BB9_452;
	and.b16  	%rs7232, %rs10534, 255;
	setp.eq.s16 	%p1828, %rs7232, 0;
	mov.b32 	%r12155, 14;
	@%p1828 bra 	$L__BB9_452;
	and.b16  	%rs7233, %rs10535, 255;
	setp.eq.s16 	%p1829, %rs7233, 0;
	mov.b32 	%r12155, 15;
	@%p1829 bra 	$L__BB9_452;
	and.b16  	%rs7234, %rs10536, 255;
	setp.eq.s16 	%p1830, %rs7234, 0;
	mov.b32 	%r12155, 16;
	@%p1830 bra 	$L__BB9_452;
	and.b16  	%rs7235, %rs10537, 255;
	setp.eq.s16 	%p1831, %rs7235, 0;
	mov.b32 	%r12155, 17;
	@%p1831 bra 	$L__BB9_452;
	and.b16  	%rs7236, %rs10538, 255;
	setp.eq.s16 	%p1832, %rs7236, 0;
	mov.b32 	%r12155, 18;
	@%p1832 bra 	$L__BB9_452;
	and.b16  	%rs7237, %rs10539, 255;
	setp.eq.s16 	%p1833, %rs7237, 0;
	mov.b32 	%r12155, 19;
	@%p1833 bra 	$L__BB9_452;
	and.b16  	%rs7238, %rs10540, 255;
	setp.eq.s16 	%p1834, %rs7238, 0;
	mov.b32 	%r12155, 20;
	@%p1834 bra 	$L__BB9_452;
	and.b16  	%rs7239, %rs10541, 255;
	setp.eq.s16 	%p1835, %rs7239, 0;
	mov.b32 	%r12155, 21;
	@%p1835 bra 	$L__BB9_452;
	and.b16  	%rs7240, %rs10542, 255;
	setp.eq.s16 	%p1836, %rs7240, 0;
	mov.b32 	%r12155, 22;
	@%p1836 bra 	$L__BB9_452;
	and.b16  	%rs7241, %rs10543, 255;
	setp.eq.s16 	%p1837, %rs7241, 0;
	mov.b32 	%r12155, 23;
	@%p1837 bra 	$L__BB9_452;
	and.b16  	%rs7242, %rs10544, 255;
	setp.eq.s16 	%p1838, %rs7242, 0;
	mov.b32 	%r12155, 24;
	@%p1838 bra 	$L__BB9_452;
	and.b16  	%rs7243, %rs10545, 255;
	setp.eq.s16 	%p1839, %rs7243, 0;
	mov.b32 	%r12155, 25;
	@%p1839 bra 	$L__BB9_452;
	and.b16  	%rs7244, %rs10546, 255;
	setp.eq.s16 	%p1840, %rs7244, 0;
	mov.b32 	%r12155, 26;
	@%p1840 bra 	$L__BB9_452;
	and.b16  	%rs7245, %rs10547, 255;
	setp.eq.s16 	%p1841, %rs7245, 0;
	mov.b32 	%r12155, 27;
	@%p1841 bra 	$L__BB9_452;
	and.b16  	%rs7246, %rs10548, 255;
	setp.eq.s16 	%p1842, %rs7246, 0;
	mov.b32 	%r12155, 28;
	@%p1842 bra 	$L__BB9_452;
	and.b16  	%rs7247, %rs10549, 255;
	setp.eq.s16 	%p1843, %rs7247, 0;
	mov.b32 	%r12155, 29;
	@%p1843 bra 	$L__BB9_452;
	and.b16  	%rs7248, %rs10550, 255;
	setp.eq.s16 	%p1844, %rs7248, 0;
	mov.b32 	%r12155, 30;
	@%p1844 bra 	$L__BB9_452;
	and.b16  	%rs7249, %rs10551, 255;
	setp.eq.s16 	%p1845, %rs7249, 0;
	mov.b32 	%r12155, 31;
	@%p1845 bra 	$L__BB9_452;
	and.b16  	%rs7250, %rs10552, 255;
	setp.eq.s16 	%p1846, %rs7250, 0;
	mov.b32 	%r12155, 32;
	@%p1846 bra 	$L__BB9_452;
	and.b16  	%rs7251, %rs10553, 255;
	setp.eq.s16 	%p1847, %rs7251, 0;
	mov.b32 	%r12155, 33;
	@%p1847 bra 	$L__BB9_452;
	and.b16  	%rs7252, %rs10554, 255;
	setp.eq.s16 	%p1848, %rs7252, 0;
	mov.b32 	%r12155, 34;
	@%p1848 bra 	$L__BB9_452;
	and.b16  	%rs7253, %rs10555, 255;
	setp.eq.s16 	%p1849, %rs7253, 0;
	mov.b32 	%r12155, 35;
	@%p1849 bra 	$L__BB9_452;
	and.b16  	%rs7254, %rs10556, 255;
	setp.eq.s16 	%p1850, %rs7254, 0;
	mov.b32 	%r12155, 36;
	@%p1850 bra 	$L__BB9_452;
	and.b16  	%rs7255, %rs10557, 255;
	setp.eq.s16 	%p1851, %rs7255, 0;
	mov.b32 	%r12155, 37;
	@%p1851 bra 	$L__BB9_452;
	and.b16  	%rs7256, %rs10558, 255;
	setp.eq.s16 	%p1852, %rs7256, 0;
	mov.b32 	%r12155, 38;
	@%p1852 bra 	$L__BB9_452;
	and.b16  	%rs7257, %rs10559, 255;
	setp.eq.s16 	%p1853, %rs7257, 0;
	mov.b32 	%r12155, 39;
	@%p1853 bra 	$L__BB9_452;
	and.b16  	%rs7258, %rs10560, 255;
	setp.eq.s16 	%p1854, %rs7258, 0;
	mov.b32 	%r12155, 40;
	@%p1854 bra 	$L__BB9_452;
	and.b16  	%rs7259, %rs10561, 255;
	setp.eq.s16 	%p1855, %rs7259, 0;
	mov.b32 	%r12155, 41;
	@%p1855 bra 	$L__BB9_452;
	and.b16  	%rs7260, %rs10562, 255;
	setp.eq.s16 	%p1856, %rs7260, 0;
	mov.b32 	%r12155, 42;
	@%p1856 bra 	$L__BB9_452;
	and.b16  	%rs7261, %rs10563, 255;
	setp.eq.s16 	%p1857, %rs7261, 0;
	mov.b32 	%r12155, 43;
	@%p1857 bra 	$L__BB9_452;
	and.b16  	%rs7262, %rs10564, 255;
	setp.eq.s16 	%p1858, %rs7262, 0;
	mov.b32 	%r12155, 44;
	@%p1858 bra 	$L__BB9_452;
	and.b16  	%rs7263, %rs10565, 255;
	setp.eq.s16 	%p1859, %rs7263, 0;
	mov.b32 	%r12155, 45;
	@%p1859 bra 	$L__BB9_452;
	and.b16  	%rs7264, %rs10566, 255;
	setp.eq.s16 	%p1860, %rs7264, 0;
	mov.b32 	%r12155, 46;
	@%p1860 bra 	$L__BB9_452;
	and.b16  	%rs7265, %rs10567, 255;
	setp.eq.s16 	%p1861, %rs7265, 0;
	mov.b32 	%r12155, 47;
	@%p1861 bra 	$L__BB9_452;
	and.b16  	%rs7266, %rs10568, 255;
	setp.eq.s16 	%p1862, %rs7266, 0;
	mov.b32 	%r12155, 48;
	@%p1862 bra 	$L__BB9_452;
	and.b16  	%rs7267, %rs10569, 255;
	setp.eq.s16 	%p1863, %rs7267, 0;
	mov.b32 	%r12155, 49;
	@%p1863 bra 	$L__BB9_452;
$L__BB9_505:
	add.s32 	%r12160, %r12157, %r147;
	add.f64 	%fd199, %fd42, %fd198;
	ld.shared.v2.b32 	{%r11200, %r11201}, [_ZZN3cub18CUB_300001_SM_10006detail6reduce18DeviceReduceKernelINS2_10policy_hubI4Study8sum_funcE10Policy1000EN6thrust24THRUST_300001_SM_1000_NS6detail15normal_iteratorINSA_10device_ptrIS5_EEEEyS6_S5_N4cuda3std3__410__identityEEEvT0_PT3_T1_NS0_13GridEvenShareISN_EET2_T4_E12temp_storage+264];
	bfe.u32 	%r11202, %r11200, 0, 8;
	cvt.u16.u32 	%rs8340, %r11202;
	ld.shared.v2.b32 	{%r11203, %r11204}, [_ZZN3cub18CUB_300001_SM_10006detail6reduce18DeviceReduceKernelINS2_10policy_hubI4Study8sum_funcE10Policy1000EN6thrust24THRUST_300001_SM_1000_NS6detail15normal_iteratorINSA_10device_ptrIS5_EEEEyS6_S5_N4cuda3std3__410__identityEEEvT0_PT3_T1_NS0_13GridEvenShareISN_EET2_T4_E12temp_storage+272];
	ld.shared.v2.b32 	{%r11205, %r11206}, [_ZZN3cub18CUB_300001_SM_10006detail6reduce18DeviceReduceKernelINS2_10policy_hubI4Study8sum_funcE10Policy1000EN6thrust24THRUST_300001_SM_1000_NS6detail15normal_iteratorINSA_10device_ptrIS5_EEEEyS6_S5_N4cuda3std3__410__identityEEEvT0_PT3_T1_NS0_13GridEvenShareISN_EET2_T4_E12temp_storage+280];
	ld.shared.v2.b32 	{%r11207, %r11208}, [_ZZN3cub18CUB_300001_SM_10006detail6reduce18DeviceReduceKernelINS2_10policy_hubI4Study8sum_funcE10Policy1000EN6thrust24THRUST_300001_SM_1000_NS6detail15normal_iteratorINSA_10device_ptrIS5_EEEEyS6_S5_N4cuda3std3__410__identityEEEvT0_PT3_T1_NS0_13GridEvenShareISN_EET2_T4_E12temp_storage+288];
	ld.shared.v2.b32 	{%r11209, %r11210}, [_ZZN3cub18CUB_300001_SM_10006detail6reduce18DeviceReduceKernelINS2_10policy_hubI4Study8sum_funcE10Policy1000EN6thrust24THRUST_300001_SM_1000_NS6detail15normal_iteratorINSA_10device_ptrIS5_EEEEyS6_S5_N4cuda3std3__410__identityEEEvT0_PT3_T1_NS0_13GridEvenShareISN_EET2_T4_E12temp_storage+296];
	ld.shared.v2.b32 	{%r11211, %r11212}, [_ZZN3cub18CUB_300001_SM_10006detail6reduce18DeviceReduceKernelINS2_10policy_hubI4Study8sum_funcE10Policy1000EN6thrust24THRUST_300001_SM_1000_NS6detail15normal_iteratorINSA_10device_ptrIS5_EEEEyS6_S5_N4cuda3std3__410__identityEEEvT0_PT3_T1_NS0_13GridEvenShareISN_EET2_T4_E12temp_storage+304];
	ld.shared.v2.u8 	{%rs7269, %rs7270}, [_ZZN3cub18CUB_300001_SM_10006detail6reduce18DeviceReduceKernelINS2_10policy_hubI4Study8sum_funcE10Policy1000EN6thrust24THRUST_300001_SM_1000_NS6detail15normal_iteratorINSA_10device_ptrIS5_EEEEyS6_S5_N4cuda3std3__410__identityEEEvT0_PT3_T1_NS0_13GridEvenShareISN_EET2_T4_E12temp_storage+312];
	ld.shared.u32 	%r154, [_ZZN3cub18CUB_300001_SM_10006detail6reduce18DeviceReduceKernelINS2_10policy_hubI4Study8sum_funcE10Policy1000EN6thrust24THRUST_300001_SM_1000_NS6detail15normal_iteratorINSA_10device_ptrIS5_EEEEyS6_S5_N4cuda3std3__410__identityEEEvT0_PT3_T1_NS0_13GridEvenShareISN_EET2_T4_E12temp_storage+316];
	ld.shared.f64 	%fd46, [_ZZN3cub18CUB_300001_SM_10006detail6reduce18DeviceReduceKernelINS2_10policy_hubI4Study8sum_funcE10Policy1000EN6thrust24THRUST_300001_SM_1000_NS6detail15normal_iteratorINSA_10device_ptrIS5_EEEEyS6_S5_N4cuda3std3__410__identityEEEvT0_PT3_T1_NS0_13GridEvenShareISN_EET2_T4_E12temp_storage+320];
	add.u64 	%rd23, %SPL, 0;
	add.u64 	%rd24, %SPL, 64;
	and.b16  	%rs7271, %rs10520, 255;
	cvt.u32.u16 	%r11213, %rs10527;
	cvt.u32.u16 	%r11214, %rs10526;
	prmt.b32 	%r11215, %r11214, %r11213, 0x3340U;
	cvt.u32.u16 	%r11216, %rs10525;
	cvt.u32.u16 	%r11217, %rs10524;
	prmt.b32 	%r11218, %r11217, %r11216, 0x3340U;
	prmt.b32 	%r11219, %r11218, %r11215, 0x5410U;
	cvt.u32.u16 	%r11220, %rs10523;
	cvt.u32.u16 	%r11221, %rs10522;
	prmt.b32 	%r11222, %r11221, %r11220, 0x3340U;
	cvt.u32.u16 	%r11223, %rs10521;
	cvt.u32.u16 	%r11224, %rs10520;
	prmt.b32 	%r11225, %r11224, %r11223, 0x3340U;
	prmt.b32 	%r11226, %r11225, %r11222, 0x5410U;
	st.local.v2.b32 	[%rd23], {%r11226, %r11219};
	cvt.u32.u16 	%r11227, %rs10535;
	cvt.u32.u16 	%r11228, %rs10534;
	prmt.b32 	%r11229, %r11228, %r11227, 0x3340U;
	cvt.u32.u16 	%r11230, %rs10533;
	cvt.u32.u16 	%r11231, %rs10532;
	prmt.b32 	%r11232, %r11231, %r11230, 0x3340U;
	prmt.b32 	%r11233, %r11232, %r11229, 0x5410U;
	cvt.u32.u16 	%r11234, %rs10531;
	cvt.u32.u16 	%r11235, %rs10530;
	prmt.b32 	%r11236, %r11235, %r11234, 0x3340U;
	cvt.u32.u16 	%r11237, %rs10529;
	cvt.u32.u16 	%r11238, %rs10528;
	prmt.b32 	%r11239, %r11238, %r11237, 0x3340U;
	prmt.b32 	%r11240, %r11239, %r11236, 0x5410U;
	st.local.v2.b32 	[%rd23+8], {%r11240, %r11233};
	cvt.u32.u16 	%r11241, %rs10543;
	cvt.u32.u16 	%r11242, %rs10542;
	prmt.b32 	%r11243, %r11242, %r11241, 0x3340U;
	cvt.u32.u16 	%r11244, %rs10541;
	cvt.u32.u16 	%r11245, %rs10540;
	prmt.b32 	%r11246, %r11245, %r11244, 0x3340U;
	prmt.b32 	%r11247, %r11246, %r11243, 0x5410U;
	cvt.u32.u16 	%r11248, %rs10539;
	cvt.u32.u16 	%r11249, %rs10538;
	prmt.b32 	%r11250, %r11249, %r11248, 0x3340U;
	cvt.u32.u16 	%r11251, %rs10537;
	cvt.u32.u16 	%r11252, %rs10536;
	prmt.b32 	%r11253, %r11252, %r11251, 0x3340U;
	prmt.b32 	%r11254, %r11253, %r11250, 0x5410U;
	st.local.v2.b32 	[%rd23+16], {%r11254, %r11247};
	cvt.u32.u16 	%r11255, %rs10551;
	cvt.u32.u16 	%r11256, %rs10550;
	prmt.b32 	%r11257, %r11256, %r11255, 0x3340U;
	cvt.u32.u16 	%r11258, %rs10549;
	cvt.u32.u16 	%r11259, %rs10548;
	prmt.b32 	%r11260, %r11259, %r11258, 0x3340U;
	prmt.b32 	%r11261, %r11260, %r11257, 0x5410U;
	cvt.u32.u16 	%r11262, %rs10547;
	cvt.u32.u16 	%r11263, %rs10546;
	prmt.b32 	%r11264, %r11263, %r11262, 0x3340U;
	cvt.u32.u16 	%r11265, %rs10545;
	cvt.u32.u16 	%r11266, %rs10544;
	prmt.b32 	%r11267, %r11266, %r11265, 0x3340U;
	prmt.b32 	%r11268, %r11267, %r11264, 0x5410U;
	st.local.v2.b32 	[%rd23+24], {%r11268, %r11261};
	cvt.u32.u16 	%r11269, %rs10559;
	cvt.u32.u16 	%r11270, %rs10558;
	prmt.b32 	%r11271, %r11270, %r11269, 0x3340U;
	cvt.u32.u16 	%r11272, %rs10557;
	cvt.u32.u16 	%r11273, %rs10556;
	prmt.b32 	%r11274, %r11273, %r11272, 0x3340U;
	prmt.b32 	%r11275, %r11274, %r11271, 0x5410U;
	cvt.u32.u16 	%r11276, %rs10555;
	cvt.u32.u16 	%r11277, %rs10554;
	prmt.b32 	%r11278, %r11277, %r11276, 0x3340U;
	cvt.u32.u16 	%r11279, %rs10553;
	cvt.u32.u16 	%r11280, %rs10552;
	prmt.b32 	%r11281, %r11280, %r11279, 0x3340U;
	prmt.b32 	%r11282, %r11281, %r11278, 0x5410U;
	st.local.v2.b32 	[%rd23+32], {%r11282, %r11275};
	cvt.u32.u16 	%r11283, %rs10567;
	cvt.u32.u16 	%r11284, %rs10566;
	prmt.b32 	%r11285, %r11284, %r11283, 0x3340U;
	cvt.u32.u16 	%r11286, %rs10565;
	cvt.u32.u16 	%r11287, %rs10564;
	prmt.b32 	%r11288, %r11287, %r11286, 0x3340U;
	prmt.b32 	%r11289, %r11288, %r11285, 0x5410U;
	cvt.u32.u16 	%r11290, %rs10563;
	cvt.u32.u16 	%r11291, %rs10562;
	prmt.b32 	%r11292, %r11291, %r11290, 0x3340U;
	cvt.u32.u16 	%r11293, %rs10561;
	cvt.u32.u16 	%r11294, %rs10560;
	prmt.b32 	%r11295, %r11294, %r11293, 0x3340U;
	prmt.b32 	%r11296, %r11295, %r11292, 0x5410U;
	st.local.v2.b32 	[%rd23+40], {%r11296, %r11289};
	st.local.v2.u8 	[%rd23+48], {%rs10568, %rs10569};
	st.local.u32 	[%rd23+52], %r12160;
	st.local.f64 	[%rd23+56], %fd199;
	st.local.v2.b32 	[%rd24], {%r11200, %r11201};
	st.local.v2.b32 	[%rd24+8], {%r11203, %r11204};
	st.local.v2.b32 	[%rd24+16], {%r11205, %r11206};
	st.local.v2.b32 	[%rd24+24], {%r11207, %r11208};
	st.local.v2.b32 	[%rd24+32], {%r11209, %r11210};
	st.local.v2.b32 	[%rd24+40], {%r11211, %r11212};
	st.local.v2.u8 	[%rd24+48], {%rs7269, %rs7270};
	st.local.u32 	[%rd24+52], %r154;
	st.local.f64 	[%rd24+56], %fd46;
	setp.ne.s16 	%p1866, %rs7271, 0;
	mov.b32 	%r12158, 0;
	@%p1866 bra 	$L__BB9_510;
$L__BB9_506:
	and.b16  	%rs7321, %rs8340, 255;
	setp.eq.s16 	%p1916, %rs7321, 0;
	@%p1916 bra 	$L__BB9_559;
	mov.b32 	%r12159, 0;
$L__BB9_508:
	add.s32 	%r11347, %r12159, %r12158;
	cvt.u64.u32 	%rd360, %r11347;
	add.s64 	%rd361, %rd23, %rd360;
	st.local.u8 	[%rd361], %rs8340;
	add.s32 	%r157, %r12159, 1;
	cvt.u64.u32 	%rd362, %r12159;
	add.s64 	%rd363, %rd24, %rd362;
	ld.local.u8 	%rs8340, [%rd363+1];
	setp.ne.s16 	%p1917, %rs8340, 0;
	mov.u32 	%r12159, %r157;
	@%p1917 bra 	$L__BB9_508;
	ld.local.u32 	%r12160, [%rd23+52];
	ld.local.f64 	%fd199, [%rd23+56];
	ld.local.v2.b32 	{%r11348, %r11349}, [%rd23];
	bfe.u32 	%r11350, %r11348, 0, 8;
	cvt.u16.u32 	%rs10520, %r11350;
	bfe.u32 	%r11351, %r11348, 8, 8;
	cvt.u16.u32 	%rs10521, %r11351;
	bfe.u32 	%r11352, %r11348, 16, 8;
	cvt.u16.u32 	%rs10522, %r11352;
	bfe.u32 	%r11353, %r11348, 24, 8;
	cvt.u16.u32 	%rs10523, %r11353;
	bfe.u32 	%r11354, %r11349, 0, 8;
	cvt.u16.u32 	%rs10524, %r11354;
	bfe.u32 	%r11355, %r11349, 8, 8;
	cvt.u16.u32 	%rs10525, %r11355;
	bfe.u32 	%r11356, %r11349, 16, 8;
	cvt.u16.u32 	%rs10526, %r11356;
	bfe.u32 	%r11357, %r11349, 24, 8;
	cvt.u16.u32 	%rs10527, %r11357;
	ld.local.v2.b32 	{%r11358, %r11359}, [%rd23+8];
	bfe.u32 	%r11360, %r11358, 0, 8;
	cvt.u16.u32 	%rs10528, %r11360;
	bfe.u32 	%r11361, %r11358, 8, 8;
	cvt.u16.u32 	%rs10529, %r11361;
	bfe.u32 	%r11362, %r11358, 16, 8;
	cvt.u16.u32 	%rs10530, %r11362;
	bfe.u32 	%r11363, %r11358, 24, 8;
	cvt.u16.u32 	%rs10531, %r11363;
	bfe.u32 	%r11364, %r11359, 0, 8;
	cvt.u16.u32 	%rs10532, %r11364;
	bfe.u32 	%r11365, %r11359, 8, 8;
	cvt.u16.u32 	%rs10533, %r11365;
	bfe.u32 	%r11366, %r11359, 16, 8;
	cvt.u16.u32 	%rs10534, %r11366;
	bfe.u32 	%r11367, %r11359, 24, 8;
	cvt.u16.u32 	%rs10535, %r11367;
	ld.local.v2.b32 	{%r11368, %r11369}, [%rd23+16];
	bfe.u32 	%r11370, %r11368, 0, 8;
	cvt.u16.u32 	%rs10536, %r11370;
	bfe.u32 	%r11371, %r11368, 8, 8;
	cvt.u16.u32 	%rs10537, %r11371;
	bfe.u32 	%r11372, %r11368, 16, 8;
	cvt.u16.u32 	%rs10538, %r11372;
	bfe.u32 	%r11373, %r11368, 24, 8;
	cvt.u16.u32 	%rs10539, %r11373;
	bfe.u32 	%r11374, %r11369, 0, 8;
	cvt.u16.u32 	%rs10540, %r11374;
	bfe.u32 	%r11375, %r11369, 8, 8;
	cvt.u16.u32 	%rs10541, %r11375;
	bfe.u32 	%r11376, %r11369, 16, 8;
	cvt.u16.u32 	%rs10542, %r11376;
	bfe.u32 	%r11377, %r11369, 24, 8;
	cvt.u16.u32 	%rs10543, %r11377;
	ld.local.v2.b32 	{%r11378, %r11379}, [%rd23+24];
	bfe.u32 	%r11380, %r11378, 0, 8;
	cvt.u16.u32 	%rs10544, %r11380;
	bfe.u32 	%r11381, %r11378, 8, 8;
	cvt.u16.u32 	%rs10545, %r11381;
	bfe.u32 	%r11382, %r11378, 16, 8;
	cvt.u16.u32 	%rs10546, %r11382;
	bfe.u32 	%r11383, %r11378, 24, 8;
	cvt.u16.u32 	%rs10547, %r11383;
	bfe.u32 	%r11384, %r11379, 0, 8;
	cvt.u16.u32 	%rs10548, %r11384;
	bfe.u32 	%r11385, %r11379, 8, 8;
	cvt.u16.u32 	%rs10549, %r11385;
	bfe.u32 	%r11386, %r11379, 16, 8;
	cvt.u16.u32 	%rs10550, %r11386;
	bfe.u32 	%r11387, %r11379, 24, 8;
	cvt.u16.u32 	%rs10551, %r11387;
	ld.local.v2.b32 	{%r11388, %r11389}, [%rd23+32];
	bfe.u32 	%r11390, %r11388, 0, 8;
	cvt.u16.u32 	%rs10552, %r11390;
	bfe.u32 	%r11391, %r11388, 8, 8;
	cvt.u16.u32 	%rs10553, %r11391;
	bfe.u32 	%r11392, %r11388, 16, 8;
	cvt.u16.u32 	%rs10554, %r11392;
	bfe.u32 	%r11393, %r11388, 24, 8;
	cvt.u16.u32 	%rs10555, %r11393;
	bfe.u32 	%r11394, %r11389, 0, 8;
	cvt.u16.u32 	%rs10556, %r11394;
	bfe.u32 	%r11395, %r11389, 8, 8;
	cvt.u16.u32 	%rs10557, %r11395;
	bfe.u32 	%r11396, %r11389, 16, 8;
	cvt.u16.u32 	%rs10558, %r11396;
	bfe.u32 	%r11397, %r11389, 24, 8;
	cvt.u16.u32 	%rs10559, %r11397;
	ld.local.v2.b32 	{%r11398, %r11399}, [%rd23+40];
	bfe.u32 	%r11400, %r11398, 0, 8;
	cvt.u16.u32 	%rs10560, %r11400;
	bfe.u32 	%r11401, %r11398, 8, 8;
	cvt.u16.u32 	%rs10561, %r11401;
	bfe.u32 	%r11402, %r11398, 16, 8;
	cvt.u16.u32 	%rs10562, %r11402;
	bfe.u32 	%r11403, %r11398, 24, 8;
	cvt.u16.u32 	%rs10563, %r11403;
	bfe.u32 	%r11404, %r11399, 0, 8;
	cvt.u16.u32 	%rs10564, %r11404;
	bfe.u32 	%r11405, %r11399, 8, 8;
	cvt.u16.u32 	%rs10565, %r11405;
	bfe.u32 	%r11406, %r11399, 16, 8;
	cvt.u16.u32 	%rs10566, %r11406;
	bfe.u32 	%r11407, %r11399, 24, 8;
	cvt.u16.u32 	%rs10567, %r11407;
	ld.local.v2.u8 	{%rs10568, %rs10569}, [%rd23+48];
	bra.uni 	$L__BB9_559;
$L__BB9_510:
	and.b16  	%rs7272, %rs10521, 255;
	setp.eq.s16 	%p1867, %rs7272, 0;
	mov.b32 	%r12158, 1;
	@%p1867 bra 	$L__BB9_506;
	and.b16  	%rs7273, %rs10522, 255;
	setp.eq.s16 	%p1868, %rs7273, 0;
	mov.b32 	%r12158, 2;
	@%p1868 bra 	$L__BB9_506;
	and.b16  	%rs7274, %rs10523, 255;
	setp.eq.s16 	%p1869, %rs7274, 0;
	mov.b32 	%r12158, 3;
	@%p1869 bra 	$L__BB9_506;
	and.b16  	%rs7275, %rs10524, 255;
	setp.eq.s16 	%p1870, %rs7275, 0;
	mov.b32 	%r12158, 4;
	@%p1870 bra 	$L__BB9_506;
	and.b16  	%rs7276, %rs10525, 255;
	setp.eq.s16 	%p1871, %rs7276, 0;
	mov.b32 	%r12158, 5;
	@%p1871 bra 	$L__BB9_506;
	and.b16  	%rs7277, %rs10526, 255;
	setp.eq.s16 	%p1872, %rs7277, 0;
	mov.b32 	%r12158, 6;
	@%p1872 bra 	$L__BB9_506;
	and.b16  	%rs7278, %rs10527, 255;
	setp.eq.s16 	%p1873, %rs7278, 0;
	mov.b32 	%r12158, 7;
	@%p1873 bra 	$L__BB9_506;
	and.b16  	%rs7279, %rs10528, 255;
	setp.eq.s16 	%p1874, %rs7279, 0;
	mov.b32 	%r12158, 8;
	@%p1874 bra 	$L__BB9_506;
	and.b16  	%rs7280, %rs10529, 255;
	setp.eq.s16 	%p1875, %rs7280, 0;
	mov.b32 	%r12158, 9;
	@%p1875 bra 	$L__BB9_506;
	and.b16  	%rs7281, %rs10530, 255;
	setp.eq.s16 	%p1876, %rs7281, 0;
	mov.b32 	%r12158, 10;
	@%p1876 bra 	$L__BB9_506;
	and.b16  	%rs7282, %rs10531, 255;
	setp.eq.s16 	%p1877, %rs7282, 0;
	mov.b32 	%r12158, 11;
	@%p1877 bra 	$L__BB9_506;
	and.b16  	%rs7283, %rs10532, 255;
	setp.eq.s16 	%p1878, %rs7283, 0;
	mov.b32 	%r12158, 12;
	@%p1878 bra 	$L__BB9_506;
	and.b16  	%rs7284, %rs10533, 255;
	setp.eq.s16 	%p1879, %rs7284, 0;
	mov.b32 	%r12158, 13;
	@%p1879 bra 	$L__BB9_506;
	and.b16  	%rs7285, %rs10534, 255;
	setp.eq.s16 	%p1880, %rs7285, 0;
	mov.b32 	%r12158, 14;
	@%p1880 bra 	$L__BB9_506;
	and.b16  	%rs7286, %rs10535, 255;
	setp.eq.s16 	%p1881, %rs7286, 0;
	mov.b32 	%r12158, 15;
	@%p1881 bra 	$L__BB9_506;
	and.b16  	%rs7287, %rs10536, 255;
	setp.eq.s16 	%p1882, %rs7287, 0;
	mov.b32 	%r12158, 16;
	@%p1882 bra 	$L__BB9_506;
	and.b16  	%rs7288, %rs10537, 255;
	setp.eq.s16 	%p1883, %rs7288, 0;
	mov.b32 	%r12158, 17;
	@%p1883 bra 	$L__BB9_506;
	and.b16  	%rs7289, %rs10538, 255;
	setp.eq.s16 	%p1884, %rs7289, 0;
	mov.b32 	%r12158, 18;
	@%p1884 bra 	$L__BB9_506;
	and.b16  	%rs7290, %rs10539, 255;
	setp.eq.s16 	%p1885, %rs7290, 0;
	mov.b32 	%r12158, 19;
	@%p1885 bra 	$L__BB9_506;
	and.b16  	%rs7291, %rs10540, 255;
	setp.eq.s16 	%p1886, %rs7291, 0;
	mov.b32 	%r12158, 20;
	@%p1886 bra 	$L__BB9_506;
	and.b16  	%rs7292, %rs10541, 255;
	setp.eq.s16 	%p1887, %rs7292, 0;
	mov.b32 	%r12158, 21;
	@%p1887 bra 	$L__BB9_506;
	and.b16  	%rs7293, %rs10542, 255;
	setp.eq.s16 	%p1888, %rs7293, 0;
	mov.b32 	%r12158, 22;
	@%p1888 bra 	$L__BB9_506;
	and.b16  	%rs7294, %rs10543, 255;
	setp.eq.s16 	%p1889, %rs7294, 0;
	mov.b32 	%r12158, 23;
	@%p1889 bra 	$L__BB9_506;
	and.b16  	%rs7295, %rs10544, 255;
	setp.eq.s16 	%p1890, %rs7295, 0;
	mov.b32 	%r12158, 24;
	@%p1890 bra 	$L__BB9_506;
	and.b16  	%rs7296, %rs10545, 255;
	setp.eq.s16 	%p1891, %rs7296, 0;
	mov.b32 	%r12158, 25;
	@%p1891 bra 	$L__BB9_506;
	and.b16  	%rs7297, %rs10546, 255;
	setp.eq.s16 	%p1892, %rs7297, 0;
	mov.b32 	%r12158, 26;
	@%p1892 bra 	$L__BB9_506;
	and.b16  	%rs7298, %rs10547, 255;
	setp.eq.s16 	%p1893, %rs7298, 0;
	mov.b32 	%r12158, 27;
	@%p1893 bra 	$L__BB9_506;
	and.b16  	%rs7299, %rs10548, 255;
	setp.eq.s16 	%p1894, %rs7299, 0;
	mov.b32 	%r12158, 28;
	@%p1894 bra 	$L__BB9_506;
	and.b16  	%rs7300, %rs10549, 255;
	setp.eq.s16 	%p1895, %rs7300, 0;
	mov.b32 	%r12158, 29;
	@%p1895 bra 	$L__BB9_506;
	and.b16  	%rs7301, %rs10550, 255;
	setp.eq.s16 	%p1896, %rs7301, 0;
	mov.b32 	%r12158, 30;
	@%p1896 bra 	$L__BB9_506;
	and.b16  	%rs7302, %rs10551, 255;
	setp.eq.s16 	%p1897, %rs7302, 0;
	mov.b32 	%r12158, 31;
	@%p1897 bra 	$L__BB9_506;
	and.b16  	%rs7303, %rs10552, 255;
	setp.eq.s16 	%p1898, %rs7303, 0;
	mov.b32 	%r12158, 32;
	@%p1898 bra 	$L__BB9_506;
	and.b16  	%rs7304, %rs10553, 255;
	setp.eq.s16 	%p1899, %rs7304, 0;
	mov.b32 	%r12158, 33;
	@%p1899 bra 	$L__BB9_506;
	and.b16  	%rs7305, %rs10554, 255;
	setp.eq.s16 	%p1900, %rs7305, 0;
	mov.b32 	%r12158, 34;
	@%p1900 bra 	$L__BB9_506;
	and.b16  	%rs7306, %rs10555, 255;
	setp.eq.s16 	%p1901, %rs7306, 0;
	mov.b32 	%r12158, 35;
	@%p1901 bra 	$L__BB9_506;
	and.b16  	%rs7307, %rs10556, 255;
	setp.eq.s16 	%p1902, %rs7307, 0;
	mov.b32 	%r12158, 36;
	@%p1902 bra 	$L__BB9_506;
	and.b16  	%rs7308, %rs10557, 255;
	setp.eq.s16 	%p1903, %rs7308, 0;
	mov.b32 	%r12158, 37;
	@%p1903 bra 	$L__BB9_506;
	and.b16  	%rs7309, %rs10558, 255;
	setp.eq.s16 	%p1904, %rs7309, 0;
	mov.b32 	%r12158, 38;
	@%p1904 bra 	$L__BB9_506;
	and.b16  	%rs7310, %rs10559, 255;
	setp.eq.s16 	%p1905, %rs7310, 0;
	mov.b32 	%r12158, 39;
	@%p1905 bra 	$L__BB9_506;
	and.b16  	%rs7311, %rs10560, 255;
	setp.eq.s16 	%p1906, %rs7311, 0;
	mov.b32 	%r12158, 40;
	@%p1906 bra 	$L__BB9_506;
	and.b16  	%rs7312, %rs10561, 255;
	setp.eq.s16 	%p1907, %rs7312, 0;
	mov.b32 	%r12158, 41;
	@%p1907 bra 	$L__BB9_506;
	and.b16  	%rs7313, %rs10562, 255;
	setp.eq.s16 	%p1908, %rs7313, 0;
	mov.b32 	%r12158, 42;
	@%p1908 bra 	$L__BB9_506;
	and.b16  	%rs7314, %rs10563, 255;
	setp.eq.s16 	%p1909, %rs7314, 0;
	mov.b32 	%r12158, 43;
	@%p1909 bra 	$L__BB9_506;
	and.b16  	%rs7315, %rs10564, 255;
	setp.eq.s16 	%p1910, %rs7315, 0;
	mov.b32 	%r12158, 44;
	@%p1910 bra 	$L__BB9_506;
	and.b16  	%rs7316, %rs10565, 255;
	setp.eq.s16 	%p1911, %rs7316, 0;
	mov.b32 	%r12158, 45;
	@%p1911 bra 	$L__BB9_506;
	and.b16  	%rs7317, %rs10566, 255;
	setp.eq.s16 	%p1912, %rs7317, 0;
	mov.b32 	%r12158, 46;
	@%p1912 bra 	$L__BB9_506;
	and.b16  	%rs7318, %rs10567, 255;
	setp.eq.s16 	%p1913, %rs7318, 0;
	mov.b32 	%r12158, 47;
	@%p1913 bra 	$L__BB9_506;
	and.b16  	%rs7319, %rs10568, 255;
	setp.eq.s16 	%p1914, %rs7319, 0;
	mov.b32 	%r12158, 48;
	@%p1914 bra 	$L__BB9_506;
	and.b16  	%rs7320, %rs10569, 255;
	setp.eq.s16 	%p1915, %rs7320, 0;
	mov.b32 	%r12158, 49;
	@%p1915 bra 	$L__BB9_506;
$L__BB9_559:
	add.s32 	%r12163, %r12160, %r154;
	add.f64 	%fd200, %fd46, %fd199;
	ld.shared.v2.b32 	{%r11409, %r11410}, [_ZZN3cub18CUB_300001_SM_10006detail6reduce18DeviceReduceKernelINS2_10policy_hubI4Study8sum_funcE10Policy1000EN6thrust24THRUST_300001_SM_1000_NS6detail15normal_iteratorINSA_10device_ptrIS5_EEEEyS6_S5_N4cuda3std3__410__identityEEEvT0_PT3_T1_NS0_13GridEvenShareISN_EET2_T4_E12temp_storage+328];
	bfe.u32 	%r11411, %r11409, 0, 8;
	cvt.u16.u32 	%rs8391, %r11411;
	ld.shared.v2.b32 	{%r11412, %r11413}, [_ZZN3cub18CUB_300001_SM_10006detail6reduce18DeviceReduceKernelINS2_10policy_hubI4Study8sum_funcE10Policy1000EN6thrust24THRUST_300001_SM_1000_NS6detail15normal_iteratorINSA_10device_ptrIS5_EEEEyS6_S5_N4cuda3std3__410__identityEEEvT0_PT3_T1_NS0_13GridEvenShareISN_EET2_T4_E12temp_storage+336];
	ld.shared.v2.b32 	{%r11414, %r11415}, [_ZZN3cub18CUB_300001_SM_10006detail6reduce18DeviceReduceKernelINS2_10policy_hubI4Study8sum_funcE10Policy1000EN6thrust24THRUST_300001_SM_1000_NS6detail15normal_iteratorINSA_10device_ptrIS5_EEEEyS6_S5_N4cuda3std3__410__identityEEEvT0_PT3_T1_NS0_13GridEvenShareISN_EET2_T4_E12temp_storage+344];
	ld.shared.v2.b32 	{%r11416, %r11417}, [_ZZN3cub18CUB_300001_SM_10006detail6reduce18DeviceReduceKernelINS2_10policy_hubI4Study8sum_funcE10Policy1000EN6thrust24THRUST_300001_SM_1000_NS6detail15normal_iteratorINSA_10device_ptrIS5_EEEEyS6_S5_N4cuda3std3__410__identityEEEvT0_PT3_T1_NS0_13GridEvenShareISN_EET2_T4_E12temp_storage+352];
	ld.shared.v2.b32 	{%r11418, %r11419}, [_ZZN3cub18CUB_300001_SM_10006detail6reduce18DeviceReduceKernelINS2_10policy_hubI4Study8sum_funcE10Policy1000EN6thrust24THRUST_300001_SM_1000_NS6detail15normal_iteratorINSA_10device_ptrIS5_EEEEyS6_S5_N4cuda3std3__410__identityEEEvT0_PT3_T1_NS0_13GridEvenShareISN_EET2_T4_E12temp_storage+360];
	ld.shared.v2.b32 	{%r11420, %r11421}, [_ZZN3cub18CUB_300001_SM_10006detail6reduce18DeviceReduceKernelINS2_10policy_hubI4Study8sum_funcE10Policy1000EN6thrust24THRUST_300001_SM_1000_NS6detail15normal_iteratorINSA_10device_ptrIS5_EEEEyS6_S5_N4cuda3std3__410__identityEEEvT0_PT3_T1_NS0_13GridEvenShareISN_EET2_T4_E12temp_storage+368];
	ld.shared.v2.u8 	{%rs7322, %rs7323}, [_ZZN3cub18CUB_300001_SM_10006detail6reduce18DeviceReduceKernelINS2_10policy_hubI4Study8sum_funcE10Policy1000EN6thrust24THRUST_300001_SM_1000_NS6detail15normal_iteratorINSA_10device_ptrIS5_EEEEyS6_S5_N4cuda3std3__410__identityEEEvT0_PT3_T1_NS0_13GridEvenShareISN_EET2_T4_E12temp_storage+376];
	ld.shared.u32 	%r161, [_ZZN3cub18CUB_300001_SM_10006detail6reduce18DeviceReduceKernelINS2_10policy_hubI4Study8sum_funcE10Policy1000EN6thrust24THRUST_300001_SM_1000_NS6detail15normal_iteratorINSA_10device_ptrIS5_EEEEyS6_S5_N4cuda3std3__410__identityEEEvT0_PT3_T1_NS0_13GridEvenShareISN_EET2_T4_E12temp_storage+380];
	ld.shared.f64 	%fd50, [_ZZN3cub18CUB_300001_SM_10006detail6reduce18DeviceReduceKernelINS2_10policy_hubI4Study8sum_funcE10Policy1000EN6thrust24THRUST_300001_SM_1000_NS6detail15normal_iteratorINSA_10device_ptrIS5_EEEEyS6_S5_N4cuda3std3__410__identityEEEvT0_PT3_T1_NS0_13GridEvenShareISN_EET2_T4_E12temp_storage+384];
	add.u64 	%rd25, %SPL, 0;
	add.u64 	%rd26, %SPL, 64;
	and.b16  	%rs7324, %rs10520, 255;
	cvt.u32.u16 	%r11422, %rs10527;
	cvt.u32.u16 	%r11423, %rs10526;
	prmt.b32 	%r11424, %r11423, %r11422, 0x3340U;
	cvt.u32.u16 	%r11425, %rs10525;
	cvt.u32.u16 	%r11426, %rs10524;
	prmt.b32 	%r11427, %r11426, %r11425, 0x3340U;
	prmt.b32 	%r11428, %r11427, %r11424, 0x5410U;
	cvt.u32.u16 	%r11429, %rs10523;
	cvt.u32.u16 	%r11430, %rs10522;
	prmt.b32 	%r11431, %r11430, %r11429, 0x3340U;
	cvt.u32.u16 	%r11432, %rs10521;
	cvt.u32.u16 	%r11433, %rs10520;
	prmt.b32 	%r11434, %r11433, %r11432, 0x3340U;
	prmt.b32 	%r11435, %r11434, %r11431, 0x5410U;
	st.local.v2.b32 	[%rd25], {%r11435, %r11428};
	cvt.u32.u16 	%r11436, %rs10535;
	cvt.u32.u16 	%r11437, %rs10534;
	prmt.b32 	%r11438, %r11437, %r11436, 0x3340U;
	cvt.u32.u16 	%r11439, %rs10533;
	cvt.u32.u16 	%r11440, %rs10532;
	prmt.b32 	%r11441, %r11440, %r11439, 0x3340U;
	prmt.b32 	%r11442, %r11441, %r11438, 0x5410U;
	cvt.u32.u16 	%r11443, %rs10531;
	cvt.u32.u16 	%r11444, %rs10530;
	prmt.b32 	%r11445, %r11444, %r11443, 0x3340U;
	cvt.u32.u16 	%r11446, %rs10529;
	cvt.u32.u16 	%r11447, %rs10528;
	prmt.b32 	%r11448, %r11447, %r11446, 0x3340U;
	prmt.b32 	%r11449, %r11448, %r11445, 0x5410U;
	st.local.v2.b32 	[%rd25+8], {%r11449, %r11442};
	cvt.u32.u16 	%r11450, %rs10543;
	cvt.u32.u16 	%r11451, %rs10542;
	prmt.b32 	%r11452, %r11451, %r11450, 0x3340U;
	cvt.u32.u16 	%r11453, %rs10541;
	cvt.u32.u16 	%r11454, %rs10540;
	prmt.b32 	%r11455, %r11454, %r11453, 0x3340U;
	prmt.b32 	%r11456, %r11455, %r11452, 0x5410U;
	cvt.u32.u16 	%r11457, %rs10539;
	cvt.u32.u16 	%r11458, %rs10538;
	prmt.b32 	%r11459, %r11458, %r11457, 0x3340U;
	cvt.u32.u16 	%r11460, %rs10537;
	cvt.u32.u16 	%r11461, %rs10536;
	prmt.b32 	%r11462, %r11461, %r11460, 0x3340U;
	prmt.b32 	%r11463, %r11462, %r11459, 0x5410U;
	st.local.v2.b32 	[%rd25+16], {%r11463, %r11456};
	cvt.u32.u16 	%r11464, %rs10551;
	cvt.u32.u16 	%r11465, %rs10550;
	prmt.b32 	%r11466, %r11465, %r11464, 0x3340U;
	cvt.u32.u16 	%r11467, %rs10549;
	cvt.u32.u16 	%r11468, %rs10548;
	prmt.b32 	%r11469, %r11468, %r11467, 0x3340U;
	prmt.b32 	%r11470, %r11469, %r11466, 0x5410U;
	cvt.u32.u16 	%r11471, %rs10547;
	cvt.u32.u16 	%r11472, %rs10546;
	prmt.b32 	%r11473, %r11472, %r11471, 0x3340U;
	cvt.u32.u16 	%r11474, %rs10545;
	cvt.u32.u16 	%r11475, %rs10544;
	prmt.b32 	%r11476, %r11475, %r11474, 0x3340U;
	prmt.b32 	%r11477, %r11476, %r11473, 0x5410U;
	st.local.v2.b32 	[%rd25+24], {%r11477, %r11470};
	cvt.u32.u16 	%r11478, %rs10559;
	cvt.u32.u16 	%r11479, %rs10558;
	prmt.b32 	%r11480, %r11479, %r11478, 0x3340U;
	cvt.u32.u16 	%r11481, %rs10557;
	cvt.u32.u16 	%r11482, %rs10556;
	prmt.b32 	%r11483, %r11482, %r11481, 0x3340U;
	prmt.b32 	%r11484, %r11483, %r11480, 0x5410U;
	cvt.u32.u16 	%r11485, %rs10555;
	cvt.u32.u16 	%r11486, %rs10554;
	prmt.b32 	%r11487, %r11486, %r11485, 0x3340U;
	cvt.u32.u16 	%r11488, %rs10553;
	cvt.u32.u16 	%r11489, %rs10552;
	prmt.b32 	%r11490, %r11489, %r11488, 0x3340U;
	prmt.b32 	%r11491, %r11490, %r11487, 0x5410U;
	st.local.v2.b32 	[%rd25+32], {%r11491, %r11484};
	cvt.u32.u16 	%r11492, %rs10567;
	cvt.u32.u16 	%r11493, %rs10566;
	prmt.b32 	%r11494, %r11493, %r11492, 0x3340U;
	cvt.u32.u16 	%r11495, %rs10565;
	cvt.u32.u16 	%r11496, %rs10564;
	prmt.b32 	%r11497, %r11496, %r11495, 0x3340U;
	prmt.b32 	%r11498, %r11497, %r11494, 0x5410U;
	cvt.u32.u16 	%r11499, %rs10563;
	cvt.u32.u16 	%r11500, %rs10562;
	prmt.b32 	%r11501, %r11500, %r11499, 0x3340U;
	cvt.u32.u16 	%r11502, %rs10561;
	cvt.u32.u16 	%r11503, %rs10560;
	prmt.b32 	%r11504, %r11503, %r11502, 0x3340U;
	prmt.b32 	%r11505, %r11504, %r11501, 0x5410U;
	st.local.v2.b32 	[%rd25+40], {%r11505, %r11498};
	st.local.v2.u8 	[%rd25+48], {%rs10568, %rs10569};
	st.local.u32 	[%rd25+52], %r12163;
	st.local.f64 	[%rd25+56], %fd200;
	st.local.v2.b32 	[%rd26], {%r11409, %r11410};
	st.local.v2.b32 	[%rd26+8], {%r11412, %r11413};
	st.local.v2.b32 	[%rd26+16], {%r11414, %r11415};
	st.local.v2.b32 	[%rd26+24], {%r11416, %r11417};
	st.local.v2.b32 	[%rd26+32], {%r11418, %r11419};
	st.local.v2.b32 	[%rd26+40], {%r11420, %r11421};
	st.local.v2.u8 	[%rd26+48], {%rs7322, %rs7323};
	st.local.u32 	[%rd26+52], %r161;
	st.local.f64 	[%rd26+56], %fd50;
	setp.ne.s16 	%p1918, %rs7324, 0;
	mov.b32 	%r12161, 0;
	@%p1918 bra 	$L__BB9_564;
$L__BB9_560:
	and.b16  	%rs7374, %rs8391, 255;
	setp.eq.s16 	%p1968, %rs7374, 0;
	@%p1968 bra 	$L__BB9_613;
	mov.b32 	%r12162, 0;
$L__BB9_562:
	add.s32 	%r11556, %r12162, %r12161;
	cvt.u64.u32 	%rd366, %r11556;
	add.s64 	%rd367, %rd25, %rd366;
	st.local.u8 	[%rd367], %rs8391;
	add.s32 	%r164, %r12162, 1;
	cvt.u64.u32 	%rd368, %r12162;
	add.s64 	%rd369, %rd26, %rd368;
	ld.local.u8 	%rs8391, [%rd369+1];
	setp.ne.s16 	%p1969, %rs8391, 0;
	mov.u32 	%r12162, %r164;
	@%p1969 bra 	$L__BB9_562;
	ld.local.u32 	%r12163, [%rd25+52];
	ld.local.f64 	%fd200, [%rd25+56];
	ld.local.v2.b32 	{%r11557, %r11558}, [%rd25];
	bfe.u32 	%r11559, %r11557, 0, 8;
	cvt.u16.u32 	%rs10520, %r11559;
	bfe.u32 	%r11560, %r11557, 8, 8;
	cvt.u16.u32 	%rs10521, %r11560;
	bfe.u32 	%r11561, %r11557, 16, 8;
	cvt.u16.u32 	%rs10522, %r11561;
	bfe.u32 	%r11562, %r11557, 24, 8;
	cvt.u16.u32 	%rs10523, %r11562;
	bfe.u32 	%r11563, %r11558, 0, 8;
	cvt.u16.u32 	%rs10524, %r11563;
	bfe.u32 	%r11564, %r11558, 8, 8;
	cvt.u16.u32 	%rs10525, %r11564;
	bfe.u32 	%r11565, %r11558, 16, 8;
	cvt.u16.u32 	%rs10526, %r11565;
	bfe.u32 	%r11566, %r11558, 24, 8;
	cvt.u16.u32 	%rs10527, %r11566;
	ld.local.v2.b32 	{%r11567, %r11568}, [%rd25+8];
	bfe.u32 	%r11569, %r11567, 0, 8;
	cvt.u16.u32 	%rs10528, %r11569;
	bfe.u32 	%r11570, %r11567, 8, 8;
	cvt.u16.u32 	%rs10529, %r11570;
	bfe.u32 	%r11571, %r11567, 16, 8;
	cvt.u16.u32 	%rs10530, %r11571;
	bfe.u32 	%r11572, %r11567, 24, 8;
	cvt.u16.u32 	%rs10531, %r11572;
	bfe.u32 	%r11573, %r11568, 0, 8;
	cvt.u16.u32 	%rs10532, %r11573;
	bfe.u32 	%r11574, %r11568, 8, 8;
	cvt.u16.u32 	%rs10533, %r11574;
	bfe.u32 	%r11575, %r11568, 16, 8;
	cvt.u16.u32 	%rs10534, %r11575;
	bfe.u32 	%r11576, %r11568, 24, 8;
	cvt.u16.u32 	%rs10535, %r11576;
	ld.local.v2.b32 	{%r11577, %r11578}, [%rd25+16];
	bfe.u32 	%r11579, %r11577, 0, 8;
	cvt.u16.u32 	%rs10536, %r11579;
	bfe.u32 	%r11580, %r11577, 8, 8;
	cvt.u16.u32 	%rs10537, %r11580;
	bfe.u32 	%r11581, %r11577, 16, 8;
	cvt.u16.u32 	%rs10538, %r11581;
	bfe.u32 	%r11582, %r11577, 24, 8;
	cvt.u16.u32 	%rs10539, %r11582;
	bfe.u32 	%r11583, %r11578, 0, 8;
	cvt.u16.u32 	%rs10540, %r11583;
	bfe.u32 	%r11584, %r11578, 8, 8;
	cvt.u16.u32 	%rs10541, %r11584;
	bfe.u32 	%r11585, %r11578, 16, 8;
	cvt.u16.u32 	%rs10542, %r11585;
	bfe.u32 	%r11586, %r11578, 24, 8;
	cvt.u16.u32 	%rs10543, %r11586;
	ld.local.v2.b32 	{%r11587, %r11588}, [%rd25+24];
	bfe.u32 	%r11589, %r11587, 0, 8;
	cvt.u16.u32 	%rs10544, %r11589;
	bfe.u32 	%r11590, %r11587, 8, 8;
	cvt.u16.u32 	%rs10545, %r11590;
	bfe.u32 	%r11591, %r11587, 16, 8;
	cvt.u16.u32 	%rs10546, %r11591;
	bfe.u32 	%r11592, %r11587, 24, 8;
	cvt.u16.u32 	%rs10547, %r11592;
	bfe.u32 	%r11593, %r11588, 0, 8;
	cvt.u16.u32 	%rs10548, %r11593;
	bfe.u32 	%r11594, %r11588, 8, 8;
	cvt.u16.u32 	%rs10549, %r11594;
	bfe.u32 	%r11595, %r11588, 16, 8;
	cvt.u16.u32 	%rs10550, %r11595;
	bfe.u32 	%r11596, %r11588, 24, 8;
	cvt.u16.u32 	%rs10551, %r11596;
	ld.local.v2.b32 	{%r11597, %r11598}, [%rd25+32];
	bfe.u32 	%r11599, %r11597, 0, 8;
	cvt.u16.u32 	%rs10552, %r11599;
	bfe.u32 	%r11600, %r11597, 8, 8;
	cvt.u16.u32 	%rs10553, %r11600;
	bfe.u32 	%r11601, %r11597, 16, 8;
	cvt.u16.u32 	%rs10554, %r11601;
	bfe.u32 	%r11602, %r11597, 24, 8;
	cvt.u16.u32 	%rs10555, %r11602;
	bfe.u32 	%r11603, %r11598, 0, 8;
	cvt.u16.u32 	%rs10556, %r11603;
	bfe.u32 	%r11604, %r11598, 8, 8;
	cvt.u16.u32 	%rs10557, %r11604;
	bfe.u32 	%r11605, %r11598, 16, 8;
	cvt.u16.u32 	%rs10558, %r11605;
	bfe.u32 	%r11606, %r11598, 24, 8;
	cvt.u16.u32 	%rs10559, %r11606;
	ld.local.v2.b32 	{%r11607, %r11608}, [%rd25+40];
	bfe.u32 	%r11609, %r11607, 0, 8;
	cvt.u16.u32 	%rs10560, %r11609;
	bfe.u32 	%r11610, %r11607, 8, 8;
	cvt.u16.u32 	%rs10561, %r11610;
	bfe.u32 	%r11611, %r11607, 16, 8;
	cvt.u16.u32 	%rs10562, %r11611;
	bfe.u32 	%r11612, %r11607, 24, 8;
	cvt.u16.u32 	%rs10563, %r11612;
	bfe.u32 	%r11613, %r11608, 0, 8;
	cvt.u16.u32 	%rs10564, %r11613;
	bfe.u32 	%r11614, %r11608, 8, 8;
	cvt.u16.u32 	%rs10565, %r11614;
	bfe.u32 	%r11615, %r11608, 16, 8;
	cvt.u16.u32 	%rs10566, %r11615;
	bfe.u32 	%r11616, %r11608, 24, 8;
	cvt.u16.u32 	%rs10567, %r11616;
	ld.local.v2.u8 	{%rs10568, %rs10569}, [%rd25+48];
	bra.uni 	$L__BB9_613;
$L__BB9_564:
	and.b16  	%rs7325, %rs10521, 255;
	setp.eq.s16 	%p1919, %rs7325, 0;
	mov.b32 	%r12161, 1;
	@%p1919 bra 	$L__BB9_560;
	and.b16  	%rs7326, %rs10522, 255;
	setp.eq.s16 	%p1920, %rs7326, 0;
	mov.b32 	%r12161, 2;
	@%p1920 bra 	$L__BB9_560;
	and.b16  	%rs7327, %rs10523, 255;
	setp.eq.s16 	%p1921, %rs7327, 0;
	mov.b32 	%r12161, 3;
	@%p1921 bra 	$L__BB9_560;
	and.b16  	%rs7328, %rs10524, 255;
	setp.eq.s16 	%p1922, %rs7328, 0;
	mov.b32 	%r12161, 4;
	@%p1922 bra 	$L__BB9_560;
	and.b16  	%rs7329, %rs10525, 255;
	setp.eq.s16 	%p1923, %rs7329, 0;
	mov.b32 	%r12161, 5;
	@%p1923 bra 	$L__BB9_560;
	and.b16  	%rs7330, %rs10526, 255;
	setp.eq.s16 	%p1924, %rs7330, 0;
	mov.b32 	%r12161, 6;
	@%p1924 bra 	$L__BB9_560;
	and.b16  	%rs7331, %rs10527, 255;
	setp.eq.s16 	%p1925, %rs7331, 0;
	mov.b32 	%r12161, 7;
	@%p1925 bra 	$L__BB9_560;
	and.b16  	%rs7332, %rs10528, 255;
	setp.eq.s16 	%p1926, %rs7332, 0;
	mov.b32 	%r12161, 8;
	@%p1926 bra 	$L__BB9_560;
	and.b16  	%rs7333, %rs10529, 255;
	setp.eq.s16 	%p1927, %rs7333, 0;
	mov.b32 	%r12161, 9;
	@%p1927 bra 	$L__BB9_560;
	and.b16  	%rs7334, %rs10530, 255;
	setp.eq.s16 	%p1928, %rs7334, 0;
	mov.b32 	%r12161, 10;
	@%p1928 bra 	$L__BB9_560;
	and.b16  	%rs7335, %rs10531, 255;
	setp.eq.s16 	%p1929, %rs7335, 0;
	mov.b32 	%r12161, 11;
	@%p1929 bra 	$L__BB9_560;
	and.b16  	%rs7336, %rs10532, 255;
	setp.eq.s16 	%p1930, %rs7336, 0;
	mov.b32 	%r12161, 12;
	@%p1930 bra 	$L__BB9_560;
	and.b16  	%rs7337, %rs10533, 255;
	setp.eq.s16 	%p1931, %rs7337, 0;
	mov.b32 	%r12161, 13;
	@%p1931 bra 	$L__BB9_560;
	and.b16  	%rs7338, %rs10534, 255;
	setp.eq.s16 	%p1932, %rs7338, 0;
	mov.b32 	%r12161, 14;
	@%p1932 bra 	$L__BB9_560;
	and.b16  	%rs7339, %rs10535, 255;
	setp.eq.s16 	%p1933, %rs7339, 0;
	mov.b32 	%r12161, 15;
	@%p1933 bra 	$L__BB9_560;
	and.b16  	%rs7340, %rs10536, 255;
	setp.eq.s16 	%p1934, %rs7340, 0;
	mov.b32 	%r12161, 16;
	@%p1934 bra 	$L__BB9_560;
	and.b16  	%rs7341, %rs10537, 255;
	setp.eq.s16 	%p1935, %rs7341, 0;
	mov.b32 	%r12161, 17;
	@%p1935 bra 	$L__BB9_560;
	and.b16  	%rs7342, %rs10538, 255;
	setp.eq.s16 	%p1936, %rs7342, 0;
	mov.b32 	%r12161, 18;
	@%p1936 bra 	$L__BB9_560;
	and.b16  	%rs7343, %rs10539, 255;
	setp.eq.s16 	%p1937, %rs7343, 0;
	mov.b32 	%r12161, 19;
	@%p1937 bra 	$L__BB9_560;
	and.b16  	%rs7344, %rs10540, 255;
	setp.eq.s16 	%p1938, %rs7344, 0;
	mov.b32 	%r12161, 20;
	@%p1938 bra 	$L__BB9_560;
	and.b16  	%rs7345, %rs10541, 255;
	setp.eq.s16 	%p1939, %rs7345, 0;
	mov.b32 	%r12161, 21;
	@%p1939 bra 	$L__BB9_560;
	and.b16  	%rs7346, %rs10542, 255;
	setp.eq.s16 	%p1940, %rs7346, 0;
	mov.b32 	%r12161, 22;
	@%p1940 bra 	$L__BB9_560;
	and.b16  	%rs7347, %rs10543, 255;
	setp.eq.s16 	%p1941, %rs7347, 0;
	mov.b32 	%r12161, 23;
	@%p1941 bra 	$L__BB9_560;
	and.b16  	%rs7348, %rs10544, 255;
	setp.eq.s16 	%p1942, %rs7348, 0;
	mov.b32 	%r12161, 24;
	@%p1942 bra 	$L__BB9_560;
	and.b16  	%rs7349, %rs10545, 255;
	setp.eq.s16 	%p1943, %rs7349, 0;
	mov.b32 	%r12161, 25;
	@%p1943 bra 	$L__BB9_560;
	and.b16  	%rs7350, %rs10546, 255;
	setp.eq.s16 	%p1944, %rs7350, 0;
	mov.b32 	%r12161, 26;
	@%p1944 bra 	$L__BB9_560;
	and.b16  	%rs7351, %rs10547, 255;
	setp.eq.s16 	%p1945, %rs7351, 0;
	mov.b32 	%r12161, 27;
	@%p1945 bra 	$L__BB9_560;
	and.b16  	%rs7352, %rs10548, 255;
	setp.eq.s16 	%p1946, %rs7352, 0;
	mov.b32 	%r12161, 28;
	@%p1946 bra 	$L__BB9_560;
	and.b16  	%rs7353, %rs10549, 255;
	setp.eq.s16 	%p1947, %rs7353, 0;
	mov.b32 	%r12161, 29;
	@%p1947 bra 	$L__BB9_560;
	and.b16  	%rs7354, %rs10550, 255;
	setp.eq.s16 	%p1948, %rs7354, 0;
	mov.b32 	%r12161, 30;
	@%p1948 bra 	$L__BB9_560;
	and.b16  	%rs7355, %rs10551, 255;
	setp.eq.s16 	%p1949, %rs7355, 0;
	mov.b32 	%r12161, 31;
	@%p1949 bra 	$L__BB9_560;
	and.b16  	%rs7356, %rs10552, 255;
	setp.eq.s16 	%p1950, %rs7356, 0;
	mov.b32 	%r12161, 32;
	@%p1950 bra 	$L__BB9_560;
	and.b16  	%rs7357, %rs10553, 255;
	setp.eq.s16 	%p1951, %rs7357, 0;
	mov.b32 	%r12161, 33;
	@%p1951 bra 	$L__BB9_560;
	and.b16  	%rs7358, %rs10554, 255;
	setp.eq.s16 	%p1952, %rs7358, 0;
	mov.b32 	%r12161, 34;
	@%p1952 bra 	$L__BB9_560;
	and.b16  	%rs7359, %rs10555, 255;
	setp.eq.s16 	%p1953, %rs7359, 0;
	mov.b32 	%r12161, 35;
	@%p1953 bra 	$L__BB9_560;
	and.b16  	%rs7360, %rs10556, 255;
	setp.eq.s16 	%p1954, %rs7360, 0;
	mov.b32 	%r12161, 36;
	@%p1954 bra 	$L__BB9_560;
	and.b16  	%rs7361, %rs10557, 255;
	setp.eq.s16 	%p1955, %rs7361, 0;
	mov.b32 	%r12161, 37;
	@%p1955 bra 	$L__BB9_560;
	and.b16  	%rs7362, %rs10558, 255;
	setp.eq.s16 	%p1956, %rs7362, 0;
	mov.b32 	%r12161, 38;
	@%p1956 bra 	$L__BB9_560;
	and.b16  	%rs7363, %rs10559, 255;
	setp.eq.s16 	%p1957, %rs7363, 0;
	mov.b32 	%r12161, 39;
	@%p1957 bra 	$L__BB9_560;
	and.b16  	%rs7364, %rs10560, 255;
	setp.eq.s16 	%p1958, %rs7364, 0;
	mov.b32 	%r12161, 40;
	@%p1958 bra 	$L__BB9_560;
	and.b16  	%rs7365, %rs10561, 255;
	setp.eq.s16 	%p1959, %rs7365, 0;
	mov.b32 	%r12161, 41;
	@%p1959 bra 	$L__BB9_560;
	and.b16  	%rs7366, %rs10562, 255;
	setp.eq.s16 	%p1960, %rs7366, 0;
	mov.b32 	%r12161, 42;
	@%p1960 bra 	$L__BB9_560;
	and.b16  	%rs7367, %rs10563, 255;
	setp.eq.s16 	%p1961, %rs7367, 0;
	mov.b32 	%r12161, 43;
	@%p1961 bra 	$L__BB9_560;
	and.b16  	%rs7368, %rs10564, 255;
	setp.eq.s16 	%p1962, %rs7368, 0;
	mov.b32 	%r12161, 44;
	@%p1962 bra 	$L__BB9_560;
	and.b16  	%rs7369, %rs10565, 255;
	setp.eq.s16 	%p1963, %rs7369, 0;
	mov.b32 	%r12161, 45;
	@%p1963 bra 	$L__BB9_560;
	and.b16  	%rs7370, %rs10566, 255;
	setp.eq.s16 	%p1964, %rs7370, 0;
	mov.b32 	%r12161, 46;
	@%p1964 bra 	$L__BB9_560;
	and.b16  	%rs7371, %rs10567, 255;
	setp.eq.s16 	%p1965, %rs7371, 0;
	mov.b32 	%r12161, 47;
	@%p1965 bra 	$L__BB9_560;
	and.b16  	%rs7372, %rs10568, 255;
	setp.eq.s16 	%p1966, %rs7372, 0;
	mov.b32 	%r12161, 48;
	@%p1966 bra 	$L__BB9_560;
	and.b16  	%rs7373, %rs10569, 255;
	setp.eq.s16 	%p1967, %rs7373, 0;
	mov.b32 	%r12161, 49;
	@%p1967 bra 	$L__BB9_560;
$L__BB9_613:
	add.s32 	%r12166, %r12163, %r161;
	add.f64 	%fd201, %fd50, %fd200;
	ld.shared.v2.b32 	{%r11618, %r11619}, [_ZZN3cub18CUB_300001_SM_10006detail6reduce18DeviceReduceKernelINS2_10policy_hubI4Study8sum_funcE10Policy1000EN6thrust24THRUST_300001_SM_1000_NS6detail15normal_iteratorINSA_10device_ptrIS5_EEEEyS6_S5_N4cuda3std3__410__identityEEEvT0_PT3_T1_NS0_13GridEvenShareISN_EET2_T4_E12temp_storage+392];
	bfe.u32 	%r11620, %r11618, 0, 8;
	cvt.u16.u32 	%rs8442, %r11620;
	ld.shared.v2.b32 	{%r11621, %r11622}, [_ZZN3cub18CUB_300001_SM_10006detail6reduce18DeviceReduceKernelINS2_10policy_hubI4Study8sum_funcE10Policy1000EN6thrust24THRUST_300001_SM_1000_NS6detail15normal_iteratorINSA_10device_ptrIS5_EEEEyS6_S5_N4cuda3std3__410__identityEEEvT0_PT3_T1_NS0_13GridEvenShareISN_EET2_T4_E12temp_storage+400];
	ld.shared.v2.b32 	{%r11623, %r11624}, [_ZZN3cub18CUB_300001_SM_10006detail6reduce18DeviceReduceKernelINS2_10policy_hubI4Study8sum_funcE10Policy1000EN6thrust24THRUST_300001_SM_1000_NS6detail15normal_iteratorINSA_10device_ptrIS5_EEEEyS6_S5_N4cuda3std3__410__identityEEEvT0_PT3_T1_NS0_13GridEvenShareISN_EET2_T4_E12temp_storage+408];
	ld.shared.v2.b32 	{%r11625, %r11626}, [_ZZN3cub18CUB_300001_SM_10006detail6reduce18DeviceReduceKernelINS2_10policy_hubI4Study8sum_funcE10Policy1000EN6thrust24THRUST_300001_SM_1000_NS6detail15normal_iteratorINSA_10device_ptrIS5_EEEEyS6_S5_N4cuda3std3__410__identityEEEvT0_PT3_T1_NS0_13GridEvenShareISN_EET2_T4_E12temp_storage+416];
	ld.shared.v2.b32 	{%r11627, %r11628}, [_ZZN3cub18CUB_300001_SM_10006detail6reduce18DeviceReduceKernelINS2_10policy_hubI4Study8sum_funcE10Policy1000EN6thrust24THRUST_300001_SM_1000_NS6detail15normal_iteratorINSA_10device_ptrIS5_EEEEyS6_S5_N4cuda3std3__410__identityEEEvT0_PT3_T1_NS0_13GridEvenShareISN_EET2_T4_E12temp_storage+424];
	ld.shared.v2.b32 	{%r11629, %r11630}, [_ZZN3cub18CUB_300001_SM_10006detail6reduce18DeviceReduceKernelINS2_10policy_hubI4Study8sum_funcE10Policy1000EN6thrust24THRUST_300001_SM_1000_NS6detail15normal_iteratorINSA_10device_ptrIS5_EEEEyS6_S5_N4cuda3std3__410__identityEEEvT0_PT3_T1_NS0_13GridEvenShareISN_EET2_T4_E12temp_storage+432];
	ld.shared.v2.u8 	{%rs7375, %rs7376}, [_ZZN3cub18CUB_300001_SM_10006detail6reduce18DeviceReduceKernelINS2_10policy_hubI4Study8sum_funcE10Policy1000EN6thrust24THRUST_300001_SM_1000_NS6detail15normal_iteratorINSA_10device_ptrIS5_EEEEyS6_S5_N4cuda3std3__410__identityEEEvT0_PT3_T1_NS0_13GridEvenShareISN_EET2_T4_E12temp_storage+440];
	ld.shared.u32 	%r168, [_ZZN3cub18CUB_300001_SM_10006detail6reduce18DeviceReduceKernelINS2_10policy_hubI4Study8sum_funcE10Policy1000EN6thrust24THRUST_300001_SM_1000_NS6detail15normal_iteratorINSA_10device_ptrIS5_EEEEyS6_S5_N4cuda3std3__410__identityEEEvT0_PT3_T1_NS0_13GridEvenShareISN_EET2_T4_E12temp_storage+444];
	ld.shared.f64 	%fd54, [_ZZN3cub18CUB_300001_SM_10006detail6reduce18DeviceReduceKernelINS2_10policy_hubI4Study8sum_funcE10Policy1000EN6thrust24THRUST_300001_SM_1000_NS6detail15normal_iteratorINSA_10device_ptrIS5_EEEEyS6_S5_N4cuda3std3__410__identityEEEvT0_PT3_T1_NS0_13GridEvenShareISN_EET2_T4_E12temp_storage+448];
	add.u64 	%rd27, %SPL, 0;
	add.u64 	%rd28, %SPL, 64;
	and.b16  	%rs7377, %rs10520, 255;
	cvt.u32.u16 	%r11631, %rs10527;
	cvt.u32.u16 	%r11632, %rs10526;
	prmt.b32 	%r11633, %r11632, %r11631, 0x3340U;
	cvt.u32.u16 	%r11634, %rs10525;
	cvt.u32.u16 	%r11635, %rs10524;
	prmt.b32 	%r11636, %r11635, %r11634, 0x3340U;
	prmt.b32 	%r11637, %r11636, %r11633, 0x5410U;
	cvt.u32.u16 	%r11638, %rs10523;
	cvt.u32.u16 	%r11639, %rs10522;
	prmt.b32 	%r11640, %r11639, %r11638, 0x3340U;
	cvt.u32.u16 	%r11641, %rs10521;
	cvt.u32.u16 	%r11642, %rs10520;
	prmt.b32 	%r11643, %r11642, %r11641, 0x3340U;
	prmt.b32 	%r11644, %r11643, %r11640, 0x5410U;
	st.local.v2.b32 	[%rd27], {%r11644, %r11637};
	cvt.u32.u16 	%r11645, %rs10535;
	cvt.u32.u16 	%r11646, %rs10534;
	prmt.b32 	%r11647, %r11646, %r11645, 0x3340U;
	cvt.u32.u16 	%r11648, %rs10533;
	cvt.u32.u16 	%r11649, %rs10532;
	prmt.b32 	%r11650, %r11649, %r11648, 0x3340U;
	prmt.b32 	%r11651, %r11650, %r11647, 0x5410U;
	cvt.u32.u16 	%r11652, %rs10531;
	cvt.u32.u16 	%r11653, %rs10530;
	prmt.b32 	%r11654, %r11653, %r11652, 0x3340U;
	cvt.u32.u16 	%r11655, %rs10529;
	cvt.u32.u16 	%r11656, %rs10528;
	prmt.b32 	%r11657, %r11656, %r11655, 0x3340U;
	prmt.b32 	%r11658, %r11657, %r11654, 0x5410U;
	st.local.v2.b32 	[%rd27+8], {%r11658, %r11651};
	cvt.u32.u16 	%r11659, %rs10543;
	cvt.u32.u16 	%r11660, %rs10542;
	prmt.b32 	%r11661, %r11660, %r11659, 0x3340U;
	cvt.u32.u16 	%r11662, %rs10541;
	cvt.u32.u16 	%r11663, %rs10540;
	prmt.b32 	%r11664, %r11663, %r11662, 0x3340U;
	prmt.b32 	%r11665, %r11664, %r11661, 0x5410U;
	cvt.u32.u16 	%r11666, %rs10539;
	cvt.u32.u16 	%r11667, %rs10538;
	prmt.b32 	%r11668, %r11667, %r11666, 0x3340U;
	cvt.u32.u16 	%r11669, %rs10537;
	cvt.u32.u16 	%r11670, %rs10536;
	prmt.b32 	%r11671, %r11670, %r11669, 0x3340U;
	prmt.b32 	%r11672, %r11671, %r11668, 0x5410U;
	st.local.v2.b32 	[%rd27+16], {%r11672, %r11665};
	cvt.u32.u16 	%r11673, %rs10551;
	cvt.u32.u16 	%r11674, %rs10550;
	prmt.b32 	%r11675, %r11674, %r11673, 0x3340U;
	cvt.u32.u16 	%r11676, %rs10549;
	cvt.u32.u16 	%r11677, %rs10548;
	prmt.b32 	%r11678, %r11677, %r11676, 0x3340U;
	prmt.b32 	%r11679, %r11678, %r11675, 0x5410U;
	cvt.u32.u16 	%r11680, %rs10547;
	cvt.u32.u16 	%r11681, %rs10546;
	prmt.b32 	%r11682, %r11681, %r11680, 0x3340U;
	cvt.u32.u16 	%r11683, %rs10545;
	cvt.u32.u16 	%r11684, %rs10544;
	prmt.b32 	%r11685, %r11684, %r11683, 0x3340U;
	prmt.b32 	%r11686, %r11685, %r11682, 0x5410U;
	st.local.v2.b32 	[%rd27+24], {%r11686, %r11679};
	cvt.u32.u16 	%r11687, %rs10559;
	cvt.u32.u16 	%r11688, %rs10558;
	prmt.b32 	%r11689, %r11688, %r11687, 0x3340U;
	cvt.u32.u16 	%r11690, %rs10557;
	cvt.u32.u16 	%r11691, %rs10556;
	prmt.b32 	%r11692, %r11691, %r11690, 0x3340U;
	prmt.b32 	%r11693, %r11692, %r11689, 0x5410U;
	cvt.u32.u16 	%r11694, %rs10555;
	cvt.u32.u16 	%r11695, %rs10554;
	prmt.b32 	%r11696, %r11695, %r11694, 0x3340U;
	cvt.u32.u16 	%r11697, %rs10553;
	cvt.u32.u16 	%r11698, %rs10552;
	prmt.b32 	%r11699, %r11698, %r11697, 0x3340U;
	prmt.b32 	%r11700, %r11699, %r11696, 0x5410U;
	st.local.v2.b32 	[%rd27+32], {%r11700, %r11693};
	cvt.u32.u16 	%r11701, %rs10567;
	cvt.u32.u16 	%r11702, %rs10566;
	prmt.b32 	%r11703, %r11702, %r11701, 0x3340U;
	cvt.u32.u16 	%r11704, %rs10565;
	cvt.u32.u16 	%r11705, %rs10564;
	prmt.b32 	%r11706, %r11705, %r11704, 0x3340U;
	prmt.b32 	%r11707, %r11706, %r11703, 0x5410U;
	cvt.u32.u16 	%r11708, %rs10563;
	cvt.u32.u16 	%r11709, %rs10562;
	prmt.b32 	%r11710, %r11709, %r11708, 0x3340U;
	cvt.u32.u16 	%r11711, %rs10561;
	cvt.u32.u16 	%r11712, %rs10560;
	prmt.b32 	%r11713, %r11712, %r11711, 0x3340U;
	prmt.b32 	%r11714, %r11713, %r11710, 0x5410U;
	st.local.v2.b32 	[%rd27+40], {%r11714, %r11707};
	st.local.v2.u8 	[%rd27+48], {%rs10568, %rs10569};
	st.local.u32 	[%rd27+52], %r12166;
	st.local.f64 	[%rd27+56], %fd201;
	st.local.v2.b32 	[%rd28], {%r11618, %r11619};
	st.local.v2.b32 	[%rd28+8], {%r11621, %r11622};
	st.local.v2.b32 	[%rd28+16], {%r11623, %r11624};
	st.local.v2.b32 	[%rd28+24], {%r11625, %r11626};
	st.local.v2.b32 	[%rd28+32], {%r11627, %r11628};
	st.local.v2.b32 	[%rd28+40], {%r11629, %r11630};
	st.local.v2.u8 	[%rd28+48], {%rs7375, %rs7376};
	st.local.u32 	[%rd28+52], %r168;
	st.local.f64 	[%rd28+56], %fd54;
	setp.ne.s16 	%p1970, %rs7377, 0;
	mov.b32 	%r12164, 0;
	@%p1970 bra 	$L__BB9_618;
$L__BB9_614:
	and.b16  	%rs7427, %rs8442, 255;
	setp.eq.s16 	%p2020, %rs7427, 0;
	@%p2020 bra 	$L__BB9_667;
	mov.b32 	%r12165, 0;
$L__BB9_616:
	add.s32 	%r11765, %r12165, %r12164;
	cvt.u64.u32 	%rd372, %r11765;
	add.s64 	%rd373, %rd27, %rd372;
	st.local.u8 	[%rd373], %rs8442;
	add.s32 	%r171, %r12165, 1;
	cvt.u64.u32 	%rd374, %r12165;
	add.s64 	%rd375, %rd28, %rd374;
	ld.local.u8 	%rs8442, [%rd375+1];
	setp.ne.s16 	%p2021, %rs8442, 0;
	mov.u32 	%r12165, %r171;
	@%p2021 bra 	$L__BB9_616;
	ld.local.u32 	%r12166, [%rd27+52];
	ld.local.f64 	%fd201, [%rd27+56];
	ld.local.v2.b32 	{%r11766, %r11767}, [%rd27];
	bfe.u32 	%r11768, %r11766, 0, 8;
	cvt.u16.u32 	%rs10520, %r11768;
	bfe.u32 	%r11769, %r11766, 8, 8;
	cvt.u16.u32 	%rs10521, %r11769;
	bfe.u32 	%r11770, %r11766, 16, 8;
	cvt.u16.u32 	%rs10522, %r11770;
	bfe.u32 	%r11771, %r11766, 24, 8;
	cvt.u16.u32 	%rs10523, %r11771;
	bfe.u32 	%r11772, %r11767, 0, 8;
	cvt.u16.u32 	%rs10524, %r11772;
	bfe.u32 	%r11773, %r11767, 8, 8;
	cvt.u16.u32 	%rs10525, %r11773;
	bfe.u32 	%r11774, %r11767, 16, 8;
	cvt.u16.u32 	%rs10526, %r11774;
	bfe.u32 	%r11775, %r11767, 24, 8;
	cvt.u16.u32 	%rs10527, %r11775;
	ld.local.v2.b32 	{%r11776, %r11777}, [%rd27+8];
	bfe.u32 	%r11778, %r11776, 0, 8;
	cvt.u16.u32 	%rs10528, %r11778;
	bfe.u32 	%r11779, %r11776, 8, 8;
	cvt.u16.u32 	%rs10529, %r11779;
	bfe.u32 	%r11780, %r11776, 16, 8;
	cvt.u16.u32 	%rs10530, %r11780;
	bfe.u32 	%r11781, %r11776, 24, 8;
	cvt.u16.u32 	%rs10531, %r11781;
	bfe.u32 	%r11782, %r11777, 0, 8;
	cvt.u16.u32 	%rs10532, %r11782;
	bfe.u32 	%r11783, %r11777, 8, 8;
	cvt.u16.u32 	%rs10533, %r11783;
	bfe.u32 	%r11784, %r11777, 16, 8;
	cvt.u16.u32 	%rs10534, %r11784;
	bfe.u32 	%r11785, %r11777, 24, 8;
	cvt.u16.u32 	%rs10535, %r11785;
	ld.local.v2.b32 	{%r11786, %r11787}, [%rd27+16];
	bfe.u32 	%r11788, %r11786, 0, 8;
	cvt.u16.u32 	%rs10536, %r11788;
	bfe.u32 	%r11789, %r11786, 8, 8;
	cvt.u16.u32 	%rs10537, %r11789;
	bfe.u32 	%r11790, %r11786, 16, 8;
	cvt.u16.u32 	%rs10538, %r11790;
	bfe.u32 	%r11791, %r11786, 24, 8;
	cvt.u16.u32 	%rs10539, %r11791;
	bfe.u32 	%r11792, %r11787, 0, 8;
	cvt.u16.u32 	%rs10540, %r11792;
	bfe.u32 	%r11793, %r11787, 8, 8;
	cvt.u16.u32 	%rs10541, %r11793;
	bfe.u32 	%r11794, %r11787, 16, 8;
	cvt.u16.u32 	%rs10542, %r11794;
	bfe.u32 	%r11795, %r11787, 24, 8;
	cvt.u16.u32 	%rs10543, %r11795;
	ld.local.v2.b32 	{%r11796, %r11797}, [%rd27+24];
	bfe.u32 	%r11798, %r11796, 0, 8;
	cvt.u16.u32 	%rs10544, %r11798;
	bfe.u32 	%r11799, %r11796, 8, 8;
	cvt.u16.u32 	%rs10545, %r11799;
	bfe.u32 	%r11800, %r11796, 16, 8;
	cvt.u16.u32 	%rs10546, %r11800;
	bfe.u32 	%r11801, %r11796, 24, 8;
	cvt.u16.u32 	%rs10547, %r11801;
	bfe.u32 	%r11802, %r11797, 0, 8;
	cvt.u16.u32 	%rs10548, %r11802;
	bfe.u32 	%r11803, %r11797, 8, 8;
	cvt.u16.u32 	%rs10549, %r11803;
	bfe.u32 	%r11804, %r11797, 16, 8;
	cvt.u16.u32 	%rs10550, %r11804;
	bfe.u32 	%r11805, %r11797, 24, 8;
	cvt.u16.u32 	%rs10551, %r11805;
	ld.local.v2.b32 	{%r11806, %r11807}, [%rd27+32];
	bfe.u32 	%r11808, %r11806, 0, 8;
	cvt.u16.u32 	%rs10552, %r11808;
	bfe.u32 	%r11809, %r11806, 8, 8;
	cvt.u16.u32 	%rs10553, %r11809;
	bfe.u32 	%r11810, %r11806, 16, 8;
	cvt.u16.u32 	%rs10554, %r11810;
	bfe.u32 	%r11811, %r11806, 24, 8;
	cvt.u16.u32 	%rs10555, %r11811;
	bfe.u32 	%r11812, %r11807, 0, 8;
	cvt.u16.u32 	%rs10556, %r11812;
	bfe.u32 	%r11813, %r11807, 8, 8;
	cvt.u16.u32 	%rs10557, %r11813;
	bfe.u32 	%r11814, %r11807, 16, 8;
	cvt.u16.u32 	%rs10558, %r11814;
	bfe.u32 	%r11815, %r11807, 24, 8;
	cvt.u16.u32 	%rs10559, %r11815;
	ld.local.v2.b32 	{%r11816, %r11817}, [%rd27+40];
	bfe.u32 	%r11818, %r11816, 0, 8;
	cvt.u16.u32 	%rs10560, %r11818;
	bfe.u32 	%r11819, %r11816, 8, 8;
	cvt.u16.u32 	%rs10561, %r11819;
	bfe.u32 	%r11820, %r11816, 16, 8;
	cvt.u16.u32 	%rs10562, %r11820;
	bfe.u32 	%r11821, %r11816, 24, 8;
	cvt.u16.u32 	%rs10563, %r11821;
	bfe.u32 	%r11822, %r11817, 0, 8;
	cvt.u16.u32 	%rs10564, %r11822;
	bfe.u32 	%r11823, %r11817, 8, 8;
	cvt.u16.u32 	%rs10565, %r11823;
	bfe.u32 	%r11824, %r11817, 16, 8;
	cvt.u16.u32 	%rs10566, %r11824;
	bfe.u32 	%r11825, %r11817, 24, 8;
	cvt.u16.u32 	%rs10567, %r11825;
	ld.local.v2.u8 	{%rs10568, %rs10569}, [%rd27+48];
	bra.uni 	$L__BB9_667;
$L__BB9_618:
	and.b16  	%rs7378, %rs10521, 255;
	setp.eq.s16 	%p1971, %rs7378, 0;
	mov.b32 	%r12164, 1;
	@%p1971 bra 	$L__BB9_614;
	and.b16  	%rs7379, %rs10522, 255;
	setp.eq.s16 	%p1972, %rs7379, 0;
	mov.b32 	%r12164, 2;
	@%p1972 bra 	$L__BB9_614;
	and.b16  	%rs7380, %rs10523, 255;
	setp.eq.s16 	%p1973, %rs7380, 0;
	mov.b32 	%r12164, 3;
	@%p1973 bra 	$L__BB9_614;
	and.b16  	%rs7381, %rs10524, 255;
	setp.eq.s16 	%p1974, %rs7381, 0;
	mov.b32 	%r12164, 4;
	@%p1974 bra 	$L__BB9_614;
	and.b16  	%rs7382, %rs10525, 255;
	setp.eq.s16 	%p1975, %rs7382, 0;
	mov.b32 	%r12164, 5;
	@%p1975 bra 	$L__BB9_614;
	and.b16  	%rs7383, %rs10526, 255;
	setp.eq.s16 	%p1976, %rs7383, 0;
	mov.b32 	%r12164, 6;
	@%p1976 bra 	$L__BB9_614;
	and.b16  	%rs7384, %rs10527, 255;
	setp.eq.s16 	%p1977, %rs7384, 0;
	mov.b32 	%r12164, 7;
	@%p1977 bra 	$L__BB9_614;
	and.b16  	%rs7385, %rs10528, 255;
	setp.eq.s16 	%p1978, %rs7385, 0;
	mov.b32 	%r12164, 8;
	@%p1978 bra 	$L__BB9_614;
	and.b16  	%rs7386, %rs10529, 255;
	setp.eq.s16 	%p1979, %rs7386, 0;
	mov.b32 	%r12164, 9;
	@%p1979 bra 	$L__BB9_614;
	and.b16  	%rs7387, %rs10530, 255;
	setp.eq.s16 	%p1980, %rs7387, 0;
	mov.b32 	%r12164, 10;
	@%p1980 bra 	$L__BB9_614;
	and.b16  	%rs7388, %rs10531, 255;
	setp.eq.s16 	%p1981, %rs7388, 0;
	mov.b32 	%r12164, 11;
	@%p1981 bra 	$L__BB9_614;
	and.b16  	%rs7389, %rs10532, 255;
	setp.eq.s16 	%p1982, %rs7389, 0;
	mov.b32 	%r12164, 12;
	@%p1982 bra 	$L__BB9_614;
	and.b16  	%rs7390, %rs10533, 255;
	setp.eq.s16 	%p1983, %rs7390, 0;
	mov.b32 	%r12164, 13;
	@%p1983 bra 	$L__BB9_614;
	and.b16  	%rs7391, %rs10534, 255;
	setp.eq.s16 	%p1984, %rs7391, 0;
	mov.b32 	%r12164, 14;
	@%p1984 bra 	$L__BB9_614;
	and.b16  	%rs7392, %rs10535, 255;
	setp.eq.s16 	%p1985, %rs7392, 0;
	mov.b32 	%r12164, 15;
	@%p1985 bra 	$L__BB9_614;
	and.b16  	%rs7393, %rs10536, 255;
	setp.eq.s16 	%p1986, %rs7393, 0;
	mov.b32 	%r12164, 16;
	@%p1986 bra 	$L__BB9_614;
	and.b16  	%rs7394, %rs10537, 255;
	setp.eq.s16 	%p1987, %rs7394, 0;
	mov.b32 	%r12164, 17;
	@%p1987 bra 	$L__BB9_614;
	and.b16  	%rs7395, %rs10538, 255;
	setp.eq.s16 	%p1988, %rs7395, 0;
	mov.b32 	%r12164, 18;
	@%p1988 bra 	$L__BB9_614;
	and.b16  	%rs7396, %rs10539, 255;
	setp.eq.s16 	%p1989, %rs7396, 0;
	mov.b32 	%r12164, 19;
	@%p1989 bra 	$L__BB9_614;
	and.b16  	%rs7397, %rs10540, 255;
	setp.eq.s16 	%p1990, %rs7397, 0;
	mov.b32 	%r12164, 20;
	@%p1990 bra 	$L__BB9_614;
	and.b16  	%rs7398, %rs10541, 255;
	setp.eq.s16 	%p1991, %rs7398, 0;
	mov.b32 	%r12164, 21;
	@%p1991 bra 	$L__BB9_614;
	and.b16  	%rs7399, %rs10542, 255;
	setp.eq.s16 	%p1992, %rs7399, 0;
	mov.b32 	%r12164, 22;
	@%p1992 bra 	$L__BB9_614;
	and.b16  	%rs7400, %rs10543, 255;
	setp.eq.s16 	%p1993, %rs7400, 0;
	mov.b32 	%r12164, 23;
	@%p1993 bra 	$L__BB9_614;
	and.b16  	%rs7401, %rs10544, 255;
	setp.eq.s16 	%p1994, %rs7401, 0;
	mov.b32 	%r12164, 24;
	@%p1994 bra 	$L__BB9_614;
	and.b16  	%rs7402, %rs10545, 255;
	setp.eq.s16 	%p1995, %rs7402, 0;
	mov.b32 	%r12164, 25;
	@%p1995 bra 	$L__BB9_614;
	and.b16  	%rs7403, %rs10546, 255;
	setp.eq.s16 	%p1996, %rs7403, 0;
	mov.b32 	%r12164, 26;
	@%p1996 bra 	$L__BB9_614;
	and.b16  	%rs7404, %rs10547, 255;
	setp.eq.s16 	%p1997, %rs7404, 0;
	mov.b32 	%r12164, 27;
	@%p1997 bra 	$L__BB9_614;
	and.b16  	%rs7405, %rs10548, 255;
	setp.eq.s16 	%p1998, %rs7405, 0;
	mov.b32 	%r12164, 28;
	@%p1998 bra 	$L__BB9_614;
	and.b16  	%rs7406, %rs10549, 255;
	setp.eq.s16 	%p1999, %rs7406, 0;
	mov.b32 	%r12164, 29;
	@%p1999 bra 	$L__BB9_614;
	and.b16  	%rs7407, %rs10550, 255;
	setp.eq.s16 	%p2000, %rs7407, 0;
	mov.b32 	%r12164, 30;
	@%p2000 bra 	$L__BB9_614;
	and.b16  	%rs7408, %rs10551, 255;
	setp.eq.s16 	%p2001, %rs7408, 0;
	mov.b32 	%r12164, 31;
	@%p2001 bra 	$L__BB9_614;
	and.b16  	%rs7409, %rs10552, 255;
	setp.eq.s16 	%p2002, %rs7409, 0;
	mov.b32 	%r12164, 32;
	@%p2002 bra 	$L__BB9_614;
	and.b16  	%rs7410, %rs10553, 255;
	setp.eq.s16 	%p2003, %rs7410, 0;
	mov.b32 	%r12164, 33;
	@%p2003 bra 	$L__BB9_614;
	and.b16  	%rs7411, %rs10554, 255;
	setp.eq.s16 	%p2004, %rs7411, 0;
	mov.b32 	%r12164, 34;
	@%p2004 bra 	$L__BB9_614;
	and.b16  	%rs7412, %rs10555, 255;
	setp.eq.s16 	%p2005, %rs7412, 0;
	mov.b32 	%r12164, 35;
	@%p2005 bra 	$L__BB9_614;
	and.b16  	%rs7413, %rs10556, 255;
	setp.eq.s16 	%p2006, %rs7413, 0;
	mov.b32 	%r12164, 36;
	@%p2006 bra 	$L__BB9_614;
	and.b16  	%rs7414, %rs10557, 255;
	setp.eq.s16 	%p2007, %rs7414, 0;
	mov.b32 	%r12164, 37;
	@%p2007 bra 	$L__BB9_614;
	and.b16  	%rs7415, %rs10558, 255;
	setp.eq.s16 	%p2008, %rs7415, 0;
	mov.b32 	%r12164, 38;
	@%p2008 bra 	$L__BB9_614;
	and.b16  	%rs7416, %rs10559, 255;
	setp.eq.s16 	%p2009, %rs7416, 0;
	mov.b32 	%r12164, 39;
	@%p2009 bra 	$L__BB9_614;
	and.b16  	%rs7417, %rs10560, 255;
	setp.eq.s16 	%p2010, %rs7417, 0;
	mov.b32 	%r12164, 40;
	@%p2010 bra 	$L__BB9_614;
	and.b16  	%rs7418, %rs10561, 255;
	setp.eq.s16 	%p2011, %rs7418, 0;
	mov.b32 	%r12164, 41;
	@%p2011 bra 	$L__BB9_614;
	and.b16  	%rs7419, %rs10562, 255;
	setp.eq.s16 	%p2012, %rs7419, 0;
	mov.b32 	%r12164, 42;
	@%p2012 bra 	$L__BB9_614;
	and.b16  	%rs7420, %rs10563, 255;
	setp.eq.s16 	%p2013, %rs7420, 0;
	mov.b32 	%r12164, 43;
	@%p2013 bra 	$L__BB9_614;
	and.b16  	%rs7421, %rs10564, 255;
	setp.eq.s16 	%p2014, %rs7421, 0;
	mov.b32 	%r12164, 44;
	@%p2014 bra 	$L__BB9_614;
	and.b16  	%rs7422, %rs10565, 255;
	setp.eq.s16 	%p2015, %rs7422, 0;
	mov.b32 	%r12164, 45;
	@%p2015 bra 	$L__BB9_614;
	and.b16  	%rs7423, %rs10566, 255;
	setp.eq.s16 	%p2016, %rs7423, 0;
	mov.b32 	%r12164, 46;
	@%p2016 bra 	$L__BB9_614;
	and.b16  	%rs7424, %rs10567, 255;
	setp.eq.s16 	%p2017, %rs7424, 0;
	mov.b32 	%r12164, 47;
	@%p2017 bra 	$L__BB9_614;
	and.b16  	%rs7425, %rs10568, 255;
	setp.eq.s16 	%p2018, %rs7425, 0;
	mov.b32 	%r12164, 48;
	@%p2018 bra 	$L__BB9_614;
	and.b16  	%rs7426, %rs10569, 255;
	setp.eq.s16 	%p2019, %rs7426, 0;
	mov.b32 	%r12164, 49;
	@%p2019 bra 	$L__BB9_614;
$L__BB9_667:
	add.s32 	%r12169, %r12166, %r168;
	add.f64 	%fd202, %fd54, %fd201;
	ld.shared.v2.b32 	{%r11827, %r11828}, [_ZZN3cub18CUB_300001_SM_10006detail6reduce18DeviceReduceKernelINS2_10policy_hubI4Study8sum_funcE10Policy1000EN6thrust24THRUST_300001_SM_1000_NS6detail15normal_iteratorINSA_10device_ptrIS5_EEEEyS6_S5_N4cuda3std3__410__identityEEEvT0_PT3_T1_NS0_13GridEvenShareISN_EET2_T4_E12temp_storage+456];
	bfe.u32 	%r11829, %r11827, 0, 8;
	cvt.u16.u32 	%rs8493, %r11829;
	ld.shared.v2.b32 	{%r11830, %r11831}, [_ZZN3cub18CUB_300001_SM_10006detail6reduce18DeviceReduceKernelINS2_10policy_hubI4Study8sum_funcE10Policy1000EN6thrust24THRUST_300001_SM_1000_NS6detail15normal_iteratorINSA_10device_ptrIS5_EEEEyS6_S5_N4cuda3std3__410__identityEEEvT0_PT3_T1_NS0_13GridEvenShareISN_EET2_T4_E12temp_storage+464];
	ld.shared.v2.b32 	{%r11832, %r11833}, [_ZZN3cub18CUB_300001_SM_10006detail6reduce18DeviceReduceKernelINS2_10policy_hubI4Study8sum_funcE10Policy1000EN6thrust24THRUST_300001_SM_1000_NS6detail15normal_iteratorINSA_10device_ptrIS5_EEEEyS6_S5_N4cuda3std3__410__identityEEEvT0_PT3_T1_NS0_13GridEvenShareISN_EET2_T4_E12temp_storage+472];
	ld.shared.v2.b32 	{%r11834, %r11835}, [_ZZN3cub18CUB_300001_SM_10006detail6reduce18DeviceReduceKernelINS2_10policy_hubI4Study8sum_funcE10Policy1000EN6thrust24THRUST_300001_SM_1000_NS6detail15normal_iteratorINSA_10device_ptrIS5_EEEEyS6_S5_N4cuda3std3__410__identityEEEvT0_PT3_T1_NS0_13GridEvenShareISN_EET2_T4_E12temp_storage+480];
	ld.shared.v2.b32 	{%r11836, %r11837}, [_ZZN3cub18CUB_300001_SM_10006detail6reduce18DeviceReduceKernelINS2_10policy_hubI4Study8sum_funcE10Policy1000EN6thrust24THRUST_300001_SM_1000_NS6detail15normal_iteratorINSA_10device_ptrIS5_EEEEyS6_S5_N4cuda3std3__410__identityEEEvT0_PT3_T1_NS0_13GridEvenShareISN_EET2_T4_E12temp_storage+488];
	ld.shared.v2.b32 	{%r11838, %r11839}, [_ZZN3cub18CUB_300001_SM_10006detail6reduce18DeviceReduceKernelINS2_10policy_hubI4Study8sum_funcE10Policy1000EN6thrust24THRUST_300001_SM_1000_NS6detail15normal_iteratorINSA_10device_ptrIS5_EEEEyS6_S5_N4cuda3std3__410__identityEEEvT0_PT3_T1_NS0_13GridEvenShareISN_EET2_T4_E12temp_storage+496];
	ld.shared.v2.u8 	{%rs7428, %rs7429}, [_ZZN3cub18CUB_300001_SM_10006detail6reduce18DeviceReduceKernelINS2_10policy_hubI4Study8sum_funcE10Policy1000EN6thrust24THRUST_300001_SM_1000_NS6detail15normal_iteratorINSA_10device_ptrIS5_EEEEyS6_S5_N4cuda3std3__410__identityEEEvT0_PT3_T1_NS0_13GridEvenShareISN_EET2_T4_E12temp_storage+504];
	ld.shared.u32 	%r175, [_ZZN3cub18CUB_300001_SM_10006detail6reduce18DeviceReduceKernelINS2_10policy_hubI4Study8sum_funcE10Policy1000EN6thrust24THRUST_300001_SM_1000_NS6detail15normal_iteratorINSA_10device_ptrIS5_EEEEyS6_S5_N4cuda3std3__410__identityEEEvT0_PT3_T1_NS0_13GridEvenShareISN_EET2_T4_E12temp_storage+508];
	ld.shared.f64 	%fd58, [_ZZN3cub18CUB_300001_SM_10006detail6reduce18DeviceReduceKernelINS2_10policy_hubI4Study8sum_funcE10Policy1000EN6thrust24THRUST_300001_SM_1000_NS6detail15normal_iteratorINSA_10device_ptrIS5_EEEEyS6_S5_N4cuda3std3__410__identityEEEvT0_PT3_T1_NS0_13GridEvenShareISN_EET2_T4_E12temp_storage+512];
	add.u64 	%rd29, %SPL, 0;
	add.u64 	%rd30, %SPL, 64;
	and.b16  	%rs7430, %rs10520, 255;
	cvt.u32.u16 	%r11840, %rs10527;
	cvt.u32.u16 	%r11841, %rs10526;
	prmt.b32 	%r11842, %r11841, %r11840, 0x3340U;
	cvt.u32.u16 	%r11843, %rs10525;
	cvt.u32.u16 	%r11844, %rs10524;
	prmt.b32 	%r11845, %r11844, %r11843, 0x3340U;
	prmt.b32 	%r11846, %r11845, %r11842, 0x5410U;
	cvt.u32.u16 	%r11847, %rs10523;
	cvt.u32.u16 	%r11848, %rs10522;
	prmt.b32 	%r11849, %r11848, %r11847, 0x3340U;
	cvt.u32.u16 	%r11850, %rs10521;
	cvt.u32.u16 	%r11851, %rs10520;
	prmt.b32 	%r11852, %r11851, %r11850, 0x3340U;
	prmt.b32 	%r11853, %r11852, %r11849, 0x5410U;
	st.local.v2.b32 	[%rd29], {%r11853, %r11846};
	cvt.u32.u16 	%r11854, %rs10535;
	cvt.u32.u16 	%r11855, %rs10534;
	prmt.b32 	%r11856, %r11855, %r11854, 0x3340U;
	cvt.u32.u16 	%r11857, %rs10533;
	cvt.u32.u16 	%r11858, %rs10532;
	prmt.b32 	%r11859, %r11858, %r11857, 0x3340U;
	prmt.b32 	%r11860, %r11859, %r11856, 0x5410U;
	cvt.u32.u16 	%r11861, %rs10531;
	cvt.u32.u16 	%r11862, %rs10530;
	prmt.b32 	%r11863, %r11862, %r11861, 0x3340U;
	cvt.u32.u16 	%r11864, %rs10529;
	cvt.u32.u16 	%r11865, %rs10528;
	prmt.b32 	%r11866, %r11865, %r11864, 0x3340U;
	prmt.b32 	%r11867, %r11866, %r11863, 0x5410U;
	st.local.v2.b32 	[%rd29+8], {%r11867, %r11860};
	cvt.u32.u16 	%r11868, %rs10543;
	cvt.u32.u16 	%r11869, %rs10542;
	prmt.b32 	%r11870, %r11869, %r11868, 0x3340U;
	cvt.u32.u16 	%r11871, %rs10541;
	cvt.u32.u16 	%r11872, %rs10540;
	prmt.b32 	%r11873, %r11872, %r11871, 0x3340U;
	prmt.b32 	%r11874, %r11873, %r11870, 0x5410U;
	cvt.u32.u16 	%r11875, %rs10539;
	cvt.u32.u16 	%r11876, %rs10538;
	prmt.b32 	%r11877, %r11876, %r11875, 0x3340U;
	cvt.u32.u16 	%r11878, %rs10537;
	cvt.u32.u16 	%r11879, %rs10536;
	prmt.b32 	%r11880, %r11879, %r11878, 0x3340U;
	prmt.b32 	%r11881, %r11880, %r11877, 0x5410U;
	st.local.v2.b32 	[%rd29+16], {%r11881, %r11874};
	cvt.u32.u16 	%r11882, %rs10551;
	cvt.u32.u16 	%r11883, %rs10550;
	prmt.b32 	%r11884, %r11883, %r11882, 0x3340U;
	cvt.u32.u16 	%r11885, %rs10549;
	cvt.u32.u16 	%r11886, %rs10548;
	prmt.b32 	%r11887, %r11886, %r11885, 0x3340U;
	prmt.b32 	%r11888, %r11887, %r11884, 0x5410U;
	cvt.u32.u16 	%r11889, %rs10547;
	cvt.u32.u16 	%r11890, %rs10546;
	prmt.b32 	%r11891, %r11890, %r11889, 0x3340U;
	cvt.u32.u16 	%r11892, %rs10545;
	cvt.u32.u16 	%r11893, %rs10544;
	prmt.b32 	%r11894, %r11893, %r11892, 0x3340U;
	prmt.b32 	%r11895, %r11894, %r11891, 0x5410U;
	st.local.v2.b32 	[%rd29+24], {%r11895, %r11888};
	cvt.u32.u16 	%r11896, %rs10559;
	cvt.u32.u16 	%r11897, %rs10558;
	prmt.b32 	%r11898, %r11897, %r11896, 0x3340U;
	cvt.u32.u16 	%r11899, %rs10557;
	cvt.u32.u16 	%r11900, %rs10556;
	prmt.b32 	%r11901, %r11900, %r11899, 0x3340U;
	prmt.b32 	%r11902, %r11901, %r11898, 0x5410U;
	cvt.u32.u16 	%r11903, %rs10555;
	cvt.u32.u16 	%r11904, %rs10554;
	prmt.b32 	%r11905, %r11904, %r11903, 0x3340U;
	cvt.u32.u16 	%r11906, %rs10553;
	cvt.u32.u16 	%r11907, %rs10552;
	prmt.b32 	%r11908, %r11907, %r11906, 0x3340U;
	prmt.b32 	%r11909, %r11908, %r11905, 0x5410U;
	st.local.v2.b32 	[%rd29+32], {%r11909, %r11902};
	cvt.u32.u16 	%r11910, %rs10567;
	cvt.u32.u16 	%r11911, %rs10566;
	prmt.b32 	%r11912, %r11911, %r11910, 0x3340U;
	cvt.u32.u16 	%r11913, %rs10565;
	cvt.u32.u16 	%r11914, %rs10564;
	prmt.b32 	%r11915, %r11914, %r11913, 0x3340U;
	prmt.b32 	%r11916, %r11915, %r11912, 0x5410U;
	cvt.u32.u16 	%r11917, %rs10563;
	cvt.u32.u16 	%r11918, %rs10562;
	prmt.b32 	%r11919, %r11918, %r11917, 0x3340U;
	cvt.u32.u16 	%r11920, %rs10561;
	cvt.u32.u16 	%r11921, %rs10560;
	prmt.b32 	%r11922, %r11921, %r11920, 0x3340U;
	prmt.b32 	%r11923, %r11922, %r11919, 0x5410U;
	st.local.v2.b32 	[%rd29+40], {%r11923, %r11916};
	st.local.v2.u8 	[%rd29+48], {%rs10568, %rs10569};
	st.local.u32 	[%rd29+52], %r12169;
	st.local.f64 	[%rd29+56], %fd202;
	st.local.v2.b32 	[%rd30], {%r11827, %r11828};
	st.local.v2.b32 	[%rd30+8], {%r11830, %r11831};
	st.local.v2.b32 	[%rd30+16], {%r11832, %r11833};
	st.local.v2.b32 	[%rd30+24], {%r11834, %r11835};
	st.local.v2.b32 	[%rd30+32], {%r11836, %r11837};
	st.local.v2.b32 	[%rd30+40], {%r11838, %r11839};
	st.local.v2.u8 	[%rd30+48], {%rs7428, %rs7429};
	st.local.u32 	[%rd30+52], %r175;
	st.local.f64 	[%rd30+56], %fd58;
	setp.ne.s16 	%p2022, %rs7430, 0;
	mov.b32 	%r12167, 0;
	@%p2022 bra 	$L__BB9_672;
$L__BB9_668:
	and.b16  	%rs7480, %rs8493, 255;
	setp.eq.s16 	%p2072, %rs7480, 0;
	@%p2072 bra 	$L__BB9_721;
	mov.b32 	%r12168, 0;
$L__BB9_670:
	add.s32 	%r11974, %r12168, %r12167;
	cvt.u64.u32 	%rd378, %r11974;
	add.s64 	%rd379, %rd29, %rd378;
	st.local.u8 	[%rd379], %rs8493;
	add.s32 	%r178, %r12168, 1;
	cvt.u64.u32 	%rd380, %r12168;
	add.s64 	%rd381, %rd30, %rd380;
	ld.local.u8 	%rs8493, [%rd381+1];
	setp.ne.s16 	%p2073, %rs8493, 0;
	mov.u32 	%r12168, %r178;
	@%p2073 bra 	$L__BB9_670;
	ld.local.u32 	%r12169, [%rd29+52];
	ld.local.f64 	%fd202, [%rd29+56];
	ld.local.v2.b32 	{%r11975, %r11976}, [%rd29];
	bfe.u32 	%r11977, %r11975, 0, 8;
	cvt.u16.u32 	%rs10520, %r11977;
	bfe.u32 	%r11978, %r11975, 8, 8;
	cvt.u16.u32 	%rs10521, %r11978;
	bfe.u32 	%r11979, %r11975, 16, 8;
	cvt.u16.u32 	%rs10522, %r11979;
	bfe.u32 	%r11980, %r11975, 24, 8;
	cvt.u16.u32 	%rs10523, %r11980;
	bfe.u32 	%r11981, %r11976, 0, 8;
	cvt.u16.u32 	%rs10524, %r11981;
	bfe.u32 	%r11982, %r11976, 8, 8;
	cvt.u16.u32 	%rs10525, %r11982;
	bfe.u32 	%r11983, %r11976, 16, 8;
	cvt.u16.u32 	%rs10526, %r11983;
	bfe.u32 	%r11984, %r11976, 24, 8;
	cvt.u16.u32 	%rs10527, %r11984;
	ld.local.v2.b32 	{%r11985, %r11986}, [%rd29+8];
	bfe.u32 	%r11987, %r11985, 0, 8;
	cvt.u16.u32 	%rs10528, %r11987;
	bfe.u32 	%r11988, %r11985, 8, 8;
	cvt.u16.u32 	%rs10529, %r11988;
	bfe.u32 	%r11989, %r11985, 16, 8;
	cvt.u16.u32 	%rs10530, %r11989;
	bfe.u32 	%r11990, %r11985, 24, 8;
	cvt.u16.u32 	%rs10531, %r11990;
	bfe.u32 	%r11991, %r11986, 0, 8;
	cvt.u16.u32 	%rs10532, %r11991;
	bfe.u32 	%r11992, %r11986, 8, 8;
	cvt.u16.u32 	%rs10533, %r11992;
	bfe.u32 	%r11993, %r11986, 16, 8;
	cvt.u16.u32 	%rs10534, %r11993;
	bfe.u32 	%r11994, %r11986, 24, 8;
	cvt.u16.u32 	%rs10535, %r11994;
	ld.local.v2.b32 	{%r11995, %r11996}, [%rd29+16];
	bfe.u32 	%r11997, %r11995, 0, 8;
	cvt.u16.u32 	%rs10536, %r11997;
	bfe.u32 	%r11998, %r11995, 8, 8;
	cvt.u16.u32 	%rs10537, %r11998;
	bfe.u32 	%r11999, %r11995, 16, 8;
	cvt.u16.u32 	%rs10538, %r11999;
	bfe.u32 	%r12000, %r11995, 24, 8;
	cvt.u16.u32 	%rs10539, %r12000;
	bfe.u32 	%r12001, %r11996, 0, 8;
	cvt.u16.u32 	%rs10540, %r12001;
	bfe.u32 	%r12002, %r11996, 8, 8;
	cvt.u16.u32 	%rs10541, %r12002;
	bfe.u32 	%r12003, %r11996, 16, 8;
	cvt.u16.u32 	%rs10542, %r12003;
	bfe.u32 	%r12004, %r11996, 24, 8;
	cvt.u16.u32 	%rs10543, %r12004;
	ld.local.v2.b32 	{%r12005, %r12006}, [%rd29+24];
	bfe.u32 	%r12007, %r12005, 0, 8;
	cvt.u16.u32 	%rs10544, %r12007;
	bfe.u32 	%r12008, %r12005, 8, 8;
	cvt.u16.u32 	%rs10545, %r12008;
	bfe.u32 	%r12009, %r12005, 16, 8;
	cvt.u16.u32 	%rs10546, %r12009;
	bfe.u32 	%r12010, %r12005, 24, 8;
	cvt.u16.u32 	%rs10547, %r12010;
	bfe.u32 	%r12011, %r12006, 0, 8;
	cvt.u16.u32 	%rs10548, %r12011;
	bfe.u32 	%r12012, %r12006, 8, 8;
	cvt.u16.u32 	%rs10549, %r12012;
	bfe.u32 	%r12013, %r12006, 16, 8;
	cvt.u16.u32 	%rs10550, %r12013;
	bfe.u32 	%r12014, %r12006, 24, 8;
	cvt.u16.u32 	%rs10551, %r12014;
	ld.local.v2.b32 	{%r12015, %r12016}, [%rd29+32];
	bfe.u32 	%r12017, %r12015, 0, 8;
	cvt.u16.u32 	%rs10552, %r12017;
	bfe.u32 	%r12018, %r12015, 8, 8;
	cvt.u16.u32 	%rs10553, %r12018;
	bfe.u32 	%r12019, %r12015, 16, 8;
	cvt.u16.u32 	%rs10554, %r12019;
	bfe.u32 	%r12020, %r12015, 24, 8;
	cvt.u16.u32 	%rs10555, %r12020;
	bfe.u32 	%r12021, %r12016, 0, 8;
	cvt.u16.u32 	%rs10556, %r12021;
	bfe.u32 	%r12022, %r12016, 8, 8;
	cvt.u16.u32 	%rs10557, %r12022;
	bfe.u32 	%r12023, %r12016, 16, 8;
	cvt.u16.u32 	%rs10558, %r12023;
	bfe.u32 	%r12024, %r12016, 24, 8;
	cvt.u16.u32 	%rs10559, %r12024;
	ld.local.v2.b32 	{%r12025, %r12026}, [%rd29+40];
	bfe.u32 	%r12027, %r12025, 0, 8;
	cvt.u16.u32 	%rs10560, %r12027;
	bfe.u32 	%r12028, %r12025, 8, 8;
	cvt.u16.u32 	%rs10561, %r12028;
	bfe.u32 	%r12029, %r12025, 16, 8;
	cvt.u16.u32 	%rs10562, %r12029;
	bfe.u32 	%r12030, %r12025, 24, 8;
	cvt.u16.u32 	%rs10563, %r12030;
	bfe.u32 	%r12031, %r12026, 0, 8;
	cvt.u16.u32 	%rs10564, %r12031;
	bfe.u32 	%r12032, %r12026, 8, 8;
	cvt.u16.u32 	%rs10565, %r12032;
	bfe.u32 	%r12033, %r12026, 16, 8;
	cvt.u16.u32 	%rs10566, %r12033;
	bfe.u32 	%r12034, %r12026, 24, 8;
	cvt.u16.u32 	%rs10567, %r12034;
	ld.local.v2.u8 	{%rs10568, %rs10569}, [%rd29+48];
	bra.uni 	$L__BB9_721;
$L__BB9_672:
	and.b16  	%rs7431, %rs10521, 255;
	setp.eq.s16 	%p2023, %rs7431, 0;
	mov.b32 	%r12167, 1;
	@%p2023 bra 	$L__BB9_668;
	and.b16  	%rs7432, %rs10522, 255;
	setp.eq.s16 	%p2024, %rs7432, 0;
	mov.b32 	%r12167, 2;
	@%p2024 bra 	$L__BB9_668;
	and.b16  	%rs7433, %rs10523, 255;
	setp.eq.s16 	%p2025, %rs7433, 0;
	mov.b32 	%r12167, 3;
	@%p2025 bra 	$L__BB9_668;
	and.b16  	%rs7434, %rs10524, 255;
	setp.eq.s16 	%p2026, %rs7434, 0;
	mov.b32 	%r12167, 4;
	@%p2026 bra 	$L__BB9_668;
	and.b16  	%rs7435, %rs10525, 255;
	setp.eq.s16 	%p2027, %rs7435, 0;
	mov.b32 	%r12167, 5;
	@%p2027 bra 	$L__BB9_668;
	and.b16  	%rs7436, %rs10526, 255;
	setp.eq.s16 	%p2028, %rs7436, 0;
	mov.b32 	%r12167, 6;
	@%p2028 bra 	$L__BB9_668;
	and.b16  	%rs7437, %rs10527, 255;
	setp.eq.s16 	%p2029, %rs7437, 0;
	mov.b32 	%r12167, 7;
	@%p2029 bra 	$L__BB9_668;
	and.b16  	%rs7438, %rs10528, 255;
	setp.eq.s16 	%p2030, %rs7438, 0;
	mov.b32 	%r12167, 8;
	@%p2030 bra 	$L__BB9_668;
	and.b16  	%rs7439, %rs10529, 255;
	setp.eq.s16 	%p2031, %rs7439, 0;
	mov.b32 	%r12167, 9;
	@%p2031 bra 	$L__BB9_668;
	and.b16  	%rs7440, %rs10530, 255;
	setp.eq.s16 	%p2032, %rs7440, 0;
	mov.b32 	%r12167, 10;
	@%p2032 bra 	$L__BB9_668;
	and.b16  	%rs7441, %rs10531, 255;
	setp.eq.s16 	%p2033, %rs7441, 0;
	mov.b32 	%r12167, 11;
	@%p2033 bra 	$L__BB9_668;
	and.b16  	%rs7442, %rs10532, 255;
	setp.eq.s16 	%p2034, %rs7442, 0;
	mov.b32 	%r12167, 12;
	@%p2034 bra 	$L__BB9_668;
	and.b16  	%rs7443, %rs10533, 255;
	setp.eq.s16 	%p2035, %rs7443, 0;
	mov.b32 	%r12167, 13;
	@%p2035 bra 	$L__BB9_668;
	and.b16  	%rs7444, %rs10534, 255;
	setp.eq.s16 	%p2036, %rs7444, 0;
	mov.b32 	%r12167, 14;
	@%p2036 bra 	$L__BB9_668;
	and.b16  	%rs7445, %rs10535, 255;
	setp.eq.s16 	%p2037, %rs7445, 0;
	mov.b32 	%r12167, 15;
	@%p2037 bra 	$L__BB9_668;
	and.b16  	%rs7446, %rs10536, 255;
	setp.eq.s16 	%p2038, %rs7446, 0;
	mov.b32 	%r12167, 16;
	@%p2038 bra 	$L__BB9_668;
	and.b16  	%rs7447, %rs10537, 255;
	setp.eq.s16 	%p2039, %rs7447, 0;
	mov.b32 	%r12167, 17;
	@%p2039 bra 	$L__BB9_668;
	and.b16  	%rs7448, %rs10538, 255;
	setp.eq.s16 	%p2040, %rs7448, 0;
	mov.b32 	%r12167, 18;
	@%p2040 bra 	$L__BB9_668;
	and.b16  	%rs7449, %rs10539, 255;
	setp.eq.s16 	%p2041, %rs7449, 0;
	mov.b32 	%r12167, 19;
	@%p2041 bra 	$L__BB9_668;
	and.b16  	%rs7450, %rs10540, 255;
	setp.eq.s16 	%p2042, %rs7450, 0;
	mov.b32 	%r12167, 20;
	@%p2042 bra 	$L__BB9_668;
	and.b16  	%rs7451, %rs10541, 255;
	setp.eq.s16 	%p2043, %rs7451, 0;
	mov.b32 	%r12167, 21;
	@%p2043 bra 	$L__BB9_668;
	and.b16  	%rs7452, %rs10542, 255;
	setp.eq.s16 	%p2044, %rs7452, 0;
	mov.b32 	%r12167, 22;
	@%p2044 bra 	$L__BB9_668;
	and.b16  	%rs7453, %rs10543, 255;
	setp.eq.s16 	%p2045, %rs7453, 0;
	mov.b32 	%r12167, 23;
	@%p2045 bra 	$L__BB9_668;
	and.b16  	%rs7454, %rs10544, 255;
	setp.eq.s16 	%p2046, %rs7454, 0;
	mov.b32 	%r12167, 24;
	@%p2046 bra 	$L__BB9_668;
	and.b16  	%rs7455, %rs10545, 255;
	setp.eq.s16 	%p2047, %rs7455, 0;
	mov.b32 	%r12167, 25;
	@%p2047 bra 	$L__BB9_668;
	and.b16  	%rs7456, %rs10546, 255;
	setp.eq.s16 	%p2048, %rs7456, 0;
	mov.b32 	%r12167, 26;
	@%p2048 bra 	$L__BB9_668;
	and.b16  	%rs7457, %rs10547, 255;
	setp.eq.s16 	%p2049, %rs7457, 0;
	mov.b32 	%r12167, 27;
	@%p2049 bra 	$L__BB9_668;
	and.b16  	%rs7458, %rs10548, 255;
	setp.eq.s16 	%p2050, %rs7458, 0;
	mov.b32 	%r12167, 28;
	@%p2050 bra 	$L__BB9_668;
	and.b16  	%rs7459, %rs10549, 255;
	setp.eq.s16 	%p2051, %rs7459, 0;
	mov.b32 	%r12167, 29;
	@%p2051 bra 	$L__BB9_668;
	and.b16  	%rs7460, %rs10550, 255;
	setp.eq.s16 	%p2052, %rs7460, 0;
	mov.b32 	%r12167, 30;
	@%p2052 bra 	$L__BB9_668;
	and.b16  	%rs7461, %rs10551, 255;
	setp.eq.s16 	%p2053, %rs7461, 0;
	mov.b32 	%r12167, 31;
	@%p2053 bra 	$L__BB9_668;
	and.b16  	%rs7462, %rs10552, 255;
	setp.eq.s16 	%p2054, %rs7462, 0;
	mov.b32 	%r12167, 32;
	@%p2054 bra 	$L__BB9_668;
	and.b16  	%rs7463, %rs10553, 255;
	setp.eq.s16 	%p2055, %rs7463, 0;
	mov.b32 	%r12167, 33;
	@%p2055 bra 	$L__BB9_668;
	and.b16  	%rs7464, %rs10554, 255;
	setp.eq.s16 	%p2056, %rs7464, 0;
	mov.b32 	%r12167, 34;
	@%p2056 bra 	$L__BB9_668;
	and.b16  	%rs7465, %rs10555, 255;
	setp.eq.s16 	%p2057, %rs7465, 0;
	mov.b32 	%r12167, 35;
	@%p2057 bra 	$L__BB9_668;
	and.b16  	%rs7466, %rs10556, 255;
	setp.eq.s16 	%p2058, %rs7466, 0;
	mov.b32 	%r12167, 36;
	@%p2058 bra 	$L__BB9_668;
	and.b16  	%rs7467, %rs10557, 255;
	setp.eq.s16 	%p2059, %rs7467, 0;
	mov.b32 	%r12167, 37;
	@%p2059 bra 	$L__BB9_668;
	and.b16  	%rs7468, %rs10558, 255;
	setp.eq.s16 	%p2060, %rs7468, 0;
	mov.b32 	%r12167, 38;
	@%p2060 bra 	$L__BB9_668;
	and.b16  	%rs7469, %rs10559, 255;
	setp.eq.s16 	%p2061, %rs7469, 0;
	mov.b32 	%r12167, 39;
	@%p2061 bra 	$L__BB9_668;
	and.b16  	%rs7470, %rs10560, 255;
	setp.eq.s16 	%p2062, %rs7470, 0;
	mov.b32 	%r12167, 40;
	@%p2062 bra 	$L__BB9_668;
	and.b16  	%rs7471, %rs10561, 255;
	setp.eq.s16 	%p2063, %rs7471, 0;
	mov.b32 	%r12167, 41;
	@%p2063 bra 	$L__BB9_668;
	and.b16  	%rs7472, %rs10562, 255;
	setp.eq.s16 	%p2064, %rs7472, 0;
	mov.b32 	%r12167, 42;
	@%p2064 bra 	$L__BB9_668;
	and.b16  	%rs7473, %rs10563, 255;
	setp.eq.s16 	%p2065, %rs7473, 0;
	mov.b32 	%r12167, 43;
	@%p2065 bra 	$L__BB9_668;
	and.b16  	%rs7474, %rs10564, 255;
	setp.eq.s16 	%p2066, %rs7474, 0;
	mov.b32 	%r12167, 44;
	@%p2066 bra 	$L__BB9_668;
	and.b16  	%rs7475, %rs10565, 255;
	setp.eq.s16 	%p2067, %rs7475, 0;
	mov.b32 	%r12167, 45;
	@%p2067 bra 	$L__BB9_668;
	and.b16  	%rs7476, %rs10566, 255;
	setp.eq.s16 	%p2068, %rs7476, 0;
	mov.b32 	%r12167, 46;
	@%p2068 bra 	$L__BB9_668;
	and.b16  	%rs7477, %rs10567, 255;
	setp.eq.s16 	%p2069, %rs7477, 0;
	mov.b32 	%r12167, 47;
	@%p2069 bra 	$L__BB9_668;
	and.b16  	%rs7478, %rs10568, 255;
	setp.eq.s16 	%p2070, %rs7478, 0;
	mov.b32 	%r12167, 48;
	@%p2070 bra 	$L__BB9_668;
	and.b16  	%rs7479, %rs10569, 255;
	setp.eq.s16 	%p2071, %rs7479, 0;
	mov.b32 	%r12167, 49;
	@%p2071 bra 	$L__BB9_668;
$L__BB9_721:
	add.s32 	%r12262, %r12169, %r175;
	add.f64 	%fd242, %fd58, %fd202;
	bra.uni 	$L__BB9_2167;
$L__BB9_722:
	// begin inline asm
	mov.u32 %r4877, %laneid;
	// end inline asm
	mov.u32 	%r4958, %tid.x;
	and.b32  	%r4959, %r4958, 992;
	add.s32 	%r4960, %r4959, 32;
	setp.gt.s32 	%p799, %r4960, %r4876;
	not.b32 	%r4965, %r4959;
	add.s32 	%r4966, %r4876, %r4965;
	selp.b32 	%r4956, %r4966, 31, %p799;
	cvt.u32.u16 	%r4967, %rs10520;
	and.b32  	%r4968, %r4967, 255;
	and.b16  	%rs6079, %rs10521, 255;
	mul.wide.u16 	%r4969, %rs6079, 256;
	or.b32  	%r4970, %r4969, %r4968;
	cvt.u32.u16 	%r4971, %rs10522;
	shl.b32 	%r4972, %r4971, 16;
	and.b32  	%r4973, %r4972, 16711680;
	or.b32  	%r4974, %r4970, %r4973;
	cvt.u32.u16 	%r4975, %rs10523;
	shl.b32 	%r4976, %r4975, 24;
	or.b32  	%r4879, %r4974, %r4976;
	cvt.u32.u16 	%r4977, %rs10524;
	and.b32  	%r4978, %r4977, 255;
	and.b16  	%rs6080, %rs10525, 255;
	mul.wide.u16 	%r4979, %rs6080, 256;
	or.b32  	%r4980, %r4979, %r4978;
	cvt.u32.u16 	%r4981, %rs10526;
	shl.b32 	%r4982, %r4981, 16;
	and.b32  	%r4983, %r4982, 16711680;
	or.b32  	%r4984, %r4980, %r4983;
	cvt.u32.u16 	%r4985, %rs10527;
	shl.b32 	%r4986, %r4985, 24;
	or.b32  	%r4884, %r4984, %r4986;
	cvt.u32.u16 	%r4987, %rs10528;
	and.b32  	%r4988, %r4987, 255;
	and.b16  	%rs6081, %rs10529, 255;
	mul.wide.u16 	%r4989, %rs6081, 256;
	or.b32  	%r4990, %r4989, %r4988;
	cvt.u32.u16 	%r4991, %rs10530;
	shl.b32 	%r4992, %r4991, 16;
	and.b32  	%r4993, %r4992, 16711680;
	or.b32  	%r4994, %r4990, %r4993;
	cvt.u32.u16 	%r4995, %rs10531;
	shl.b32 	%r4996, %r4995, 24;
	or.b32  	%r4889, %r4994, %r4996;
	cvt.u32.u16 	%r4997, %rs10532;
	and.b32  	%r4998, %r4997, 255;
	and.b16  	%rs6082, %rs10533, 255;
	mul.wide.u16 	%r4999, %rs6082, 256;
	or.b32  	%r5000, %r4999, %r4998;
	cvt.u32.u16 	%r5001, %rs10534;
	shl.b32 	%r5002, %r5001, 16;
	and.b32  	%r5003, %r5002, 16711680;
	or.b32  	%r5004, %r5000, %r5003;
	cvt.u32.u16 	%r5005, %rs10535;
	shl.b32 	%r5006, %r5005, 24;
	or.b32  	%r4894, %r5004, %r5006;
	cvt.u32.u16 	%r5007, %rs10536;
	and.b32  	%r5008, %r5007, 255;
	and.b16  	%rs6083, %rs10537, 255;
	mul.wide.u16 	%r5009, %rs6083, 256;
	or.b32  	%r5010, %r5009, %r5008;
	cvt.u32.u16 	%r5011, %rs10538;
	shl.b32 	%r5012, %r5011, 16;
	and.b32  	%r5013, %r5012, 16711680;
	or.b32  	%r5014, %r5010, %r5013;
	cvt.u32.u16 	%r5015, %rs10539;
	shl.b32 	%r5016, %r5015, 24;
	or.b32  	%r4899, %r5014, %r5016;
	cvt.u32.u16 	%r5017, %rs10540;
	and.b32  	%r5018, %r5017, 255;
	and.b16  	%rs6084, %rs10541, 255;
	mul.wide.u16 	%r5019, %rs6084, 256;
	or.b32  	%r5020, %r5019, %r5018;
	cvt.u32.u16 	%r5021, %rs10542;
	shl.b32 	%r5022, %r5021, 16;
	and.b32  	%r5023, %r5022, 16711680;
	or.b32  	%r5024, %r5020, %r5023;
	cvt.u32.u16 	%r5025, %rs10543;
	shl.b32 	%r5026, %r5025, 24;
	or.b32  	%r4904, %r5024, %r5026;
	cvt.u32.u16 	%r5027, %rs10544;
	and.b32  	%r5028, %r5027, 255;
	and.b16  	%rs6085, %rs10545, 255;
	mul.wide.u16 	%r5029, %rs6085, 256;
	or.b32  	%r5030, %r5029, %r5028;
	cvt.u32.u16 	%r5031, %rs10546;
	shl.b32 	%r5032, %r5031, 16;
	and.b32  	%r5033, %r5032, 16711680;
	or.b32  	%r5034, %r5030, %r5033;
	cvt.u32.u16 	%r5035, %rs10547;
	shl.b32 	%r5036, %r5035, 24;
	or.b32  	%r4909, %r5034, %r5036;
	cvt.u32.u16 	%r5037, %rs10548;
	and.b32  	%r5038, %r5037, 255;
	and.b16  	%rs6086, %rs10549, 255;
	mul.wide.u16 	%r5039, %rs6086, 256;
	or.b32  	%r5040, %r5039, %r5038;
	cvt.u32.u16 	%r5041, %rs10550;
	shl.b32 	%r5042, %r5041, 16;
	and.b32  	%r5043, %r5042, 16711680;
	or.b32  	%r5044, %r5040, %r5043;
	cvt.u32.u16 	%r5045, %rs10551;
	shl.b32 	%r5046, %r5045, 24;
	or.b32  	%r4914, %r5044, %r5046;
	cvt.u32.u16 	%r5047, %rs10552;
	and.b32  	%r5048, %r5047, 255;
	and.b16  	%rs6087, %rs10553, 255;
	mul.wide.u16 	%r5049, %rs6087, 256;
	or.b32  	%r5050, %r5049, %r5048;
	cvt.u32.u16 	%r5051, %rs10554;
	shl.b32 	%r5052, %r5051, 16;
	and.b32  	%r5053, %r5052, 16711680;
	or.b32  	%r5054, %r5050, %r5053;
	cvt.u32.u16 	%r5055, %rs10555;
	shl.b32 	%r5056, %r5055, 24;
	or.b32  	%r4919, %r5054, %r5056;
	cvt.u32.u16 	%r5057, %rs10556;
	and.b32  	%r5058, %r5057, 255;
	and.b16  	%rs6088, %rs10557, 255;
	mul.wide.u16 	%r5059, %rs6088, 256;
	or.b32  	%r5060, %r5059, %r5058;
	cvt.u32.u16 	%r5061, %rs10558;
	shl.b32 	%r5062, %r5061, 16;
	and.b32  	%r5063, %r5062, 16711680;
	or.b32  	%r5064, %r5060, %r5063;
	cvt.u32.u16 	%r5065, %rs10559;
	shl.b32 	%r5066, %r5065, 24;
	or.b32  	%r4924, %r5064, %r5066;
	cvt.u32.u16 	%r5067, %rs10560;
	and.b32  	%r5068, %r5067, 255;
	and.b16  	%rs6089, %rs10561, 255;
	mul.wide.u16 	%r5069, %rs6089, 256;
	or.b32  	%r5070, %r5069, %r5068;
	cvt.u32.u16 	%r5071, %rs10562;
	shl.b32 	%r5072, %r5071, 16;
	and.b32  	%r5073, %r5072, 16711680;
	or.b32  	%r5074, %r5070, %r5073;
	cvt.u32.u16 	%r5075, %rs10563;
	shl.b32 	%r5076, %r5075, 24;
	or.b32  	%r4929, %r5074, %r5076;
	cvt.u32.u16 	%r5077, %rs10564;
	and.b32  	%r5078, %r5077, 255;
	and.b16  	%rs6090, %rs10565, 255;
	mul.wide.u16 	%r5079, %rs6090, 256;
	or.b32  	%r5080, %r5079, %r5078;
	cvt.u32.u16 	%r5081, %rs10566;
	shl.b32 	%r5082, %r5081, 16;
	and.b32  	%r5083, %r5082, 16711680;
	or.b32  	%r5084, %r5080, %r5083;
	cvt.u32.u16 	%r5085, %rs10567;
	shl.b32 	%r5086, %r5085, 24;
	or.b32  	%r4934, %r5084, %r5086;
	cvt.u32.u16 	%r5087, %rs10568;
	and.b32  	%r5088, %r5087, 255;
	and.b16  	%rs6091, %rs10569, 255;
	mul.wide.u16 	%r5089, %rs6091, 256;
	or.b32  	%r4939, %r5089, %r5088;
	mov.b32 	%r4955, 1;
	mov.b32 	%r4957, -1;
	// begin inline asm
	shfl.sync.down.b32 %r4878, %r4879, %r4955, %r4956, %r4957;
	// end inline asm
	// begin inline asm
	shfl.sync.down.b32 %r4883, %r4884, %r4955, %r4956, %r4957;
	// end inline asm
	// begin inline asm
	shfl.sync.down.b32 %r4888, %r4889, %r4955, %r4956, %r4957;
	// end inline asm
	// begin inline asm
	shfl.sync.down.b32 %r4893, %r4894, %r4955, %r4956, %r4957;
	// end inline asm
	// begin inline asm
	shfl.sync.down.b32 %r4898, %r4899, %r4955, %r4956, %r4957;
	// end inline asm
	// begin inline asm
	shfl.sync.down.b32 %r4903, %r4904, %r4955, %r4956, %r4957;
	// end inline asm
	// begin inline asm
	shfl.sync.down.b32 %r4908, %r4909, %r4955, %r4956, %r4957;
	// end inline asm
	// begin inline asm
	shfl.sync.down.b32 %r4913, %r4914, %r4955, %r4956, %r4957;
	// end inline asm
	// begin inline asm
	shfl.sync.down.b32 %r4918, %r4919, %r4955, %r4956, %r4957;
	// end inline asm
	// begin inline asm
	shfl.sync.down.b32 %r4923, %r4924, %r4955, %r4956, %r4957;
	// end inline asm
	// begin inline asm
	shfl.sync.down.b32 %r4928, %r4929, %r4955, %r4956, %r4957;
	// end inline asm
	// begin inline asm
	shfl.sync.down.b32 %r4933, %r4934, %r4955, %r4956, %r4957;
	// end inline asm
	// begin inline asm
	shfl.sync.down.b32 %r4938, %r4939, %r4955, %r4956, %r4957;
	// end inline asm
	// begin inline asm
	shfl.sync.down.b32 %r4943, %r12262, %r4955, %r4956, %r4957;
	// end inline asm
	mov.b64 	%rd218, %fd242;
	mov.b64 	{%r4949, %r4954}, %rd218;
	// begin inline asm
	shfl.sync.down.b32 %r4948, %r4949, %r4955, %r4956, %r4957;
	// end inline asm
	// begin inline asm
	shfl.sync.down.b32 %r4953, %r4954, %r4955, %r4956, %r4957;
	// end inline asm
	setp.ge.s32 	%p800, %r4877, %r4956;
	@%p800 bra 	$L__BB9_778;
	shr.u32 	%r5091, %r4938, 8;
	cvt.u16.u32 	%rs6092, %r5091;
	cvt.u16.u32 	%rs6093, %r4938;
	mov.b64 	%rd219, {%r4948, %r4953};
	mov.b64 	%fd62, %rd219;
	cvt.u16.u32 	%rs8544, %r4878;
	add.u64 	%rd31, %SPL, 0;
	add.u64 	%rd32, %SPL, 64;
	and.b16  	%rs6094, %rs10520, 255;
	cvt.u32.u16 	%r5092, %rs10527;
	cvt.u32.u16 	%r5093, %rs10526;
	prmt.b32 	%r5094, %r5093, %r5092, 0x3340U;
	cvt.u32.u16 	%r5095, %rs10525;
	cvt.u32.u16 	%r5096, %rs10524;
	prmt.b32 	%r5097, %r5096, %r5095, 0x3340U;
	prmt.b32 	%r5098, %r5097, %r5094, 0x5410U;
	cvt.u32.u16 	%r5099, %rs10523;
	cvt.u32.u16 	%r5100, %rs10522;
	prmt.b32 	%r5101, %r5100, %r5099, 0x3340U;
	cvt.u32.u16 	%r5102, %rs10521;
	cvt.u32.u16 	%r5103, %rs10520;
	prmt.b32 	%r5104, %r5103, %r5102, 0x3340U;
	prmt.b32 	%r5105, %r5104, %r5101, 0x5410U;
	st.local.v2.b32 	[%rd31], {%r5105, %r5098};
	cvt.u32.u16 	%r5106, %rs10535;
	cvt.u32.u16 	%r5107, %rs10534;
	prmt.b32 	%r5108, %r5107, %r5106, 0x3340U;
	cvt.u32.u16 	%r5109, %rs10533;
	cvt.u32.u16 	%r5110, %rs10532;
	prmt.b32 	%r5111, %r5110, %r5109, 0x3340U;
	prmt.b32 	%r5112, %r5111, %r5108, 0x5410U;
	cvt.u32.u16 	%r5113, %rs10531;
	cvt.u32.u16 	%r5114, %rs10530;
	prmt.b32 	%r5115, %r5114, %r5113, 0x3340U;
	cvt.u32.u16 	%r5116, %rs10529;
	cvt.u32.u16 	%r5117, %rs10528;
	prmt.b32 	%r5118, %r5117, %r5116, 0x3340U;
	prmt.b32 	%r5119, %r5118, %r5115, 0x5410U;
	st.local.v2.b32 	[%rd31+8], {%r5119, %r5112};
	cvt.u32.u16 	%r5120, %rs10543;
	cvt.u32.u16 	%r5121, %rs10542;
	prmt.b32 	%r5122, %r5121, %r5120, 0x3340U;
	cvt.u32.u16 	%r5123, %rs10541;
	cvt.u32.u16 	%r5124, %rs10540;
	prmt.b32 	%r5125, %r5124, %r5123, 0x3340U;
	prmt.b32 	%r5126, %r5125, %r5122, 0x5410U;
	cvt.u32.u16 	%r5127, %rs10539;
	cvt.u32.u16 	%r5128, %rs10538;
	prmt.b32 	%r5129, %r5128, %r5127, 0x3340U;
	cvt.u32.u16 	%r5130, %rs10537;
	cvt.u32.u16 	%r5131, %rs10536;
	prmt.b32 	%r5132, %r5131, %r5130, 0x3340U;
	prmt.b32 	%r5133, %r5132, %r5129, 0x5410U;
	st.local.v2.b32 	[%rd31+16], {%r5133, %r5126};
	cvt.u32.u16 	%r5134, %rs10551;
	cvt.u32.u16 	%r5135, %rs10550;
	prmt.b32 	%r5136, %r5135, %r5134, 0x3340U;
	cvt.u32.u16 	%r5137, %rs10549;
	cvt.u32.u16 	%r5138, %rs10548;
	prmt.b32 	%r5139, %r5138, %r5137, 0x3340U;
	prmt.b32 	%r5140, %r5139, %r5136, 0x5410U;
	cvt.u32.u16 	%r5141, %rs10547;
	cvt.u32.u16 	%r5142, %rs10546;
	prmt.b32 	%r5143, %r5142, %r5141, 0x3340U;
	cvt.u32.u16 	%r5144, %rs10545;
	cvt.u32.u16 	%r5145, %rs10544;
	prmt.b32 	%r5146, %r5145, %r5144, 0x3340U;
	prmt.b32 	%r5147, %r5146, %r5143, 0x5410U;
	st.local.v2.b32 	[%rd31+24], {%r5147, %r5140};
	cvt.u32.u16 	%r5148, %rs10559;
	cvt.u32.u16 	%r5149, %rs10558;
	prmt.b32 	%r5150, %r5149, %r5148, 0x3340U;
	cvt.u32.u16 	%r5151, %rs10557;
	cvt.u32.u16 	%r5152, %rs10556;
	prmt.b32 	%r5153, %r5152, %r5151, 0x3340U;
	prmt.b32 	%r5154, %r5153, %r5150, 0x5410U;
	cvt.u32.u16 	%r5155, %rs10555;
	cvt.u32.u16 	%r5156, %rs10554;
	prmt.b32 	%r5157, %r5156, %r5155, 0x3340U;
	cvt.u32.u16 	%r5158, %rs10553;
	cvt.u32.u16 	%r5159, %rs10552;
	prmt.b32 	%r5160, %r5159, %r5158, 0x3340U;
	prmt.b32 	%r5161, %r5160, %r5157, 0x5410U;
	st.local.v2.b32 	[%rd31+32], {%r5161, %r5154};
	cvt.u32.u16 	%r5162, %rs10567;
	cvt.u32.u16 	%r5163, %rs10566;
	prmt.b32 	%r5164, %r5163, %r5162, 0x3340U;
	cvt.u32.u16 	%r5165, %rs10565;
	cvt.u32.u16 	%r5166, %rs10564;
	prmt.b32 	%r5167, %r5166, %r5165, 0x3340U;
	prmt.b32 	%r5168, %r5167, %r5164, 0x5410U;
	cvt.u32.u16 	%r5169, %rs10563;
	cvt.u32.u16 	%r5170, %rs10562;
	prmt.b32 	%r5171, %r5170, %r5169, 0x3340U;
	cvt.u32.u16 	%r5172, %rs10561;
	cvt.u32.u16 	%r5173, %rs10560;
	prmt.b32 	%r5174, %r5173, %r5172, 0x3340U;
	prmt.b32 	%r5175, %r5174, %r5171, 0x5410U;
	st.local.v2.b32 	[%rd31+40], {%r5175, %r5168};
	st.local.v2.u8 	[%rd31+48], {%rs10568, %rs10569};
	st.local.u32 	[%rd31+52], %r12262;
	st.local.f64 	[%rd31+56], %fd242;
	st.local.v2.b32 	[%rd32], {%r4878, %r4883};
	st.local.v2.b32 	[%rd32+8], {%r4888, %r4893};
	st.local.v2.b32 	[%rd32+16], {%r4898, %r4903};
	st.local.v2.b32 	[%rd32+24], {%r4908, %r4913};
	st.local.v2.b32 	[%rd32+32], {%r4918, %r4923};
	st.local.v2.b32 	[%rd32+40], {%r4928, %r4933};
	st.local.v2.u8 	[%rd32+48], {%rs6093, %rs6092};
	st.local.u32 	[%rd32+52], %r4943;
	st.local.v2.u32 	[%rd32+56], {%r4948, %r4953};
	setp.ne.s16 	%p801, %rs6094, 0;
	mov.b32 	%r12170, 0;
	@%p801 bra 	$L__BB9_728;
$L__BB9_724:
	and.b16  	%rs6144, %rs8544, 255;
	setp.eq.s16 	%p851, %rs6144, 0;
	@%p851 bra 	$L__BB9_777;
	mov.b32 	%r12171, 0;
$L__BB9_726:
	add.s32 	%r5226, %r12171, %r12170;
	cvt.u64.u32 	%rd222, %r5226;
	add.s64 	%rd223, %rd31, %rd222;
	st.local.u8 	[%rd223], %rs8544;
	add.s32 	%r201, %r12171, 1;
	cvt.u64.u32 	%rd224, %r12171;
	add.s64 	%rd225, %rd32, %rd224;
	ld.local.u8 	%rs8544, [%rd225+1];
	setp.ne.s16 	%p852, %rs8544, 0;
	mov.u32 	%r12171, %r201;
	@%p852 bra 	$L__BB9_726;
	ld.local.u32 	%r12262, [%rd31+52];
	ld.local.f64 	%fd242, [%rd31+56];
	ld.local.v2.b32 	{%r5227, %r5228}, [%rd31];
	bfe.u32 	%r5229, %r5227, 0, 8;
	cvt.u16.u32 	%rs10520, %r5229;
	bfe.u32 	%r5230, %r5227, 8, 8;
	cvt.u16.u32 	%rs10521, %r5230;
	bfe.u32 	%r5231, %r5227, 16, 8;
	cvt.u16.u32 	%rs10522, %r5231;
	bfe.u32 	%r5232, %r5227, 24, 8;
	cvt.u16.u32 	%rs10523, %r5232;
	bfe.u32 	%r5233, %r5228, 0, 8;
	cvt.u16.u32 	%rs10524, %r5233;
	bfe.u32 	%r5234, %r5228, 8, 8;
	cvt.u16.u32 	%rs10525, %r5234;
	bfe.u32 	%r5235, %r5228, 16, 8;
	cvt.u16.u32 	%rs10526, %r5235;
	bfe.u32 	%r5236, %r5228, 24, 8;
	cvt.u16.u32 	%rs10527, %r5236;
	ld.local.v2.b32 	{%r5237, %r5238}, [%rd31+8];
	bfe.u32 	%r5239, %r5237, 0, 8;
	cvt.u16.u32 	%rs10528, %r5239;
	bfe.u32 	%r5240, %r5237, 8, 8;
	cvt.u16.u32 	%rs10529, %r5240;
	bfe.u32 	%r5241, %r5237, 16, 8;
	cvt.u16.u32 	%rs10530, %r5241;
	bfe.u32 	%r5242, %r5237, 24, 8;
	cvt.u16.u32 	%rs10531, %r5242;
	bfe.u32 	%r5243, %r5238, 0, 8;
	cvt.u16.u32 	%rs10532, %r5243;
	bfe.u32 	%r5244, %r5238, 8, 8;
	cvt.u16.u32 	%rs10533, %r5244;
	bfe.u32 	%r5245, %r5238, 16, 8;
	cvt.u16.u32 	%rs10534, %r5245;
	bfe.u32 	%r5246, %r5238, 24, 8;
	cvt.u16.u32 	%rs10535, %r5246;
	ld.local.v2.b32 	{%r5247, %r5248}, [%rd31+16];
	bfe.u32 	%r5249, %r5247, 0, 8;
	cvt.u16.u32 	%rs10536, %r5249;
	bfe.u32 	%r5250, %r5247, 8, 8;
	cvt.u16.u32 	%rs10537, %r5250;
	bfe.u32 	%r5251, %r5247, 16, 8;
	cvt.u16.u32 	%rs10538, %r5251;
	bfe.u32 	%r5252, %r5247, 24, 8;
	cvt.u16.u32 	%rs10539, %r5252;
	bfe.u32 	%r5253, %r5248, 0, 8;
	cvt.u16.u32 	%rs10540, %r5253;
	bfe.u32 	%r5254, %r5248, 8, 8;
	cvt.u16.u32 	%rs10541, %r5254;
	bfe.u32 	%r5255, %r5248, 16, 8;
	cvt.u16.u32 	%rs10542, %r5255;
	bfe.u32 	%r5256, %r5248, 24, 8;
	cvt.u16.u32 	%rs10543, %r5256;
	ld.local.v2.b32 	{%r5257, %r5258}, [%rd31+24];
	bfe.u32 	%r5259, %r5257, 0, 8;
	cvt.u16.u32 	%rs10544, %r5259;
	bfe.u32 	%r5260, %r5257, 8, 8;
	cvt.u16.u32 	%rs10545, %r5260;
	bfe.u32 	%r5261, %r5257, 16, 8;
	cvt.u16.u32 	%rs10546, %r5261;
	bfe.u32 	%r5262, %r5257, 24, 8;
	cvt.u16.u32 	%rs10547, %r5262;
	bfe.u32 	%r5263, %r5258, 0, 8;
	cvt.u16.u32 	%rs10548, %r5263;
	bfe.u32 	%r5264, %r5258, 8, 8;
	cvt.u16.u32 	%rs10549, %r5264;
	bfe.u32 	%r5265, %r5258, 16, 8;
	cvt.u16.u32 	%rs10550, %r5265;
	bfe.u32 	%r5266, %r5258, 24, 8;
	cvt.u16.u32 	%rs10551, %r5266;
	ld.local.v2.b32 	{%r5267, %r5268}, [%rd31+32];
	bfe.u32 	%r5269, %r5267, 0, 8;
	cvt.u16.u32 	%rs10552, %r5269;
	bfe.u32 	%r5270, %r5267, 8, 8;
	cvt.u16.u32 	%rs10553, %r5270;
	bfe.u32 	%r5271, %r5267, 16, 8;
	cvt.u16.u32 	%rs10554, %r5271;
	bfe.u32 	%r5272, %r5267, 24, 8;
	cvt.u16.u32 	%rs10555, %r5272;
	bfe.u32 	%r5273, %r5268, 0, 8;
	cvt.u16.u32 	%rs10556, %r5273;
	bfe.u32 	%r5274, %r5268, 8, 8;
	cvt.u16.u32 	%rs10557, %r5274;
	bfe.u32 	%r5275, %r5268, 16, 8;
	cvt.u16.u32 	%rs10558, %r5275;
	bfe.u32 	%r5276, %r5268, 24, 8;
	cvt.u16.u32 	%rs10559, %r5276;
	ld.local.v2.b32 	{%r5277, %r5278}, [%rd31+40];
	bfe.u32 	%r5279, %r5277, 0, 8;
	cvt.u16.u32 	%rs10560, %r5279;
	bfe.u32 	%r5280, %r5277, 8, 8;
	cvt.u16.u32 	%rs10561, %r5280;
	bfe.u32 	%r5281, %r5277, 16, 8;
	cvt.u16.u32 	%rs10562, %r5281;
	bfe.u32 	%r5282, %r5277, 24, 8;
	cvt.u16.u32 	%rs10563, %r5282;
	bfe.u32 	%r5283, %r5278, 0, 8;
	cvt.u16.u32 	%rs10564, %r5283;
	bfe.u32 	%r5284, %r5278, 8, 8;
	cvt.u16.u32 	%rs10565, %r5284;
	bfe.u32 	%r5285, %r5278, 16, 8;
	cvt.u16.u32 	%rs10566, %r5285;
	bfe.u32 	%r5286, %r5278, 24, 8;
	cvt.u16.u32 	%rs10567, %r5286;
	ld.local.v2.u8 	{%rs10568, %rs10569}, [%rd31+48];
	bra.uni 	$L__BB9_777;
$L__BB9_728:
	and.b16  	%rs6095, %rs10521, 255;
	setp.eq.s16 	%p802, %rs6095, 0;
	mov.b32 	%r12170, 1;
	@%p802 bra 	$L__BB9_724;
	and.b16  	%rs6096, %rs10522, 255;
	setp.eq.s16 	%p803, %rs6096, 0;
	mov.b32 	%r12170, 2;
	@%p803 bra 	$L__BB9_724;
	and.b16  	%rs6097, %rs10523, 255;
	setp.eq.s16 	%p804, %rs6097, 0;
	mov.b32 	%r12170, 3;
	@%p804 bra 	$L__BB9_724;
	and.b16  	%rs6098, %rs10524, 255;
	setp.eq.s16 	%p805, %rs6098, 0;
	mov.b32 	%r12170, 4;
	@%p805 bra 	$L__BB9_724;
	and.b16  	%rs6099, %rs10525, 255;
	setp.eq.s16 	%p806, %rs6099, 0;
	mov.b32 	%r12170, 5;
	@%p806 bra 	$L__BB9_724;
	and.b16  	%rs6100, %rs10526, 255;
	setp.eq.s16 	%p807, %rs6100, 0;
	mov.b32 	%r12170, 6;
	@%p807 bra 	$L__BB9_724;
	and.b16  	%rs6101, %rs10527, 255;
	setp.eq.s16 	%p808, %rs6101, 0;
	mov.b32 	%r12170, 7;
	@%p808 bra 	$L__BB9_724;
	and.b16  	%rs6102, %rs10528, 255;
	setp.eq.s16 	%p809, %rs6102, 0;
	mov.b32 	%r12170, 8;
	@%p809 bra 	$L__BB9_724;
	and.b16  	%rs6103, %rs10529, 255;
	setp.eq.s16 	%p810, %rs6103, 0;
	mov.b32 	%r12170, 9;
	@%p810 bra 	$L__BB9_724;
	and.b16  	%rs6104, %rs10530, 255;
	setp.eq.s16 	%p811, %rs6104, 0;
	mov.b32 	%r12170, 10;
	@%p811 bra 	$L__BB9_724;
	and.b16  	%rs6105, %rs10531, 255;
	setp.eq.s16 	%p812, %rs6105, 0;
	mov.b32 	%r12170, 11;
	@%p812 bra 	$L__BB9_724;
	and.b16  	%rs6106, %rs10532, 255;
	setp.eq.s16 	%p813, %rs6106, 0;
	mov.b32 	%r12170, 12;
	@%p813 bra 	$L__BB9_724;
	and.b16  	%rs6107, %rs10533, 255;
	setp.eq.s16 	%p814, %rs6107, 0;
	mov.b32 	%r12170, 13;
	@%p814 bra 	$L__BB9_724;
	and.b16  	%rs6108, %rs10534, 255;
	setp.eq.s16 	%p815, %rs6108, 0;
	mov.b32 	%r12170, 14;
	@%p815 bra 	$L__BB9_724;
	and.b16  	%rs6109, %rs10535, 255;
	setp.eq.s16 	%p816, %rs6109, 0;
	mov.b32 	%r12170, 15;
	@%p816 bra 	$L__BB9_724;
	and.b16  	%rs6110, %rs10536, 255;
	setp.eq.s16 	%p817, %rs6110, 0;
	mov.b32 	%r12170, 16;
	@%p817 bra 	$L__BB9_724;
	and.b16  	%rs6111, %rs10537, 255;
	setp.eq.s16 	%p818, %rs6111, 0;
	mov.b32 	%r12170, 17;
	@%p818 bra 	$L__BB9_724;
	and.b16  	%rs6112, %rs10538, 255;
	setp.eq.s16 	%p819, %rs6112, 0;
	mov.b32 	%r12170, 18;
	@%p819 bra 	$L__BB9_724;
	and.b16  	%rs6113, %rs10539, 255;
	setp.eq.s16 	%p820, %rs6113, 0;
	mov.b32 	%r12170, 19;
	@%p820 bra 	$L__BB9_724;
	and.b16  	%rs6114, %rs10540, 255;
	setp.eq.s16 	%p821, %rs6114, 0;
	mov.b32 	%r12170, 20;
	@%p821 bra 	$L__BB9_724;
	and.b16  	%rs6115, %rs10541, 255;
	setp.eq.s16 	%p822, %rs6115, 0;
	mov.b32 	%r12170, 21;
	@%p822 bra 	$L__BB9_724;
	and.b16  	%rs6116, %rs10542, 255;
	setp.eq.s16 	%p823, %rs6116, 0;
	mov.b32 	%r12170, 22;
	@%p823 bra 	$L__BB9_724;
	and.b16  	%rs6117, %rs10543, 255;
	setp.eq.s16 	%p824, %rs6117, 0;
	mov.b32 	%r12170, 23;
	@%p824 bra 	$L__BB9_724;
	and.b16  	%rs6118, %rs10544, 255;
	setp.eq.s16 	%p825, %rs6118, 0;
	mov.b32 	%r12170, 24;
	@%p825 bra 	$L__BB9_724;
	and.b16  	%rs6119, %rs10545, 255;
	setp.eq.s16 	%p826, %rs6119, 0;
	mov.b32 	%r12170, 25;
	@%p826 bra 	$L__BB9_724;
	and.b16  	%rs6120, %rs10546, 255;
	setp.eq.s16 	%p827, %rs6120, 0;
	mov.b32 	%r12170, 26;
	@%p827 bra 	$L__BB9_724;
	and.b16  	%rs6121, %rs10547, 255;
	setp.eq.s16 	%p828, %rs6121, 0;
	mov.b32 	%r12170, 27;
	@%p828 bra 	$L__BB9_724;
	and.b16  	%rs6122, %rs10548, 255;
	setp.eq.s16 	%p829, %rs6122, 0;
	mov.b32 	%r12170, 28;
	@%p829 bra 	$L__BB9_724;
	and.b16  	%rs6123, %rs10549, 255;
	setp.eq.s16 	%p830, %rs6123, 0;
	mov.b32 	%r12170, 29;
	@%p830 bra 	$L__BB9_724;
	and.b16  	%rs6124, %rs10550, 255;
	setp.eq.s16 	%p831, %rs6124, 0;
	mov.b32 	%r12170, 30;
	@%p831 bra 	$L__BB9_724;
	and.b16  	%rs6125, %rs10551, 255;
	setp.eq.s16 	%p832, %rs6125, 0;
	mov.b32 	%r12170, 31;
	@%p832 bra 	$L__BB9_724;
	and.b16  	%rs6126, %rs10552, 255;
	setp.eq.s16 	%p833, %rs6126, 0;
	mov.b32 	%r12170, 32;
	@%p833 bra 	$L__BB9_724;
	and.b16  	%rs6127, %rs10553, 255;
	setp.eq.s16 	%p834, %rs6127, 0;
	mov.b32 	%r12170, 33;
	@%p834 bra 	$L__BB9_724;
	and.b16  	%rs6128, %rs10554, 255;
	setp.eq.s16 	%p835, %rs6128, 0;
	mov.b32 	%r12170, 34;
	@%p835 bra 	$L__BB9_724;
	and.b16  	%rs6129, %rs10555, 255;
	setp.eq.s16 	%p836, %rs6129, 0;
	mov.b32 	%r12170, 35;
	@%p836 bra 	$L__BB9_724;
	and.b16  	%rs6130, %rs10556, 255;
	setp.eq.s16 	%p837, %rs6130, 0;
	mov.b32 	%r12170, 36;
	@%p837 bra 	$L__BB9_724;
	and.b16  	%rs6131, %rs10557, 255;
	setp.eq.s16 	%p838, %rs6131, 0;
	mov.b32 	%r12170, 37;
	@%p838 bra 	$L__BB9_724;
	and.b16  	%rs6132, %rs10558, 255;
	setp.eq.s16 	%p839, %rs6132, 0;
	mov.b32 	%r12170, 38;
	@%p839 bra 	$L__BB9_724;
	and.b16  	%rs6133, %rs10559, 255;
	setp.eq.s16 	%p840, %rs6133, 0;
	mov.b32 	%r12170, 39;
	@%p840 bra 	$L__BB9_724;
	and.b16  	%rs6134, %rs10560, 255;
	setp.eq.s16 	%p841, %rs6134, 0;
	mov.b32 	%r12170, 40;
	@%p841 bra 	$L__BB9_724;
	and.b16  	%rs6135, %rs10561, 255;
	setp.eq.s16 	%p842, %rs6135, 0;
	mov.b32 	%r12170, 41;
	@%p842 bra 	$L__BB9_724;
	and.b16  	%rs6136, %rs10562, 255;
	setp.eq.s16 	%p843, %rs6136, 0;
	mov.b32 	%r12170, 42;
	@%p843 bra 	$L__BB9_724;
	and.b16  	%rs6137, %rs10563, 255;
	setp.eq.s16 	%p844, %rs6137, 0;
	mov.b32 	%r12170, 43;
	@%p844 bra 	$L__BB9_724;
	and.b16  	%rs6138, %rs10564, 255;
	setp.eq.s16 	%p845, %rs6138, 0;
	mov.b32 	%r12170, 44;
	@%p845 bra 	$L__BB9_724;
	and.b16  	%rs6139, %rs10565, 255;
	setp.eq.s16 	%p846, %rs6139, 0;
	mov.b32 	%r12170, 45;
	@%p846 bra 	$L__BB9_724;
	and.b16  	%rs6140, %rs10566, 255;
	setp.eq.s16 	%p847, %rs6140, 0;
	mov.b32 	%r12170, 46;
	@%p847 bra 	$L__BB9_724;
	and.b16  	%rs6141, %rs10567, 255;
	setp.eq.s16 	%p848, %rs6141, 0;
	mov.b32 	%r12170, 47;
	@%p848 bra 	$L__BB9_724;
	and.b16  	%rs6142, %rs10568, 255;
	setp.eq.s16 	%p849, %rs6142, 0;
	mov.b32 	%r12170, 48;
	@%p849 bra 	$L__BB9_724;
	and.b16  	%rs6143, %rs10569, 255;
	setp.eq.s16 	%p850, %rs6143, 0;
	mov.b32 	%r12170, 49;
	@%p850 bra 	$L__BB9_724;
$L__BB9_777:
	add.s32 	%r12262, %r12262, %r4943;
	add.f64 	%fd242, %fd242, %fd62;
$L__BB9_778:
	cvt.u32.u16 	%r5367, %rs10520;
	and.b32  	%r5368, %r5367, 255;
	and.b16  	%rs6145, %rs10521, 255;
	mul.wide.u16 	%r5369, %rs6145, 256;
	or.b32  	%r5370, %r5369, %r5368;
	cvt.u32.u16 	%r5371, %rs10522;
	shl.b32 	%r5372, %r5371, 16;
	and.b32  	%r5373, %r5372, 16711680;
	or.b32  	%r5374, %r5370, %r5373;
	cvt.u32.u16 	%r5375, %rs10523;
	shl.b32 	%r5376, %r5375, 24;
	or.b32  	%r5288, %r5374, %r5376;
	cvt.u32.u16 	%r5377, %rs10524;
	and.b32  	%r5378, %r5377, 255;
	and.b16  	%rs6146, %rs10525, 255;
	mul.wide.u16 	%r5379, %rs6146, 256;
	or.b32  	%r5380, %r5379, %r5378;
	cvt.u32.u16 	%r5381, %rs10526;
	shl.b32 	%r5382, %r5381, 16;
	and.b32  	%r5383, %r5382, 16711680;
	or.b32  	%r5384, %r5380, %r5383;
	cvt.u32.u16 	%r5385, %rs10527;
	shl.b32 	%r5386, %r5385, 24;
	or.b32  	%r5293, %r5384, %r5386;
	cvt.u32.u16 	%r5387, %rs10528;
	and.b32  	%r5388, %r5387, 255;
	and.b16  	%rs6147, %rs10529, 255;
	mul.wide.u16 	%r5389, %rs6147, 256;
	or.b32  	%r5390, %r5389, %r5388;
	cvt.u32.u16 	%r5391, %rs10530;
	shl.b32 	%r5392, %r5391, 16;
	and.b32  	%r5393, %r5392, 16711680;
	or.b32  	%r5394, %r5390, %r5393;
	cvt.u32.u16 	%r5395, %rs10531;
	shl.b32 	%r5396, %r5395, 24;
	or.b32  	%r5298, %r5394, %r5396;
	cvt.u32.u16 	%r5397, %rs10532;
	and.b32  	%r5398, %r5397, 255;
	and.b16  	%rs6148, %rs10533, 255;
	mul.wide.u16 	%r5399, %rs6148, 256;
	or.b32  	%r5400, %r5399, %r5398;
	cvt.u32.u16 	%r5401, %rs10534;
	shl.b32 	%r5402, %r5401, 16;
	and.b32  	%r5403, %r5402, 16711680;
	or.b32  	%r5404, %r5400, %r5403;
	cvt.u32.u16 	%r5405, %rs10535;
	shl.b32 	%r5406, %r5405, 24;
	or.b32  	%r5303, %r5404, %r5406;
	cvt.u32.u16 	%r5407, %rs10536;
	and.b32  	%r5408, %r5407, 255;
	and.b16  	%rs6149, %rs10537, 255;
	mul.wide.u16 	%r5409, %rs6149, 256;
	or.b32  	%r5410, %r5409, %r5408;
	cvt.u32.u16 	%r5411, %rs10538;
	shl.b32 	%r5412, %r5411, 16;
	and.b32  	%r5413, %r5412, 16711680;
	or.b32  	%r5414, %r5410, %r5413;
	cvt.u32.u16 	%r5415, %rs10539;
	shl.b32 	%r5416, %r5415, 24;
	or.b32  	%r5308, %r5414, %r5416;
	cvt.u32.u16 	%r5417, %rs10540;
	and.b32  	%r5418, %r5417, 255;
	and.b16  	%rs6150, %rs10541, 255;
	mul.wide.u16 	%r5419, %rs6150, 256;
	or.b32  	%r5420, %r5419, %r5418;
	cvt.u32.u16 	%r5421, %rs10542;
	shl.b32 	%r5422, %r5421, 16;
	and.b32  	%r5423, %r5422, 16711680;
	or.b32  	%r5424, %r5420, %r5423;
	cvt.u32.u16 	%r5425, %rs10543;
	shl.b32 	%r5426, %r5425, 24;
	or.b32  	%r5313, %r5424, %r5426;
	cvt.u32.u16 	%r5427, %rs10544;
	and.b32  	%r5428, %r5427, 255;
	and.b16  	%rs6151, %rs10545, 255;
	mul.wide.u16 	%r5429, %rs6151, 256;
	or.b32  	%r5430, %r5429, %r5428;
	cvt.u32.u16 	%r5431, %rs10546;
	shl.b32 	%r5432, %r5431, 16;
	and.b32  	%r5433, %r5432, 16711680;
	or.b32  	%r5434, %r5430, %r5433;
	cvt.u32.u16 	%r5435, %rs10547;
	shl.b32 	%r5436, %r5435, 24;
	or.b32  	%r5318, %r5434, %r5436;
	cvt.u32.u16 	%r5437, %rs10548;
	and.b32  	%r5438, %r5437, 255;
	and.b16  	%rs6152, %rs10549, 255;
	mul.wide.u16 	%r5439, %rs6152, 256;
	or.b32  	%r5440, %r5439, %r5438;
	cvt.u32.u16 	%r5441, %rs10550;
	shl.b32 	%r5442, %r5441, 16;
	and.b32  	%r5443, %r5442, 16711680;
	or.b32  	%r5444, %r5440, %r5443;
	cvt.u32.u16 	%r5445, %rs10551;
	shl.b32 	%r5446, %r5445, 24;
	or.b32  	%r5323, %r5444, %r5446;
	cvt.u32.u16 	%r5447, %rs10552;
	and.b32  	%r5448, %r5447, 255;
	and.b16  	%rs6153, %rs10553, 255;
	mul.wide.u16 	%r5449, %rs6153, 256;
	or.b32  	%r5450, %r5449, %r5448;
	cvt.u32.u16 	%r5451, %rs10554;
	shl.b32 	%r5452, %r5451, 16;
	and.b32  	%r5453, %r5452, 16711680;
	or.b32  	%r5454, %r5450, %r5453;
	cvt.u32.u16 	%r5455, %rs10555;
	shl.b32 	%r5456, %r5455, 24;
	or.b32  	%r5328, %r5454, %r5456;
	cvt.u32.u16 	%r5457, %rs10556;
	and.b32  	%r5458, %r5457, 255;
	and.b16  	%rs6154, %rs10557, 255;
	mul.wide.u16 	%r5459, %rs6154, 256;
	or.b32  	%r5460, %r5459, %r5458;
	cvt.u32.u16 	%r5461, %rs10558;
	shl.b32 	%r5462, %r5461, 16;
	and.b32  	%r5463, %r5462, 16711680;
	or.b32  	%r5464, %r5460, %r5463;
	cvt.u32.u16 	%r5465, %rs10559;
	shl.b32 	%r5466, %r5465, 24;
	or.b32  	%r5333, %r5464, %r5466;
	cvt.u32.u16 	%r5467, %rs10560;
	and.b32  	%r5468, %r5467, 255;
	and.b16  	%rs6155, %rs10561, 255;
	mul.wide.u16 	%r5469, %rs6155, 256;
	or.b32  	%r5470, %r5469, %r5468;
	cvt.u32.u16 	%r5471, %rs10562;
	shl.b32 	%r5472, %r5471, 16;
	and.b32  	%r5473, %r5472, 16711680;
	or.b32  	%r5474, %r5470, %r5473;
	cvt.u32.u16 	%r5475, %rs10563;
	shl.b32 	%r5476, %r5475, 24;
	or.b32  	%r5338, %r5474, %r5476;
	cvt.u32.u16 	%r5477, %rs10564;
	and.b32  	%r5478, %r5477, 255;
	and.b16  	%rs6156, %rs10565, 255;
	mul.wide.u16 	%r5479, %rs6156, 256;
	or.b32  	%r5480, %r5479, %r5478;
	cvt.u32.u16 	%r5481, %rs10566;
	shl.b32 	%r5482, %r5481, 16;
	and.b32  	%r5483, %r5482, 16711680;
	or.b32  	%r5484, %r5480, %r5483;
	cvt.u32.u16 	%r5485, %rs10567;
	shl.b32 	%r5486, %r5485, 24;
	or.b32  	%r5343, %r5484, %r5486;
	cvt.u32.u16 	%r5487, %rs10568;
	and.b32  	%r5488, %r5487, 255;
	and.b16  	%rs6157, %rs10569, 255;
	mul.wide.u16 	%r5489, %rs6157, 256;
	or.b32  	%r5348, %r5489, %r5488;
	mov.u32 	%r5490, %tid.x;
	and.b32  	%r5491, %r5490, 992;
	add.s32 	%r5492, %r5491, 32;
	cvt.u32.u64 	%r5493, %rd91;
	mov.u32 	%r5494, %ctaid.x;
	shl.b32 	%r5495, %r5494, 8;
	sub.s32 	%r5496, %r5493, %r5495;
	setp.gt.s32 	%p853, %r5492, %r5496;
	not.b32 	%r5497, %r5491;
	add.s32 	%r5498, %r5496, %r5497;
	selp.b32 	%r5365, %r5498, 31, %p853;
	mov.b32 	%r5364, 2;
	mov.b32 	%r5366, -1;
	// begin inline asm
	shfl.sync.down.b32 %r5287, %r5288, %r5364, %r5365, %r5366;
	// end inline asm
	// begin inline asm
	shfl.sync.down.b32 %r5292, %r5293, %r5364, %r5365, %r5366;
	// end inline asm
	// begin inline asm
	shfl.sync.down.b32 %r5297, %r5298, %r5364, %r5365, %r5366;
	// end inline asm
	// begin inline asm
	shfl.sync.down.b32 %r5302, %r5303, %r5364, %r5365, %r5366;
	// end inline asm
	// begin inline asm
	shfl.sync.down.b32 %r5307, %r5308, %r5364, %r5365, %r5366;
	// end inline asm
	// begin inline asm
	shfl.sync.down.b32 %r5312, %r5313, %r5364, %r5365, %r5366;
	// end inline asm
	// begin inline asm
	shfl.sync.down.b32 %r5317, %r5318, %r5364, %r5365, %r5366;
	// end inline asm
	// begin inline asm
	shfl.sync.down.b32 %r5322, %r5323, %r5364, %r5365, %r5366;
	// end inline asm
	// begin inline asm
	shfl.sync.down.b32 %r5327, %r5328, %r5364, %r5365, %r5366;
	// end inline asm
	// begin inline asm
	shfl.sync.down.b32 %r5332, %r5333, %r5364, %r5365, %r5366;
	// end inline asm
	// begin inline asm
	shfl.sync.down.b32 %r5337, %r5338, %r5364, %r5365, %r5366;
	// end inline asm
	// begin inline asm
	shfl.sync.down.b32 %r5342, %r5343, %r5364, %r5365, %r5366;
	// end inline asm
	// begin inline asm
	shfl.sync.down.b32 %r5347, %r5348, %r5364, %r5365, %r5366;
	// end inline asm
	// begin inline asm
	shfl.sync.down.b32 %r5352, %r12262, %r5364, %r5365, %r5366;
	// end inline asm
	mov.b64 	%rd226, %fd242;
	mov.b64 	{%r5358, %r5363}, %rd226;
	// begin inline asm
	shfl.sync.down.b32 %r5357, %r5358, %r5364, %r5365, %r5366;
	// end inline asm
	// begin inline asm
	shfl.sync.down.b32 %r5362, %r5363, %r5364, %r5365, %r5366;
	// end inline asm
	add.s32 	%r5499, %r4877, 2;
	setp.gt.s32 	%p854, %r5499, %r5365;
	@%p854 bra 	$L__BB9_834;
	shr.u32 	%r5501, %r5347, 8;
	cvt.u16.u32 	%rs6158, %r5501;
	cvt.u16.u32 	%rs6159, %r5347;
	mov.b64 	%rd227, {%r5357, %r5362};
	mov.b64 	%fd67, %rd227;
	cvt.u16.u32 	%rs8645, %r5287;
	add.u64 	%rd33, %SPL, 0;
	add.u64 	%rd34, %SPL, 64;
	and.b16  	%rs6160, %rs10520, 255;
	cvt.u32.u16 	%r5502, %rs10527;
	cvt.u32.u16 	%r5503, %rs10526;
	prmt.b32 	%r5504, %r5503, %r5502, 0x3340U;
	cvt.u32.u16 	%r5505, %rs10525;
	cvt.u32.u16 	%r5506, %rs10524;
	prmt.b32 	%r5507, %r5506, %r5505, 0x3340U;
	prmt.b32 	%r5508, %r5507, %r5504, 0x5410U;
	cvt.u32.u16 	%r5509, %rs10523;
	cvt.u32.u16 	%r5510, %rs10522;
	prmt.b32 	%r5511, %r5510, %r5509, 0x3340U;
	cvt.u32.u16 	%r5512, %rs10521;
	cvt.u32.u16 	%r5513, %rs10520;
	prmt.b32 	%r5514, %r5513, %r5512, 0x3340U;
	prmt.b32 	%r5515, %r5514, %r5511, 0x5410U;
	st.local.v2.b32 	[%rd33], {%r5515, %r5508};
	cvt.u32.u16 	%r5516, %rs10535;
	cvt.u32.u16 	%r5517, %rs10534;
	prmt.b32 	%r5518, %r5517, %r5516, 0x3340U;
	cvt.u32.u16 	%r5519, %rs10533;
	cvt.u32.u16 	%r5520, %rs10532;
	prmt.b32 	%r5521, %r5520, %r5519, 0x3340U;
	prmt.b32 	%r5522, %r5521, %r5518, 0x5410U;
	cvt.u32.u16 	%r5523, %rs10531;
	cvt.u32.u16 	%r5524, %rs10530;
	prmt.b32 	%r5525, %r5524, %r5523, 0x3340U;
	cvt.u32.u16 	%r5526, %rs10529;
	cvt.u32.u16 	%r5527, %rs10528;
	prmt.b32 	%r5528, %r5527, %r5526, 0x3340U;
	prmt.b32 	%r5529, %r5528, %r5525, 0x5410U;
	st.local.v2.b32 	[%rd33+8], {%r5529, %r5522};
	cvt.u32.u16 	%r5530, %rs10543;
	cvt.u32.u16 	%r5531, %rs10542;
	prmt.b32 	%r5532, %r5531, %r5530, 0x3340U;
	cvt.u32.u16 	%r5533, %rs10541;
	cvt.u32.u16 	%r5534, %rs10540;
	prmt.b32 	%r5535, %r5534, %r5533, 0x3340U;
	prmt.b32 	%r5536, %r5535, %r5532, 0x5410U;
	cvt.u32.u16 	%r5537, %rs10539;
	cvt.u32.u16 	%r5538, %rs10538;
	prmt.b32 	%r5539, %r5538, %r5537, 0x3340U;
	cvt.u32.u16 	%r5540, %rs10537;
	cvt.u32.u16 	%r5541, %rs10536;
	prmt.b32 	%r5542, %r5541, %r5540, 0x3340U;
	prmt.b32 	%r5543, %r5542, %r5539, 0x5410U;
	st.local.v2.b32 	[%rd33+16], {%r5543, %r5536};
	cvt.u32.u16 	%r5544, %rs10551;
	cvt.u32.u16 	%r5545, %rs10550;
	prmt.b32 	%r5546, %r5545, %r5544, 0x3340U;
	cvt.u32.u16 	%r5547, %rs10549;
	cvt.u32.u16 	%r5548, %rs10548;
	prmt.b32 	%r5549, %r5548, %r5547, 0x3340U;
	prmt.b32 	%r5550, %r5549, %r5546, 0x5410U;
	cvt.u32.u16 	%r5551, %rs10547;
	cvt.u32.u16 	%r5552, %rs10546;
	prmt.b32 	%r5553, %r5552, %r5551, 0x3340U;
	cvt.u32.u16 	%r5554, %rs10545;
	cvt.u32.u16 	%r5555, %rs10544;
	prmt.b32 	%r5556, %r5555, %r5554, 0x3340U;
	prmt.b32 	%r5557, %r5556, %r5553, 0x5410U;
	st.local.v2.b32 	[%rd33+24], {%r5557, %r5550};
	cvt.u32.u16 	%r5558, %rs10559;
	cvt.u32.u16 	%r5559, %rs10558;
	prmt.b32 	%r5560, %r5559, %r5558, 0x3340U;
	cvt.u32.u16 	%r5561, %rs10557;
	cvt.u32.u16 	%r5562, %rs10556;
	prmt.b32 	%r5563, %r5562, %r5561, 0x3340U;
	prmt.b32 	%r5564, %r5563, %r5560, 0x5410U;
	cvt.u32.u16 	%r5565, %rs10555;
	cvt.u32.u16 	%r5566, %rs10554;
	prmt.b32 	%r5567, %r5566, %r5565, 0x3340U;
	cvt.u32.u16 	%r5568, %rs10553;
	cvt.u32.u16 	%r5569, %rs10552;
	prmt.b32 	%r5570, %r5569, %r5568, 0x3340U;
	prmt.b32 	%r5571, %r5570, %r5567, 0x5410U;
	st.local.v2.b32 	[%rd33+32], {%r5571, %r5564};
	cvt.u32.u16 	%r5572, %rs10567;
	cvt.u32.u16 	%r5573, %rs10566;
	prmt.b32 	%r5574, %r5573, %r5572, 0x3340U;
	cvt.u32.u16 	%r5575, %rs10565;
	cvt.u32.u16 	%r5576, %rs10564;
	prmt.b32 	%r5577, %r5576, %r5575, 0x3340U;
	prmt.b32 	%r5578, %r5577, %r5574, 0x5410U;
	cvt.u32.u16 	%r5579, %rs10563;
	cvt.u32.u16 	%r5580, %rs10562;
	prmt.b32 	%r5581, %r5580, %r5579, 0x3340U;
	cvt.u32.u16 	%r5582, %rs10561;
	cvt.u32.u16 	%r5583, %rs10560;
	prmt.b32 	%r5584, %r5583, %r5582, 0x3340U;
	prmt.b32 	%r5585, %r5584, %r5581, 0x5410U;
	st.local.v2.b32 	[%rd33+40], {%r5585, %r5578};
	st.local.v2.u8 	[%rd33+48], {%rs10568, %rs10569};
	st.local.u32 	[%rd33+52], %r12262;
	st.local.f64 	[%rd33+56], %fd242;
	st.local.v2.b32 	[%rd34], {%r5287, %r5292};
	st.local.v2.b32 	[%rd34+8], {%r5297, %r5302};
	st.local.v2.b32 	[%rd34+16], {%r5307, %r5312};
	st.local.v2.b32 	[%rd34+24], {%r5317, %r5322};
	st.local.v2.b32 	[%rd34+32], {%r5327, %r5332};
	st.local.v2.b32 	[%rd34+40], {%r5337, %r5342};
	st.local.v2.u8 	[%rd34+48], {%rs6159, %rs6158};
	st.local.u32 	[%rd34+52], %r5352;
	st.local.v2.u32 	[%rd34+56], {%r5357, %r5362};
	setp.ne.s16 	%p855, %rs6160, 0;
	mov.b32 	%r12174, 0;
	@%p855 bra 	$L__BB9_784;
$L__BB9_780:
	and.b16  	%rs6210, %rs8645, 255;
	setp.eq.s16 	%p905, %rs6210, 0;
	@%p905 bra 	$L__BB9_833;
	mov.b32 	%r12175, 0;
$L__BB9_782:
	add.s32 	%r5636, %r12175, %r12174;
	cvt.u64.u32 	%rd230, %r5636;
	add.s64 	%rd231, %rd33, %rd230;
	st.local.u8 	[%rd231], %rs8645;
	add.s32 	%r224, %r12175, 1;
	cvt.u64.u32 	%rd232, %r12175;
	add.s64 	%rd233, %rd34, %rd232;
	ld.local.u8 	%rs8645, [%rd233+1];
	setp.ne.s16 	%p906, %rs8645, 0;
	mov.u32 	%r12175, %r224;
	@%p906 bra 	$L__BB9_782;
	ld.local.u32 	%r12262, [%rd33+52];
	ld.local.f64 	%fd242, [%rd33+56];
	ld.local.v2.b32 	{%r5637, %r5638}, [%rd33];
	bfe.u32 	%r5639, %r5637, 0, 8;
	cvt.u16.u32 	%rs10520, %r5639;
	bfe.u32 	%r5640, %r5637, 8, 8;
	cvt.u16.u32 	%rs10521, %r5640;
	bfe.u32 	%r5641, %r5637, 16, 8;
	cvt.u16.u32 	%rs10522, %r5641;
	bfe.u32 	%r5642, %r5637, 24, 8;
	cvt.u16.u32 	%rs10523, %r5642;
	bfe.u32 	%r5643, %r5638, 0, 8;
	cvt.u16.u32 	%rs10524, %r5643;
	bfe.u32 	%r5644, %r5638, 8, 8;
	cvt.u16.u32 	%rs10525, %r5644;
	bfe.u32 	%r5645, %r5638, 16, 8;
	cvt.u16.u32 	%rs10526, %r5645;
	bfe.u32 	%r5646, %r5638, 24, 8;
	cvt.u16.u32 	%rs10527, %r5646;
	ld.local.v2.b32 	{%r5647, %r5648}, [%rd33+8];
	bfe.u32 	%r5649, %r5647, 0, 8;
	cvt.u16.u32 	%rs10528, %r5649;
	bfe.u32 	%r5650, %r5647, 8, 8;
	cvt.u16.u32 	%rs10529, %r5650;
	bfe.u32 	%r5651, %r5647, 16, 8;
	cvt.u16.u32 	%rs10530, %r5651;
	bfe.u32 	%r5652, %r5647, 24, 8;
	cvt.u16.u32 	%rs10531, %r5652;
	bfe.u32 	%r5653, %r5648, 0, 8;
	cvt.u16.u32 	%rs10532, %r5653;
	bfe.u32 	%r5654, %r5648, 8, 8;
	cvt.u16.u32 	%rs10533, %r5654;
	bfe.u32 	%r5655, %r5648, 16, 8;
	cvt.u16.u32 	%rs10534, %r5655;
	bfe.u32 	%r5656, %r5648, 24, 8;
	cvt.u16.u32 	%rs10535, %r5656;
	ld.local.v2.b32 	{%r5657, %r5658}, [%rd33+16];
	bfe.u32 	%r5659, %r5657, 0, 8;
	cvt.u16.u32 	%rs10536, %r5659;
	bfe.u32 	%r5660, %r5657, 8, 8;
	cvt.u16.u32 	%rs10537, %r5660;
	bfe.u32 	%r5661, %r5657, 16, 8;
	cvt.u16.u32 	%rs10538, %r5661;
	bfe.u32 	%r5662, %r5657, 24, 8;
	cvt.u16.u32 	%rs10539, %r5662;
	bfe.u32 	%r5663, %r5658, 0, 8;
	cvt.u16.u32 	%rs10540, %r5663;
	bfe.u32 	%r5664, %r5658, 8, 8;
	cvt.u16.u32 	%rs10541, %r5664;
	bfe.u32 	%r5665, %r5658, 16, 8;
	cvt.u16.u32 	%rs10542, %r5665;
	bfe.u32 	%r5666, %r5658, 24, 8;
	cvt.u16.u32 	%rs10543, %r5666;
	ld.local.v2.b32 	{%r5667, %r5668}, [%rd33+24];
	bfe.u32 	%r5669, %r5667, 0, 8;
	cvt.u16.u32 	%rs10544, %r5669;
	bfe.u32 	%r5670, %r5667, 8, 8;
	cvt.u16.u32 	%rs10545, %r5670;
	bfe.u32 	%r5671, %r5667, 16, 8;
	cvt.u16.u32 	%rs10546, %r5671;
	bfe.u32 	%r5672, %r5667, 24, 8;
	cvt.u16.u32 	%rs10547, %r5672;
	bfe.u32 	%r5673, %r5668, 0, 8;
	cvt.u16.u32 	%rs10548, %r5673;
	bfe.u32 	%r5674, %r5668, 8, 8;
	cvt.u16.u32 	%rs10549, %r5674;
	bfe.u32 	%r5675, %r5668, 16, 8;
	cvt.u16.u32 	%rs10550, %r5675;
	bfe.u32 	%r5676, %r5668, 24, 8;
	cvt.u16.u32 	%rs10551, %r5676;
	ld.local.v2.b32 	{%r5677, %r5678}, [%rd33+32];
	bfe.u32 	%r5679, %r5677, 0, 8;
	cvt.u16.u32 	%rs10552, %r5679;
	bfe.u32 	%r5680, %r5677, 8, 8;
	cvt.u16.u32 	%rs10553, %r5680;
	bfe.u32 	%r5681, %r5677, 16, 8;
	cvt.u16.u32 	%rs10554, %r5681;
	bfe.u32 	%r5682, %r5677, 24, 8;
	cvt.u16.u32 	%rs10555, %r5682;
	bfe.u32 	%r5683, %r5678, 0, 8;
	cvt.u16.u32 	%rs10556, %r5683;
	bfe.u32 	%r5684, %r5678, 8, 8;
	cvt.u16.u32 	%rs10557, %r5684;
	bfe.u32 	%r5685, %r5678, 16, 8;
	cvt.u16.u32 	%rs10558, %r5685;
	bfe.u32 	%r5686, %r5678, 24, 8;
	cvt.u16.u32 	%rs10559, %r5686;
	ld.local.v2.b32 	{%r5687, %r5688}, [%rd33+40];
	bfe.u32 	%r5689, %r5687, 0, 8;
	cvt.u16.u32 	%rs10560, %r5689;
	bfe.u32 	%r5690, %r5687, 8, 8;
	cvt.u16.u32 	%rs10561, %r5690;
	bfe.u32 	%r5691, %r5687, 16, 8;
	cvt.u16.u32 	%rs10562, %r5691;
	bfe.u32 	%r5692, %r5687, 24, 8;
	cvt.u16.u32 	%rs10563, %r5692;
	bfe.u32 	%r5693, %r5688, 0, 8;
	cvt.u16.u32 	%rs10564, %r5693;
	bfe.u32 	%r5694, %r5688, 8, 8;
	cvt.u16.u32 	%rs10565, %r5694;
	bfe.u32 	%r5695, %r5688, 16, 8;
	cvt.u16.u32 	%rs10566, %r5695;
	bfe.u32 	%r5696, %r5688, 24, 8;
	cvt.u16.u32 	%rs10567, %r5696;
	ld.local.v2.u8 	{%rs10568, %rs10569}, [%rd33+48];
	bra.uni 	$L__BB9_833;
$L__BB9_784:
	and.b16  	%rs6161, %rs10521, 255;
	setp.eq.s16 	%p856, %rs6161, 0;
	mov.b32 	%r12174, 1;
	@%p856 bra 	$L__BB9_780;
	and.b16  	%rs6162, %rs10522, 255;
	setp.eq.s16 	%p857, %rs6162, 0;
	mov.b32 	%r12174, 2;
	@%p857 bra 	$L__BB9_780;
	and.b16  	%rs6163, %rs10523, 255;
	setp.eq.s16 	%p858, %rs6163, 0;
	mov.b32 	%r12174, 3;
	@%p858 bra 	$L__BB9_780;
	and.b16  	%rs6164, %rs10524, 255;
	setp.eq.s16 	%p859, %rs6164, 0;
	mov.b32 	%r12174, 4;
	@%p859 bra 	$L__BB9_780;
	and.b16  	%rs6165, %rs10525, 255;
	setp.eq.s16 	%p860, %rs6165, 0;
	mov.b32 	%r12174, 5;
	@%p860 bra 	$L__BB9_780;
	and.b16  	%rs6166, %rs10526, 255;
	setp.eq.s16 	%p861, %rs6166, 0;
	mov.b32 	%r12174, 6;
	@%p861 bra 	$L__BB9_780;
	and.b16  	%rs6167, %rs10527, 255;
	setp.eq.s16 	%p862, %rs6167, 0;
	mov.b32 	%r12174, 7;
	@%p862 bra 	$L__BB9_780;
	and.b16  	%rs6168, %rs10528, 255;
	setp.eq.s16 	%p863, %rs6168, 0;
	mov.b32 	%r12174, 8;
	@%p863 bra 	$L__BB9_780;
	and.b16  	%rs6169, %rs10529, 255;
	setp.eq.s16 	%p864, %rs6169, 0;
	mov.b32 	%r12174, 9;
	@%p864 bra 	$L__BB9_780;
	and.b16  	%rs6170, %rs10530, 255;
	setp.eq.s16 	%p865, %rs6170, 0;
	mov.b32 	%r12174, 10;
	@%p865 bra 	$L__BB9_780;
	and.b16  	%rs6171, %rs10531, 255;
	setp.eq.s16 	%p866, %rs6171, 0;
	mov.b32 	%r12174, 11;
	@%p866 bra 	$L__BB9_780;
	and.b16  	%rs6172, %rs10532, 255;
	setp.eq.s16 	%p867, %rs6172, 0;
	mov.b32 	%r12174, 12;
	@%p867 bra 	$L__BB9_780;
	and.b16  	%rs6173, %rs10533, 255;
	setp.eq.s16 	%p868, %rs6173, 0;
	mov.b32 	%r12174, 13;
	@%p868 bra 	$L__BB9_780;
	and.b16  	%rs6174, %rs10534, 255;
	setp.eq.s16 	%p869, %rs6174, 0;
	mov.b32 	%r12174, 14;
	@%p869 bra 	$L__BB9_780;
	and.b16  	%rs6175, %rs10535, 255;
	setp.eq.s16 	%p870, %rs6175, 0;
	mov.b32 	%r12174, 15;
	@%p870 bra 	$L__BB9_780;
	and.b16  	%rs6176, %rs10536, 255;
	setp.eq.s16 	%p871, %rs6176, 0;
	mov.b32 	%r12174, 16;
	@%p871 bra 	$L__BB9_780;
	and.b16  	%rs6177, %rs10537, 255;
	setp.eq.s16 	%p872, %rs6177, 0;
	mov.b32 	%r12174, 17;
	@%p872 bra 	$L__BB9_780;
	and.b16  	%rs6178, %rs10538, 255;
	setp.eq.s16 	%p873, %rs6178, 0;
	mov.b32 	%r12174, 18;
	@%p873 bra 	$L__BB9_780;
	and.b16  	%rs6179, %rs10539, 255;
	setp.eq.s16 	%p874, %rs6179, 0;
	mov.b32 	%r12174, 19;
	@%p874 bra 	$L__BB9_780;
	and.b16  	%rs6180, %rs10540, 255;
	setp.eq.s16 	%p875, %rs6180, 0;
	mov.b32 	%r12174, 20;
	@%p875 bra 	$L__BB9_780;
	and.b16  	%rs6181, %rs10541, 255;
	setp.eq.s16 	%p876, %rs6181, 0;
	mov.b32 	%r12174, 21;
	@%p876 bra 	$L__BB9_780;
	and.b16  	%rs6182, %rs10542, 255;
	setp.eq.s16 	%p877, %rs6182, 0;
	mov.b32 	%r12174, 22;
	@%p877 bra 	$L__BB9_780;
	and.b16  	%rs6183, %rs10543, 255;
	setp.eq.s16 	%p878, %rs6183, 0;
	mov.b32 	%r12174, 23;
	@%p878 bra 	$L__BB9_780;
	and.b16  	%rs6184, %rs10544, 255;
	setp.eq.s16 	%p879, %rs6184, 0;
	mov.b32 	%r12174, 24;
	@%p879 bra 	$L__BB9_780;
	and.b16  	%rs6185, %rs10545, 255;
	setp.eq.s16 	%p880, %rs6185, 0;
	mov.b32 	%r12174, 25;
	@%p880 bra 	$L__BB9_780;
	and.b16  	%rs6186, %rs10546, 255;
	setp.eq.s16 	%p881, %rs6186, 0;
	mov.b32 	%r12174, 26;
	@%p881 bra 	$L__BB9_780;
	and.b16  	%rs6187, %rs10547, 255;
	setp.eq.s16 	%p882, %rs6187, 0;
	mov.b32 	%r12174, 27;
	@%p882 bra 	$L__BB9_780;
	and.b16  	%rs6188, %rs10548, 255;
	setp.eq.s16 	%p883, %rs6188, 0;
	mov.b32 	%r12174, 28;
	@%p883 bra 	$L__BB9_780;
	and.b16  	%rs6189, %rs10549, 255;
	setp.eq.s16 	%p884, %rs6189, 0;
	mov.b32 	%r12174, 29;
	@%p884 bra 	$L__BB9_780;
	and.b16  	%rs6190, %rs10550, 255;
	setp.eq.s16 	%p885, %rs6190, 0;
	mov.b32 	%r12174, 30;
	@%p885 bra 	$L__BB9_780;
	and.b16  	%rs6191, %rs10551, 255;
	setp.eq.s16 	%p886, %rs6191, 0;
	mov.b32 	%r12174, 31;
	@%p886 bra 	$L__BB9_780;
	and.b16  	%rs6192, %rs10552, 255;
	setp.eq.s16 	%p887, %rs6192, 0;
	mov.b32 	%r12174, 32;
	@%p887 bra 	$L__BB9_780;
	and.b16  	%rs6193, %rs10553, 255;
	setp.eq.s16 	%p888, %rs6193, 0;
	mov.b32 	%r12174, 33;
	@%p888 bra 	$L__BB9_780;
	and.b16  	%rs6194, %rs10554, 255;
	setp.eq.s16 	%p889, %rs6194, 0;
	mov.b32 	%r12174, 34;
	@%p889 bra 	$L__BB9_780;
	and.b16  	%rs6195, %rs10555, 255;
	setp.eq.s16 	%p890, %rs6195, 0;
	mov.b32 	%r12174, 35;
	@%p890 bra 	$L__BB9_780;
	and.b16  	%rs6196, %rs10556, 255;
	setp.eq.s16 	%p891, %rs6196, 0;
	mov.b32 	%r12174, 36;
	@%p891 bra 	$L__BB9_780;
	and.b16  	%rs6197, %rs10557, 255;
	setp.eq.s16 	%p892, %rs6197, 0;
	mov.b32 	%r12174, 37;
	@%p892 bra 	$L__BB9_780;
	and.b16  	%rs6198, %rs10558, 255;
	setp.eq.s16 	%p893, %rs6198, 0;
	mov.b32 	%r12174, 38;
	@%p893 bra 	$L__BB9_780;
	and.b16  	%rs6199, %rs10559, 255;
	setp.eq.s16 	%p894, %rs6199, 0;
	mov.b32 	%r12174, 39;
	@%p894 bra 	$L__BB9_780;
	and.b16  	%rs6200, %rs10560, 255;
	setp.eq.s16 	%p895, %rs6200, 0;
	mov.b32 	%r12174, 40;
	@%p895 bra 	$L__BB9_780;
	and.b16  	%rs6201, %rs10561, 255;
	setp.eq.s16 	%p896, %rs6201, 0;
	mov.b32 	%r12174, 41;
	@%p896 bra 	$L__BB9_780;
	and.b16  	%rs6202, %rs10562, 255;
	setp.eq.s16 	%p897, %rs6202, 0;
	mov.b32 	%r12174, 42;
	@%p897 bra 	$L__BB9_780;
	and.b16  	%rs6203, %rs10563, 255;
	setp.eq.s16 	%p898, %rs6203, 0;
	mov.b32 	%r12174, 43;
	@%p898 bra 	$L__BB9_780;
	and.b16  	%rs6204, %rs10564, 255;
	setp.eq.s16 	%p899, %rs6204, 0;
	mov.b32 	%r12174, 44;
	@%p899 bra 	$L__BB9_780;
	and.b16  	%rs6205, %rs10565, 255;
	setp.eq.s16 	%p900, %rs6205, 0;
	mov.b32 	%r12174, 45;
	@%p900 bra 	$L__BB9_780;
	and.b16  	%rs6206, %rs10566, 255;
	setp.eq.s16 	%p901, %rs6206, 0;
	mov.b32 	%r12174, 46;
	@%p901 bra 	$L__BB9_780;
	and.b16  	%rs6207, %rs10567, 255;
	setp.eq.s16 	%p902, %rs6207, 0;
	mov.b32 	%r12174, 47;
	@%p902 bra 	$L__BB9_780;
	and.b16  	%rs6208, %rs10568, 255;
	setp.eq.s16 	%p903, %rs6208, 0;
	mov.b32 	%r12174, 48;
	@%p903 bra 	$L__BB9_780;
	and.b16  	%rs6209, %rs10569, 255;
	setp.eq.s16 	%p904, %rs6209, 0;
	mov.b32 	%r12174, 49;
	@%p904 bra 	$L__BB9_780;
$L__BB9_833:
	add.s32 	%r12262, %r12262, %r5352;
	add.f64 	%fd242, %fd242, %fd67;
$L__BB9_834:
	cvt.u32.u16 	%r5777, %rs10520;
	and.b32  	%r5778, %r5777, 255;
	and.b16  	%rs6211, %rs10521, 255;
	mul.wide.u16 	%r5779, %rs6211, 256;
	or.b32  	%r5780, %r5779, %r5778;
	cvt.u32.u16 	%r5781, %rs10522;
	shl.b32 	%r5782, %r5781, 16;
	and.b32  	%r5783, %r5782, 16711680;
	or.b32  	%r5784, %r5780, %r5783;
	cvt.u32.u16 	%r5785, %rs10523;
	shl.b32 	%r5786, %r5785, 24;
	or.b32  	%r5698, %r5784, %r5786;
	cvt.u32.u16 	%r5787, %rs10524;
	and.b32  	%r5788, %r5787, 255;
	and.b16  	%rs6212, %rs10525, 255;
	mul.wide.u16 	%r5789, %rs6212, 256;
	or.b32  	%r5790, %r5789, %r5788;
	cvt.u32.u16 	%r5791, %rs10526;
	shl.b32 	%r5792, %r5791, 16;
	and.b32  	%r5793, %r5792, 16711680;
	or.b32  	%r5794, %r5790, %r5793;
	cvt.u32.u16 	%r5795, %rs10527;
	shl.b32 	%r5796, %r5795, 24;
	or.b32  	%r5703, %r5794, %r5796;
	cvt.u32.u16 	%r5797, %rs10528;
	and.b32  	%r5798, %r5797, 255;
	and.b16  	%rs6213, %rs10529, 255;
	mul.wide.u16 	%r5799, %rs6213, 256;
	or.b32  	%r5800, %r5799, %r5798;
	cvt.u32.u16 	%r5801, %rs10530;
	shl.b32 	%r5802, %r5801, 16;
	and.b32  	%r5803, %r5802, 16711680;
	or.b32  	%r5804, %r5800, %r5803;
	cvt.u32.u16 	%r5805, %rs10531;
	shl.b32 	%r5806, %r5805, 24;
	or.b32  	%r5708, %r5804, %r5806;
	cvt.u32.u16 	%r5807, %rs10532;
	and.b32  	%r5808, %r5807, 255;
	and.b16  	%rs6214, %rs10533, 255;
	mul.wide.u16 	%r5809, %rs6214, 256;
	or.b32  	%r5810, %r5809, %r5808;
	cvt.u32.u16 	%r5811, %rs10534;
	shl.b32 	%r5812, %r5811, 16;
	and.b32  	%r5813, %r5812, 16711680;
	or.b32  	%r5814, %r5810, %r5813;
	cvt.u32.u16 	%r5815, %rs10535;
	shl.b32 	%r5816, %r5815, 24;
	or.b32  	%r5713, %r5814, %r5816;
	cvt.u32.u16 	%r5817, %rs10536;
	and.b32  	%r5818, %r5817, 255;
	and.b16  	%rs6215, %rs10537, 255;
	mul.wide.u16 	%r5819, %rs6215, 256;
	or.b32  	%r5820, %r5819, %r5818;
	cvt.u32.u16 	%r5821, %rs10538;
	shl.b32 	%r5822, %r5821, 16;
	and.b32  	%r5823, %r5822, 16711680;
	or.b32  	%r5824, %r5820, %r5823;
	cvt.u32.u16 	%r5825, %rs10539;
	shl.b32 	%r5826, %r5825, 24;
	or.b32  	%r5718, %r5824, %r5826;
	cvt.u32.u16 	%r5827, %rs10540;
	and.b32  	%r5828, %r5827, 255;
	and.b16  	%rs6216, %rs10541, 255;
	mul.wide.u16 	%r5829, %rs6216, 256;
	or.b32  	%r5830, %r5829, %r5828;
	cvt.u32.u16 	%r5831, %rs10542;
	shl.b32 	%r5832, %r5831, 16;
	and.b32  	%r5833, %r5832, 16711680;
	or.b32  	%r5834, %r5830, %r5833;
	cvt.u32.u16 	%r5835, %rs10543;
	shl.b32 	%r5836, %r5835, 24;
	or.b32  	%r5723, %r5834, %r5836;
	cvt.u32.u16 	%r5837, %rs10544;
	and.b32  	%r5838, %r5837, 255;
	and.b16  	%rs6217, %rs10545, 255;
	mul.wide.u16 	%r5839, %rs6217, 256;
	or.b32  	%r5840, %r5839, %r5838;
	cvt.u32.u16 	%r5841, %rs10546;
	shl.b32 	%r5842, %r5841, 16;
	and.b32  	%r5843, %r5842, 16711680;
	or.b32  	%r5844, %r5840, %r5843;
	cvt.u32.u16 	%r5845, %rs10547;
	shl.b32 	%r5846, %r5845, 24;
	or.b32  	%r5728, %r5844, %r5846;
	cvt.u32.u16 	%r5847, %rs10548;
	and.b32  	%r5848, %r5847, 255;
	and.b16  	%rs6218, %rs10549, 255;
	mul.wide.u16 	%r5849, %rs6218, 256;
	or.b32  	%r5850, %r5849, %r5848;
	cvt.u32.u16 	%r5851, %rs10550;
	shl.b32 	%r5852, %r5851, 16;
	and.b32  	%r5853, %r5852, 16711680;
	or.b32  	%r5854, %r5850, %r5853;
	cvt.u32.u16 	%r5855, %rs10551;
	shl.b32 	%r5856, %r5855, 24;
	or.b32  	%r5733, %r5854, %r5856;
	cvt.u32.u16 	%r5857, %rs10552;
	and.b32  	%r5858, %r5857, 255;
	and.b16  	%rs6219, %rs10553, 255;
	mul.wide.u16 	%r5859, %rs6219, 256;
	or.b32  	%r5860, %r5859, %r5858;
	cvt.u32.u16 	%r5861, %rs10554;
	shl.b32 	%r5862, %r5861, 16;
	and.b32  	%r5863, %r5862, 16711680;
	or.b32  	%r5864, %r5860, %r5863;
	cvt.u32.u16 	%r5865, %rs10555;
	shl.b32 	%r5866, %r5865, 24;
	or.b32  	%r5738, %r5864, %r5866;
	cvt.u32.u16 	%r5867, %rs10556;
	and.b32  	%r5868, %r5867, 255;
	and.b16  	%rs6220, %rs10557, 255;
	mul.wide.u16 	%r5869, %rs6220, 256;
	or.b32  	%r5870, %r5869, %r5868;
	cvt.u32.u16 	%r5871, %rs10558;
	shl.b32 	%r5872, %r5871, 16;
	and.b32  	%r5873, %r5872, 16711680;
	or.b32  	%r5874, %r5870, %r5873;
	cvt.u32.u16 	%r5875, %rs10559;
	shl.b32 	%r5876, %r5875, 24;
	or.b32  	%r5743, %r5874, %r5876;
	cvt.u32.u16 	%r5877, %rs10560;
	and.b32  	%r5878, %r5877, 255;
	and.b16  	%rs6221, %rs10561, 255;
	mul.wide.u16 	%r5879, %rs6221, 256;
	or.b32  	%r5880, %r5879, %r5878;
	cvt.u32.u16 	%r5881, %rs10562;
	shl.b32 	%r5882, %r5881, 16;
	and.b32  	%r5883, %r5882, 16711680;
	or.b32  	%r5884, %r5880, %r5883;
	cvt.u32.u16 	%r5885, %rs10563;
	shl.b32 	%r5886, %r5885, 24;
	or.b32  	%r5748, %r5884, %r5886;
	cvt.u32.u16 	%r5887, %rs10564;
	and.b32  	%r5888, %r5887, 255;
	and.b16  	%rs6222, %rs10565, 255;
	mul.wide.u16 	%r5889, %rs6222, 256;
	or.b32  	%r5890, %r5889, %r5888;
	cvt.u32.u16 	%r5891, %rs10566;
	shl.b32 	%r5892, %r5891, 16;
	and.b32  	%r5893, %r5892, 16711680;
	or.b32  	%r5894, %r5890, %r5893;
	cvt.u32.u16 	%r5895, %rs10567;
	shl.b32 	%r5896, %r5895, 24;
	or.b32  	%r5753, %r5894, %r5896;
	cvt.u32.u16 	%r5897, %rs10568;
	and.b32  	%r5898, %r5897, 255;
	and.b16  	%rs6223, %rs10569, 255;
	mul.wide.u16 	%r5899, %rs6223, 256;
	or.b32  	%r5758, %r5899, %r5898;
	mov.u32 	%r5900, %tid.x;
	and.b32  	%r5901, %r5900, 992;
	add.s32 	%r5902, %r5901, 32;
	cvt.u32.u64 	%r5903, %rd91;
	mov.u32 	%r5904, %ctaid.x;
	shl.b32 	%r5905, %r5904, 8;
	sub.s32 	%r5906, %r5903, %r5905;
	setp.gt.s32 	%p907, %r5902, %r5906;
	not.b32 	%r5907, %r5901;
	add.s32 	%r5908, %r5906, %r5907;
	selp.b32 	%r5775, %r5908, 31, %p907;
	mov.b32 	%r5774, 4;
	mov.b32 	%r5776, -1;
	// begin inline asm
	shfl.sync.down.b32 %r5697, %r5698, %r5774, %r5775, %r5776;
	// end inline asm
	// begin inline asm
	shfl.sync.down.b32 %r5702, %r5703, %r5774, %r5775, %r5776;
	// end inline asm
	// begin inline asm
	shfl.sync.down.b32 %r5707, %r5708, %r5774, %r5775, %r5776;
	// end inline asm
	// begin inline asm
	shfl.sync.down.b32 %r5712, %r5713, %r5774, %r5775, %r5776;
	// end inline asm
	// begin inline asm
	shfl.sync.down.b32 %r5717, %r5718, %r5774, %r5775, %r5776;
	// end inline asm
	// begin inline asm
	shfl.sync.down.b32 %r5722, %r5723, %r5774, %r5775, %r5776;
	// end inline asm
	// begin inline asm
	shfl.sync.down.b32 %r5727, %r5728, %r5774, %r5775, %r5776;
	// end inline asm
	// begin inline asm
	shfl.sync.down.b32 %r5732, %r5733, %r5774, %r5775, %r5776;
	// end inline asm
	// begin inline asm
	shfl.sync.down.b32 %r5737, %r5738, %r5774, %r5775, %r5776;
	// end inline asm
	// begin inline asm
	shfl.sync.down.b32 %r5742, %r5743, %r5774, %r5775, %r5776;
	// end inline asm
	// begin inline asm
	shfl.sync.down.b32 %r5747, %r5748, %r5774, %r5775, %r5776;
	// end inline asm
	// begin inline asm
	shfl.sync.down.b32 %r5752, %r5753, %r5774, %r5775, %r5776;
	// end inline asm
	// begin inline asm
	shfl.sync.down.b32 %r5757, %r5758, %r5774, %r5775, %r5776;
	// end inline asm
	// begin inline asm
	shfl.sync.down.b32 %r5762, %r12262, %r5774, %r5775, %r5776;
	// end inline asm
	mov.b64 	%rd234, %fd242;
	mov.b64 	{%r5768, %r5773}, %rd234;
	// begin inline asm
	shfl.sync.down.b32 %r5767, %r5768, %r5774, %r5775, %r5776;
	// end inline asm
	// begin inline asm
	shfl.sync.down.b32 %r5772, %r5773, %r5774, %r5775, %r5776;
	// end inline asm
	add.s32 	%r5909, %r4877, 4;
	setp.gt.s32 	%p908, %r5909, %r5775;
	@%p908 bra 	$L__BB9_890;
	shr.u32 	%r5911, %r5757, 8;
	cvt.u16.u32 	%rs6224, %r5911;
	cvt.u16.u32 	%rs6225, %r5757;
	mov.b64 	%rd235, {%r5767, %r5772};
	mov.b64 	%fd72, %rd235;
	cvt.u16.u32 	%rs8746, %r5697;
	add.u64 	%rd35, %SPL, 0;
	add.u64 	%rd36, %SPL, 64;
	and.b16  	%rs6226, %rs10520, 255;
	cvt.u32.u16 	%r5912, %rs10527;
	cvt.u32.u16 	%r5913, %rs10526;
	prmt.b32 	%r5914, %r5913, %r5912, 0x3340U;
	cvt.u32.u16 	%r5915, %rs10525;
	cvt.u32.u16 	%r5916, %rs10524;
	prmt.b32 	%r5917, %r5916, %r5915, 0x3340U;
	prmt.b32 	%r5918, %r5917, %r5914, 0x5410U;
	cvt.u32.u16 	%r5919, %rs10523;
	cvt.u32.u16 	%r5920, %rs10522;
	prmt.b32 	%r5921, %r5920, %r5919, 0x3340U;
	cvt.u32.u16 	%r5922, %rs10521;
	cvt.u32.u16 	%r5923, %rs10520;
	prmt.b32 	%r5924, %r5923, %r5922, 0x3340U;
	prmt.b32 	%r5925, %r5924, %r5921, 0x5410U;
	st.local.v2.b32 	[%rd35], {%r5925, %r5918};
	cvt.u32.u16 	%r5926, %rs10535;
	cvt.u32.u16 	%r5927, %rs10534;
	prmt.b32 	%r5928, %r5927, %r5926, 0x3340U;
	cvt.u32.u16 	%r5929, %rs10533;
	cvt.u32.u16 	%r5930, %rs10532;
	prmt.b32 	%r5931, %r5930, %r5929, 0x3340U;
	prmt.b32 	%r5932, %r5931, %r5928, 0x5410U;
	cvt.u32.u16 	%r5933, %rs10531;
	cvt.u32.u16 	%r5934, %rs10530;
	prmt.b32 	%r5935, %r5934, %r5933, 0x3340U;
	cvt.u32.u16 	%r5936, %rs10529;
	cvt.u32.u16 	%r5937, %rs10528;
	prmt.b32 	%r5938, %r5937, %r5936, 0x3340U;
	prmt.b32 	%r5939, %r5938, %r5935, 0x5410U;
	st.local.v2.b32 	[%rd35+8], {%r5939, %r5932};
	cvt.u32.u16 	%r5940, %rs10543;
	cvt.u32.u16 	%r5941, %rs10542;
	prmt.b32 	%r5942, %r5941, %r5940, 0x3340U;
	cvt.u32.u16 	%r5943, %rs10541;
	cvt.u32.u16 	%r5944, %rs10540;
	prmt.b32 	%r5945, %r5944, %r5943, 0x3340U;
	prmt.b32 	%r5946, %r5945, %r5942, 0x5410U;
	cvt.u32.u16 	%r5947, %rs10539;
	cvt.u32.u16 	%r5948, %rs10538;
	prmt.b32 	%r5949, %r5948, %r5947, 0x3340U;
	cvt.u32.u16 	%r5950, %rs10537;
	cvt.u32.u16 	%r5951, %rs10536;
	prmt.b32 	%r5952, %r5951, %r5950, 0x3340U;
	prmt.b32 	%r5953, %r5952, %r5949, 0x5410U;
	st.local.v2.b32 	[%rd35+16], {%r5953, %r5946};
	cvt.u32.u16 	%r5954, %rs10551;
	cvt.u32.u16 	%r5955, %rs10550;
	prmt.b32 	%r5956, %r5955, %r5954, 0x3340U;
	cvt.u32.u16 	%r5957, %rs10549;
	cvt.u32.u16 	%r5958, %rs10548;
	prmt.b32 	%r5959, %r5958, %r5957, 0x3340U;
	prmt.b32 	%r5960, %r5959, %r5956, 0x5410U;
	cvt.u32.u16 	%r5961, %rs10547;
	cvt.u32.u16 	%r5962, %rs10546;
	prmt.b32 	%r5963, %r5962, %r5961, 0x3340U;
	cvt.u32.u16 	%r5964, %rs10545;
	cvt.u32.u16 	%r5965, %rs10544;
	prmt.b32 	%r5966, %r5965, %r5964, 0x3340U;
	prmt.b32 	%r5967, %r5966, %r5963, 0x5410U;
	st.local.v2.b32 	[%rd35+24], {%r5967, %r5960};
	cvt.u32.u16 	%r5968, %rs10559;
	cvt.u32.u16 	%r5969, %rs10558;
	prmt.b32 	%r5970, %r5969, %r5968, 0x3340U;
	cvt.u32.u16 	%r5971, %rs10557;
	cvt.u32.u16 	%r5972, %rs10556;
	prmt.b32 	%r5973, %r5972, %r5971, 0x3340U;
	prmt.b32 	%r5974, %r5973, %r5970, 0x5410U;
	cvt.u32.u16 	%r5975, %rs10555;
	cvt.u32.u16 	%r5976, %rs10554;
	prmt.b32 	%r5977, %r5976, %r5975, 0x3340U;
	cvt.u32.u16 	%r5978, %rs10553;
	cvt.u32.u16 	%r5979, %rs10552;
	prmt.b32 	%r5980, %r5979, %r5978, 0x3340U;
	prmt.b32 	%r5981, %r5980, %r5977, 0x5410U;
	st.local.v2.b32 	[%rd35+32], {%r5981, %r5974};
	cvt.u32.u16 	%r5982, %rs10567;
	cvt.u32.u16 	%r5983, %rs10566;
	prmt.b32 	%r5984, %r5983, %r5982, 0x3340U;
	cvt.u32.u16 	%r5985, %rs10565;
	cvt.u32.u16 	%r5986, %rs10564;
	prmt.b32 	%r5987, %r5986, %r5985, 0x3340U;
	prmt.b32 	%r5988, %r5987, %r5984, 0x5410U;
	cvt.u32.u16 	%r5989, %rs10563;
	cvt.u32.u16 	%r5990, %rs10562;
	prmt.b32 	%r5991, %r5990, %r5989, 0x3340U;
	cvt.u32.u16 	%r5992, %rs10561;
	cvt.u32.u16 	%r5993, %rs10560;
	prmt.b32 	%r5994, %r5993, %r5992, 0x3340U;
	prmt.b32 	%r5995, %r5994, %r5991, 0x5410U;
	st.local.v2.b32 	[%rd35+40], {%r5995, %r5988};
	st.local.v2.u8 	[%rd35+48], {%rs10568, %rs10569};
	st.local.u32 	[%rd35+52], %r12262;
	st.local.f64 	[%rd35+56], %fd242;
	st.local.v2.b32 	[%rd36], {%r5697, %r5702};
	st.local.v2.b32 	[%rd36+8], {%r5707, %r5712};
	st.local.v2.b32 	[%rd36+16], {%r5717, %r5722};
	st.local.v2.b32 	[%rd36+24], {%r5727, %r5732};
	st.local.v2.b32 	[%rd36+32], {%r5737, %r5742};
	st.local.v2.b32 	[%rd36+40], {%r5747, %r5752};
	st.local.v2.u8 	[%rd36+48], {%rs6225, %rs6224};
	st.local.u32 	[%rd36+52], %r5762;
	st.local.v2.u32 	[%rd36+56], {%r5767, %r5772};
	setp.ne.s16 	%p909, %rs6226, 0;
	mov.b32 	%r12178, 0;
	@%p909 bra 	$L__BB9_840;
$L__BB9_836:
	and.b16  	%rs6276, %rs8746, 255;
	setp.eq.s16 	%p959, %rs6276, 0;
	@%p959 bra 	$L__BB9_889;
	mov.b32 	%r12179, 0;
$L__BB9_838:
	add.s32 	%r6046, %r12179, %r12178;
	cvt.u64.u32 	%rd238, %r6046;
	add.s64 	%rd239, %rd35, %rd238;
	st.local.u8 	[%rd239], %rs8746;
	add.s32 	%r247, %r12179, 1;
	cvt.u64.u32 	%rd240, %r12179;
	add.s64 	%rd241, %rd36, %rd240;
	ld.local.u8 	%rs8746, [%rd241+1];
	setp.ne.s16 	%p960, %rs8746, 0;
	mov.u32 	%r12179, %r247;
	@%p960 bra 	$L__BB9_838;
	ld.local.u32 	%r12262, [%rd35+52];
	ld.local.f64 	%fd242, [%rd35+56];
	ld.local.v2.b32 	{%r6047, %r6048}, [%rd35];
	bfe.u32 	%r6049, %r6047, 0, 8;
	cvt.u16.u32 	%rs10520, %r6049;
	bfe.u32 	%r6050, %r6047, 8, 8;
	cvt.u16.u32 	%rs10521, %r6050;
	bfe.u32 	%r6051, %r6047, 16, 8;
	cvt.u16.u32 	%rs10522, %r6051;
	bfe.u32 	%r6052, %r6047, 24, 8;
	cvt.u16.u32 	%rs10523, %r6052;
	bfe.u32 	%r6053, %r6048, 0, 8;
	cvt.u16.u32 	%rs10524, %r6053;
	bfe.u32 	%r6054, %r6048, 8, 8;
	cvt.u16.u32 	%rs10525, %r6054;
	bfe.u32 	%r6055, %r6048, 16, 8;
	cvt.u16.u32 	%rs10526, %r6055;
	bfe.u32 	%r6056, %r6048, 24, 8;
	cvt.u16.u32 	%rs10527, %r6056;
	ld.local.v2.b32 	{%r6057, %r6058}, [%rd35+8];
	bfe.u32 	%r6059, %r6057, 0, 8;
	cvt.u16.u32 	%rs10528, %r6059;
	bfe.u32 	%r6060, %r6057, 8, 8;
	cvt.u16.u32 	%rs10529, %r6060;
	bfe.u32 	%r6061, %r6057, 16, 8;
	cvt.u16.u32 	%rs10530, %r6061;
	bfe.u32 	%r6062, %r6057, 24, 8;
	cvt.u16.u32 	%rs10531, %r6062;
	bfe.u32 	%r6063, %r6058, 0, 8;
	cvt.u16.u32 	%rs10532, %r6063;
	bfe.u32 	%r6064, %r6058, 8, 8;
	cvt.u16.u32 	%rs10533, %r6064;
	bfe.u32 	%r6065, %r6058, 16, 8;
	cvt.u16.u32 	%rs10534, %r6065;
	bfe.u32 	%r6066, %r6058, 24, 8;
	cvt.u16.u32 	%rs10535, %r6066;
	ld.local.v2.b32 	{%r6067, %r6068}, [%rd35+16];
	bfe.u32 	%r6069, %r6067, 0, 8;
	cvt.u16.u32 	%rs10536, %r6069;
	bfe.u32 	%r6070, %r6067, 8, 8;
	cvt.u16.u32 	%rs10537, %r6070;
	bfe.u32 	%r6071, %r6067, 16, 8;
	cvt.u16.u32 	%rs10538, %r6071;
	bfe.u32 	%r6072, %r6067, 24, 8;
	cvt.u16.u32 	%rs10539, %r6072;
	bfe.u32 	%r6073, %r6068, 0, 8;
	cvt.u16.u32 	%rs10540, %r6073;
	bfe.u32 	%r6074, %r6068, 8, 8;
	cvt.u16.u32 	%rs10541, %r6074;
	bfe.u32 	%r6075, %r6068, 16, 8;
	cvt.u16.u32 	%rs10542, %r6075;
	bfe.u32 	%r6076, %r6068, 24, 8;
	cvt.u16.u32 	%rs10543, %r6076;
	ld.local.v2.b32 	{%r6077, %r6078}, [%rd35+24];
	bfe.u32 	%r6079, %r6077, 0, 8;
	cvt.u16.u32 	%rs10544, %r6079;
	bfe.u32 	%r6080, %r6077, 8, 8;
	cvt.u16.u32 	%rs10545, %r6080;
	bfe.u32 	%r6081, %r6077, 16, 8;
	cvt.u16.u32 	%rs10546, %r6081;
	bfe.u32 	%r6082, %r6077, 24, 8;
	cvt.u16.u32 	%rs10547, %r6082;
	bfe.u32 	%r6083, %r6078, 0, 8;
	cvt.u16.u32 	%rs10548, %r6083;
	bfe.u32 	%r6084, %r6078, 8, 8;
	cvt.u16.u32 	%rs10549, %r6084;
	bfe.u32 	%r6085, %r6078, 16, 8;
	cvt.u16.u32 	%rs10550, %r6085;
	bfe.u32 	%r6086, %r6078, 24, 8;
	cvt.u16.u32 	%rs10551, %r6086;
	ld.local.v2.b32 	{%r6087, %r6088}, [%rd35+32];
	bfe.u32 	%r6089, %r6087, 0, 8;
	cvt.u16.u32 	%rs10552, %r6089;
	bfe.u32 	%r6090, %r6087, 8, 8;
	cvt.u16.u32 	%rs10553, %r6090;
	bfe.u32 	%r6091, %r6087, 16, 8;
	cvt.u16.u32 	%rs10554, %r6091;
	bfe.u32 	%r6092, %r6087, 24, 8;
	cvt.u16.u32 	%rs10555, %r6092;
	bfe.u32 	%r6093, %r6088, 0, 8;
	cvt.u16.u32 	%rs10556, %r6093;
	bfe.u32 	%r6094, %r6088, 8, 8;
	cvt.u16.u32 	%rs10557, %r6094;
	bfe.u32 	%r6095, %r6088, 16, 8;
	cvt.u16.u32 	%rs10558, %r6095;
	bfe.u32 	%r6096, %r6088, 24, 8;
	cvt.u16.u32 	%rs10559, %r6096;
	ld.local.v2.b32 	{%r6097, %r6098}, [%rd35+40];
	bfe.u32 	%r6099, %r6097, 0, 8;
	cvt.u16.u32 	%rs10560, %r6099;
	bfe.u32 	%r6100, %r6097, 8, 8;
	cvt.u16.u32 	%rs10561, %r6100;
	bfe.u32 	%r6101, %r6097, 16, 8;
	cvt.u16.u32 	%rs10562, %r6101;
	bfe.u32 	%r6102, %r6097, 24, 8;
	cvt.u16.u32 	%rs10563, %r6102;
	bfe.u32 	%r6103, %r6098, 0, 8;
	cvt.u16.u32 	%rs10564, %r6103;
	bfe.u32 	%r6104, %r6098, 8, 8;
	cvt.u16.u32 	%rs10565, %r6104;
	bfe.u32 	%r6105, %r6098, 16, 8;
	cvt.u16.u32 	%rs10566, %r6105;
	bfe.u32 	%r6106, %r6098, 24, 8;
	cvt.u16.u32 	%rs10567, %r6106;
	ld.local.v2.u8 	{%rs10568, %rs10569}, [%rd35+48];
	bra.uni 	$L__BB9_889;
$L__BB9_840:
	and.b16  	%rs6227, %rs10521, 255;
	setp.eq.s16 	%p910, %rs6227, 0;
	mov.b32 	%r12178, 1;
	@%p910 bra 	$L__BB9_836;
	and.b16  	%rs6228, %rs10522, 255;
	setp.eq.s16 	%p911, %rs6228, 0;
	mov.b32 	%r12178, 2;
	@%p911 bra 	$L__BB9_836;
	and.b16  	%rs6229, %rs10523, 255;
	setp.eq.s16 	%p912, %rs6229, 0;
	mov.b32 	%r12178, 3;
	@%p912 bra 	$L__BB9_836;
	and.b16  	%rs6230, %rs10524, 255;
	setp.eq.s16 	%p913, %rs6230, 0;
	mov.b32 	%r12178, 4;
	@%p913 bra 	$L__BB9_836;
	and.b16  	%rs6231, %rs10525, 255;
	setp.eq.s16 	%p914, %rs6231, 0;
	mov.b32 	%r12178, 5;
	@%p914 bra 	$L__BB9_836;
	and.b16  	%rs6232, %rs10526, 255;
	setp.eq.s16 	%p915, %rs6232, 0;
	mov.b32 	%r12178, 6;
	@%p915 bra 	$L__BB9_836;
	and.b16  	%rs6233, %rs10527, 255;
	setp.eq.s16 	%p916, %rs6233, 0;
	mov.b32 	%r12178, 7;
	@%p916 bra 	$L__BB9_836;
	and.b16  	%rs6234, %rs10528, 255;
	setp.eq.s16 	%p917, %rs6234, 0;
	mov.b32 	%r12178, 8;
	@%p917 bra 	$L__BB9_836;
	and.b16  	%rs6235, %rs10529, 255;
	setp.eq.s16 	%p918, %rs6235, 0;
	mov.b32 	%r12178, 9;
	@%p918 bra 	$L__BB9_836;
	and.b16  	%rs6236, %rs10530, 255;
	setp.eq.s16 	%p919, %rs6236, 0;
	mov.b32 	%r12178, 10;
	@%p919 bra 	$L__BB9_836;
	and.b16  	%rs6237, %rs10531, 255;
	setp.eq.s16 	%p920, %rs6237, 0;
	mov.b32 	%r12178, 11;
	@%p920 bra 	$L__BB9_836;
	and.b16  	%rs6238, %rs10532, 255;
	setp.eq.s16 	%p921, %rs6238, 0;
	mov.b32 	%r12178, 12;
	@%p921 bra 	$L__BB9_836;
	and.b16  	%rs6239, %rs10533, 255;
	setp.eq.s16 	%p922, %rs6239, 0;
	mov.b32 	%r12178, 13;
	@%p922 bra 	$L__BB9_836;
	and.b16  	%rs6240, %rs10534, 255;
	setp.eq.s16 	%p923, %rs6240, 0;
	mov.b32 	%r12178, 14;
	@%p923 bra 	$L__BB9_836;
	and.b16  	%rs6241, %rs10535, 255;
	setp.eq.s16 	%p924, %rs6241, 0;
	mov.b32 	%r12178, 15;
	@%p924 bra 	$L__BB9_836;
	and.b16  	%rs6242, %rs10536, 255;
	setp.eq.s16 	%p925, %rs6242, 0;
	mov.b32 	%r12178, 16;
	@%p925 bra 	$L__BB9_836;
	and.b16  	%rs6243, %rs10537, 255;
	setp.eq.s16 	%p926, %rs6243, 0;
	mov.b32 	%r12178, 17;
	@%p926 bra 	$L__BB9_836;
	and.b16  	%rs6244, %rs10538, 255;
	setp.eq.s16 	%p927, %rs6244, 0;
	mov.b32 	%r12178, 18;
	@%p927 bra 	$L__BB9_836;
	and.b16  	%rs6245, %rs10539, 255;
	setp.eq.s16 	%p928, %rs6245, 0;
	mov.b32 	%r12178, 19;
	@%p928 bra 	$L__BB9_836;
	and.b16  	%rs6246, %rs10540, 255;
	setp.eq.s16 	%p929, %rs6246, 0;
	mov.b32 	%r12178, 20;
	@%p929 bra 	$L__BB9_836;
	and.b16  	%rs6247, %rs10541, 255;
	setp.eq.s16 	%p930, %rs6247, 0;
	mov.b32 	%r12178, 21;
	@%p930 bra 	$L__BB9_836;
	and.b16  	%rs6248, %rs10542, 255;
	setp.eq.s16 	%p931, %rs6248, 0;
	mov.b32 	%r12178, 22;
	@%p931 bra 	$L__BB9_836;
	and.b16  	%rs6249, %rs10543, 255;
	setp.eq.s16 	%p932, %rs6249, 0;
	mov.b32 	%r12178, 23;
	@%p932 bra 	$L__BB9_836;
	and.b16  	%rs6250, %rs10544, 255;
	setp.eq.s16 	%p933, %rs6250, 0;
	mov.b32 	%r12178, 24;
	@%p933 bra 	$L__BB9_836;
	and.b16  	%rs6251, %rs10545, 255;
	setp.eq.s16 	%p934, %rs6251, 0;
	mov.b32 	%r12178, 25;
	@%p934 bra 	$L__BB9_836;
	and.b16  	%rs6252, %rs10546, 255;
	setp.eq.s16 	%p935, %rs6252, 0;
	mov.b32 	%r12178, 26;
	@%p935 bra 	$L__BB9_836;
	and.b16  	%rs6253, %rs10547, 255;
	setp.eq.s16 	%p936, %rs6253, 0;
	mov.b32 	%r12178, 27;
	@%p936 bra 	$L__BB9_836;
	and.b16  	%rs6254, %rs10548, 255;
	setp.eq.s16 	%p937, %rs6254, 0;
	mov.b32 	%r12178, 28;
	@%p937 bra 	$L__BB9_836;
	and.b16  	%rs6255, %rs10549, 255;
	setp.eq.s16 	%p938, %rs6255, 0;
	mov.b32 	%r12178, 29;
	@%p938 bra 	$L__BB9_836;
	and.b16  	%rs6256, %rs10550, 255;
	setp.eq.s16 	%p939, %rs6256, 0;
	mov.b32 	%r12178, 30;
	@%p939 bra 	$L__BB9_836;
	and.b16  	%rs6257, %rs10551, 255;
	setp.eq.s16 	%p940, %rs6257, 0;
	mov.b32 	%r12178, 31;
	@%p940 bra 	$L__BB9_836;
	and.b16  	%rs6258, %rs10552, 255;
	setp.eq.s16 	%p941, %rs6258, 0;
	mov.b32 	%r12178, 32;
	@%p941 bra 	$L__BB9_836;
	and.b16  	%rs6259, %rs10553, 255;
	setp.eq.s16 	%p942, %rs6259, 0;
	mov.b32 	%r12178, 33;
	@%p942 bra 	$L__BB9_836;
	and.b16  	%rs6260, %rs10554, 255;
	setp.eq.s16 	%p943, %rs6260, 0;
	mov.b32 	%r12178, 34;
	@%p943 bra 	$L__BB9_836;
	and.b16  	%rs6261, %rs10555, 255;
	setp.eq.s16 	%p944, %rs6261, 0;
	mov.b32 	%r12178, 35;
	@%p944 bra 	$L__BB9_836;
	and.b16  	%rs6262, %rs10556, 255;
	setp.eq.s16 	%p945, %rs6262, 0;
	mov.b32 	%r12178, 36;
	@%p945 bra 	$L__BB9_836;
	and.b16  	%rs6263, %rs10557, 255;
	setp.eq.s16 	%p946, %rs6263, 0;
	mov.b32 	%r12178, 37;
	@%p946 bra 	$L__BB9_836;
	and.b16  	%rs6264, %rs10558, 255;
	setp.eq.s16 	%p947, %rs6264, 0;
	mov.b32 	%r12178, 38;
	@%p947 bra 	$L__BB9_836;
	and.b16  	%rs6265, %rs10559, 255;
	setp.eq.s16 	%p948, %rs6265, 0;
	mov.b32 	%r12178, 39;
	@%p948 bra 	$L__BB9_836;
	and.b16  	%rs6266, %rs10560, 255;
	setp.eq.s16 	%p949, %rs6266, 0;
	mov.b32 	%r12178, 40;
	@%p949 bra 	$L__BB9_836;
	and.b16  	%rs6267, %rs10561, 255;
	setp.eq.s16 	%p950, %rs6267, 0;
	mov.b32 	%r12178, 41;
	@%p950 bra 	$L__BB9_836;
	and.b16  	%rs6268, %rs10562, 255;
	setp.eq.s16 	%p951, %rs6268, 0;
	mov.b32 	%r12178, 42;
	@%p951 bra 	$L__BB9_836;
	and.b16  	%rs6269, %rs10563, 255;
	setp.eq.s16 	%p952, %rs6269, 0;
	mov.b32 	%r12178, 43;
	@%p952 bra 	$L__BB9_836;
	and.b16  	%rs6270, %rs10564, 255;
	setp.eq.s16 	%p953, %rs6270, 0;
	mov.b32 	%r12178, 44;
	@%p953 bra 	$L__BB9_836;
	and.b16  	%rs6271, %rs10565, 255;
	setp.eq.s16 	%p954, %rs6271, 0;
	mov.b32 	%r12178, 45;
	@%p954 bra 	$L__BB9_836;
	and.b16  	%rs6272, %rs10566, 255;
	setp.eq.s16 	%p955, %rs6272, 0;
	mov.b32 	%r12178, 46;
	@%p955 bra 	$L__BB9_836;
	and.b16  	%rs6273, %rs10567, 255;
	setp.eq.s16 	%p956, %rs6273, 0;
	mov.b32 	%r12178, 47;
	@%p956 bra 	$L__BB9_836;
	and.b16  	%rs6274, %rs10568, 255;
	setp.eq.s16 	%p957, %rs6274, 0;
	mov.b32 	%r12178, 48;
	@%p957 bra 	$L__BB9_836;
	and.b16  	%rs6275, %rs10569, 255;
	setp.eq.s16 	%p958, %rs6275, 0;
	mov.b32 	%r12178, 49;
	@%p958 bra 	$L__BB9_836;
$L__BB9_889:
	add.s32 	%r12262, %r12262, %r5762;
	add.f64 	%fd242, %fd242, %fd72;
$L__BB9_890:
	cvt.u32.u16 	%r6187, %rs10520;
	and.b32  	%r6188, %r6187, 255;
	and.b16  	%rs6277, %rs10521, 255;
	mul.wide.u16 	%r6189, %rs6277, 256;
	or.b32  	%r6190, %r6189, %r6188;
	cvt.u32.u16 	%r6191, %rs10522;
	shl.b32 	%r6192, %r6191, 16;
	and.b32  	%r6193, %r6192, 16711680;
	or.b32  	%r6194, %r6190, %r6193;
	cvt.u32.u16 	%r6195, %rs10523;
	shl.b32 	%r6196, %r6195, 24;
	or.b32  	%r6108, %r6194, %r6196;
	cvt.u32.u16 	%r6197, %rs10524;
	and.b32  	%r6198, %r6197, 255;
	and.b16  	%rs6278, %rs10525, 255;
	mul.wide.u16 	%r6199, %rs6278, 256;
	or.b32  	%r6200, %r6199, %r6198;
	cvt.u32.u16 	%r6201, %rs10526;
	shl.b32 	%r6202, %r6201, 16;
	and.b32  	%r6203, %r6202, 16711680;
	or.b32  	%r6204, %r6200, %r6203;
	cvt.u32.u16 	%r6205, %rs10527;
	shl.b32 	%r6206, %r6205, 24;
	or.b32  	%r6113, %r6204, %r6206;
	cvt.u32.u16 	%r6207, %rs10528;
	and.b32  	%r6208, %r6207, 255;
	and.b16  	%rs6279, %rs10529, 255;
	mul.wide.u16 	%r6209, %rs6279, 256;
	or.b32  	%r6210, %r6209, %r6208;
	cvt.u32.u16 	%r6211, %rs10530;
	shl.b32 	%r6212, %r6211, 16;
	and.b32  	%r6213, %r6212, 16711680;
	or.b32  	%r6214, %r6210, %r6213;
	cvt.u32.u16 	%r6215, %rs10531;
	shl.b32 	%r6216, %r6215, 24;
	or.b32  	%r6118, %r6214, %r6216;
	cvt.u32.u16 	%r6217, %rs10532;
	and.b32  	%r6218, %r6217, 255;
	and.b16  	%rs6280, %rs10533, 255;
	mul.wide.u16 	%r6219, %rs6280, 256;
	or.b32  	%r6220, %r6219, %r6218;
	cvt.u32.u16 	%r6221, %rs10534;
	shl.b32 	%r6222, %r6221, 16;
	and.b32  	%r6223, %r6222, 16711680;
	or.b32  	%r6224, %r6220, %r6223;
	cvt.u32.u16 	%r6225, %rs10535;
	shl.b32 	%r6226, %r6225, 24;
	or.b32  	%r6123, %r6224, %r6226;
	cvt.u32.u16 	%r6227, %rs10536;
	and.b32  	%r6228, %r6227, 255;
	and.b16  	%rs6281, %rs10537, 255;
	mul.wide.u16 	%r6229, %rs6281, 256;
	or.b32  	%r6230, %r6229, %r6228;
	cvt.u32.u16 	%r6231, %rs10538;
	shl.b32 	%r6232, %r6231, 16;
	and.b32  	%r6233, %r6232, 16711680;
	or.b32  	%r6234, %r6230, %r6233;
	cvt.u32.u16 	%r6235, %rs10539;
	shl.b32 	%r6236, %r6235, 24;
	or.b32  	%r6128, %r6234, %r6236;
	cvt.u32.u16 	%r6237, %rs10540;
	and.b32  	%r6238, %r6237, 255;
	and.b16  	%rs6282, %rs10541, 255;
	mul.wide.u16 	%r6239, %rs6282, 256;
	or.b32  	%r6240, %r6239, %r6238;
	cvt.u32.u16 	%r6241, %rs10542;
	shl.b32 	%r6242, %r6241, 16;
	and.b32  	%r6243, %r6242, 16711680;
	or.b32  	%r6244, %r6240, %r6243;
	cvt.u32.u16 	%r6245, %rs10543;
	shl.b32 	%r6246, %r6245, 24;
	or.b32  	%r6133, %r6244, %r6246;
	cvt.u32.u16 	%r6247, %rs10544;
	and.b32  	%r6248, %r6247, 255;
	and.b16  	%rs6283, %rs10545, 255;
	mul.wide.u16 	%r6249, %rs6283, 256;
	or.b32  	%r6250, %r6249, %r6248;
	cvt.u32.u16 	%r6251, %rs10546;
	shl.b32 	%r6252, %r6251, 16;
	and.b32  	%r6253, %r6252, 16711680;
	or.b32  	%r6254, %r6250, %r6253;
	cvt.u32.u16 	%r6255, %rs10547;
	shl.b32 	%r6256, %r6255, 24;
	or.b32  	%r6138, %r6254, %r6256;
	cvt.u32.u16 	%r6257, %rs10548;
	and.b32  	%r6258, %r6257, 255;
	and.b16  	%rs6284, %rs10549, 255;
	mul.wide.u16 	%r6259, %rs6284, 256;
	or.b32  	%r6260, %r6259, %r6258;
	cvt.u32.u16 	%r6261, %rs10550;
	shl.b32 	%r6262, %r6261, 16;
	and.b32  	%r6263, %r6262, 16711680;
	or.b32  	%r6264, %r6260, %r6263;
	cvt.u32.u16 	%r6265, %rs10551;
	shl.b32 	%r6266, %r6265, 24;
	or.b32  	%r6143, %r6264, %r6266;
	cvt.u32.u16 	%r6267, %rs10552;
	and.b32  	%r6268, %r6267, 255;
	and.b16  	%rs6285, %rs10553, 255;
	mul.wide.u16 	%r6269, %rs6285, 256;
	or.b32  	%r6270, %r6269, %r6268;
	cvt.u32.u16 	%r6271, %rs10554;
	shl.b32 	%r6272, %r6271, 16;
	and.b32  	%r6273, %r6272, 16711680;
	or.b32  	%r6274, %r6270, %r6273;
	cvt.u32.u16 	%r6275, %rs10555;
	shl.b32 	%r6276, %r6275, 24;
	or.b32  	%r6148, %r6274, %r6276;
	cvt.u32.u16 	%r6277, %rs10556;
	and.b32  	%r6278, %r6277, 255;
	and.b16  	%rs6286, %rs10557, 255;
	mul.wide.u16 	%r6279, %rs6286, 256;
	or.b32  	%r6280, %r6279, %r6278;
	cvt.u32.u16 	%r6281, %rs10558;
	shl.b32 	%r6282, %r6281, 16;
	and.b32  	%r6283, %r6282, 16711680;
	or.b32  	%r6284, %r6280, %r6283;
	cvt.u32.u16 	%r6285, %rs10559;
	shl.b32 	%r6286, %r6285, 24;
	or.b32  	%r6153, %r6284, %r6286;
	cvt.u32.u16 	%r6287, %rs10560;
	and.b32  	%r6288, %r6287, 255;
	and.b16  	%rs6287, %rs10561, 255;
	mul.wide.u16 	%r6289, %rs6287, 256;
	or.b32  	%r6290, %r6289, %r6288;
	cvt.u32.u16 	%r6291, %rs10562;
	shl.b32 	%r6292, %r6291, 16;
	and.b32  	%r6293, %r6292, 16711680;
	or.b32  	%r6294, %r6290, %r6293;
	cvt.u32.u16 	%r6295, %rs10563;
	shl.b32 	%r6296, %r6295, 24;
	or.b32  	%r6158, %r6294, %r6296;
	cvt.u32.u16 	%r6297, %rs10564;
	and.b32  	%r6298, %r6297, 255;
	and.b16  	%rs6288, %rs10565, 255;
	mul.wide.u16 	%r6299, %rs6288, 256;
	or.b32  	%r6300, %r6299, %r6298;
	cvt.u32.u16 	%r6301, %rs10566;
	shl.b32 	%r6302, %r6301, 16;
	and.b32  	%r6303, %r6302, 16711680;
	or.b32  	%r6304, %r6300, %r6303;
	cvt.u32.u16 	%r6305, %rs10567;
	shl.b32 	%r6306, %r6305, 24;
	or.b32  	%r6163, %r6304, %r6306;
	cvt.u32.u16 	%r6307, %rs10568;
	and.b32  	%r6308, %r6307, 255;
	and.b16  	%rs6289, %rs10569, 255;
	mul.wide.u16 	%r6309, %rs6289, 256;
	or.b32  	%r6168, %r6309, %r6308;
	mov.u32 	%r6310, %tid.x;
	and.b32  	%r6311, %r6310, 992;
	add.s32 	%r6312, %r6311, 32;
	cvt.u32.u64 	%r6313, %rd91;
	mov.u32 	%r6314, %ctaid.x;
	shl.b32 	%r6315, %r6314, 8;
	sub.s32 	%r6316, %r6313, %r6315;
	setp.gt.s32 	%p961, %r6312, %r6316;
	not.b32 	%r6317, %r6311;
	add.s32 	%r6318, %r6316, %r6317;
	selp.b32 	%r6185, %r6318, 31, %p961;
	mov.b32 	%r6184, 8;
	mov.b32 	%r6186, -1;
	// begin inline asm
	shfl.sync.down.b32 %r6107, %r6108, %r6184, %r6185, %r6186;
	// end inline asm
	// begin inline asm
	shfl.sync.down.b32 %r6112, %r6113, %r6184, %r6185, %r6186;
	// end inline asm
	// begin inline asm
	shfl.sync.down.b32 %r6117, %r6118, %r6184, %r6185, %r6186;
	// end inline asm
	// begin inline asm
	shfl.sync.down.b32 %r6122, %r6123, %r6184, %r6185, %r6186;
	// end inline asm
	// begin inline asm
	shfl.sync.down.b32 %r6127, %r6128, %r6184, %r6185, %r6186;
	// end inline asm
	// begin inline asm
	shfl.sync.down.b32 %r6132, %r6133, %r6184, %r6185, %r6186;
	// end inline asm
	// begin inline asm
	shfl.sync.down.b32 %r6137, %r6138, %r6184, %r6185, %r6186;
	// end inline asm
	// begin inline asm
	shfl.sync.down.b32 %r6142, %r6143, %r6184, %r6185, %r6186;
	// end inline asm
	// begin inline asm
	shfl.sync.down.b32 %r6147, %r6148, %r6184, %r6185, %r6186;
	// end inline asm
	// begin inline asm
	shfl.sync.down.b32 %r6152, %r6153, %r6184, %r6185, %r6186;
	// end inline asm
	// begin inline asm
	shfl.sync.down.b32 %r6157, %r6158, %r6184, %r6185, %r6186;
	// end inline asm
	// begin inline asm
	shfl.sync.down.b32 %r6162, %r6163, %r6184, %r6185, %r6186;
	// end inline asm
	// begin inline asm
	shfl.sync.down.b32 %r6167, %r6168, %r6184, %r6185, %r6186;
	// end inline asm
	// begin inline asm
	shfl.sync.down.b32 %r6172, %r12262, %r6184, %r6185, %r6186;
	// end inline asm
	mov.b64 	%rd242, %fd242;
	mov.b64 	{%r6178, %r6183}, %rd242;
	// begin inline asm
	shfl.sync.down.b32 %r6177, %r6178, %r6184, %r6185, %r6186;
	// end inline asm
	// begin inline asm
	shfl.sync.down.b32 %r6182, %r6183, %r6184, %r6185, %r6186;
	// end inline asm
	add.s32 	%r6319, %r4877, 8;
	setp.gt.s32 	%p962, %r6319, %r6185;
	@%p962 bra 	$L__BB9_946;
	shr.u32 	%r6321, %r6167, 8;
	cvt.u16.u32 	%rs6290, %r6321;
	cvt.u16.u32 	%rs6291, %r6167;
	mov.b64 	%rd243, {%r6177, %r6182};
	mov.b64 	%fd77, %rd243;
	cvt.u16.u32 	%rs8847, %r6107;
	add.u64 	%rd37, %SPL, 0;
	add.u64 	%rd38, %SPL, 64;
	and.b16  	%rs6292, %rs10520, 255;
	cvt.u32.u16 	%r6322, %rs10527;
	cvt.u32.u16 	%r6323, %rs10526;
	prmt.b32 	%r6324, %r6323, %r6322, 0x3340U;
	cvt.u32.u16 	%r6325, %rs10525;
	cvt.u32.u16 	%r6326, %rs10524;
	prmt.b32 	%r6327, %r6326, %r6325, 0x3340U;
	prmt.b32 	%r6328, %r6327, %r6324, 0x5410U;
	cvt.u32.u16 	%r6329, %rs10523;
	cvt.u32.u16 	%r6330, %rs10522;
	prmt.b32 	%r6331, %r6330, %r6329, 0x3340U;
	cvt.u32.u16 	%r6332, %rs10521;
	cvt.u32.u16 	%r6333, %rs10520;
	prmt.b32 	%r6334, %r6333, %r6332, 0x3340U;
	prmt.b32 	%r6335, %r6334, %r6331, 0x5410U;
	st.local.v2.b32 	[%rd37], {%r6335, %r6328};
	cvt.u32.u16 	%r6336, %rs10535;
	cvt.u32.u16 	%r6337, %rs10534;
	prmt.b32 	%r6338, %r6337, %r6336, 0x3340U;
	cvt.u32.u16 	%r6339, %rs10533;
	cvt.u32.u16 	%r6340, %rs10532;
	prmt.b32 	%r6341, %r6340, %r6339, 0x3340U;
	prmt.b32 	%r6342, %r6341, %r6338, 0x5410U;
	cvt.u32.u16 	%r6343, %rs10531;
	cvt.u32.u16 	%r6344, %rs10530;
	prmt.b32 	%r6345, %r6344, %r6343, 0x3340U;
	cvt.u32.u16 	%r6346, %rs10529;
	cvt.u32.u16 	%r6347, %rs10528;
	prmt.b32 	%r6348, %r6347, %r6346, 0x3340U;
	prmt.b32 	%r6349, %r6348, %r6345, 0x5410U;
	st.local.v2.b32 	[%rd37+8], {%r6349, %r6342};
	cvt.u32.u16 	%r6350, %rs10543;
	cvt.u32.u16 	%r6351, %rs10542;
	prmt.b32 	%r6352, %r6351, %r6350, 0x3340U;
	cvt.u32.u16 	%r6353, %rs10541;
	cvt.u32.u16 	%r6354, %rs10540;
	prmt.b32 	%r6355, %r6354, %r6353, 0x3340U;
	prmt.b32 	%r6356, %r6355, %r6352, 0x5410U;
	cvt.u32.u16 	%r6357, %rs10539;
	cvt.u32.u16 	%r6358, %rs10538;
	prmt.b32 	%r6359, %r6358, %r6357, 0x3340U;
	cvt.u32.u16 	%r6360, %rs10537;
	cvt.u32.u16 	%r6361, %rs10536;
	prmt.b32 	%r6362, %r6361, %r6360, 0x3340U;
	prmt.b32 	%r6363, %r6362, %r6359, 0x5410U;
	st.local.v2.b32 	[%rd37+16], {%r6363, %r6356};
	cvt.u32.u16 	%r6364, %rs10551;
	cvt.u32.u16 	%r6365, %rs10550;
	prmt.b32 	%r6366, %r6365, %r6364, 0x3340U;
	cvt.u32.u16 	%r6367, %rs10549;
	cvt.u32.u16 	%r6368, %rs10548;
	prmt.b32 	%r6369, %r6368, %r6367, 0x3340U;
	prmt.b32 	%r6370, %r6369, %r6366, 0x5410U;
	cvt.u32.u16 	%r6371, %rs10547;
	cvt.u32.u16 	%r6372, %rs10546;
	prmt.b32 	%r6373, %r6372, %r6371, 0x3340U;
	cvt.u32.u16 	%r6374, %rs10545;
	cvt.u32.u16 	%r6375, %rs10544;
	prmt.b32 	%r6376, %r6375, %r6374, 0x3340U;
	prmt.b32 	%r6377, %r6376, %r6373, 0x5410U;
	st.local.v2.b32 	[%rd37+24], {%r6377, %r6370};
	cvt.u32.u16 	%r6378, %rs10559;
	cvt.u32.u16 	%r6379, %rs10558;
	prmt.b32 	%r6380, %r6379, %r6378, 0x3340U;
	cvt.u32.u16 	%r6381, %rs10557;
	cvt.u32.u16 	%r6382, %rs10556;
	prmt.b32 	%r6383, %r6382, %r6381, 0x3340U;
	prmt.b32 	%r6384, %r6383, %r6380, 0x5410U;
	cvt.u32.u16 	%r6385, %rs10555;
	cvt.u32.u16 	%r6386, %rs10554;
	prmt.b32 	%r6387, %r6386, %r6385, 0x3340U;
	cvt.u32.u16 	%r6388, %rs10553;
	cvt.u32.u16 	%r6389, %rs10552;
	prmt.b32 	%r6390, %r6389, %r6388, 0x3340U;
	prmt.b32 	%r6391, %r6390, %r6387, 0x5410U;
	st.local.v2.b32 	[%rd37+32], {%r6391, %r6384};
	cvt.u32.u16 	%r6392, %rs10567;
	cvt.u32.u16 	%r6393, %rs10566;
	prmt.b32 	%r6394, %r6393, %r6392, 0x3340U;
	cvt.u32.u16 	%r6395, %rs10565;
	cvt.u32.u16 	%r6396, %rs10564;
	prmt.b32 	%r6397, %r6396, %r6395, 0x3340U;
	prmt.b32 	%r6398, %r6397, %r6394, 0x5410U;
	cvt.u32.u16 	%r6399, %rs10563;
	cvt.u32.u16 	%r6400, %rs10562;
	prmt.b32 	%r6401, %r6400, %r6399, 0x3340U;
	cvt.u32.u16 	%r6402, %rs10561;
	cvt.u32.u16 	%r6403, %rs10560;
	prmt.b32 	%r6404, %r6403, %r6402, 0x3340U;
	prmt.b32 	%r6405, %r6404, %r6401, 0x5410U;
	st.local.v2.b32 	[%rd37+40], {%r6405, %r6398};
	st.local.v2.u8 	[%rd37+48], {%rs10568, %rs10569};
	st.local.u32 	[%rd37+52], %r12262;
	st.local.f64 	[%rd37+56], %fd242;
	st.local.v2.b32 	[%rd38], {%r6107, %r6112};
	st.local.v2.b32 	[%rd38+8], {%r6117, %r6122};
	st.local.v2.b32 	[%rd38+16], {%r6127, %r6132};
	st.local.v2.b32 	[%rd38+24], {%r6137, %r6142};
	st.local.v2.b32 	[%rd38+32], {%r6147, %r6152};
	st.local.v2.b32 	[%rd38+40], {%r6157, %r6162};
	st.local.v2.u8 	[%rd38+48], {%rs6291, %rs6290};
	st.local.u32 	[%rd38+52], %r6172;
	st.local.v2.u32 	[%rd38+56], {%r6177, %r6182};
	setp.ne.s16 	%p963, %rs6292, 0;
	mov.b32 	%r12182, 0;
	@%p963 bra 	$L__BB9_896;
$L__BB9_892:
	and.b16  	%rs6342, %rs8847, 255;
	setp.eq.s16 	%p1013, %rs6342, 0;
	@%p1013 bra 	$L__BB9_945;
	mov.b32 	%r12183, 0;
$L__BB9_894:
	add.s32 	%r6456, %r12183, %r12182;
	cvt.u64.u32 	%rd246, %r6456;
	add.s64 	%rd247, %rd37, %rd246;
	st.local.u8 	[%rd247], %rs8847;
	add.s32 	%r270, %r12183, 1;
	cvt.u64.u32 	%rd248, %r12183;
	add.s64 	%rd249, %rd38, %rd248;
	ld.local.u8 	%rs8847, [%rd249+1];
	setp.ne.s16 	%p1014, %rs8847, 0;
	mov.u32 	%r12183, %r270;
	@%p1014 bra 	$L__BB9_894;
	ld.local.u32 	%r12262, [%rd37+52];
	ld.local.f64 	%fd242, [%rd37+56];
	ld.local.v2.b32 	{%r6457, %r6458}, [%rd37];
	bfe.u32 	%r6459, %r6457, 0, 8;
	cvt.u16.u32 	%rs10520, %r6459;
	bfe.u32 	%r6460, %r6457, 8, 8;
	cvt.u16.u32 	%rs10521, %r6460;
	bfe.u32 	%r6461, %r6457, 16, 8;
	cvt.u16.u32 	%rs10522, %r6461;
	bfe.u32 	%r6462, %r6457, 24, 8;
	cvt.u16.u32 	%rs10523, %r6462;
	bfe.u32 	%r6463, %r6458, 0, 8;
	cvt.u16.u32 	%rs10524, %r6463;
	bfe.u32 	%r6464, %r6458, 8, 8;
	cvt.u16.u32 	%rs10525, %r6464;
	bfe.u32 	%r6465, %r6458, 16, 8;
	cvt.u16.u32 	%rs10526, %r6465;
	bfe.u32 	%r6466, %r6458, 24, 8;
	cvt.u16.u32 	%rs10527, %r6466;
	ld.local.v2.b32 	{%r6467, %r6468}, [%rd37+8];
	bfe.u32 	%r6469, %r6467, 0, 8;
	cvt.u16.u32 	%rs10528, %r6469;
	bfe.u32 	%r6470, %r6467, 8, 8;
	cvt.u16.u32 	%rs10529, %r6470;
	bfe.u32 	%r6471, %r6467, 16, 8;
	cvt.u16.u32 	%rs10530, %r6471;
	bfe.u32 	%r6472, %r6467, 24, 8;
	cvt.u16.u32 	%rs10531, %r6472;
	bfe.u32 	%r6473, %r6468, 0, 8;
	cvt.u16.u32 	%rs10532, %r6473;
	bfe.u32 	%r6474, %r6468, 8, 8;
	cvt.u16.u32 	%rs10533, %r6474;
	bfe.u32 	%r6475, %r6468, 16, 8;
	cvt.u16.u32 	%rs10534, %r6475;
	bfe.u32 	%r6476, %r6468, 24, 8;
	cvt.u16.u32 	%rs10535, %r6476;
	ld.local.v2.b32 	{%r6477, %r6478}, [%rd37+16];
	bfe.u32 	%r6479, %r6477, 0, 8;
	cvt.u16.u32 	%rs10536, %r6479;
	bfe.u32 	%r6480, %r6477, 8, 8;
	cvt.u16.u32 	%rs10537, %r6480;
	bfe.u32 	%r6481, %r6477, 16, 8;
	cvt.u16.u32 	%rs10538, %r6481;
	bfe.u32 	%r6482, %r6477, 24, 8;
	cvt.u16.u32 	%rs10539, %r6482;
	bfe.u32 	%r6483, %r6478, 0, 8;
	cvt.u16.u32 	%rs10540, %r6483;
	bfe.u32 	%r6484, %r6478, 8, 8;
	cvt.u16.u32 	%rs10541, %r6484;
	bfe.u32 	%r6485, %r6478, 16, 8;
	cvt.u16.u32 	%rs10542, %r6485;
	bfe.u32 	%r6486, %r6478, 24, 8;
	cvt.u16.u32 	%rs10543, %r6486;
	ld.local.v2.b32 	{%r6487, %r6488}, [%rd37+24];
	bfe.u32 	%r6489, %r6487, 0, 8;
	cvt.u16.u32 	%rs10544, %r6489;
	bfe.u32 	%r6490, %r6487, 8, 8;
	cvt.u16.u32 	%rs10545, %r6490;
	bfe.u32 	%r6491, %r6487, 16, 8;
	cvt.u16.u32 	%rs10546, %r6491;
	bfe.u32 	%r6492, %r6487, 24, 8;
	cvt.u16.u32 	%rs10547, %r6492;
	bfe.u32 	%r6493, %r6488, 0, 8;
	cvt.u16.u32 	%rs10548, %r6493;
	bfe.u32 	%r6494, %r6488, 8, 8;
	cvt.u16.u32 	%rs10549, %r6494;
	bfe.u32 	%r6495, %r6488, 16, 8;
	cvt.u16.u32 	%rs10550, %r6495;
	bfe.u32 	%r6496, %r6488, 24, 8;
	cvt.u16.u32 	%rs10551, %r6496;
	ld.local.v2.b32 	{%r6497, %r6498}, [%rd37+32];
	bfe.u32 	%r6499, %r6497, 0, 8;
	cvt.u16.u32 	%rs10552, %r6499;
	bfe.u32 	%r6500, %r6497, 8, 8;
	cvt.u16.u32 	%rs10553, %r6500;
	bfe.u32 	%r6501, %r6497, 16, 8;
	cvt.u16.u32 	%rs10554, %r6501;
	bfe.u32 	%r6502, %r6497, 24, 8;
	cvt.u16.u32 	%rs10555, %r6502;
	bfe.u32 	%r6503, %r6498, 0, 8;
	cvt.u16.u32 	%rs10556, %r6503;
	bfe.u32 	%r6504, %r6498, 8, 8;
	cvt.u16.u32 	%rs10557, %r6504;
	bfe.u32 	%r6505, %r6498, 16, 8;
	cvt.u16.u32 	%rs10558, %r6505;
	bfe.u32 	%r6506, %r6498, 24, 8;
	cvt.u16.u32 	%rs10559, %r6506;
	ld.local.v2.b32 	{%r6507, %r6508}, [%rd37+40];
	bfe.u32 	%r6509, %r6507, 0, 8;
	cvt.u16.u32 	%rs10560, %r6509;
	bfe.u32 	%r6510, %r6507, 8, 8;
	cvt.u16.u32 	%rs10561, %r6510;
	bfe.u32 	%r6511, %r6507, 16, 8;
	cvt.u16.u32 	%rs10562, %r6511;
	bfe.u32 	%r6512, %r6507, 24, 8;
	cvt.u16.u32 	%rs10563, %r6512;
	bfe.u32 	%r6513, %r6508, 0, 8;
	cvt.u16.u32 	%rs10564, %r6513;
	bfe.u32 	%r6514, %r6508, 8, 8;
	cvt.u16.u32 	%rs10565, %r6514;
	bfe.u32 	%r6515, %r6508, 16, 8;
	cvt.u16.u32 	%rs10566, %r6515;
	bfe.u32 	%r6516, %r6508, 24, 8;
	cvt.u16.u32 	%rs10567, %r6516;
	ld.local.v2.u8 	{%rs10568, %rs10569}, [%rd37+48];
	bra.uni 	$L__BB9_945;
$L__BB9_896:
	and.b16  	%rs6293, %rs10521, 255;
	setp.eq.s16 	%p964, %rs6293, 0;
	mov.b32 	%r12182, 1;
	@%p964 bra 	$L__BB9_892;
	and.b16  	%rs6294, %rs10522, 255;
	setp.eq.s16 	%p965, %rs6294, 0;
	mov.b32 	%r12182, 2;
	@%p965 bra 	$L__BB9_892;
	and.b16  	%rs6295, %rs10523, 255;
	setp.eq.s16 	%p966, %rs6295, 0;
	mov.b32 	%r12182, 3;
	@%p966 bra 	$L__BB9_892;
	and.b16  	%rs6296, %rs10524, 255;
	setp.eq.s16 	%p967, %rs6296, 0;
	mov.b32 	%r12182, 4;
	@%p967 bra 	$L__BB9_892;
	and.b16  	%rs6297, %rs10525, 255;
	setp.eq.s16 	%p968, %rs6297, 0;
	mov.b32 	%r12182, 5;
	@%p968 bra 	$L__BB9_892;
	and.b16  	%rs6298, %rs10526, 255;
	setp.eq.s16 	%p969, %rs6298, 0;
	mov.b32 	%r12182, 6;
	@%p969 bra 	$L__BB9_892;
	and.b16  	%rs6299, %rs10527, 255;
	setp.eq.s16 	%p970, %rs6299, 0;
	mov.b32 	%r12182, 7;
	@%p970 bra 	$L__BB9_892;
	and.b16  	%rs6300, %rs10528, 255;
	setp.eq.s16 	%p971, %rs6300, 0;
	mov.b32 	%r12182, 8;
	@%p971 bra 	$L__BB9_892;
	and.b16  	%rs6301, %rs10529, 255;
	setp.eq.s16 	%p972, %rs6301, 0;
	mov.b32 	%r12182, 9;
	@%p972 bra 	$L__BB9_892;
	and.b16  	%rs6302, %rs10530, 255;
	setp.eq.s16 	%p973, %rs6302, 0;
	mov.b32 	%r12182, 10;
	@%p973 bra 	$L__BB9_892;
	and.b16  	%rs6303, %rs10531, 255;
	setp.eq.s16 	%p974, %rs6303, 0;
	mov.b32 	%r12182, 11;
	@%p974 bra 	$L__BB9_892;
	and.b16  	%rs6304, %rs10532, 255;
	setp.eq.s16 	%p975, %rs6304, 0;
	mov.b32 	%r12182, 12;
	@%p975 bra 	$L__BB9_892;
	and.b16  	%rs6305, %rs10533, 255;
	setp.eq.s16 	%p976, %rs6305, 0;
	mov.b32 	%r12182, 13;
	@%p976 bra 	$L__BB9_892;
	and.b16  	%rs6306, %rs10534, 255;
	setp.eq.s16 	%p977, %rs6306, 0;
	mov.b32 	%r12182, 14;
	@%p977 bra 	$L__BB9_892;
	and.b16  	%rs6307, %rs10535, 255;
	setp.eq.s16 	%p978, %rs6307, 0;
	mov.b32 	%r12182, 15;
	@%p978 bra 	$L__BB9_892;
	and.b16  	%rs6308, %rs10536, 255;
	setp.eq.s16 	%p979, %rs6308, 0;
	mov.b32 	%r12182, 16;
	@%p979 bra 	$L__BB9_892;
	and.b16  	%rs6309, %rs10537, 255;
	setp.eq.s16 	%p980, %rs6309, 0;
	mov.b32 	%r12182, 17;
	@%p980 bra 	$L__BB9_892;
	and.b16  	%rs6310, %rs10538, 255;
	setp.eq.s16 	%p981, %rs6310, 0;
	mov.b32 	%r12182, 18;
	@%p981 bra 	$L__BB9_892;
	and.b16  	%rs6311, %rs10539, 255;
	setp.eq.s16 	%p982, %rs6311, 0;
	mov.b32 	%r12182, 19;
	@%p982 bra 	$L__BB9_892;
	and.b16  	%rs6312, %rs10540, 255;
	setp.eq.s16 	%p983, %rs6312, 0;
	mov.b32 	%r12182, 20;
	@%p983 bra 	$L__BB9_892;
	and.b16  	%rs6313, %rs10541, 255;
	setp.eq.s16 	%p984, %rs6313, 0;
	mov.b32 	%r12182, 21;
	@%p984 bra 	$L__BB9_892;
	and.b16  	%rs6314, %rs10542, 255;
	setp.eq.s16 	%p985, %rs6314, 0;
	mov.b32 	%r12182, 22;
	@%p985 bra 	$L__BB9_892;
	and.b16  	%rs6315, %rs10543, 255;
	setp.eq.s16 	%p986, %rs6315, 0;
	mov.b32 	%r12182, 23;
	@%p986 bra 	$L__BB9_892;
	and.b16  	%rs6316, %rs10544, 255;
	setp.eq.s16 	%p987, %rs6316, 0;
	mov.b32 	%r12182, 24;
	@%p987 bra 	$L__BB9_892;
	and.b16  	%rs6317, %rs10545, 255;
	setp.eq.s16 	%p988, %rs6317, 0;
	mov.b32 	%r12182, 25;
	@%p988 bra 	$L__BB9_892;
	and.b16  	%rs6318, %rs10546, 255;
	setp.eq.s16 	%p989, %rs6318, 0;
	mov.b32 	%r12182, 26;
	@%p989 bra 	$L__BB9_892;
	and.b16  	%rs6319, %rs10547, 255;
	setp.eq.s16 	%p990, %rs6319, 0;
	mov.b32 	%r12182, 27;
	@%p990 bra 	$L__BB9_892;
	and.b16  	%rs6320, %rs10548, 255;
	setp.eq.s16 	%p991, %rs6320, 0;
	mov.b32 	%r12182, 28;
	@%p991 bra 	$L__BB9_892;
	and.b16  	%rs6321, %rs10549, 255;
	setp.eq.s16 	%p992, %rs6321, 0;
	mov.b32 	%r12182, 29;
	@%p992 bra 	$L__BB9_892;
	and.b16  	%rs6322, %rs10550, 255;
	setp.eq.s16 	%p993, %rs6322, 0;
	mov.b32 	%r12182, 30;
	@%p993 bra 	$L__BB9_892;
	and.b16  	%rs6323, %rs10551, 255;
	setp.eq.s16 	%p994, %rs6323, 0;
	mov.b32 	%r12182, 31;
	@%p994 bra 	$L__BB9_892;
	and.b16  	%rs6324, %rs10552, 255;
	setp.eq.s16 	%p995, %rs6324, 0;
	mov.b32 	%r12182, 32;
	@%p995 bra 	$L__BB9_892;
	and.b16  	%rs6325, %rs10553, 255;
	setp.eq.s16 	%p996, %rs6325, 0;
	mov.b32 	%r12182, 33;
	@%p996 bra 	$L__BB9_892;
	and.b16  	%rs6326, %rs10554, 255;
	setp.eq.s16 	%p997, %rs6326, 0;
	mov.b32 	%r12182, 34;
	@%p997 bra 	$L__BB9_892;
	and.b16  	%rs6327, %rs10555, 255;
	setp.eq.s16 	%p998, %rs6327, 0;
	mov.b32 	%r12182, 35;
	@%p998 bra 	$L__BB9_892;
	and.b16  	%rs6328, %rs10556, 255;
	setp.eq.s16 	%p999, %rs6328, 0;
	mov.b32 	%r12182, 36;
	@%p999 bra 	$L__BB9_892;
	and.b16  	%rs6329, %rs10557, 255;
	setp.eq.s16 	%p1000, %rs6329, 0;
	mov.b32 	%r12182, 37;
	@%p1000 bra 	$L__BB9_892;
	and.b16  	%rs6330, %rs10558, 255;
	setp.eq.s16 	%p1001, %rs6330, 0;
	mov.b32 	%r12182, 38;
	@%p1001 bra 	$L__BB9_892;
	and.b16  	%rs6331, %rs10559, 255;
	setp.eq.s16 	%p1002, %rs6331, 0;
	mov.b32 	%r12182, 39;
	@%p1002 bra 	$L__BB9_892;
	and.b16  	%rs6332, %rs10560, 255;
	setp.eq.s16 	%p1003, %rs6332, 0;
	mov.b32 	%r12182, 40;
	@%p1003 bra 	$L__BB9_892;
	and.b16  	%rs6333, %rs10561, 255;
	setp.eq.s16 	%p1004, %rs6333, 0;
	mov.b32 	%r12182, 41;
	@%p1004 bra 	$L__BB9_892;
	and.b16  	%rs6334, %rs10562, 255;
	setp.eq.s16 	%p1005, %rs6334, 0;
	mov.b32 	%r12182, 42;
	@%p1005 bra 	$L__BB9_892;
	and.b16  	%rs6335, %rs10563, 255;
	setp.eq.s16 	%p1006, %rs6335, 0;
	mov.b32 	%r12182, 43;
	@%p1006 bra 	$L__BB9_892;
	and.b16  	%rs6336, %rs10564, 255;
	setp.eq.s16 	%p1007, %rs6336, 0;
	mov.b32 	%r12182, 44;
	@%p1007 bra 	$L__BB9_892;
	and.b16  	%rs6337, %rs10565, 255;
	setp.eq.s16 	%p1008, %rs6337, 0;
	mov.b32 	%r12182, 45;
	@%p1008 bra 	$L__BB9_892;
	and.b16  	%rs6338, %rs10566, 255;
	setp.eq.s16 	%p1009, %rs6338, 0;
	mov.b32 	%r12182, 46;
	@%p1009 bra 	$L__BB9_892;
	and.b16  	%rs6339, %rs10567, 255;
	setp.eq.s16 	%p1010, %rs6339, 0;
	mov.b32 	%r12182, 47;
	@%p1010 bra 	$L__BB9_892;
	and.b16  	%rs6340, %rs10568, 255;
	setp.eq.s16 	%p1011, %rs6340, 0;
	mov.b32 	%r12182, 48;
	@%p1011 bra 	$L__BB9_892;
	and.b16  	%rs6341, %rs10569, 255;
	setp.eq.s16 	%p1012, %rs6341, 0;
	mov.b32 	%r12182, 49;
	@%p1012 bra 	$L__BB9_892;
$L__BB9_945:
	add.s32 	%r12262, %r12262, %r6172;
	add.f64 	%fd242, %fd242, %fd77;
$L__BB9_946:
	cvt.u32.u16 	%r6597, %rs10520;
	and.b32  	%r6598, %r6597, 255;
	and.b16  	%rs6343, %rs10521, 255;
	mul.wide.u16 	%r6599, %rs6343, 256;
	or.b32  	%r6600, %r6599, %r6598;
	cvt.u32.u16 	%r6601, %rs10522;
	shl.b32 	%r6602, %r6601, 16;
	and.b32  	%r6603, %r6602, 16711680;
	or.b32  	%r6604, %r6600, %r6603;
	cvt.u32.u16 	%r6605, %rs10523;
	shl.b32 	%r6606, %r6605, 24;
	or.b32  	%r6518, %r6604, %r6606;
	cvt.u32.u16 	%r6607, %rs10524;
	and.b32  	%r6608, %r6607, 255;
	and.b16  	%rs6344, %rs10525, 255;
	mul.wide.u16 	%r6609, %rs6344, 256;
	or.b32  	%r6610, %r6609, %r6608;
	cvt.u32.u16 	%r6611, %rs10526;
	shl.b32 	%r6612, %r6611, 16;
	and.b32  	%r6613, %r6612, 16711680;
	or.b32  	%r6614, %r6610, %r6613;
	cvt.u32.u16 	%r6615, %rs10527;
	shl.b32 	%r6616, %r6615, 24;
	or.b32  	%r6523, %r6614, %r6616;
	cvt.u32.u16 	%r6617, %rs10528;
	and.b32  	%r6618, %r6617, 255;
	and.b16  	%rs6345, %rs10529, 255;
	mul.wide.u16 	%r6619, %rs6345, 256;
	or.b32  	%r6620, %r6619, %r6618;
	cvt.u32.u16 	%r6621, %rs10530;
	shl.b32 	%r6622, %r6621, 16;
	and.b32  	%r6623, %r6622, 16711680;
	or.b32  	%r6624, %r6620, %r6623;
	cvt.u32.u16 	%r6625, %rs10531;
	shl.b32 	%r6626, %r6625, 24;
	or.b32  	%r6528, %r6624, %r6626;
	cvt.u32.u16 	%r6627, %rs10532;
	and.b32  	%r6628, %r6627, 255;
	and.b16  	%rs6346, %rs10533, 255;
	mul.wide.u16 	%r6629, %rs6346, 256;
	or.b32  	%r6630, %r6629, %r6628;
	cvt.u32.u16 	%r6631, %rs10534;
	shl.b32 	%r6632, %r6631, 16;
	and.b32  	%r6633, %r6632, 16711680;
	or.b32  	%r6634, %r6630, %r6633;
	cvt.u32.u16 	%r6635, %rs10535;
	shl.b32 	%r6636, %r6635, 24;
	or.b32  	%r6533, %r6634, %r6636;
	cvt.u32.u16 	%r6637, %rs10536;
	and.b32  	%r6638, %r6637, 255;
	and.b16  	%rs6347, %rs10537, 255;
	mul.wide.u16 	%r6639, %rs6347, 256;
	or.b32  	%r6640, %r6639, %r6638;
	cvt.u32.u16 	%r6641, %rs10538;
	shl.b32 	%r6642, %r6641, 16;
	and.b32  	%r6643, %r6642, 16711680;
	or.b32  	%r6644, %r6640, %r6643;
	cvt.u32.u16 	%r6645, %rs10539;
	shl.b32 	%r6646, %r6645, 24;
	or.b32  	%r6538, %r6644, %r6646;
	cvt.u32.u16 	%r6647, %rs10540;
	and.b32  	%r6648, %r6647, 255;
	and.b16  	%rs6348, %rs10541, 255;
	mul.wide.u16 	%r6649, %rs6348, 256;
	or.b32  	%r6650, %r6649, %r6648;
	cvt.u32.u16 	%r6651, %rs10542;
	shl.b32 	%r6652, %r6651, 16;
	and.b32  	%r6653, %r6652, 16711680;
	or.b32  	%r6654, %r6650, %r6653;
	cvt.u32.u16 	%r6655, %rs10543;
	shl.b32 	%r6656, %r6655, 24;
	or.b32  	%r6543, %r6654, %r6656;
	cvt.u32.u16 	%r6657, %rs10544;
	and.b32  	%r6658, %r6657, 255;
	and.b16  	%rs6349, %rs10545, 255;
	mul.wide.u16 	%r6659, %rs6349, 256;
	or.b32  	%r6660, %r6659, %r6658;
	cvt.u32.u16 	%r6661, %rs10546;
	shl.b32 	%r6662, %r6661, 16;
	and.b32  	%r6663, %r6662, 16711680;
	or.b32  	%r6664, %r6660, %r6663;
	cvt.u32.u16 	%r6665, %rs10547;
	shl.b32 	%r6666, %r6665, 24;
	or.b32  	%r6548, %r6664, %r6666;
	cvt.u32.u16 	%r6667, %rs10548;
	and.b32  	%r6668, %r6667, 255;
	and.b16  	%rs6350, %rs10549, 255;
	mul.wide.u16 	%r6669, %rs6350, 256;
	or.b32  	%r6670, %r6669, %r6668;
	cvt.u32.u16 	%r6671, %rs10550;
	shl.b32 	%r6672, %r6671, 16;
	and.b32  	%r6673, %r6672, 16711680;
	or.b32  	%r6674, %r6670, %r6673;
	cvt.u32.u16 	%r6675, %rs10551;
	shl.b32 	%r6676, %r6675, 24;
	or.b32  	%r6553, %r6674, %r6676;
	cvt.u32.u16 	%r6677, %rs10552;
	and.b32  	%r6678, %r6677, 255;
	and.b16  	%rs6351, %rs10553, 255;
	mul.wide.u16 	%r6679, %rs6351, 256;
	or.b32  	%r6680, %r6679, %r6678;
	cvt.u32.u16 	%r6681, %rs10554;
	shl.b32 	%r6682, %r6681, 16;
	and.b32  	%r6683, %r6682, 16711680;
	or.b32  	%r6684, %r6680, %r6683;
	cvt.u32.u16 	%r6685, %rs10555;
	shl.b32 	%r6686, %r6685, 24;
	or.b32  	%r6558, %r6684, %r6686;
	cvt.u32.u16 	%r6687, %rs10556;
	and.b32  	%r6688, %r6687, 255;
	and.b16  	%rs6352, %rs10557, 255;
	mul.wide.u16 	%r6689, %rs6352, 256;
	or.b32  	%r6690, %r6689, %r6688;
	cvt.u32.u16 	%r6691, %rs10558;
	shl.b32 	%r6692, %r6691, 16;
	and.b32  	%r6693, %r6692, 16711680;
	or.b32  	%r6694, %r6690, %r6693;
	cvt.u32.u16 	%r6695, %rs10559;
	shl.b32 	%r6696, %r6695, 24;
	or.b32  	%r6563, %r6694, %r6696;
	cvt.u32.u16 	%r6697, %rs10560;
	and.b32  	%r6698, %r6697, 255;
	and.b16  	%rs6353, %rs10561, 255;
	mul.wide.u16 	%r6699, %rs6353, 256;
	or.b32  	%r6700, %r6699, %r6698;
	cvt.u32.u16 	%r6701, %rs10562;
	shl.b32 	%r6702, %r6701, 16;
	and.b32  	%r6703, %r6702, 16711680;
	or.b32  	%r6704, %r6700, %r6703;
	cvt.u32.u16 	%r6705, %rs10563;
	shl.b32 	%r6706, %r6705, 24;
	or.b32  	%r6568, %r6704, %r6706;
	cvt.u32.u16 	%r6707, %rs10564;
	and.b32  	%r6708, %r6707, 255;
	and.b16  	%rs6354, %rs10565, 255;
	mul.wide.u16 	%r6709, %rs6354, 256;
	or.b32  	%r6710, %r6709, %r6708;
	cvt.u32.u16 	%r6711, %rs10566;
	shl.b32 	%r6712, %r6711, 16;
	and.b32  	%r6713, %r6712, 16711680;
	or.b32  	%r6714, %r6710, %r6713;
	cvt.u32.u16 	%r6715, %rs10567;
	shl.b32 	%r6716, %r6715, 24;
	or.b32  	%r6573, %r6714, %r6716;
	cvt.u32.u16 	%r6717, %rs10568;
	and.b32  	%r6718, %r6717, 255;
	and.b16  	%rs6355, %rs10569, 255;
	mul.wide.u16 	%r6719, %rs6355, 256;
	or.b32  	%r6578, %r6719, %r6718;
	mov.u32 	%r6720, %tid.x;
	and.b32  	%r6721, %r6720, 992;
	add.s32 	%r6722, %r6721, 32;
	cvt.u32.u64 	%r6723, %rd91;
	mov.u32 	%r6724, %ctaid.x;
	shl.b32 	%r6725, %r6724, 8;
	sub.s32 	%r6726, %r6723, %r6725;
	setp.gt.s32 	%p1015, %r6722, %r6726;
	not.b32 	%r6727, %r6721;
	add.s32 	%r6728, %r6726, %r6727;
	selp.b32 	%r6595, %r6728, 31, %p1015;
	mov.b32 	%r6594, 16;
	mov.b32 	%r6596, -1;
	// begin inline asm
	shfl.sync.down.b32 %r6517, %r6518, %r6594, %r6595, %r6596;
	// end inline asm
	// begin inline asm
	shfl.sync.down.b32 %r6522, %r6523, %r6594, %r6595, %r6596;
	// end inline asm
	// begin inline asm
	shfl.sync.down.b32 %r6527, %r6528, %r6594, %r6595, %r6596;
	// end inline asm
	// begin inline asm
	shfl.sync.down.b32 %r6532, %r6533, %r6594, %r6595, %r6596;
	// end inline asm
	// begin inline asm
	shfl.sync.down.b32 %r6537, %r6538, %r6594, %r6595, %r6596;
	// end inline asm
	// begin inline asm
	shfl.sync.down.b32 %r6542, %r6543, %r6594, %r6595, %r6596;
	// end inline asm
	// begin inline asm
	shfl.sync.down.b32 %r6547, %r6548, %r6594, %r6595, %r6596;
	// end inline asm
	// begin inline asm
	shfl.sync.down.b32 %r6552, %r6553, %r6594, %r6595, %r6596;
	// end inline asm
	// begin inline asm
	shfl.sync.down.b32 %r6557, %r6558, %r6594, %r6595, %r6596;
	// end inline asm
	// begin inline asm
	shfl.sync.down.b32 %r6562, %r6563, %r6594, %r6595, %r6596;
	// end inline asm
	// begin inline asm
	shfl.sync.down.b32 %r6567, %r6568, %r6594, %r6595, %r6596;
	// end inline asm
	// begin inline asm
	shfl.sync.down.b32 %r6572, %r6573, %r6594, %r6595, %r6596;
	// end inline asm
	// begin inline asm
	shfl.sync.down.b32 %r6577, %r6578, %r6594, %r6595, %r6596;
	// end inline asm
	// begin inline asm
	shfl.sync.down.b32 %r6582, %r12262, %r6594, %r6595, %r6596;
	// end inline asm
	mov.b64 	%rd250, %fd242;
	mov.b64 	{%r6588, %r6593}, %rd250;
	// begin inline asm
	shfl.sync.down.b32 %r6587, %r6588, %r6594, %r6595, %r6596;
	// end inline asm
	// begin inline asm
	shfl.sync.down.b32 %r6592, %r6593, %r6594, %r6595, %r6596;
	// end inline asm
	add.s32 	%r6729, %r4877, 16;
	setp.gt.s32 	%p1016, %r6729, %r6595;
	@%p1016 bra 	$L__BB9_1002;
	shr.u32 	%r6731, %r6577, 8;
	cvt.u16.u32 	%rs6356, %r6731;
	cvt.u16.u32 	%rs6357, %r6577;
	mov.b64 	%rd251, {%r6587, %r6592};
	mov.b64 	%fd82, %rd251;
	cvt.u16.u32 	%rs8948, %r6517;
	add.u64 	%rd39, %SPL, 0;
	add.u64 	%rd40, %SPL, 64;
	and.b16  	%rs6358, %rs10520, 255;
	cvt.u32.u16 	%r6732, %rs10527;
	cvt.u32.u16 	%r6733, %rs10526;
	prmt.b32 	%r6734, %r6733, %r6732, 0x3340U;
	cvt.u32.u16 	%r6735, %rs10525;
	cvt.u32.u16 	%r6736, %rs10524;
	prmt.b32 	%r6737, %r6736, %r6735, 0x3340U;
	prmt.b32 	%r6738, %r6737, %r6734, 0x5410U;
	cvt.u32.u16 	%r6739, %rs10523;
	cvt.u32.u16 	%r6740, %rs10522;
	prmt.b32 	%r6741, %r6740, %r6739, 0x3340U;
	cvt.u32.u16 	%r6742, %rs10521;
	cvt.u32.u16 	%r6743, %rs10520;
	prmt.b32 	%r6744, %r6743, %r6742, 0x3340U;
	prmt.b32 	%r6745, %r6744, %r6741, 0x5410U;
	st.local.v2.b32 	[%rd39], {%r6745, %r6738};
	cvt.u32.u16 	%r6746, %rs10535;
	cvt.u32.u16 	%r6747, %rs10534;
	prmt.b32 	%r6748, %r6747, %r6746, 0x3340U;
	cvt.u32.u16 	%r6749, %rs10533;
	cvt.u32.u16 	%r6750, %rs10532;
	prmt.b32 	%r6751, %r6750, %r6749, 0x3340U;
	prmt.b32 	%r6752, %r6751, %r6748, 0x5410U;
	cvt.u32.u16 	%r6753, %rs10531;
	cvt.u32.u16 	%r6754, %rs10530;
	prmt.b32 	%r6755, %r6754, %r6753, 0x3340U;
	cvt.u32.u16 	%r6756, %rs10529;
	cvt.u32.u16 	%r6757, %rs10528;
	prmt.b32 	%r6758, %r6757, %r6756, 0x3340U;
	prmt.b32 	%r6759, %r6758, %r6755, 0x5410U;
	st.local.v2.b32 	[%rd39+8], {%r6759, %r6752};
	cvt.u32.u16 	%r6760, %rs10543;
	cvt.u32.u16 	%r6761, %rs10542;
	prmt.b32 	%r6762, %r6761, %r6760, 0x3340U;
	cvt.u32.u16 	%r6763, %rs10541;
	cvt.u32.u16 	%r6764, %rs10540;
	prmt.b32 	%r6765, %r6764, %r6763, 0x3340U;
	prmt.b32 	%r6766, %r6765, %r6762, 0x5410U;
	cvt.u32.u16 	%r6767, %rs10539;
	cvt.u32.u16 	%r6768, %rs10538;
	prmt.b32 	%r6769, %r6768, %r6767, 0x3340U;
	cvt.u32.u16 	%r6770, %rs10537;
	cvt.u32.u16 	%r6771, %rs10536;
	prmt.b32 	%r6772, %r6771, %r6770, 0x3340U;
	prmt.b32 	%r6773, %r6772, %r6769, 0x5410U;
	st.local.v2.b32 	[%rd39+16], {%r6773, %r6766};
	cvt.u32.u16 	%r6774, %rs10551;
	cvt.u32.u16 	%r6775, %rs10550;
	prmt.b32 	%r6776, %r6775, %r6774, 0x3340U;
	cvt.u32.u16 	%r6777, %rs10549;
	cvt.u32.u16 	%r6778, %rs10548;
	prmt.b32 	%r6779, %r6778, %r6777, 0x3340U;
	prmt.b32 	%r6780, %r6779, %r6776, 0x5410U;
	cvt.u32.u16 	%r6781, %rs10547;
	cvt.u32.u16 	%r6782, %rs10546;
	prmt.b32 	%r6783, %r6782, %r6781, 0x3340U;
	cvt.u32.u16 	%r6784, %rs10545;
	cvt.u32.u16 	%r6785, %rs10544;
	prmt.b32 	%r6786, %r6785, %r6784, 0x3340U;
	prmt.b32 	%r6787, %r6786, %r6783, 0x5410U;
	st.local.v2.b32 	[%rd39+24], {%r6787, %r6780};
	cvt.u32.u16 	%r6788, %rs10559;
	cvt.u32.u16 	%r6789, %rs10558;
	prmt.b32 	%r6790, %r6789, %r6788, 0x3340U;
	cvt.u32.u16 	%r6791, %rs10557;
	cvt.u32.u16 	%r6792, %rs10556;
	prmt.b32 	%r6793, %r6792, %r6791, 0x3340U;
	prmt.b32 	%r6794, %r6793, %r6790, 0x5410U;
	cvt.u32.u16 	%r6795, %rs10555;
	cvt.u32.u16 	%r6796, %rs10554;
	prmt.b32 	%r6797, %r6796, %r6795, 0x3340U;
	cvt.u32.u16 	%r6798, %rs10553;
	cvt.u32.u16 	%r6799, %rs10552;
	prmt.b32 	%r6800, %r6799, %r6798, 0x3340U;
	prmt.b32 	%r6801, %r6800, %r6797, 0x5410U;
	st.local.v2.b32 	[%rd39+32], {%r6801, %r6794};
	cvt.u32.u16 	%r6802, %rs10567;
	cvt.u32.u16 	%r6803, %rs10566;
	prmt.b32 	%r6804, %r6803, %r6802, 0x3340U;
	cvt.u32.u16 	%r6805, %rs10565;
	cvt.u32.u16 	%r6806, %rs10564;
	prmt.b32 	%r6807, %r6806, %r6805, 0x3340U;
	prmt.b32 	%r6808, %r6807, %r6804, 0x5410U;
	cvt.u32.u16 	%r6809, %rs10563;
	cvt.u32.u16 	%r6810, %rs10562;
	prmt.b32 	%r6811, %r6810, %r6809, 0x3340U;
	cvt.u32.u16 	%r6812, %rs10561;
	cvt.u32.u16 	%r6813, %rs10560;
	prmt.b32 	%r6814, %r6813, %r6812, 0x3340U;
	prmt.b32 	%r6815, %r6814, %r6811, 0x5410U;
	st.local.v2.b32 	[%rd39+40], {%r6815, %r6808};
	st.local.v2.u8 	[%rd39+48], {%rs10568, %rs10569};
	st.local.u32 	[%rd39+52], %r12262;
	st.local.f64 	[%rd39+56], %fd242;
	st.local.v2.b32 	[%rd40], {%r6517, %r6522};
	st.local.v2.b32 	[%rd40+8], {%r6527, %r6532};
	st.local.v2.b32 	[%rd40+16], {%r6537, %r6542};
	st.local.v2.b32 	[%rd40+24], {%r6547, %r6552};
	st.local.v2.b32 	[%rd40+32], {%r6557, %r6562};
	st.local.v2.b32 	[%rd40+40], {%r6567, %r6572};
	st.local.v2.u8 	[%rd40+48], {%rs6357, %rs6356};
	st.local.u32 	[%rd40+52], %r6582;
	st.local.v2.u32 	[%rd40+56], {%r6587, %r6592};
	setp.ne.s16 	%p1017, %rs6358, 0;
	mov.b32 	%r12186, 0;
	@%p1017 bra 	$L__BB9_952;
$L__BB9_948:
	and.b16  	%rs6408, %rs8948, 255;
	setp.eq.s16 	%p1067, %rs6408, 0;
	@%p1067 bra 	$L__BB9_1001;
	mov.b32 	%r12187, 0;
$L__BB9_950:
	add.s32 	%r6866, %r12187, %r12186;
	cvt.u64.u32 	%rd254, %r6866;
	add.s64 	%rd255, %rd39, %rd254;
	st.local.u8 	[%rd255], %rs8948;
	add.s32 	%r293, %r12187, 1;
	cvt.u64.u32 	%rd256, %r12187;
	add.s64 	%rd257, %rd40, %rd256;
	ld.local.u8 	%rs8948, [%rd257+1];
	setp.ne.s16 	%p1068, %rs8948, 0;
	mov.u32 	%r12187, %r293;
	@%p1068 bra 	$L__BB9_950;
	ld.local.u32 	%r12262, [%rd39+52];
	ld.local.f64 	%fd242, [%rd39+56];
	ld.local.v2.b32 	{%r6867, %r6868}, [%rd39];
	bfe.u32 	%r6869, %r6867, 0, 8;
	cvt.u16.u32 	%rs10520, %r6869;
	bfe.u32 	%r6870, %r6867, 8, 8;
	cvt.u16.u32 	%rs10521, %r6870;
	bfe.u32 	%r6871, %r6867, 16, 8;
	cvt.u16.u32 	%rs10522, %r6871;
	bfe.u32 	%r6872, %r6867, 24, 8;
	cvt.u16.u32 	%rs10523, %r6872;
	bfe.u32 	%r6873, %r6868, 0, 8;
	cvt.u16.u32 	%rs10524, %r6873;
	bfe.u32 	%r6874, %r6868, 8, 8;
	cvt.u16.u32 	%rs10525, %r6874;
	bfe.u32 	%r6875, %r6868, 16, 8;
	cvt.u16.u32 	%rs10526, %r6875;
	bfe.u32 	%r6876, %r6868, 24, 8;
	cvt.u16.u32 	%rs10527, %r6876;
	ld.local.v2.b32 	{%r6877, %r6878}, [%rd39+8];
	bfe.u32 	%r6879, %r6877, 0, 8;
	cvt.u16.u32 	%rs10528, %r6879;
	bfe.u32 	%r6880, %r6877, 8, 8;
	cvt.u16.u32 	%rs10529, %r6880;
	bfe.u32 	%r6881, %r6877, 16, 8;
	cvt.u16.u32 	%rs10530, %r6881;
	bfe.u32 	%r6882, %r6877, 24, 8;
	cvt.u16.u32 	%rs10531, %r6882;
	bfe.u32 	%r6883, %r6878, 0, 8;
	cvt.u16.u32 	%rs10532, %r6883;
	bfe.u32 	%r6884, %r6878, 8, 8;
	cvt.u16.u32 	%rs10533, %r6884;
	bfe.u32 	%r6885, %r6878, 16, 8;
	cvt.u16.u32 	%rs10534, %r6885;
	bfe.u32 	%r6886, %r6878, 24, 8;
	cvt.u16.u32 	%rs10535, %r6886;
	ld.local.v2.b32 	{%r6887, %r6888}, [%rd39+16];
	bfe.u32 	%r6889, %r6887, 0, 8;
	cvt.u16.u32 	%rs10536, %r6889;
	bfe.u32 	%r6890, %r6887, 8, 8;
	cvt.u16.u32 	%rs10537, %r6890;
	bfe.u32 	%r6891, %r6887, 16, 8;
	cvt.u16.u32 	%rs10538, %r6891;
	bfe.u32 	%r6892, %r6887, 24, 8;
	cvt.u16.u32 	%rs10539, %r6892;
	bfe.u32 	%r6893, %r6888, 0, 8;
	cvt.u16.u32 	%rs10540, %r6893;
	bfe.u32 	%r6894, %r6888, 8, 8;
	cvt.u16.u32 	%rs10541, %r6894;
	bfe.u32 	%r6895, %r6888, 16, 8;
	cvt.u16.u32 	%rs10542, %r6895;
	bfe.u32 	%r6896, %r6888, 24, 8;
	cvt.u16.u32 	%rs10543, %r6896;
	ld.local.v2.b32 	{%r6897, %r6898}, [%rd39+24];
	bfe.u32 	%r6899, %r6897, 0, 8;
	cvt.u16.u32 	%rs10544, %r6899;
	bfe.u32 	%r6900, %r6897, 8, 8;
	cvt.u16.u32 	%rs10545, %r6900;
	bfe.u32 	%r6901, %r6897, 16, 8;
	cvt.u16.u32 	%rs10546, %r6901;
	bfe.u32 	%r6902, %r6897, 24, 8;
	cvt.u16.u32 	%rs10547, %r6902;
	bfe.u32 	%r6903, %r6898, 0, 8;
	cvt.u16.u32 	%rs10548, %r6903;
	bfe.u32 	%r6904, %r6898, 8, 8;
	cvt.u16.u32 	%rs10549, %r6904;
	bfe.u32 	%r6905, %r6898, 16, 8;
	cvt.u16.u32 	%rs10550, %r6905;
	bfe.u32 	%r6906, %r6898, 24, 8;
	cvt.u16.u32 	%rs10551, %r6906;
	ld.local.v2.b32 	{%r6907, %r6908}, [%rd39+32];
	bfe.u32 	%r6909, %r6907, 0, 8;
	cvt.u16.u32 	%rs10552, %r6909;
	bfe.u32 	%r6910, %r6907, 8, 8;
	cvt.u16.u32 	%rs10553, %r6910;
	bfe.u32 	%r6911, %r6907, 16, 8;
	cvt.u16.u32 	%rs10554, %r6911;
	bfe.u32 	%r6912, %r6907, 24, 8;
	cvt.u16.u32 	%rs10555, %r6912;
	bfe.u32 	%r6913, %r6908, 0, 8;
	cvt.u16.u32 	%rs10556, %r6913;
	bfe.u32 	%r6914, %r6908, 8, 8;
	cvt.u16.u32 	%rs10557, %r6914;
	bfe.u32 	%r6915, %r6908, 16, 8;
	cvt.u16.u32 	%rs10558, %r6915;
	bfe.u32 	%r6916, %r6908, 24, 8;
	cvt.u16.u32 	%rs10559, %r6916;
	ld.local.v2.b32 	{%r6917, %r6918}, [%rd39+40];
	bfe.u32 	%r6919, %r6917, 0, 8;
	cvt.u16.u32 	%rs10560, %r6919;
	bfe.u32 	%r6920, %r6917, 8, 8;
	cvt.u16.u32 	%rs10561, %r6920;
	bfe.u32 	%r6921, %r6917, 16, 8;
	cvt.u16.u32 	%rs10562, %r6921;
	bfe.u32 	%r6922, %r6917, 24, 8;
	cvt.u16.u32 	%rs10563, %r6922;
	bfe.u32 	%r6923, %r6918, 0, 8;
	cvt.u16.u32 	%rs10564, %r6923;
	bfe.u32 	%r6924, %r6918, 8, 8;
	cvt.u16.u32 	%rs10565, %r6924;
	bfe.u32 	%r6925, %r6918, 16, 8;
	cvt.u16.u32 	%rs10566, %r6925;
	bfe.u32 	%r6926, %r6918, 24, 8;
	cvt.u16.u32 	%rs10567, %r6926;
	ld.local.v2.u8 	{%rs10568, %rs10569}, [%rd39+48];
	bra.uni 	$L__BB9_1001;
$L__BB9_952:
	and.b16  	%rs6359, %rs10521, 255;
	setp.eq.s16 	%p1018, %rs6359, 0;
	mov.b32 	%r12186, 1;
	@%p1018 bra 	$L__BB9_948;
	and.b16  	%rs6360, %rs10522, 255;
	setp.eq.s16 	%p1019, %rs6360, 0;
	mov.b32 	%r12186, 2;
	@%p1019 bra 	$L__BB9_948;
	and.b16  	%rs6361, %rs10523, 255;
	setp.eq.s16 	%p1020, %rs6361, 0;
	mov.b32 	%r12186, 3;
	@%p1020 bra 	$L__BB9_948;
	and.b16  	%rs6362, %rs10524, 255;
	setp.eq.s16 	%p1021, %rs6362, 0;
	mov.b32 	%r12186, 4;
	@%p1021 bra 	$L__BB9_948;
	and.b16  	%rs6363, %rs10525, 255;
	setp.eq.s16 	%p1022, %rs6363, 0;
	mov.b32 	%r12186, 5;
	@%p1022 bra 	$L__BB9_948;
	and.b16  	%rs6364, %rs10526, 255;
	setp.eq.s16 	%p1023, %rs6364, 0;
	mov.b32 	%r12186, 6;
	@%p1023 bra 	$L__BB9_948;
	and.b16  	%rs6365, %rs10527, 255;
	setp.eq.s16 	%p1024, %rs6365, 0;
	mov.b32 	%r12186, 7;
	@%p1024 bra 	$L__BB9_948;
	and.b16  	%rs6366, %rs10528, 255;
	setp.eq.s16 	%p1025, %rs6366, 0;
	mov.b32 	%r12186, 8;
	@%p1025 bra 	$L__BB9_948;
	and.b16  	%rs6367, %rs10529, 255;
	setp.eq.s16 	%p1026, %rs6367, 0;
	mov.b32 	%r12186, 9;
	@%p1026 bra 	$L__BB9_948;
	and.b16  	%rs6368, %rs10530, 255;
	setp.eq.s16 	%p1027, %rs6368, 0;
	mov.b32 	%r12186, 10;
	@%p1027 bra 	$L__BB9_948;
	and.b16  	%rs6369, %rs10531, 255;
	setp.eq.s16 	%p1028, %rs6369, 0;
	mov.b32 	%r12186, 11;
	@%p1028 bra 	$L__BB9_948;
	and.b16  	%rs6370, %rs10532, 255;
	setp.eq.s16 	%p1029, %rs6370, 0;
	mov.b32 	%r12186, 12;
	@%p1029 bra 	$L__BB9_948;
	and.b16  	%rs6371, %rs10533, 255;
	setp.eq.s16 	%p1030, %rs6371, 0;
	mov.b32 	%r12186, 13;
	@%p1030 bra 	$L__BB9_948;
	and.b16  	%rs6372, %rs10534, 255;
	setp.eq.s16 	%p1031, %rs6372, 0;
	mov.b32 	%r12186, 14;
	@%p1031 bra 	$L__BB9_948;
	and.b16  	%rs6373, %rs10535, 255;
	setp.eq.s16 	%p1032, %rs6373, 0;
	mov.b32 	%r12186, 15;
	@%p1032 bra 	$L__BB9_948;
	and.b16  	%rs6374, %rs10536, 255;
	setp.eq.s16 	%p1033, %rs6374, 0;
	mov.b32 	%r12186, 16;
	@%p1033 bra 	$L__BB9_948;
	and.b16  	%rs6375, %rs10537, 255;
	setp.eq.s16 	%p1034, %rs6375, 0;
	mov.b32 	%r12186, 17;
	@%p1034 bra 	$L__BB9_948;
	and.b16  	%rs6376, %rs10538, 255;
	setp.eq.s16 	%p1035, %rs6376, 0;
	mov.b32 	%r12186, 18;
	@%p1035 bra 	$L__BB9_948;
	and.b16  	%rs6377, %rs10539, 255;
	setp.eq.s16 	%p1036, %rs6377, 0;
	mov.b32 	%r12186, 19;
	@%p1036 bra 	$L__BB9_948;
	and.b16  	%rs6378, %rs10540, 255;
	setp.eq.s16 	%p1037, %rs6378, 0;
	mov.b32 	%r12186, 20;
	@%p1037 bra 	$L__BB9_948;
	and.b16  	%rs6379, %rs10541, 255;
	setp.eq.s16 	%p1038, %rs6379, 0;
	mov.b32 	%r12186, 21;
	@%p1038 bra 	$L__BB9_948;
	and.b16  	%rs6380, %rs10542, 255;
	setp.eq.s16 	%p1039, %rs6380, 0;
	mov.b32 	%r12186, 22;
	@%p1039 bra 	$L__BB9_948;
	and.b16  	%rs6381, %rs10543, 255;
	setp.eq.s16 	%p1040, %rs6381, 0;
	mov.b32 	%r12186, 23;
	@%p1040 bra 	$L__BB9_948;
	and.b16  	%rs6382, %rs10544, 255;
	setp.eq.s16 	%p1041, %rs6382, 0;
	mov.b32 	%r12186, 24;
	@%p1041 bra 	$L__BB9_948;
	and.b16  	%rs6383, %rs10545, 255;
	setp.eq.s16 	%p1042, %rs6383, 0;
	mov.b32 	%r12186, 25;
	@%p1042 bra 	$L__BB9_948;
	and.b16  	%rs6384, %rs10546, 255;
	setp.eq.s16 	%p1043, %rs6384, 0;
	mov.b32 	%r12186, 26;
	@%p1043 bra 	$L__BB9_948;
	and.b16  	%rs6385, %rs10547, 255;
	setp.eq.s16 	%p1044, %rs6385, 0;
	mov.b32 	%r12186, 27;
	@%p1044 bra 	$L__BB9_948;
	and.b16  	%rs6386, %rs10548, 255;
	setp.eq.s16 	%p1045, %rs6386, 0;
	mov.b32 	%r12186, 28;
	@%p1045 bra 	$L__BB9_948;
	and.b16  	%rs6387, %rs10549, 255;
	setp.eq.s16 	%p1046, %rs6387, 0;
	mov.b32 	%r12186, 29;
	@%p1046 bra 	$L__BB9_948;
	and.b16  	%rs6388, %rs10550, 255;
	setp.eq.s16 	%p1047, %rs6388, 0;
	mov.b32 	%r12186, 30;
	@%p1047 bra 	$L__BB9_948;
	and.b16  	%rs6389, %rs10551, 255;
	setp.eq.s16 	%p1048, %rs6389, 0;
	mov.b32 	%r12186, 31;
	@%p1048 bra 	$L__BB9_948;
	and.b16  	%rs6390, %rs10552, 255;
	setp.eq.s16 	%p1049, %rs6390, 0;
	mov.b32 	%r12186, 32;
	@%p1049 bra 	$L__BB9_948;
	and.b16  	%rs6391, %rs10553, 255;
	setp.eq.s16 	%p1050, %rs6391, 0;
	mov.b32 	%r12186, 33;
	@%p1050 bra 	$L__BB9_948;
	and.b16  	%rs6392, %rs10554, 255;
	setp.eq.s16 	%p1051, %rs6392, 0;
	mov.b32 	%r12186, 34;
	@%p1051 bra 	$L__BB9_948;
	and.b16  	%rs6393, %rs10555, 255;
	setp.eq.s16 	%p1052, %rs6393, 0;
	mov.b32 	%r12186, 35;
	@%p1052 bra 	$L__BB9_948;
	and.b16  	%rs6394, %rs10556, 255;
	setp.eq.s16 	%p1053, %rs6394, 0;
	mov.b32 	%r12186, 36;
	@%p1053 bra 	$L__BB9_948;
	and.b16  	%rs6395, %rs10557, 255;
	setp.eq.s16 	%p1054, %rs6395, 0;
	mov.b32 	%r12186, 37;
	@%p1054 bra 	$L__BB9_948;
	and.b16  	%rs6396, %rs10558, 255;
	setp.eq.s16 	%p1055, %rs6396, 0;
	mov.b32 	%r12186, 38;
	@%p1055 bra 	$L__BB9_948;
	and.b16  	%rs6397, %rs10559, 255;
	setp.eq.s16 	%p1056, %rs6397, 0;
	mov.b32 	%r12186, 39;
	@%p1056 bra 	$L__BB9_948;
	and.b16  	%rs6398, %rs10560, 255;
	setp.eq.s16 	%p1057, %rs6398, 0;
	mov.b32 	%r12186, 40;
	@%p1057 bra 	$L__BB9_948;
	and.b16  	%rs6399, %rs10561, 255;
	setp.eq.s16 	%p1058, %rs6399, 0;
	mov.b32 	%r12186, 41;
	@%p1058 bra 	$L__BB9_948;
	and.b16  	%rs6400, %rs10562, 255;
	setp.eq.s16 	%p1059, %rs6400, 0;
	mov.b32 	%r12186, 42;
	@%p1059 bra 	$L__BB9_948;
	and.b16  	%rs6401, %rs10563, 255;
	setp.eq.s16 	%p1060, %rs6401, 0;
	mov.b32 	%r12186, 43;
	@%p1060 bra 	$L__BB9_948;
	and.b16  	%rs6402, %rs10564, 255;
	setp.eq.s16 	%p1061, %rs6402, 0;
	mov.b32 	%r12186, 44;
	@%p1061 bra 	$L__BB9_948;
	and.b16  	%rs6403, %rs10565, 255;
	setp.eq.s16 	%p1062, %rs6403, 0;
	mov.b32 	%r12186, 45;
	@%p1062 bra 	$L__BB9_948;
	and.b16  	%rs6404, %rs10566, 255;
	setp.eq.s16 	%p1063, %rs6404, 0;
	mov.b32 	%r12186, 46;
	@%p1063 bra 	$L__BB9_948;
	and.b16  	%rs6405, %rs10567, 255;
	setp.eq.s16 	%p1064, %rs6405, 0;
	mov.b32 	%r12186, 47;
	@%p1064 bra 	$L__BB9_948;
	and.b16  	%rs6406, %rs10568, 255;
	setp.eq.s16 	%p1065, %rs6406, 0;
	mov.b32 	%r12186, 48;
	@%p1065 bra 	$L__BB9_948;
	and.b16  	%rs6407, %rs10569, 255;
	setp.eq.s16 	%p1066, %rs6407, 0;
	mov.b32 	%r12186, 49;
	@%p1066 bra 	$L__BB9_948;
$L__BB9_1001:
	add.s32 	%r12262, %r12262, %r6582;
	add.f64 	%fd242, %fd242, %fd82;
$L__BB9_1002:
	mov.u32 	%r298, %tid.x;
	setp.ne.s32 	%p1069, %r4877, 0;
	@%p1069 bra 	$L__BB9_1004;
	shl.b32 	%r6927, %r298, 1;
	and.b32  	%r6928, %r6927, 1984;
	mov.u32 	%r6929, _ZZN3cub18CUB_300001_SM_10006detail6reduce18DeviceReduceKernelINS2_10policy_hubI4Study8sum_funcE10Policy1000EN6thrust24THRUST_300001_SM_1000_NS6detail15normal_iteratorINSA_10device_ptrIS5_EEEEyS6_S5_N4cuda3std3__410__identityEEEvT0_PT3_T1_NS0_13GridEvenShareISN_EET2_T4_E12temp_storage;
	add.s32 	%r6930, %r6929, %r6928;
	cvt.u32.u16 	%r6931, %rs10527;
	cvt.u32.u16 	%r6932, %rs10526;
	prmt.b32 	%r6933, %r6932, %r6931, 0x3340U;
	cvt.u32.u16 	%r6934, %rs10525;
	cvt.u32.u16 	%r6935, %rs10524;
	prmt.b32 	%r6936, %r6935, %r6934, 0x3340U;
	prmt.b32 	%r6937, %r6936, %r6933, 0x5410U;
	cvt.u32.u16 	%r6938, %rs10523;
	cvt.u32.u16 	%r6939, %rs10522;
	prmt.b32 	%r6940, %r6939, %r6938, 0x3340U;
	cvt.u32.u16 	%r6941, %rs10521;
	cvt.u32.u16 	%r6942, %rs10520;
	prmt.b32 	%r6943, %r6942, %r6941, 0x3340U;
	prmt.b32 	%r6944, %r6943, %r6940, 0x5410U;
	st.shared.v2.b32 	[%r6930+8], {%r6944, %r6937};
	cvt.u32.u16 	%r6945, %rs10535;
	cvt.u32.u16 	%r6946, %rs10534;
	prmt.b32 	%r6947, %r6946, %r6945, 0x3340U;
	cvt.u32.u16 	%r6948, %rs10533;
	cvt.u32.u16 	%r6949, %rs10532;
	prmt.b32 	%r6950, %r6949, %r6948, 0x3340U;
	prmt.b32 	%r6951, %r6950, %r6947, 0x5410U;
	cvt.u32.u16 	%r6952, %rs10531;
	cvt.u32.u16 	%r6953, %rs10530;
	prmt.b32 	%r6954, %r6953, %r6952, 0x3340U;
	cvt.u32.u16 	%r6955, %rs10529;
	cvt.u32.u16 	%r6956, %rs10528;
	prmt.b32 	%r6957, %r6956, %r6955, 0x3340U;
	prmt.b32 	%r6958, %r6957, %r6954, 0x5410U;
	st.shared.v2.b32 	[%r6930+16], {%r6958, %r6951};
	cvt.u32.u16 	%r6959, %rs10543;
	cvt.u32.u16 	%r6960, %rs10542;
	prmt.b32 	%r6961, %r6960, %r6959, 0x3340U;
	cvt.u32.u16 	%r6962, %rs10541;
	cvt.u32.u16 	%r6963, %rs10540;
	prmt.b32 	%r6964, %r6963, %r6962, 0x3340U;
	prmt.b32 	%r6965, %r6964, %r6961, 0x5410U;
	cvt.u32.u16 	%r6966, %rs10539;
	cvt.u32.u16 	%r6967, %rs10538;
	prmt.b32 	%r6968, %r6967, %r6966, 0x3340U;
	cvt.u32.u16 	%r6969, %rs10537;
	cvt.u32.u16 	%r6970, %rs10536;
	prmt.b32 	%r6971, %r6970, %r6969, 0x3340U;
	prmt.b32 	%r6972, %r6971, %r6968, 0x5410U;
	st.shared.v2.b32 	[%r6930+24], {%r6972, %r6965};
	cvt.u32.u16 	%r6973, %rs10551;
	cvt.u32.u16 	%r6974, %rs10550;
	prmt.b32 	%r6975, %r6974, %r6973, 0x3340U;
	cvt.u32.u16 	%r6976, %rs10549;
	cvt.u32.u16 	%r6977, %rs10548;
	prmt.b32 	%r6978, %r6977, %r6976, 0x3340U;
	prmt.b32 	%r6979, %r6978, %r6975, 0x5410U;
	cvt.u32.u16 	%r6980, %rs10547;
	cvt.u32.u16 	%r6981, %rs10546;
	prmt.b32 	%r6982, %r6981, %r6980, 0x3340U;
	cvt.u32.u16 	%r6983, %rs10545;
	cvt.u32.u16 	%r6984, %rs10544;
	prmt.b32 	%r6985, %r6984, %r6983, 0x3340U;
	prmt.b32 	%r6986, %r6985, %r6982, 0x5410U;
	st.shared.v2.b32 	[%r6930+32], {%r6986, %r6979};
	cvt.u32.u16 	%r6987, %rs10559;
	cvt.u32.u16 	%r6988, %rs10558;
	prmt.b32 	%r6989, %r6988, %r6987, 0x3340U;
	cvt.u32.u16 	%r6990, %rs10557;
	cvt.u32.u16 	%r6991, %rs10556;
	prmt.b32 	%r6992, %r6991, %r6990, 0x3340U;
	prmt.b32 	%r6993, %r6992, %r6989, 0x5410U;
	cvt.u32.u16 	%r6994, %rs10555;
	cvt.u32.u16 	%r6995, %rs10554;
	prmt.b32 	%r6996, %r6995, %r6994, 0x3340U;
	cvt.u32.u16 	%r6997, %rs10553;
	cvt.u32.u16 	%r6998, %rs10552;
	prmt.b32 	%r6999, %r6998, %r6997, 0x3340U;
	prmt.b32 	%r7000, %r6999, %r6996, 0x5410U;
	st.shared.v2.b32 	[%r6930+40], {%r7000, %r6993};
	cvt.u32.u16 	%r7001, %rs10567;
	cvt.u32.u16 	%r7002, %rs10566;
	prmt.b32 	%r7003, %r7002, %r7001, 0x3340U;
	cvt.u32.u16 	%r7004, %rs10565;
	cvt.u32.u16 	%r7005, %rs10564;
	prmt.b32 	%r7006, %r7005, %r7004, 0x3340U;
	prmt.b32 	%r7007, %r7006, %r7003, 0x5410U;
	cvt.u32.u16 	%r7008, %rs10563;
	cvt.u32.u16 	%r7009, %rs10562;
	prmt.b32 	%r7010, %r7009, %r7008, 0x3340U;
	cvt.u32.u16 	%r7011, %rs10561;
	cvt.u32.u16 	%r7012, %rs10560;
	prmt.b32 	%r7013, %r7012, %r7011, 0x3340U;
	prmt.b32 	%r7014, %r7013, %r7010, 0x5410U;
	st.shared.v2.b32 	[%r6930+48], {%r7014, %r7007};
	st.shared.v2.u8 	[%r6930+56], {%rs10568, %rs10569};
	st.shared.u32 	[%r6930+60], %r12262;
	st.shared.f64 	[%r6930+64], %fd242;
$L__BB9_1004:
	bar.sync 	0;
	setp.ne.s32 	%p1070, %r298, 0;
	cvt.u32.u64 	%r7015, %rd91;
	mov.u32 	%r7016, %ctaid.x;
	shl.b32 	%r7017, %r7016, 8;
	sub.s32 	%r299, %r7015, %r7017;
	setp.lt.s32 	%p1071, %r299, 33;
	or.pred  	%p1072, %p1070, %p1071;
	@%p1072 bra 	$L__BB9_2167;
	ld.shared.v2.b32 	{%r7019, %r7020}, [_ZZN3cub18CUB_300001_SM_10006detail6reduce18DeviceReduceKernelINS2_10policy_hubI4Study8sum_funcE10Policy1000EN6thrust24THRUST_300001_SM_1000_NS6detail15normal_iteratorINSA_10device_ptrIS5_EEEEyS6_S5_N4cuda3std3__410__identityEEEvT0_PT3_T1_NS0_13GridEvenShareISN_EET2_T4_E12temp_storage+72];
	bfe.u32 	%r7021, %r7019, 0, 8;
	cvt.u16.u32 	%rs9049, %r7021;
	ld.shared.v2.b32 	{%r7022, %r7023}, [_ZZN3cub18CUB_300001_SM_10006detail6reduce18DeviceReduceKernelINS2_10policy_hubI4Study8sum_funcE10Policy1000EN6thrust24THRUST_300001_SM_1000_NS6detail15normal_iteratorINSA_10device_ptrIS5_EEEEyS6_S5_N4cuda3std3__410__identityEEEvT0_PT3_T1_NS0_13GridEvenShareISN_EET2_T4_E12temp_storage+80];
	ld.shared.v2.b32 	{%r7024, %r7025}, [_ZZN3cub18CUB_300001_SM_10006detail6reduce18DeviceReduceKernelINS2_10policy_hubI4Study8sum_funcE10Policy1000EN6thrust24THRUST_300001_SM_1000_NS6detail15normal_iteratorINSA_10device_ptrIS5_EEEEyS6_S5_N4cuda3std3__410__identityEEEvT0_PT3_T1_NS0_13GridEvenShareISN_EET2_T4_E12temp_storage+88];
	ld.shared.v2.b32 	{%r7026, %r7027}, [_ZZN3cub18CUB_300001_SM_10006detail6reduce18DeviceReduceKernelINS2_10policy_hubI4Study8sum_funcE10Policy1000EN6thrust24THRUST_300001_SM_1000_NS6detail15normal_iteratorINSA_10device_ptrIS5_EEEEyS6_S5_N4cuda3std3__410__identityEEEvT0_PT3_T1_NS0_13GridEvenShareISN_EET2_T4_E12temp_storage+96];
	ld.shared.v2.b32 	{%r7028, %r7029}, [_ZZN3cub18CUB_300001_SM_10006detail6reduce18DeviceReduceKernelINS2_10policy_hubI4Study8sum_funcE10Policy1000EN6thrust24THRUST_300001_SM_1000_NS6detail15normal_iteratorINSA_10device_ptrIS5_EEEEyS6_S5_N4cuda3std3__410__identityEEEvT0_PT3_T1_NS0_13GridEvenShareISN_EET2_T4_E12temp_storage+104];
	ld.shared.v2.b32 	{%r7030, %r7031}, [_ZZN3cub18CUB_300001_SM_10006detail6reduce18DeviceReduceKernelINS2_10policy_hubI4Study8sum_funcE10Policy1000EN6thrust24THRUST_300001_SM_1000_NS6detail15normal_iteratorINSA_10device_ptrIS5_EEEEyS6_S5_N4cuda3std3__410__identityEEEvT0_PT3_T1_NS0_13GridEvenShareISN_EET2_T4_E12temp_storage+112];
	ld.shared.v2.u8 	{%rs6409, %rs6410}, [_ZZN3cub18CUB_300001_SM_10006detail6reduce18DeviceReduceKernelINS2_10policy_hubI4Study8sum_funcE10Policy1000EN6thrust24THRUST_300001_SM_1000_NS6detail15normal_iteratorINSA_10device_ptrIS5_EEEEyS6_S5_N4cuda3std3__410__identityEEEvT0_PT3_T1_NS0_13GridEvenShareISN_EET2_T4_E12temp_storage+120];
	ld.shared.u32 	%r300, [_ZZN3cub18CUB_300001_SM_10006detail6reduce18DeviceReduceKernelINS2_10policy_hubI4Study8sum_funcE10Policy1000EN6thrust24THRUST_300001_SM_1000_NS6detail15normal_iteratorINSA_10device_ptrIS5_EEEEyS6_S5_N4cuda3std3__410__identityEEEvT0_PT3_T1_NS0_13GridEvenShareISN_EET2_T4_E12temp_storage+124];
	ld.shared.f64 	%fd87, [_ZZN3cub18CUB_300001_SM_10006detail6reduce18DeviceReduceKernelINS2_10policy_hubI4Study8sum_funcE10Policy1000EN6thrust24THRUST_300001_SM_1000_NS6detail15normal_iteratorINSA_10device_ptrIS5_EEEEyS6_S5_N4cuda3std3__410__identityEEEvT0_PT3_T1_NS0_13GridEvenShareISN_EET2_T4_E12temp_storage+128];
	add.u64 	%rd41, %SPL, 0;
	add.u64 	%rd42, %SPL, 64;
	and.b16  	%rs6411, %rs10520, 255;
	cvt.u32.u16 	%r7032, %rs10527;
	cvt.u32.u16 	%r7033, %rs10526;
	prmt.b32 	%r7034, %r7033, %r7032, 0x3340U;
	cvt.u32.u16 	%r7035, %rs10525;
	cvt.u32.u16 	%r7036, %rs10524;
	prmt.b32 	%r7037, %r7036, %r7035, 0x3340U;
	prmt.b32 	%r7038, %r7037, %r7034, 0x5410U;
	cvt.u32.u16 	%r7039, %rs10523;
	cvt.u32.u16 	%r7040, %rs10522;
	prmt.b32 	%r7041, %r7040, %r7039, 0x3340U;
	cvt.u32.u16 	%r7042, %rs10521;
	cvt.u32.u16 	%r7043, %rs10520;
	prmt.b32 	%r7044, %r7043, %r7042, 0x3340U;
	prmt.b32 	%r7045, %r7044, %r7041, 0x5410U;
	st.local.v2.b32 	[%rd41], {%r7045, %r7038};
	cvt.u32.u16 	%r7046, %rs10535;
	cvt.u32.u16 	%r7047, %rs10534;
	prmt.b32 	%r7048, %r7047, %r7046, 0x3340U;
	cvt.u32.u16 	%r7049, %rs10533;
	cvt.u32.u16 	%r7050, %rs10532;
	prmt.b32 	%r7051, %r7050, %r7049, 0x3340U;
	prmt.b32 	%r7052, %r7051, %r7048, 0x5410U;
	cvt.u32.u16 	%r7053, %rs10531;
	cvt.u32.u16 	%r7054, %rs10530;
	prmt.b32 	%r7055, %r7054, %r7053, 0x3340U;
	cvt.u32.u16 	%r7056, %rs10529;
	cvt.u32.u16 	%r7057, %rs10528;
	prmt.b32 	%r7058, %r7057, %r7056, 0x3340U;
	prmt.b32 	%r7059, %r7058, %r7055, 0x5410U;
	st.local.v2.b32 	[%rd41+8], {%r7059, %r7052};
	cvt.u32.u16 	%r7060, %rs10543;
	cvt.u32.u16 	%r7061, %rs10542;
	prmt.b32 	%r7062, %r7061, %r7060, 0x3340U;
	cvt.u32.u16 	%r7063, %rs10541;
	cvt.u32.u16 	%r7064, %rs10540;
	prmt.b32 	%r7065, %r7064, %r7063, 0x3340U;
	prmt.b32 	%r7066, %r7065, %r7062, 0x5410U;
	cvt.u32.u16 	%r7067, %rs10539;
	cvt.u32.u16 	%r7068, %rs10538;
	prmt.b32 	%r7069, %r7068, %r7067, 0x3340U;
	cvt.u32.u16 	%r7070, %rs10537;
	cvt.u32.u16 	%r7071, %rs10536;
	prmt.b32 	%r7072, %r7071, %r7070, 0x3340U;
	prmt.b32 	%r7073, %r7072, %r7069, 0x5410U;
	st.local.v2.b32 	[%rd41+16], {%r7073, %r7066};
	cvt.u32.u16 	%r7074, %rs10551;
	cvt.u32.u16 	%r7075, %rs10550;
	prmt.b32 	%r7076, %r7075, %r7074, 0x3340U;
	cvt.u32.u16 	%r7077, %rs10549;
	cvt.u32.u16 	%r7078, %rs10548;
	prmt.b32 	%r7079, %r7078, %r7077, 0x3340U;
	prmt.b32 	%r7080, %r7079, %r7076, 0x5410U;
	cvt.u32.u16 	%r7081, %rs10547;
	cvt.u32.u16 	%r7082, %rs10546;
	prmt.b32 	%r7083, %r7082, %r7081, 0x3340U;
	cvt.u32.u16 	%r7084, %rs10545;
	cvt.u32.u16 	%r7085, %rs10544;
	prmt.b32 	%r7086, %r7085, %r7084, 0x3340U;
	prmt.b32 	%r7087, %r7086, %r7083, 0x5410U;
	st.local.v2.b32 	[%rd41+24], {%r7087, %r7080};
	cvt.u32.u16 	%r7088, %rs10559;
	cvt.u32.u16 	%r7089, %rs10558;
	prmt.b32 	%r7090, %r7089, %r7088, 0x3340U;
	cvt.u32.u16 	%r7091, %rs10557;
	cvt.u32.u16 	%r7092, %rs10556;
	prmt.b32 	%r7093, %r7092, %r7091, 0x3340U;
	prmt.b32 	%r7094, %r7093, %r7090, 0x5410U;
	cvt.u32.u16 	%r7095, %rs10555;
	cvt.u32.u16 	%r7096, %rs10554;
	prmt.b32 	%r7097, %r7096, %r7095, 0x3340U;
	cvt.u32.u16 	%r7098, %rs10553;
	cvt.u32.u16 	%r7099, %rs10552;
	prmt.b32 	%r7100, %r7099, %r7098, 0x3340U;
	prmt.b32 	%r7101, %r7100, %r7097, 0x5410U;
	st.local.v2.b32 	[%rd41+32], {%r7101, %r7094};
	cvt.u32.u16 	%r7102, %rs10567;
	cvt.u32.u16 	%r7103, %rs10566;
	prmt.b32 	%r7104, %r7103, %r7102, 0x3340U;
	cvt.u32.u16 	%r7105, %rs10565;
	cvt.u32.u16 	%r7106, %rs10564;
	prmt.b32 	%r7107, %r7106, %r7105, 0x3340U;
	prmt.b32 	%r7108, %r7107, %r7104, 0x5410U;
	cvt.u32.u16 	%r7109, %rs10563;
	cvt.u32.u16 	%r7110, %rs10562;
	prmt.b32 	%r7111, %r7110, %r7109, 0x3340U;
	cvt.u32.u16 	%r7112, %rs10561;
	cvt.u32.u16 	%r7113, %rs10560;
	prmt.b32 	%r7114, %r7113, %r7112, 0x3340U;
	prmt.b32 	%r7115, %r7114, %r7111, 0x5410U;
	st.local.v2.b32 	[%rd41+40], {%r7115, %r7108};
	st.local.v2.u8 	[%rd41+48], {%rs10568, %rs10569};
	st.local.u32 	[%rd41+52], %r12262;
	st.local.f64 	[%rd41+56], %fd242;
	st.local.v2.b32 	[%rd42], {%r7019, %r7020};
	st.local.v2.b32 	[%rd42+8], {%r7022, %r7023};
	st.local.v2.b32 	[%rd42+16], {%r7024, %r7025};
	st.local.v2.b32 	[%rd42+24], {%r7026, %r7027};
	st.local.v2.b32 	[%rd42+32], {%r7028, %r7029};
	st.local.v2.b32 	[%rd42+40], {%r7030, %r7031};
	st.local.v2.u8 	[%rd42+48], {%rs6409, %rs6410};
	st.local.u32 	[%rd42+52], %r300;
	st.local.f64 	[%rd42+56], %fd87;
	setp.ne.s16 	%p1073, %rs6411, 0;
	mov.b32 	%r12190, 0;
	@%p1073 bra 	$L__BB9_1010;
$L__BB9_1006:
	and.b16  	%rs6461, %rs9049, 255;
	setp.eq.s16 	%p1123, %rs6461, 0;
	@%p1123 bra 	$L__BB9_1059;
	mov.b32 	%r12191, 0;
$L__BB9_1008:
	add.s32 	%r7166, %r12191, %r12190;
	cvt.u64.u32 	%rd260, %r7166;
	add.s64 	%rd261, %rd41, %rd260;
	st.local.u8 	[%rd261], %rs9049;
	add.s32 	%r303, %r12191, 1;
	cvt.u64.u32 	%rd262, %r12191;
	add.s64 	%rd263, %rd42, %rd262;
	ld.local.u8 	%rs9049, [%rd263+1];
	setp.ne.s16 	%p1124, %rs9049, 0;
	mov.u32 	%r12191, %r303;
	@%p1124 bra 	$L__BB9_1008;
	ld.local.u32 	%r12262, [%rd41+52];
	ld.local.f64 	%fd242, [%rd41+56];
	ld.local.v2.b32 	{%r7167, %r7168}, [%rd41];
	bfe.u32 	%r7169, %r7167, 0, 8;
	cvt.u16.u32 	%rs10520, %r7169;
	bfe.u32 	%r7170, %r7167, 8, 8;
	cvt.u16.u32 	%rs10521, %r7170;
	bfe.u32 	%r7171, %r7167, 16, 8;
	cvt.u16.u32 	%rs10522, %r7171;
	bfe.u32 	%r7172, %r7167, 24, 8;
	cvt.u16.u32 	%rs10523, %r7172;
	bfe.u32 	%r7173, %r7168, 0, 8;
	cvt.u16.u32 	%rs10524, %r7173;
	bfe.u32 	%r7174, %r7168, 8, 8;
	cvt.u16.u32 	%rs10525, %r7174;
	bfe.u32 	%r7175, %r7168, 16, 8;
	cvt.u16.u32 	%rs10526, %r7175;
	bfe.u32 	%r7176, %r7168, 24, 8;
	cvt.u16.u32 	%rs10527, %r7176;
	ld.local.v2.b32 	{%r7177, %r7178}, [%rd41+8];
	bfe.u32 	%r7179, %r7177, 0, 8;
	cvt.u16.u32 	%rs10528, %r7179;
	bfe.u32 	%r7180, %r7177, 8, 8;
	cvt.u16.u32 	%rs10529, %r7180;
	bfe.u32 	%r7181, %r7177, 16, 8;
	cvt.u16.u32 	%rs10530, %r7181;
	bfe.u32 	%r7182, %r7177, 24, 8;
	cvt.u16.u32 	%rs10531, %r7182;
	bfe.u32 	%r7183, %r7178, 0, 8;
	cvt.u16.u32 	%rs10532, %r7183;
	bfe.u32 	%r7184, %r7178, 8, 8;
	cvt.u16.u32 	%rs10533, %r7184;
	bfe.u32 	%r7185, %r7178, 16, 8;
	cvt.u16.u32 	%rs10534, %r7185;
	bfe.u32 	%r7186, %r7178, 24, 8;
	cvt.u16.u32 	%rs10535, %r7186;
	ld.local.v2.b32 	{%r7187, %r7188}, [%rd41+16];
	bfe.u32 	%r7189, %r7187, 0, 8;
	cvt.u16.u32 	%rs10536, %r7189;
	bfe.u32 	%r7190, %r7187, 8, 8;
	cvt.u16.u32 	%rs10537, %r7190;
	bfe.u32 	%r7191, %r7187, 16, 8;
	cvt.u16.u32 	%rs10538, %r7191;
	bfe.u32 	%r7192, %r7187, 24, 8;
	cvt.u16.u32 	%rs10539, %r7192;
	bfe.u32 	%r7193, %r7188, 0, 8;
	cvt.u16.u32 	%rs10540, %r7193;
	bfe.u32 	%r7194, %r7188, 8, 8;
	cvt.u16.u32 	%rs10541, %r7194;
	bfe.u32 	%r7195, %r7188, 16, 8;
	cvt.u16.u32 	%rs10542, %r7195;
	bfe.u32 	%r7196, %r7188, 24, 8;
	cvt.u16.u32 	%rs10543, %r7196;
	ld.local.v2.b32 	{%r7197, %r7198}, [%rd41+24];
	bfe.u32 	%r7199, %r7197, 0, 8;
	cvt.u16.u32 	%rs10544, %r7199;
	bfe.u32 	%r7200, %r7197, 8, 8;
	cvt.u16.u32 	%rs10545, %r7200;
	bfe.u32 	%r7201, %r7197, 16, 8;
	cvt.u16.u32 	%rs10546, %r7201;
	bfe.u32 	%r7202, %r7197, 24, 8;
	cvt.u16.u32 	%rs10547, %r7202;
	bfe.u32 	%r7203, %r7198, 0, 8;
	cvt.u16.u32 	%rs10548, %r7203;
	bfe.u32 	%r7204, %r7198, 8, 8;
	cvt.u16.u32 	%rs10549, %r7204;
	bfe.u32 	%r7205, %r7198, 16, 8;
	cvt.u16.u32 	%rs10550, %r7205;
	bfe.u32 	%r7206, %r7198, 24, 8;
	cvt.u16.u32 	%rs10551, %r7206;
	ld.local.v2.b32 	{%r7207, %r7208}, [%rd41+32];
	bfe.u32 	%r7209, %r7207, 0, 8;
	cvt.u16.u32 	%rs10552, %r7209;
	bfe.u32 	%r7210, %r7207, 8, 8;
	cvt.u16.u32 	%rs10553, %r7210;
	bfe.u32 	%r7211, %r7207, 16, 8;
	cvt.u16.u32 	%rs10554, %r7211;
	bfe.u32 	%r7212, %r7207, 24, 8;
	cvt.u16.u32 	%rs10555, %r7212;
	bfe.u32 	%r7213, %r7208, 0, 8;
	cvt.u16.u32 	%rs10556, %r7213;
	bfe.u32 	%r7214, %r7208, 8, 8;
	cvt.u16.u32 	%rs10557, %r7214;
	bfe.u32 	%r7215, %r7208, 16, 8;
	cvt.u16.u32 	%rs10558, %r7215;
	bfe.u32 	%r7216, %r7208, 24, 8;
	cvt.u16.u32 	%rs10559, %r7216;
	ld.local.v2.b32 	{%r7217, %r7218}, [%rd41+40];
	bfe.u32 	%r7219, %r7217, 0, 8;
	cvt.u16.u32 	%rs10560, %r7219;
	bfe.u32 	%r7220, %r7217, 8, 8;
	cvt.u16.u32 	%rs10561, %r7220;
	bfe.u32 	%r7221, %r7217, 16, 8;
	cvt.u16.u32 	%rs10562, %r7221;
	bfe.u32 	%r7222, %r7217, 24, 8;
	cvt.u16.u32 	%rs10563, %r7222;
	bfe.u32 	%r7223, %r7218, 0, 8;
	cvt.u16.u32 	%rs10564, %r7223;
	bfe.u32 	%r7224, %r7218, 8, 8;
	cvt.u16.u32 	%rs10565, %r7224;
	bfe.u32 	%r7225, %r7218, 16, 8;
	cvt.u16.u32 	%rs10566, %r7225;
	bfe.u32 	%r7226, %r7218, 24, 8;
	cvt.u16.u32 	%rs10567, %r7226;
	ld.local.v2.u8 	{%rs10568, %rs10569}, [%rd41+48];
	bra.uni 	$L__BB9_1059;
$L__BB9_1010:
	and.b16  	%rs6412, %rs10521, 255;
	setp.eq.s16 	%p1074, %rs6412, 0;
	mov.b32 	%r12190, 1;
	@%p1074 bra 	$L__BB9_1006;
	and.b16  	%rs6413, %rs10522, 255;
	setp.eq.s16 	%p1075, %rs6413, 0;
	mov.b32 	%r12190, 2;
	@%p1075 bra 	$L__BB9_1006;
	and.b16  	%rs6414, %rs10523, 255;
	setp.eq.s16 	%p1076, %rs6414, 0;
	mov.b32 	%r12190, 3;
	@%p1076 bra 	$L__BB9_1006;
	and.b16  	%rs6415, %rs10524, 255;
	setp.eq.s16 	%p1077, %rs6415, 0;
	mov.b32 	%r12190, 4;
	@%p1077 bra 	$L__BB9_1006;
	and.b16  	%rs6416, %rs10525, 255;
	setp.eq.s16 	%p1078, %rs6416, 0;
	mov.b32 	%r12190, 5;
	@%p1078 bra 	$L__BB9_1006;
	and.b16  	%rs6417, %rs10526, 255;
	setp.eq.s16 	%p1079, %rs6417, 0;
	mov.b32 	%r12190, 6;
	@%p1079 bra 	$L__BB9_1006;
	and.b16  	%rs6418, %rs10527, 255;
	setp.eq.s16 	%p1080, %rs6418, 0;
	mov.b32 	%r12190, 7;
	@%p1080 bra 	$L__BB9_1006;
	and.b16  	%rs6419, %rs10528, 255;
	setp.eq.s16 	%p1081, %rs6419, 0;
	mov.b32 	%r12190, 8;
	@%p1081 bra 	$L__BB9_1006;
	and.b16  	%rs6420, %rs10529, 255;
	setp.eq.s16 	%p1082, %rs6420, 0;
	mov.b32 	%r12190, 9;
	@%p1082 bra 	$L__BB9_1006;
	and.b16  	%rs6421, %rs10530, 255;
	setp.eq.s16 	%p1083, %rs6421, 0;
	mov.b32 	%r12190, 10;
	@%p1083 bra 	$L__BB9_1006;
	and.b16  	%rs6422, %rs10531, 255;
	setp.eq.s16 	%p1084, %rs6422, 0;
	mov.b32 	%r12190, 11;
	@%p1084 bra 	$L__BB9_1006;
	and.b16  	%rs6423, %rs10532, 255;
	setp.eq.s16 	%p1085, %rs6423, 0;
	mov.b32 	%r12190, 12;
	@%p1085 bra 	$L__BB9_1006;
	and.b16  	%rs6424, %rs10533, 255;
	setp.eq.s16 	%p1086, %rs6424, 0;
	mov.b32 	%r12190, 13;
	@%p1086 bra 	$L__BB9_1006;
	and.b16  	%rs6425, %rs10534, 255;
	setp.eq.s16 	%p1087, %rs6425, 0;
	mov.b32 	%r12190, 14;
	@%p1087 bra 	$L__BB9_1006;
	and.b16  	%rs6426, %rs10535, 255;
	setp.eq.s16 	%p1088, %rs6426, 0;
	mov.b32 	%r12190, 15;
	@%p1088 bra 	$L__BB9_1006;
	and.b16  	%rs6427, %rs10536, 255;
	setp.eq.s16 	%p1089, %rs6427, 0;
	mov.b32 	%r12190, 16;
	@%p1089 bra 	$L__BB9_1006;
	and.b16  	%rs6428, %rs10537, 255;
	setp.eq.s16 	%p1090, %rs6428, 0;
	mov.b32 	%r12190, 17;
	@%p1090 bra 	$L__BB9_1006;
	and.b16  	%rs6429, %rs10538, 255;
	setp.eq.s16 	%p1091, %rs6429, 0;
	mov.b32 	%r12190, 18;
	@%p1091 bra 	$L__BB9_1006;
	and.b16  	%rs6430, %rs10539, 255;
	setp.eq.s16 	%p1092, %rs6430, 0;
	mov.b32 	%r12190, 19;
	@%p1092 bra 	$L__BB9_1006;
	and.b16  	%rs6431, %rs10540, 255;
	setp.eq.s16 	%p1093, %rs6431, 0;
	mov.b32 	%r12190, 20;
	@%p1093 bra 	$L__BB9_1006;
	and.b16  	%rs6432, %rs10541, 255;
	setp.eq.s16 	%p1094, %rs6432, 0;
	mov.b32 	%r12190, 21;
	@%p1094 bra 	$L__BB9_1006;
	and.b16  	%rs6433, %rs10542, 255;
	setp.eq.s16 	%p1095, %rs6433, 0;
	mov.b32 	%r12190, 22;
	@%p1095 bra 	$L__BB9_1006;
	and.b16  	%rs6434, %rs10543, 255;
	setp.eq.s16 	%p1096, %rs6434, 0;
	mov.b32 	%r12190, 23;
	@%p1096 bra 	$L__BB9_1006;
	and.b16  	%rs6435, %rs10544, 255;
	setp.eq.s16 	%p1097, %rs6435, 0;
	mov.b32 	%r12190, 24;
	@%p1097 bra 	$L__BB9_1006;
	and.b16  	%rs6436, %rs10545, 255;
	setp.eq.s16 	%p1098, %rs6436, 0;
	mov.b32 	%r12190, 25;
	@%p1098 bra 	$L__BB9_1006;
	and.b16  	%rs6437, %rs10546, 255;
	setp.eq.s16 	%p1099, %rs6437, 0;
	mov.b32 	%r12190, 26;
	@%p1099 bra 	$L__BB9_1006;
	and.b16  	%rs6438, %rs10547, 255;
	setp.eq.s16 	%p1100, %rs6438, 0;
	mov.b32 	%r12190, 27;
	@%p1100 bra 	$L__BB9_1006;
	and.b16  	%rs6439, %rs10548, 255;
	setp.eq.s16 	%p1101, %rs6439, 0;
	mov.b32 	%r12190, 28;
	@%p1101 bra 	$L__BB9_1006;
	and.b16  	%rs6440, %rs10549, 255;
	setp.eq.s16 	%p1102, %rs6440, 0;
	mov.b32 	%r12190, 29;
	@%p1102 bra 	$L__BB9_1006;
	and.b16  	%rs6441, %rs10550, 255;
	setp.eq.s16 	%p1103, %rs6441, 0;
	mov.b32 	%r12190, 30;
	@%p1103 bra 	$L__BB9_1006;
	and.b16  	%rs6442, %rs10551, 255;
	setp.eq.s16 	%p1104, %rs6442, 0;
	mov.b32 	%r12190, 31;
	@%p1104 bra 	$L__BB9_1006;
	and.b16  	%rs6443, %rs10552, 255;
	setp.eq.s16 	%p1105, %rs6443, 0;
	mov.b32 	%r12190, 32;
	@%p1105 bra 	$L__BB9_1006;
	and.b16  	%rs6444, %rs10553, 255;
	setp.eq.s16 	%p1106, %rs6444, 0;
	mov.b32 	%r12190, 33;
	@%p1106 bra 	$L__BB9_1006;
	and.b16  	%rs6445, %rs10554, 255;
	setp.eq.s16 	%p1107, %rs6445, 0;
	mov.b32 	%r12190, 34;
	@%p1107 bra 	$L__BB9_1006;
	and.b16  	%rs6446, %rs10555, 255;
	setp.eq.s16 	%p1108, %rs6446, 0;
	mov.b32 	%r12190, 35;
	@%p1108 bra 	$L__BB9_1006;
	and.b16  	%rs6447, %rs10556, 255;
	setp.eq.s16 	%p1109, %rs6447, 0;
	mov.b32 	%r12190, 36;
	@%p1109 bra 	$L__BB9_1006;
	and.b16  	%rs6448, %rs10557, 255;
	setp.eq.s16 	%p1110, %rs6448, 0;
	mov.b32 	%r12190, 37;
	@%p1110 bra 	$L__BB9_1006;
	and.b16  	%rs6449, %rs10558, 255;
	setp.eq.s16 	%p1111, %rs6449, 0;
	mov.b32 	%r12190, 38;
	@%p1111 bra 	$L__BB9_1006;
	and.b16  	%rs6450, %rs10559, 255;
	setp.eq.s16 	%p1112, %rs6450, 0;
	mov.b32 	%r12190, 39;
	@%p1112 bra 	$L__BB9_1006;
	and.b16  	%rs6451, %rs10560, 255;
	setp.eq.s16 	%p1113, %rs6451, 0;
	mov.b32 	%r12190, 40;
	@%p1113 bra 	$L__BB9_1006;
	and.b16  	%rs6452, %rs10561, 255;
	setp.eq.s16 	%p1114, %rs6452, 0;
	mov.b32 	%r12190, 41;
	@%p1114 bra 	$L__BB9_1006;
	and.b16  	%rs6453, %rs10562, 255;
	setp.eq.s16 	%p1115, %rs6453, 0;
	mov.b32 	%r12190, 42;
	@%p1115 bra 	$L__BB9_1006;
	and.b16  	%rs6454, %rs10563, 255;
	setp.eq.s16 	%p1116, %rs6454, 0;
	mov.b32 	%r12190, 43;
	@%p1116 bra 	$L__BB9_1006;
	and.b16  	%rs6455, %rs10564, 255;
	setp.eq.s16 	%p1117, %rs6455, 0;
	mov.b32 	%r12190, 44;
	@%p1117 bra 	$L__BB9_1006;
	and.b16  	%rs6456, %rs10565, 255;
	setp.eq.s16 	%p1118, %rs6456, 0;
	mov.b32 	%r12190, 45;
	@%p1118 bra 	$L__BB9_1006;
	and.b16  	%rs6457, %rs10566, 255;
	setp.eq.s16 	%p1119, %rs6457, 0;
	mov.b32 	%r12190, 46;
	@%p1119 bra 	$L__BB9_1006;
	and.b16  	%rs6458, %rs10567, 255;
	setp.eq.s16 	%p1120, %rs6458, 0;
	mov.b32 	%r12190, 47;
	@%p1120 bra 	$L__BB9_1006;
	and.b16  	%rs6459, %rs10568, 255;
	setp.eq.s16 	%p1121, %rs6459, 0;
	mov.b32 	%r12190, 48;
	@%p1121 bra 	$L__BB9_1006;
	and.b16  	%rs6460, %rs10569, 255;
	setp.eq.s16 	%p1122, %rs6460, 0;
	mov.b32 	%r12190, 49;
	@%p1122 bra 	$L__BB9_1006;
$L__BB9_1059:
	add.s32 	%r12262, %r12262, %r300;
	add.f64 	%fd242, %fd87, %fd242;
	setp.lt.u32 	%p1125, %r299, 65;
	@%p1125 bra 	$L__BB9_2167;
	ld.shared.v2.b32 	{%r7228, %r7229}, [_ZZN3cub18CUB_300001_SM_10006detail6reduce18DeviceReduceKernelINS2_10policy_hubI4Study8sum_funcE10Policy1000EN6thrust24THRUST_300001_SM_1000_NS6detail15normal_iteratorINSA_10device_ptrIS5_EEEEyS6_S5_N4cuda3std3__410__identityEEEvT0_PT3_T1_NS0_13GridEvenShareISN_EET2_T4_E12temp_storage+136];
	bfe.u32 	%r7230, %r7228, 0, 8;
	cvt.u16.u32 	%rs9100, %r7230;
	ld.shared.v2.b32 	{%r7231, %r7232}, [_ZZN3cub18CUB_300001_SM_10006detail6reduce18DeviceReduceKernelINS2_10policy_hubI4Study8sum_funcE10Policy1000EN6thrust24THRUST_300001_SM_1000_NS6detail15normal_iteratorINSA_10device_ptrIS5_EEEEyS6_S5_N4cuda3std3__410__identityEEEvT0_PT3_T1_NS0_13GridEvenShareISN_EET2_T4_E12temp_storage+144];
	ld.shared.v2.b32 	{%r7233, %r7234}, [_ZZN3cub18CUB_300001_SM_10006detail6reduce18DeviceReduceKernelINS2_10policy_hubI4Study8sum_funcE10Policy1000EN6thrust24THRUST_300001_SM_1000_NS6detail15normal_iteratorINSA_10device_ptrIS5_EEEEyS6_S5_N4cuda3std3__410__identityEEEvT0_PT3_T1_NS0_13GridEvenShareISN_EET2_T4_E12temp_storage+152];
	ld.shared.v2.b32 	{%r7235, %r7236}, [_ZZN3cub18CUB_300001_SM_10006detail6reduce18DeviceReduceKernelINS2_10policy_hubI4Study8sum_funcE10Policy1000EN6thrust24THRUST_300001_SM_1000_NS6detail15normal_iteratorINSA_10device_ptrIS5_EEEEyS6_S5_N4cuda3std3__410__identityEEEvT0_PT3_T1_NS0_13GridEvenShareISN_EET2_T4_E12temp_storage+160];
	ld.shared.v2.b32 	{%r7237, %r7238}, [_ZZN3cub18CUB_300001_SM_10006detail6reduce18DeviceReduceKernelINS2_10policy_hubI4Study8sum_funcE10Policy1000EN6thrust24THRUST_300001_SM_1000_NS6detail15normal_iteratorINSA_10device_ptrIS5_EEEEyS6_S5_N4cuda3std3__410__identityEEEvT0_PT3_T1_NS0_13GridEvenShareISN_EET2_T4_E12temp_storage+168];
	ld.shared.v2.b32 	{%r7239, %r7240}, [_ZZN3cub18CUB_300001_SM_10006detail6reduce18DeviceReduceKernelINS2_10policy_hubI4Study8sum_funcE10Policy1000EN6thrust24THRUST_300001_SM_1000_NS6detail15normal_iteratorINSA_10device_ptrIS5_EEEEyS6_S5_N4cuda3std3__410__identityEEEvT0_PT3_T1_NS0_13GridEvenShareISN_EET2_T4_E12temp_storage+176];
	ld.shared.v2.u8 	{%rs6462, %rs6463}, [_ZZN3cub18CUB_300001_SM_10006detail6reduce18DeviceReduceKernelINS2_10policy_hubI4Study8sum_funcE10Policy1000EN6thrust24THRUST_300001_SM_1000_NS6detail15normal_iteratorINSA_10device_ptrIS5_EEEEyS6_S5_N4cuda3std3__410__identityEEEvT0_PT3_T1_NS0_13GridEvenShareISN_EET2_T4_E12temp_storage+184];
	ld.shared.u32 	%r307, [_ZZN3cub18CUB_300001_SM_10006detail6reduce18DeviceReduceKernelINS2_10policy_hubI4Study8sum_funcE10Policy1000EN6thrust24THRUST_300001_SM_1000_NS6detail15normal_iteratorINSA_10device_ptrIS5_EEEEyS6_S5_N4cuda3std3__410__identityEEEvT0_PT3_T1_NS0_13GridEvenShareISN_EET2_T4_E12temp_storage+188];
	ld.shared.f64 	%fd91, [_ZZN3cub18CUB_300001_SM_10006detail6reduce18DeviceReduceKernelINS2_10policy_hubI4Study8sum_funcE10Policy1000EN6thrust24THRUST_300001_SM_1000_NS6detail15normal_iteratorINSA_10device_ptrIS5_EEEEyS6_S5_N4cuda3std3__410__identityEEEvT0_PT3_T1_NS0_13GridEvenShareISN_EET2_T4_E12temp_storage+192];
	add.u64 	%rd43, %SPL, 0;
	add.u64 	%rd44, %SPL, 64;
	and.b16  	%rs6464, %rs10520, 255;
	cvt.u32.u16 	%r7241, %rs10527;
	cvt.u32.u16 	%r7242, %rs10526;
	prmt.b32 	%r7243, %r7242, %r7241, 0x3340U;
	cvt.u32.u16 	%r7244, %rs10525;
	cvt.u32.u16 	%r7245, %rs10524;
	prmt.b32 	%r7246, %r7245, %r7244, 0x3340U;
	prmt.b32 	%r7247, %r7246, %r7243, 0x5410U;
	cvt.u32.u16 	%r7248, %rs10523;
	cvt.u32.u16 	%r7249, %rs10522;
	prmt.b32 	%r7250, %r7249, %r7248, 0x3340U;
	cvt.u32.u16 	%r7251, %rs10521;
	cvt.u32.u16 	%r7252, %rs10520;
	prmt.b32 	%r7253, %r7252, %r7251, 0x3340U;
	prmt.b32 	%r7254, %r7253, %r7250, 0x5410U;
	st.local.v2.b32 	[%rd43], {%r7254, %r7247};
	cvt.u32.u16 	%r7255, %rs10535;
	cvt.u32.u16 	%r7256, %rs10534;
	prmt.b32 	%r7257, %r7256, %r7255, 0x3340U;
	cvt.u32.u16 	%r7258, %rs10533;
	cvt.u32.u16 	%r7259, %rs10532;
	prmt.b32 	%r7260, %r7259, %r7258, 0x3340U;
	prmt.b32 	%r7261, %r7260, %r7257, 0x5410U;
	cvt.u32.u16 	%r7262, %rs10531;
	cvt.u32.u16 	%r7263, %rs10530;
	prmt.b32 	%r7264, %r7263, %r7262, 0x3340U;
	cvt.u32.u16 	%r7265, %rs10529;
	cvt.u32.u16 	%r7266, %rs10528;
	prmt.b32 	%r7267, %r7266, %r7265, 0x3340U;
	prmt.b32 	%r7268, %r7267, %r7264, 0x5410U;
	st.local.v2.b32 	[%rd43+8], {%r7268, %r7261};
	cvt.u32.u16 	%r7269, %rs10543;
	cvt.u32.u16 	%r7270, %rs10542;
	prmt.b32 	%r7271, %r7270, %r7269, 0x3340U;
	cvt.u32.u16 	%r7272, %rs10541;
	cvt.u32.u16 	%r7273, %rs10540;
	prmt.b32 	%r7274, %r7273, %r7272, 0x3340U;
	prmt.b32 	%r7275, %r7274, %r7271, 0x5410U;
	cvt.u32.u16 	%r7276, %rs10539;
	cvt.u32.u16 	%r7277, %rs10538;
	prmt.b32 	%r7278, %r7277, %r7276, 0x3340U;
	cvt.u32.u16 	%r7279, %rs10537;
	cvt.u32.u16 	%r7280, %rs10536;
	prmt.b32 	%r7281, %r7280, %r7279, 0x3340U;
	prmt.b32 	%r7282, %r7281, %r7278, 0x5410U;
	st.local.v2.b32 	[%rd43+16], {%r7282, %r7275};
	cvt.u32.u16 	%r7283, %rs10551;
	cvt.u32.u16 	%r7284, %rs10550;
	prmt.b32 	%r7285, %r7284, %r7283, 0x3340U;
	cvt.u32.u16 	%r7286, %rs10549;
	cvt.u32.u16 	%r7287, %rs10548;
	prmt.b32 	%r7288, %r7287, %r7286, 0x3340U;
	prmt.b32 	%r7289, %r7288, %r7285, 0x5410U;
	cvt.u32.u16 	%r7290, %rs10547;
	cvt.u32.u16 	%r7291, %rs10546;
	prmt.b32 	%r7292, %r7291, %r7290, 0x3340U;
	cvt.u32.u16 	%r7293, %rs10545;
	cvt.u32.u16 	%r7294, %rs10544;
	prmt.b32 	%r7295, %r7294, %r7293, 0x3340U;
	prmt.b32 	%r7296, %r7295, %r7292, 0x5410U;
	st.local.v2.b32 	[%rd43+24], {%r7296, %r7289};
	cvt.u32.u16 	%r7297, %rs10559;
	cvt.u32.u16 	%r7298, %rs10558;
	prmt.b32 	%r7299, %r7298, %r7297, 0x3340U;
	cvt.u32.u16 	%r7300, %rs10557;
	cvt.u32.u16 	%r7301, %rs10556;
	prmt.b32 	%r7302, %r7301, %r7300, 0x3340U;
	prmt.b32 	%r7303, %r7302, %r7299, 0x5410U;
	cvt.u32.u16 	%r7304, %rs10555;
	cvt.u32.u16 	%r7305, %rs10554;
	prmt.b32 	%r7306, %r7305, %r7304, 0x3340U;
	cvt.u32.u16 	%r7307, %rs10553;
	cvt.u32.u16 	%r7308, %rs10552;
	prmt.b32 	%r7309, %r7308, %r7307, 0x3340U;
	prmt.b32 	%r7310, %r7309, %r7306, 0x5410U;
	st.local.v2.b32 	[%rd43+32], {%r7310, %r7303};
	cvt.u32.u16 	%r7311, %rs10567;
	cvt.u32.u16 	%r7312, %rs10566;
	prmt.b32 	%r7313, %r7312, %r7311, 0x3340U;
	cvt.u32.u16 	%r7314, %rs10565;
	cvt.u32.u16 	%r7315, %rs10564;
	prmt.b32 	%r7316, %r7315, %r7314, 0x3340U;
	prmt.b32 	%r7317, %r7316, %r7313, 0x5410U;
	cvt.u32.u16 	%r7318, %rs10563;
	cvt.u32.u16 	%r7319, %rs10562;
	prmt.b32 	%r7320, %r7319, %r7318, 0x3340U;
	cvt.u32.u16 	%r7321, %rs10561;
	cvt.u32.u16 	%r7322, %rs10560;
	prmt.b32 	%r7323, %r7322, %r7321, 0x3340U;
	prmt.b32 	%r7324, %r7323, %r7320, 0x5410U;
	st.local.v2.b32 	[%rd43+40], {%r7324, %r7317};
	st.local.v2.u8 	[%rd43+48], {%rs10568, %rs10569};
	st.local.u32 	[%rd43+52], %r12262;
	st.local.f64 	[%rd43+56], %fd242;
	st.local.v2.b32 	[%rd44], {%r7228, %r7229};
	st.local.v2.b32 	[%rd44+8], {%r7231, %r7232};
	st.local.v2.b32 	[%rd44+16], {%r7233, %r7234};
	st.local.v2.b32 	[%rd44+24], {%r7235, %r7236};
	st.local.v2.b32 	[%rd44+32], {%r7237, %r7238};
	st.local.v2.b32 	[%rd44+40], {%r7239, %r7240};
	st.local.v2.u8 	[%rd44+48], {%rs6462, %rs6463};
	st.local.u32 	[%rd44+52], %r307;
	st.local.f64 	[%rd44+56], %fd91;
	setp.ne.s16 	%p1126, %rs6464, 0;
	mov.b32 	%r12193, 0;
	@%p1126 bra 	$L__BB9_1065;
$L__BB9_1061:
	and.b16  	%rs6514, %rs9100, 255;
	setp.eq.s16 	%p1176, %rs6514, 0;
	@%p1176 bra 	$L__BB9_1114;
	mov.b32 	%r12194, 0;
$L__BB9_1063:
	add.s32 	%r7375, %r12194, %r12193;
	cvt.u64.u32 	%rd266, %r7375;
	add.s64 	%rd267, %rd43, %rd266;
	st.local.u8 	[%rd267], %rs9100;
	add.s32 	%r310, %r12194, 1;
	cvt.u64.u32 	%rd268, %r12194;
	add.s64 	%rd269, %rd44, %rd268;
	ld.local.u8 	%rs9100, [%rd269+1];
	setp.ne.s16 	%p1177, %rs9100, 0;
	mov.u32 	%r12194, %r310;
	@%p1177 bra 	$L__BB9_1063;
	ld.local.u32 	%r12262, [%rd43+52];
	ld.local.f64 	%fd242, [%rd43+56];
	ld.local.v2.b32 	{%r7376, %r7377}, [%rd43];
	bfe.u32 	%r7378, %r7376, 0, 8;
	cvt.u16.u32 	%rs10520, %r7378;
	bfe.u32 	%r7379, %r7376, 8, 8;
	cvt.u16.u32 	%rs10521, %r7379;
	bfe.u32 	%r7380, %r7376, 16, 8;
	cvt.u16.u32 	%rs10522, %r7380;
	bfe.u32 	%r7381, %r7376, 24, 8;
	cvt.u16.u32 	%rs10523, %r7381;
	bfe.u32 	%r7382, %r7377, 0, 8;
	cvt.u16.u32 	%rs10524, %r7382;
	bfe.u32 	%r7383, %r7377, 8, 8;
	cvt.u16.u32 	%rs10525, %r7383;
	bfe.u32 	%r7384, %r7377, 16, 8;
	cvt.u16.u32 	%rs10526, %r7384;
	bfe.u32 	%r7385, %r7377, 24, 8;
	cvt.u16.u32 	%rs10527, %r7385;
	ld.local.v2.b32 	{%r7386, %r7387}, [%rd43+8];
	bfe.u32 	%r7388, %r7386, 0, 8;
	cvt.u16.u32 	%rs10528, %r7388;
	bfe.u32 	%r7389, %r7386, 8, 8;
	cvt.u16.u32 	%rs10529, %r7389;
	bfe.u32 	%r7390, %r7386, 16, 8;
	cvt.u16.u32 	%rs10530, %r7390;
	bfe.u32 	%r7391, %r7386, 24, 8;
	cvt.u16.u32 	%rs10531, %r7391;
	bfe.u32 	%r7392, %r7387, 0, 8;
	cvt.u16.u32 	%rs10532, %r7392;
	bfe.u32 	%r7393, %r7387, 8, 8;
	cvt.u16.u32 	%rs10533, %r7393;
	bfe.u32 	%r7394, %r7387, 16, 8;
	cvt.u16.u32 	%rs10534, %r7394;
	bfe.u32 	%r7395, %r7387, 24, 8;
	cvt.u16.u32 	%rs10535, %r7395;
	ld.local.v2.b32 	{%r7396, %r7397}, [%rd43+16];
	bfe.u32 	%r7398, %r7396, 0, 8;
	cvt.u16.u32 	%rs10536, %r7398;
	bfe.u32 	%r7399, %r7396, 8, 8;
	cvt.u16.u32 	%rs10537, %r7399;
	bfe.u32 	%r7400, %r7396, 16, 8;
	cvt.u16.u32 	%rs10538, %r7400;
	bfe.u32 	%r7401, %r7396, 24, 8;
	cvt.u16.u32 	%rs10539, %r7401;
	bfe.u32 	%r7402, %r7397, 0, 8;
	cvt.u16.u32 	%rs10540, %r7402;
	bfe.u32 	%r7403, %r7397, 8, 8;
	cvt.u16.u32 	%rs10541, %r7403;
	bfe.u32 	%r7404, %r7397, 16, 8;
	cvt.u16.u32 	%rs10542, %r7404;
	bfe.u32 	%r7405, %r7397, 24, 8;
	cvt.u16.u32 	%rs10543, %r7405;
	ld.local.v2.b32 	{%r7406, %r7407}, [%rd43+24];
	bfe.u32 	%r7408, %r7406, 0, 8;
	cvt.u16.u32 	%rs10544, %r7408;
	bfe.u32 	%r7409, %r7406, 8, 8;
	cvt.u16.u32 	%rs10545, %r7409;
	bfe.u32 	%r7410, %r7406, 16, 8;
	cvt.u16.u32 	%rs10546, %r7410;
	bfe.u32 	%r7411, %r7406, 24, 8;
	cvt.u16.u32 	%rs10547, %r7411;
	bfe.u32 	%r7412, %r7407, 0, 8;
	cvt.u16.u32 	%rs10548, %r7412;
	bfe.u32 	%r7413, %r7407, 8, 8;
	cvt.u16.u32 	%rs10549, %r7413;
	bfe.u32 	%r7414, %r7407, 16, 8;
	cvt.u16.u32 	%rs10550, %r7414;
	bfe.u32 	%r7415, %r7407, 24, 8;
	cvt.u16.u32 	%rs10551, %r7415;
	ld.local.v2.b32 	{%r7416, %r7417}, [%rd43+32];
	bfe.u32 	%r7418, %r7416, 0, 8;
	cvt.u16.u32 	%rs10552, %r7418;
	bfe.u32 	%r7419, %r7416, 8, 8;
	cvt.u16.u32 	%rs10553, %r7419;
	bfe.u32 	%r7420, %r7416, 16, 8;
	cvt.u16.u32 	%rs10554, %r7420;
	bfe.u32 	%r7421, %r7416, 24, 8;
	cvt.u16.u32 	%rs10555, %r7421;
	bfe.u32 	%r7422, %r7417, 0, 8;
	cvt.u16.u32 	%rs10556, %r7422;
	bfe.u32 	%r7423, %r7417, 8, 8;
	cvt.u16.u32 	%rs10557, %r7423;
	bfe.u32 	%r7424, %r7417, 16, 8;
	cvt.u16.u32 	%rs10558, %r7424;
	bfe.u32 	%r7425, %r7417, 24, 8;
	cvt.u16.u32 	%rs10559, %r7425;
	ld.local.v2.b32 	{%r7426, %r7427}, [%rd43+40];
	bfe.u32 	%r7428, %r7426, 0, 8;
	cvt.u16.u32 	%rs10560, %r7428;
	bfe.u32 	%r7429, %r7426, 8, 8;
	cvt.u16.u32 	%rs10561, %r7429;
	bfe.u32 	%r7430, %r7426, 16, 8;
	cvt.u16.u32 	%rs10562, %r7430;
	bfe.u32 	%r7431, %r7426, 24, 8;
	cvt.u16.u32 	%rs10563, %r7431;
	bfe.u32 	%r7432, %r7427, 0, 8;
	cvt.u16.u32 	%rs10564, %r7432;
	bfe.u32 	%r7433, %r7427, 8, 8;
	cvt.u16.u32 	%rs10565, %r7433;
	bfe.u32 	%r7434, %r7427, 16, 8;
	cvt.u16.u32 	%rs10566, %r7434;
	bfe.u32 	%r7435, %r7427, 24, 8;
	cvt.u16.u32 	%rs10567, %r7435;
	ld.local.v2.u8 	{%rs10568, %rs10569}, [%rd43+48];
	bra.uni 	$L__BB9_1114;
$L__BB9_1065:
	and.b16  	%rs6465, %rs10521, 255;
	setp.eq.s16 	%p1127, %rs6465, 0;
	mov.b32 	%r12193, 1;
	@%p1127 bra 	$L__BB9_1061;
	and.b16  	%rs6466, %rs10522, 255;
	setp.eq.s16 	%p1128, %rs6466, 0;
	mov.b32 	%r12193, 2;
	@%p1128 bra 	$L__BB9_1061;
	and.b16  	%rs6467, %rs10523, 255;
	setp.eq.s16 	%p1129, %rs6467, 0;
	mov.b32 	%r12193, 3;
	@%p1129 bra 	$L__BB9_1061;
	and.b16  	%rs6468, %rs10524, 255;
	setp.eq.s16 	%p1130, %rs6468, 0;
	mov.b32 	%r12193, 4;
	@%p1130 bra 	$L__BB9_1061;
	and.b16  	%rs6469, %rs10525, 255;
	setp.eq.s16 	%p1131, %rs6469, 0;
	mov.b32 	%r12193, 5;
	@%p1131 bra 	$L__BB9_1061;
	and.b16  	%rs6470, %rs10526, 255;
	setp.eq.s16 	%p1132, %rs6470, 0;
	mov.b32 	%r12193, 6;
	@%p1132 bra 	$L__BB9_1061;
	and.b16  	%rs6471, %rs10527, 255;
	setp.eq.s16 	%p1133, %rs6471, 0;
	mov.b32 	%r12193, 7;
	@%p1133 bra 	$L__BB9_1061;
	and.b16  	%rs6472, %rs10528, 255;
	setp.eq.s16 	%p1134, %rs6472, 0;
	mov.b32 	%r12193, 8;
	@%p1134 bra 	$L__BB9_1061;
	and.b16  	%rs6473, %rs10529, 255;
	setp.eq.s16 	%p1135, %rs6473, 0;
	mov.b32 	%r12193, 9;
	@%p1135 bra 	$L__BB9_1061;
	and.b16  	%rs6474, %rs10530, 255;
	setp.eq.s16 	%p1136, %rs6474, 0;
	mov.b32 	%r12193, 10;
	@%p1136 bra 	$L__BB9_1061;
	and.b16  	%rs6475, %rs10531, 255;
	setp.eq.s16 	%p1137, %rs6475, 0;
	mov.b32 	%r12193, 11;
	@%p1137 bra 	$L__BB9_1061;
	and.b16  	%rs6476, %rs10532, 255;
	setp.eq.s16 	%p1138, %rs6476, 0;
	mov.b32 	%r12193, 12;
	@%p1138 bra 	$L__BB9_1061;
	and.b16  	%rs6477, %rs10533, 255;
	setp.eq.s16 	%p1139, %rs6477, 0;
	mov.b32 	%r12193, 13;
	@%p1139 bra 	$L__BB9_1061;
	and.b16  	%rs6478, %rs10534, 255;
	setp.eq.s16 	%p1140, %rs6478, 0;
	mov.b32 	%r12193, 14;
	@%p1140 bra 	$L__BB9_1061;
	and.b16  	%rs6479, %rs10535, 255;
	setp.eq.s16 	%p1141, %rs6479, 0;
	mov.b32 	%r12193, 15;
	@%p1141 bra 	$L__BB9_1061;
	and.b16  	%rs6480, %rs10536, 255;
	setp.eq.s16 	%p1142, %rs6480, 0;
	mov.b32 	%r12193, 16;
	@%p1142 bra 	$L__BB9_1061;
	and.b16  	%rs6481, %rs10537, 255;
	setp.eq.s16 	%p1143, %rs6481, 0;
	mov.b32 	%r12193, 17;
	@%p1143 bra 	$L__BB9_1061;
	and.b16  	%rs6482, %rs10538, 255;
	setp.eq.s16 	%p1144, %rs6482, 0;
	mov.b32 	%r12193, 18;
	@%p1144 bra 	$L__BB9_1061;
	and.b16  	%rs6483, %rs10539, 255;
	setp.eq.s16 	%p1145, %rs6483, 0;
	mov.b32 	%r12193, 19;
	@%p1145 bra 	$L__BB9_1061;
	and.b16  	%rs6484, %rs10540, 255;
	setp.eq.s16 	%p1146, %rs6484, 0;
	mov.b32 	%r12193, 20;
	@%p1146 bra 	$L__BB9_1061;
	and.b16  	%rs6485, %rs10541, 255;
	setp.eq.s16 	%p1147, %rs6485, 0;
	mov.b32 	%r12193, 21;
	@%p1147 bra 	$L__BB9_1061;
	and.b16  	%rs6486, %rs10542, 255;
	setp.eq.s16 	%p1148, %rs6486, 0;
	mov.b32 	%r12193, 22;
	@%p1148 bra 	$L__BB9_1061;
	and.b16  	%rs6487, %rs10543, 255;
	setp.eq.s16 	%p1149, %rs6487, 0;
	mov.b32 	%r12193, 23;
	@%p1149 bra 	$L__BB9_1061;
	and.b16  	%rs6488, %rs10544, 255;
	setp.eq.s16 	%p1150, %rs6488, 0;
	mov.b32 	%r12193, 24;
	@%p1150 bra 	$L__BB9_1061;
	and.b16  	%rs6489, %rs10545, 255;
	setp.eq.s16 	%p1151, %rs6489, 0;
	mov.b32 	%r12193, 25;
	@%p1151 bra 	$L__BB9_1061;
	and.b16  	%rs6490, %rs10546, 255;
	setp.eq.s16 	%p1152, %rs6490, 0;
	mov.b32 	%r12193, 26;
	@%p1152 bra 	$L__BB9_1061;
	and.b16  	%rs6491, %rs10547, 255;
	setp.eq.s16 	%p1153, %rs6491, 0;
	mov.b32 	%r12193, 27;
	@%p1153 bra 	$L__BB9_1061;
	and.b16  	%rs6492, %rs10548, 255;
	setp.eq.s16 	%p1154, %rs6492, 0;
	mov.b32 	%r12193, 28;
	@%p1154 bra 	$L__BB9_1061;
	and.b16  	%rs6493, %rs10549, 255;
	setp.eq.s16 	%p1155, %rs6493, 0;
	mov.b32 	%r12193, 29;
	@%p1155 bra 	$L__BB9_1061;
	and.b16  	%rs6494, %rs10550, 255;
	setp.eq.s16 	%p1156, %rs6494, 0;
	mov.b32 	%r12193, 30;
	@%p1156 bra 	$L__BB9_1061;
	and.b16  	%rs6495, %rs10551, 255;
	setp.eq.s16 	%p1157, %rs6495, 0;
	mov.b32 	%r12193, 31;
	@%p1157 bra 	$L__BB9_1061;
	and.b16  	%rs6496, %rs10552, 255;
	setp.eq.s16 	%p1158, %rs6496, 0;
	mov.b32 	%r12193, 32;
	@%p1158 bra 	$L__BB9_1061;
	and.b16  	%rs6497, %rs10553, 255;
	setp.eq.s16 	%p1159, %rs6497, 0;
	mov.b32 	%r12193, 33;
	@%p1159 bra 	$L__BB9_1061;
	and.b16  	%rs6498, %rs10554, 255;
	setp.eq.s16 	%p1160, %rs6498, 0;
	mov.b32 	%r12193, 34;
	@%p1160 bra 	$L__BB9_1061;
	and.b16  	%rs6499, %rs10555, 255;
	setp.eq.s16 	%p1161, %rs6499, 0;
	mov.b32 	%r12193, 35;
	@%p1161 bra 	$L__BB9_1061;
	and.b16  	%rs6500, %rs10556, 255;
	setp.eq.s16 	%p1162, %rs6500, 0;
	mov.b32 	%r12193, 36;
	@%p1162 bra 	$L__BB9_1061;
	and.b16  	%rs6501, %rs10557, 255;
	setp.eq.s16 	%p1163, %rs6501, 0;
	mov.b32 	%r12193, 37;
	@%p1163 bra 	$L__BB9_1061;
	and.b16  	%rs6502, %rs10558, 255;
	setp.eq.s16 	%p1164, %rs6502, 0;
	mov.b32 	%r12193, 38;
	@%p1164 bra 	$L__BB9_1061;
	and.b16  	%rs6503, %rs10559, 255;
	setp.eq.s16 	%p1165, %rs6503, 0;
	mov.b32 	%r12193, 39;
	@%p1165 bra 	$L__BB9_1061;
	and.b16  	%rs6504, %rs10560, 255;
	setp.eq.s16 	%p1166, %rs6504, 0;
	mov.b32 	%r12193, 40;
	@%p1166 bra 	$L__BB9_1061;
	and.b16  	%rs6505, %rs10561, 255;
	setp.eq.s16 	%p1167, %rs6505, 0;
	mov.b32 	%r12193, 41;
	@%p1167 bra 	$L__BB9_1061;
	and.b16  	%rs6506, %rs10562, 255;
	setp.eq.s16 	%p1168, %rs6506, 0;
	mov.b32 	%r12193, 42;
	@%p1168 bra 	$L__BB9_1061;
	and.b16  	%rs6507, %rs10563, 255;
	setp.eq.s16 	%p1169, %rs6507, 0;
	mov.b32 	%r12193, 43;
	@%p1169 bra 	$L__BB9_1061;
	and.b16  	%rs6508, %rs10564, 255;
	setp.eq.s16 	%p1170, %rs6508, 0;
	mov.b32 	%r12193, 44;
	@%p1170 bra 	$L__BB9_1061;
	and.b16  	%rs6509, %rs10565, 255;
	setp.eq.s16 	%p1171, %rs6509, 0;
	mov.b32 	%r12193, 45;
	@%p1171 bra 	$L__BB9_1061;
	and.b16  	%rs6510, %rs10566, 255;
	setp.eq.s16 	%p1172, %rs6510, 0;
	mov.b32 	%r12193, 46;
	@%p1172 bra 	$L__BB9_1061;
	and.b16  	%rs6511, %rs10567, 255;
	setp.eq.s16 	%p1173, %rs6511, 0;
	mov.b32 	%r12193, 47;
	@%p1173 bra 	$L__BB9_1061;
	and.b16  	%rs6512, %rs10568, 255;
	setp.eq.s16 	%p1174, %rs6512, 0;
	mov.b32 	%r12193, 48;
	@%p1174 bra 	$L__BB9_1061;
	and.b16  	%rs6513, %rs10569, 255;
	setp.eq.s16 	%p1175, %rs6513, 0;
	mov.b32 	%r12193, 49;
	@%p1175 bra 	$L__BB9_1061;
$L__BB9_1114:
	add.s32 	%r12262, %r12262, %r307;
	add.f64 	%fd242, %fd91, %fd242;
	setp.lt.u32 	%p1178, %r299, 97;
	@%p1178 bra 	$L__BB9_2167;
	ld.shared.v2.b32 	{%r7437, %r7438}, [_ZZN3cub18CUB_300001_SM_10006detail6reduce18DeviceReduceKernelINS2_10policy_hubI4Study8sum_funcE10Policy1000EN6thrust24THRUST_300001_SM_1000_NS6detail15normal_iteratorINSA_10device_ptrIS5_EEEEyS6_S5_N4cuda3std3__410__identityEEEvT0_PT3_T1_NS0_13GridEvenShareISN_EET2_T4_E12temp_storage+200];
	bfe.u32 	%r7439, %r7437, 0, 8;
	cvt.u16.u32 	%rs9151, %r7439;
	ld.shared.v2.b32 	{%r7440, %r7441}, [_ZZN3cub18CUB_300001_SM_10006detail6reduce18DeviceReduceKernelINS2_10policy_hubI4Study8sum_funcE10Policy1000EN6thrust24THRUST_300001_SM_1000_NS6detail15normal_iteratorINSA_10device_ptrIS5_EEEEyS6_S5_N4cuda3std3__410__identityEEEvT0_PT3_T1_NS0_13GridEvenShareISN_EET2_T4_E12temp_storage+208];
	ld.shared.v2.b32 	{%r7442, %r7443}, [_ZZN3cub18CUB_300001_SM_10006detail6reduce18DeviceReduceKernelINS2_10policy_hubI4Study8sum_funcE10Policy1000EN6thrust24THRUST_300001_SM_1000_NS6detail15normal_iteratorINSA_10device_ptrIS5_EEEEyS6_S5_N4cuda3std3__410__identityEEEvT0_PT3_T1_NS0_13GridEvenShareISN_EET2_T4_E12temp_storage+216];
	ld.shared.v2.b32 	{%r7444, %r7445}, [_ZZN3cub18CUB_300001_SM_10006detail6reduce18DeviceReduceKernelINS2_10policy_hubI4Study8sum_funcE10Policy1000EN6thrust24THRUST_300001_SM_1000_NS6detail15normal_iteratorINSA_10device_ptrIS5_EEEEyS6_S5_N4cuda3std3__410__identityEEEvT0_PT3_T1_NS0_13GridEvenShareISN_EET2_T4_E12temp_storage+224];
	ld.shared.v2.b32 	{%r7446, %r7447}, [_ZZN3cub18CUB_300001_SM_10006detail6reduce18DeviceReduceKernelINS2_10policy_hubI4Study8sum_funcE10Policy1000EN6thrust24THRUST_300001_SM_1000_NS6detail15normal_iteratorINSA_10device_ptrIS5_EEEEyS6_S5_N4cuda3std3__410__identityEEEvT0_PT3_T1_NS0_13GridEvenShareISN_EET2_T4_E12temp_storage+232];
	ld.shared.v2.b32 	{%r7448, %r7449}, [_ZZN3cub18CUB_300001_SM_10006detail6reduce18DeviceReduceKernelINS2_10policy_hubI4Study8sum_funcE10Policy1000EN6thrust24THRUST_300001_SM_1000_NS6detail15normal_iteratorINSA_10device_ptrIS5_EEEEyS6_S5_N4cuda3std3__410__identityEEEvT0_PT3_T1_NS0_13GridEvenShareISN_EET2_T4_E12temp_storage+240];
	ld.shared.v2.u8 	{%rs6515, %rs6516}, [_ZZN3cub18CUB_300001_SM_10006detail6reduce18DeviceReduceKernelINS2_10policy_hubI4Study8sum_funcE10Policy1000EN6thrust24THRUST_300001_SM_1000_NS6detail15normal_iteratorINSA_10device_ptrIS5_EEEEyS6_S5_N4cuda3std3__410__identityEEEvT0_PT3_T1_NS0_13GridEvenShareISN_EET2_T4_E12temp_storage+248];
	ld.shared.u32 	%r314, [_ZZN3cub18CUB_300001_SM_10006detail6reduce18DeviceReduceKernelINS2_10policy_hubI4Study8sum_funcE10Policy1000EN6thrust24THRUST_300001_SM_1000_NS6detail15normal_iteratorINSA_10device_ptrIS5_EEEEyS6_S5_N4cuda3std3__410__identityEEEvT0_PT3_T1_NS0_13GridEvenShareISN_EET2_T4_E12temp_storage+252];
	ld.shared.f64 	%fd95, [_ZZN3cub18CUB_300001_SM_10006detail6reduce18DeviceReduceKernelINS2_10policy_hubI4Study8sum_funcE10Policy1000EN6thrust24THRUST_300001_SM_1000_NS6detail15normal_iteratorINSA_10device_ptrIS5_EEEEyS6_S5_N4cuda3std3__410__identityEEEvT0_PT3_T1_NS0_13GridEvenShareISN_EET2_T4_E12temp_storage+256];
	add.u64 	%rd45, %SPL, 0;
	add.u64 	%rd46, %SPL, 64;
	and.b16  	%rs6517, %rs10520, 255;
	cvt.u32.u16 	%r7450, %rs10527;
	cvt.u32.u16 	%r7451, %rs10526;
	prmt.b32 	%r7452, %r7451, %r7450, 0x3340U;
	cvt.u32.u16 	%r7453, %rs10525;
	cvt.u32.u16 	%r7454, %rs10524;
	prmt.b32 	%r7455, %r7454, %r7453, 0x3340U;
	prmt.b32 	%r7456, %r7455, %r7452, 0x5410U;
	cvt.u32.u16 	%r7457, %rs10523;
	cvt.u32.u16 	%r7458, %rs10522;
	prmt.b32 	%r7459, %r7458, %r7457, 0x3340U;
	cvt.u32.u16 	%r7460, %rs10521;
	cvt.u32.u16 	%r7461, %rs10520;
	prmt.b32 	%r7462, %r7461, %r7460, 0x3340U;
	prmt.b32 	%r7463, %r7462, %r7459, 0x5410U;
	st.local.v2.b32 	[%rd45], {%r7463, %r7456};
	cvt.u32.u16 	%r7464, %rs10535;
	cvt.u32.u16 	%r7465, %rs10534;
	prmt.b32 	%r7466, %r7465, %r7464, 0x3340U;
	cvt.u32.u16 	%r7467, %rs10533;
	cvt.u32.u16 	%r7468, %rs10532;
	prmt.b32 	%r7469, %r7468, %r7467, 0x3340U;
	prmt.b32 	%r7470, %r7469, %r7466, 0x5410U;
	cvt.u32.u16 	%r7471, %rs10531;
	cvt.u32.u16 	%r7472, %rs10530;
	prmt.b32 	%r7473, %r7472, %r7471, 0x3340U;
	cvt.u32.u16 	%r7474, %rs10529;
	cvt.u32.u16 	%r7475, %rs10528;
	prmt.b32 	%r7476, %r7475, %r7474, 0x3340U;
	prmt.b32 	%r7477, %r7476, %r7473, 0x5410U;
	st.local.v2.b32 	[%rd45+8], {%r7477, %r7470};
	cvt.u32.u16 	%r7478, %rs10543;
	cvt.u32.u16 	%r7479, %rs10542;
	prmt.b32 	%r7480, %r7479, %r7478, 0x3340U;
	cvt.u32.u16 	%r7481, %rs10541;
	cvt.u32.u16 	%r7482, %rs10540;
	prmt.b32 	%r7483, %r7482, %r7481, 0x3340U;
	prmt.b32 	%r7484, %r7483, %r7480, 0x5410U;
	cvt.u32.u16 	%r7485, %rs10539;
	cvt.u32.u16 	%r7486, %rs10538;
	prmt.b32 	%r7487, %r7486, %r7485, 0x3340U;
	cvt.u32.u16 	%r7488, %rs10537;
	cvt.u32.u16 	%r7489, %rs10536;
	prmt.b32 	%r7490, %r7489, %r7488, 0x3340U;
	prmt.b32 	%r7491, %r7490, %r7487, 0x5410U;
	st.local.v2.b32 	[%rd45+16], {%r7491, %r7484};
	cvt.u32.u16 	%r7492, %rs10551;
	cvt.u32.u16 	%r7493, %rs10550;
	prmt.b32 	%r7494, %r7493, %r7492, 0x3340U;
	cvt.u32.u16 	%r7495, %rs10549;
	cvt.u32.u16 	%r7496, %rs10548;
	prmt.b32 	%r7497, %r7496, %r7495, 0x3340U;
	prmt.b32 	%r7498, %r7497, %r7494, 0x5410U;
	cvt.u32.u16 	%r7499, %rs10547;
	cvt.u32.u16 	%r7500, %rs10546;
	prmt.b32 	%r7501, %r7500, %r7499, 0x3340U;
	cvt.u32.u16 	%r7502, %rs10545;
	cvt.u32.u16 	%r7503, %rs10544;
	prmt.b32 	%r7504, %r7503, %r7502, 0x3340U;
	prmt.b32 	%r7505, %r7504, %r7501, 0x5410U;
	st.local.v2.b32 	[%rd45+24], {%r7505, %r7498};
	cvt.u32.u16 	%r7506, %rs10559;
	cvt.u32.u16 	%r7507, %rs10558;
	prmt.b32 	%r7508, %r7507, %r7506, 0x3340U;
	cvt.u32.u16 	%r7509, %rs10557;
	cvt.u32.u16 	%r7510, %rs10556;
	prmt.b32 	%r7511, %r7510, %r7509, 0x3340U;
	prmt.b32 	%r7512, %r7511, %r7508, 0x5410U;
	cvt.u32.u16 	%r7513, %rs10555;
	cvt.u32.u16 	%r7514, %rs10554;
	prmt.b32 	%r7515, %r7514, %r7513, 0x3340U;
	cvt.u32.u16 	%r7516, %rs10553;
	cvt.u32.u16 	%r7517, %rs10552;
	prmt.b32 	%r7518, %r7517, %r7516, 0x3340U;
	prmt.b32 	%r7519, %r7518, %r7515, 0x5410U;
	st.local.v2.b32 	[%rd45+32], {%r7519, %r7512};
	cvt.u32.u16 	%r7520, %rs10567;
	cvt.u32.u16 	%r7521, %rs10566;
	prmt.b32 	%r7522, %r7521, %r7520, 0x3340U;
	cvt.u32.u16 	%r7523, %rs10565;
	cvt.u32.u16 	%r7524, %rs10564;
	prmt.b32 	%r7525, %r7524, %r7523, 0x3340U;
	prmt.b32 	%r7526, %r7525, %r7522, 0x5410U;
	cvt.u32.u16 	%r7527, %rs10563;
	cvt.u32.u16 	%r7528, %rs10562;
	prmt.b32 	%r7529, %r7528, %r7527, 0x3340U;
	cvt.u32.u16 	%r7530, %rs10561;
	cvt.u32.u16 	%r7531, %rs10560;
	prmt.b32 	%r7532, %r7531, %r7530, 0x3340U;
	prmt.b32 	%r7533, %r7532, %r7529, 0x5410U;
	st.local.v2.b32 	[%rd45+40], {%r7533, %r7526};
	st.local.v2.u8 	[%rd45+48], {%rs10568, %rs10569};
	st.local.u32 	[%rd45+52], %r12262;
	st.local.f64 	[%rd45+56], %fd242;
	st.local.v2.b32 	[%rd46], {%r7437, %r7438};
	st.local.v2.b32 	[%rd46+8], {%r7440, %r7441};
	st.local.v2.b32 	[%rd46+16], {%r7442, %r7443};
	st.local.v2.b32 	[%rd46+24], {%r7444, %r7445};
	st.local.v2.b32 	[%rd46+32], {%r7446, %r7447};
	st.local.v2.b32 	[%rd46+40], {%r7448, %r7449};
	st.local.v2.u8 	[%rd46+48], {%rs6515, %rs6516};
	st.local.u32 	[%rd46+52], %r314;
	st.local.f64 	[%rd46+56], %fd95;
	setp.ne.s16 	%p1179, %rs6517, 0;
	mov.b32 	%r12196, 0;
	@%p1179 bra 	$L__BB9_1120;
$L__BB9_1116:
	and.b16  	%rs6567, %rs9151, 255;
	setp.eq.s16 	%p1229, %rs6567, 0;
	@%p1229 bra 	$L__BB9_1169;
	mov.b32 	%r12197, 0;
$L__BB9_1118:
	add.s32 	%r7584, %r12197, %r12196;
	cvt.u64.u32 	%rd272, %r7584;
	add.s64 	%rd273, %rd45, %rd272;
	st.local.u8 	[%rd273], %rs9151;
	add.s32 	%r317, %r12197, 1;
	cvt.u64.u32 	%rd274, %r12197;
	add.s64 	%rd275, %rd46, %rd274;
	ld.local.u8 	%rs9151, [%rd275+1];
	setp.ne.s16 	%p1230, %rs9151, 0;
	mov.u32 	%r12197, %r317;
	@%p1230 bra 	$L__BB9_1118;
	ld.local.u32 	%r12262, [%rd45+52];
	ld.local.f64 	%fd242, [%rd45+56];
	ld.local.v2.b32 	{%r7585, %r7586}, [%rd45];
	bfe.u32 	%r7587, %r7585, 0, 8;
	cvt.u16.u32 	%rs10520, %r7587;
	bfe.u32 	%r7588, %r7585, 8, 8;
	cvt.u16.u32 	%rs10521, %r7588;
	bfe.u32 	%r7589, %r7585, 16, 8;
	cvt.u16.u32 	%rs10522, %r7589;
	bfe.u32 	%r7590, %r7585, 24, 8;
	cvt.u16.u32 	%rs10523, %r7590;
	bfe.u32 	%r7591, %r7586, 0, 8;
	cvt.u16.u32 	%rs10524, %r7591;
	bfe.u32 	%r7592, %r7586, 8, 8;
	cvt.u16.u32 	%rs10525, %r7592;
	bfe.u32 	%r7593, %r7586, 16, 8;
	cvt.u16.u32 	%rs10526, %r7593;
	bfe.u32 	%r7594, %r7586, 24, 8;
	cvt.u16.u32 	%rs10527, %r7594;
	ld.local.v2.b32 	{%r7595, %r7596}, [%rd45+8];
	bfe.u32 	%r7597, %r7595, 0, 8;
	cvt.u16.u32 	%rs10528, %r7597;
	bfe.u32 	%r7598, %r7595, 8, 8;
	cvt.u16.u32 	%rs10529, %r7598;
	bfe.u32 	%r7599, %r7595, 16, 8;
	cvt.u16.u32 	%rs10530, %r7599;
	bfe.u32 	%r7600, %r7595, 24, 8;
	cvt.u16.u32 	%rs10531, %r7600;
	bfe.u32 	%r7601, %r7596, 0, 8;
	cvt.u16.u32 	%rs10532, %r7601;
	bfe.u32 	%r7602, %r7596, 8, 8;
	cvt.u16.u32 	%rs10533, %r7602;
	bfe.u32 	%r7603, %r7596, 16, 8;
	cvt.u16.u32 	%rs10534, %r7603;
	bfe.u32 	%r7604, %r7596, 24, 8;
	cvt.u16.u32 	%rs10535, %r7604;
	ld.local.v2.b32 	{%r7605, %r7606}, [%rd45+16];
	bfe.u32 	%r7607, %r7605, 0, 8;
	cvt.u16.u32 	%rs10536, %r7607;
	bfe.u32 	%r7608, %r7605, 8, 8;
	cvt.u16.u32 	%rs10537, %r7608;
	bfe.u32 	%r7609, %r7605, 16, 8;
	cvt.u16.u32 	%rs10538, %r7609;
	bfe.u32 	%r7610, %r7605, 24, 8;
	cvt.u16.u32 	%rs10539, %r7610;
	bfe.u32 	%r7611, %r7606, 0, 8;
	cvt.u16.u32 	%rs10540, %r7611;
	bfe.u32 	%r7612, %r7606, 8, 8;
	cvt.u16.u32 	%rs10541, %r7612;
	bfe.u32 	%r7613, %r7606, 16, 8;
	cvt.u16.u32 	%rs10542, %r7613;
	bfe.u32 	%r7614, %r7606, 24, 8;
	cvt.u16.u32 	%rs10543, %r7614;
	ld.local.v2.b32 	{%r7615, %r7616}, [%rd45+24];
	bfe.u32 	%r7617, %r7615, 0, 8;
	cvt.u16.u32 	%rs10544, %r7617;
	bfe.u32 	%r7618, %r7615, 8, 8;
	cvt.u16.u32 	%rs10545, %r7618;
	bfe.u32 	%r7619, %r7615, 16, 8;
	cvt.u16.u32 	%rs10546, %r7619;
	bfe.u32 	%r7620, %r7615, 24, 8;
	cvt.u16.u32 	%rs10547, %r7620;
	bfe.u32 	%r7621, %r7616, 0, 8;
	cvt.u16.u32 	%rs10548, %r7621;
	bfe.u32 	%r7622, %r7616, 8, 8;
	cvt.u16.u32 	%rs10549, %r7622;
	bfe.u32 	%r7623, %r7616, 16, 8;
	cvt.u16.u32 	%rs10550, %r7623;
	bfe.u32 	%r7624, %r7616, 24, 8;
	cvt.u16.u32 	%rs10551, %r7624;
	ld.local.v2.b32 	{%r7625, %r7626}, [%rd45+32];
	bfe.u32 	%r7627, %r7625, 0, 8;
	cvt.u16.u32 	%rs10552, %r7627;
	bfe.u32 	%r7628, %r7625, 8, 8;
	cvt.u16.u32 	%rs10553, %r7628;
	bfe.u32 	%r7629, %r7625, 16, 8;
	cvt.u16.u32 	%rs10554, %r7629;
	bfe.u32 	%r7630, %r7625, 24, 8;
	cvt.u16.u32 	%rs10555, %r7630;
	bfe.u32 	%r7631, %r7626, 0, 8;
	cvt.u16.u32 	%rs10556, %r7631;
	bfe.u32 	%r7632, %r7626, 8, 8;
	cvt.u16.u32 	%rs10557, %r7632;
	bfe.u32 	%r7633, %r7626, 16, 8;
	cvt.u16.u32 	%rs10558, %r7633;
	bfe.u32 	%r7634, %r7626, 24, 8;
	cvt.u16.u32 	%rs10559, %r7634;
	ld.local.v2.b32 	{%r7635, %r7636}, [%rd45+40];
	bfe.u32 	%r7637, %r7635, 0, 8;
	cvt.u16.u32 	%rs10560, %r7637;
	bfe.u32 	%r7638, %r7635, 8, 8;
	cvt.u16.u32 	%rs10561, %r7638;
	bfe.u32 	%r7639, %r7635, 16, 8;
	cvt.u16.u32 	%rs10562, %r7639;
	bfe.u32 	%r7640, %r7635, 24, 8;
	cvt.u16.u32 	%rs10563, %r7640;
	bfe.u32 	%r7641, %r7636, 0, 8;
	cvt.u16.u32 	%rs10564, %r7641;
	bfe.u32 	%r7642, %r7636, 8, 8;
	cvt.u16.u32 	%rs10565, %r7642;
	bfe.u32 	%r7643, %r7636, 16, 8;
	cvt.u16.u32 	%rs10566, %r7643;
	bfe.u32 	%r7644, %r7636, 24, 8;
	cvt.u16.u32 	%rs10567, %r7644;
	ld.local.v2.u8 	{%rs10568, %rs10569}, [%rd45+48];
	bra.uni 	$L__BB9_1169;
$L__BB9_1120:
	and.b16  	%rs6518, %rs10521, 255;
	setp.eq.s16 	%p1180, %rs6518, 0;
	mov.b32 	%r12196, 1;
	@%p1180 bra 	$L__BB9_1116;
	and.b16  	%rs6519, %rs10522, 255;
	setp.eq.s16 	%p1181, %rs6519, 0;
	mov.b32 	%r12196, 2;
	@%p1181 bra 	$L__BB9_1116;
	and.b16  	%rs6520, %rs10523, 255;
	setp.eq.s16 	%p1182, %rs6520, 0;
	mov.b32 	%r12196, 3;
	@%p1182 bra 	$L__BB9_1116;
	and.b16  	%rs6521, %rs10524, 255;
	setp.eq.s16 	%p1183, %rs6521, 0;
	mov.b32 	%r12196, 4;
	@%p1183 bra 	$L__BB9_1116;
	and.b16  	%rs6522, %rs10525, 255;
	setp.eq.s16 	%p1184, %rs6522, 0;
	mov.b32 	%r12196, 5;
	@%p1184 bra 	$L__BB9_1116;
	and.b16  	%rs6523, %rs10526, 255;
	setp.eq.s16 	%p1185, %rs6523, 0;
	mov.b32 	%r12196, 6;
	@%p1185 bra 	$L__BB9_1116;
	and.b16  	%rs6524, %rs10527, 255;
	setp.eq.s16 	%p1186, %rs6524, 0;
	mov.b32 	%r12196, 7;
	@%p1186 bra 	$L__BB9_1116;
	and.b16  	%rs6525, %rs10528, 255;
	setp.eq.s16 	%p1187, %rs6525, 0;
	mov.b32 	%r12196, 8;
	@%p1187 bra 	$L__BB9_1116;
	and.b16  	%rs6526, %rs10529, 255;
	setp.eq.s16 	%p1188, %rs6526, 0;
	mov.b32 	%r12196, 9;
	@%p1188 bra 	$L__BB9_1116;
	and.b16  	%rs6527, %rs10530, 255;
	setp.eq.s16 	%p1189, %rs6527, 0;
	mov.b32 	%r12196, 10;
	@%p1189 bra 	$L__BB9_1116;
	and.b16  	%rs6528, %rs10531, 255;
	setp.eq.s16 	%p1190, %rs6528, 0;
	mov.b32 	%r12196, 11;
	@%p1190 bra 	$L__BB9_1116;
	and.b16  	%rs6529, %rs10532, 255;
	setp.eq.s16 	%p1191, %rs6529, 0;
	mov.b32 	%r12196, 12;
	@%p1191 bra 	$L__BB9_1116;
	and.b16  	%rs6530, %rs10533, 255;
	setp.eq.s16 	%p1192, %rs6530, 0;
	mov.b32 	%r12196, 13;
	@%p1192 bra 	$L__BB9_1116;
	and.b16  	%rs6531, %rs10534, 255;
	setp.eq.s16 	%p1193, %rs6531, 0;
	mov.b32 	%r12196, 14;
	@%p1193 bra 	$L__BB9_1116;
	and.b16  	%rs6532, %rs10535, 255;
	setp.eq.s16 	%p1194, %rs6532, 0;
	mov.b32 	%r12196, 15;
	@%p1194 bra 	$L__BB9_1116;
	and.b16  	%rs6533, %rs10536, 255;
	setp.eq.s16 	%p1195, %rs6533, 0;
	mov.b32 	%r12196, 16;
	@%p1195 bra 	$L__BB9_1116;
	and.b16  	%rs6534, %rs10537, 255;
	setp.eq.s16 	%p1196, %rs6534, 0;
	mov.b32 	%r12196, 17;
	@%p1196 bra 	$L__BB9_1116;
	and.b16  	%rs6535, %rs10538, 255;
	setp.eq.s16 	%p1197, %rs6535, 0;
	mov.b32 	%r12196, 18;
	@%p1197 bra 	$L__BB9_1116;
	and.b16  	%rs6536, %rs10539, 255;
	setp.eq.s16 	%p1198, %rs6536, 0;
	mov.b32 	%r12196, 19;
	@%p1198 bra 	$L__BB9_1116;
	and.b16  	%rs6537, %rs10540, 255;
	setp.eq.s16 	%p1199, %rs6537, 0;
	mov.b32 	%r12196, 20;
	@%p1199 bra 	$L__BB9_1116;
	and.b16  	%rs6538, %rs10541, 255;
	setp.eq.s16 	%p1200, %rs6538, 0;
	mov.b32 	%r12196, 21;
	@%p1200 bra 	$L__BB9_1116;
	and.b16  	%rs6539, %rs10542, 255;
	setp.eq.s16 	%p1201, %rs6539, 0;
	mov.b32 	%r12196, 22;
	@%p1201 bra 	$L__BB9_1116;
	and.b16  	%rs6540, %rs10543, 255;
	setp.eq.s16 	%p1202, %rs6540, 0;
	mov.b32 	%r12196, 23;
	@%p1202 bra 	$L__BB9_1116;
	and.b16  	%rs6541, %rs10544, 255;
	setp.eq.s16 	%p1203, %rs6541, 0;
	mov.b32 	%r12196, 24;
	@%p1203 bra 	$L__BB9_1116;
	and.b16  	%rs6542, %rs10545, 255;
	setp.eq.s16 	%p1204, %rs6542, 0;
	mov.b32 	%r12196, 25;
	@%p1204 bra 	$L__BB9_1116;
	and.b16  	%rs6543, %rs10546, 255;
	setp.eq.s16 	%p1205, %rs6543, 0;
	mov.b32 	%r12196, 26;
	@%p1205 bra 	$L__BB9_1116;
	and.b16  	%rs6544, %rs10547, 255;
	setp.eq.s16 	%p1206, %rs6544, 0;
	mov.b32 	%r12196, 27;
	@%p1206 bra 	$L__BB9_1116;
	and.b16  	%rs6545, %rs10548, 255;
	setp.eq.s16 	%p1207, %rs6545, 0;
	mov.b32 	%r12196, 28;
	@%p1207 bra 	$L__BB9_1116;
	and.b16  	%rs6546, %rs10549, 255;
	setp.eq.s16 	%p1208, %rs6546, 0;
	mov.b32 	%r12196, 29;
	@%p1208 bra 	$L__BB9_1116;
	and.b16  	%rs6547, %rs10550, 255;
	setp.eq.s16 	%p1209, %rs6547, 0;
	mov.b32 	%r12196, 30;
	@%p1209 bra 	$L__BB9_1116;
	and.b16  	%rs6548, %rs10551, 255;
	setp.eq.s16 	%p1210, %rs6548, 0;
	mov.b32 	%r12196, 31;
	@%p1210 bra 	$L__BB9_1116;
	and.b16  	%rs6549, %rs10552, 255;
	setp.eq.s16 	%p1211, %rs6549, 0;
	mov.b32 	%r12196, 32;
	@%p1211 bra 	$L__BB9_1116;
	and.b16  	%rs6550, %rs10553, 255;
	setp.eq.s16 	%p1212, %rs6550, 0;
	mov.b32 	%r12196, 33;
	@%p1212 bra 	$L__BB9_1116;
	and.b16  	%rs6551, %rs10554, 255;
	setp.eq.s16 	%p1213, %rs6551, 0;
	mov.b32 	%r12196, 34;
	@%p1213 bra 	$L__BB9_1116;
	and.b16  	%rs6552, %rs10555, 255;
	setp.eq.s16 	%p1214, %rs6552, 0;
	mov.b32 	%r12196, 35;
	@%p1214 bra 	$L__BB9_1116;
	and.b16  	%rs6553, %rs10556, 255;
	setp.eq.s16 	%p1215, %rs6553, 0;
	mov.b32 	%r12196, 36;
	@%p1215 bra 	$L__BB9_1116;
	and.b16  	%rs6554, %rs10557, 255;
	setp.eq.s16 	%p1216, %rs6554, 0;
	mov.b32 	%r12196, 37;
	@%p1216 bra 	$L__BB9_1116;
	and.b16  	%rs6555, %rs10558, 255;
	setp.eq.s16 	%p1217, %rs6555, 0;
	mov.b32 	%r12196, 38;
	@%p1217 bra 	$L__BB9_1116;
	and.b16  	%rs6556, %rs10559, 255;
	setp.eq.s16 	%p1218, %rs6556, 0;
	mov.b32 	%r12196, 39;
	@%p1218 bra 	$L__BB9_1116;
	and.b16  	%rs6557, %rs10560, 255;
	setp.eq.s16 	%p1219, %rs6557, 0;
	mov.b32 	%r12196, 40;
	@%p1219 bra 	$L__BB9_1116;
	and.b16  	%rs6558, %rs10561, 255;
	setp.eq.s16 	%p1220, %rs6558, 0;
	mov.b32 	%r12196, 41;
	@%p1220 bra 	$L__BB9_1116;
	and.b16  	%rs6559, %rs10562, 255;
	setp.eq.s16 	%p1221, %rs6559, 0;
	mov.b32 	%r12196, 42;
	@%p1221 bra 	$L__BB9_1116;
	and.b16  	%rs6560, %rs10563, 255;
	setp.eq.s16 	%p1222, %rs6560, 0;
	mov.b32 	%r12196, 43;
	@%p1222 bra 	$L__BB9_1116;
	and.b16  	%rs6561, %rs10564, 255;
	setp.eq.s16 	%p1223, %rs6561, 0;
	mov.b32 	%r12196, 44;
	@%p1223 bra 	$L__BB9_1116;
	and.b16  	%rs6562, %rs10565, 255;
	setp.eq.s16 	%p1224, %rs6562, 0;
	mov.b32 	%r12196, 45;
	@%p1224 bra 	$L__BB9_1116;
	and.b16  	%rs6563, %rs10566, 255;
	setp.eq.s16 	%p1225, %rs6563, 0;
	mov.b32 	%r12196, 46;
	@%p1225 bra 	$L__BB9_1116;
	and.b16  	%rs6564, %rs10567, 255;
	setp.eq.s16 	%p1226, %rs6564, 0;
	mov.b32 	%r12196, 47;
	@%p1226 bra 	$L__BB9_1116;
	and.b16  	%rs6565, %rs10568, 255;
	setp.eq.s16 	%p1227, %rs6565, 0;
	mov.b32 	%r12196, 48;
	@%p1227 bra 	$L__BB9_1116;
	and.b16  	%rs6566, %rs10569, 255;
	setp.eq.s16 	%p1228, %rs6566, 0;
	mov.b32 	%r12196, 49;
	@%p1228 bra 	$L__BB9_1116;
$L__BB9_1169:
	add.s32 	%r12262, %r12262, %r314;
	add.f64 	%fd242, %fd95, %fd242;
	setp.lt.u32 	%p1231, %r299, 129;
	@%p1231 bra 	$L__BB9_2167;
	ld.shared.v2.b32 	{%r7646, %r7647}, [_ZZN3cub18CUB_300001_SM_10006detail6reduce18DeviceReduceKernelINS2_10policy_hubI4Study8sum_funcE10Policy1000EN6thrust24THRUST_300001_SM_1000_NS6detail15normal_iteratorINSA_10device_ptrIS5_EEEEyS6_S5_N4cuda3std3__410__identityEEEvT0_PT3_T1_NS0_13GridEvenShareISN_EET2_T4_E12temp_storage+264];
	bfe.u32 	%r7648, %r7646, 0, 8;
	cvt.u16.u32 	%rs9202, %r7648;
	ld.shared.v2.b32 	{%r7649, %r7650}, [_ZZN3cub18CUB_300001_SM_10006detail6reduce18DeviceReduceKernelINS2_10policy_hubI4Study8sum_funcE10Policy1000EN6thrust24THRUST_300001_SM_1000_NS6detail15normal_iteratorINSA_10device_ptrIS5_EEEEyS6_S5_N4cuda3std3__410__identityEEEvT0_PT3_T1_NS0_13GridEvenShareISN_EET2_T4_E12temp_storage+272];
	ld.shared.v2.b32 	{%r7651, %r7652}, [_ZZN3cub18CUB_300001_SM_10006detail6reduce18DeviceReduceKernelINS2_10policy_hubI4Study8sum_funcE10Policy1000EN6thrust24THRUST_300001_SM_1000_NS6detail15normal_iteratorINSA_10device_ptrIS5_EEEEyS6_S5_N4cuda3std3__410__identityEEEvT0_PT3_T1_NS0_13GridEvenShareISN_EET2_T4_E12temp_storage+280];
	ld.shared.v2.b32 	{%r7653, %r7654}, [_ZZN3cub18CUB_300001_SM_10006detail6reduce18DeviceReduceKernelINS2_10policy_hubI4Study8sum_funcE10Policy1000EN6thrust24THRUST_300001_SM_1000_NS6detail15normal_iteratorINSA_10device_ptrIS5_EEEEyS6_S5_N4cuda3std3__410__identityEEEvT0_PT3_T1_NS0_13GridEvenShareISN_EET2_T4_E12temp_storage+288];
	ld.shared.v2.b32 	{%r7655, %r7656}, [_ZZN3cub18CUB_300001_SM_10006detail6reduce18DeviceReduceKernelINS2_10policy_hubI4Study8sum_funcE10Policy1000EN6thrust24THRUST_300001_SM_1000_NS6detail15normal_iteratorINSA_10device_ptrIS5_EEEEyS6_S5_N4cuda3std3__410__identityEEEvT0_PT3_T1_NS0_13GridEvenShareISN_EET2_T4_E12temp_storage+296];
	ld.shared.v2.b32 	{%r7657, %r7658}, [_ZZN3cub18CUB_300001_SM_10006detail6reduce18DeviceReduceKernelINS2_10policy_hubI4Study8sum_funcE10Policy1000EN6thrust24THRUST_300001_SM_1000_NS6detail15normal_iteratorINSA_10device_ptrIS5_EEEEyS6_S5_N4cuda3std3__410__identityEEEvT0_PT3_T1_NS0_13GridEvenShareISN_EET2_T4_E12temp_storage+304];
	ld.shared.v2.u8 	{%rs6568, %rs6569}, [_ZZN3cub18CUB_300001_SM_10006detail6reduce18DeviceReduceKernelINS2_10policy_hubI4Study8sum_funcE10Policy1000EN6thrust24THRUST_300001_SM_1000_NS6detail15normal_iteratorINSA_10device_ptrIS5_EEEEyS6_S5_N4cuda3std3__410__identityEEEvT0_PT3_T1_NS0_13GridEvenShareISN_EET2_T4_E12temp_storage+312];
	ld.shared.u32 	%r321, [_ZZN3cub18CUB_300001_SM_10006detail6reduce18DeviceReduceKernelINS2_10policy_hubI4Study8sum_funcE10Policy1000EN6thrust24THRUST_300001_SM_1000_NS6detail15normal_iteratorINSA_10device_ptrIS5_EEEEyS6_S5_N4cuda3std3__410__identityEEEvT0_PT3_T1_NS0_13GridEvenShareISN_EET2_T4_E12temp_storage+316];
	ld.shared.f64 	%fd99, [_ZZN3cub18CUB_300001_SM_10006detail6reduce18DeviceReduceKernelINS2_10policy_hubI4Study8sum_funcE10Policy1000EN6thrust24THRUST_300001_SM_1000_NS6detail15normal_iteratorINSA_10device_ptrIS5_EEEEyS6_S5_N4cuda3std3__410__identityEEEvT0_PT3_T1_NS0_13GridEvenShareISN_EET2_T4_E12temp_storage+320];
	add.u64 	%rd47, %SPL, 0;
	add.u64 	%rd48, %SPL, 64;
	and.b16  	%rs6570, %rs10520, 255;
	cvt.u32.u16 	%r7659, %rs10527;
	cvt.u32.u16 	%r7660, %rs10526;
	prmt.b32 	%r7661, %r7660, %r7659, 0x3340U;
	cvt.u32.u16 	%r7662, %rs10525;
	cvt.u32.u16 	%r7663, %rs10524;
	prmt.b32 	%r7664, %r7663, %r7662, 0x3340U;
	prmt.b32 	%r7665, %r7664, %r7661, 0x5410U;
	cvt.u32.u16 	%r7666, %rs10523;
	cvt.u32.u16 	%r7667, %rs10522;
	prmt.b32 	%r7668, %r7667, %r7666, 0x3340U;
	cvt.u32.u16 	%r7669, %rs10521;
	cvt.u32.u16 	%r7670, %rs10520;
	prmt.b32 	%r7671, %r7670, %r7669, 0x3340U;
	prmt.b32 	%r7672, %r7671, %r7668, 0x5410U;
	st.local.v2.b32 	[%rd47], {%r7672, %r7665};
	cvt.u32.u16 	%r7673, %rs10535;
	cvt.u32.u16 	%r7674, %rs10534;
	prmt.b32 	%r7675, %r7674, %r7673, 0x3340U;
	cvt.u32.u16 	%r7676, %rs10533;
	cvt.u32.u16 	%r7677, %rs10532;
	prmt.b32 	%r7678, %r7677, %r7676, 0x3340U;
	prmt.b32 	%r7679, %r7678, %r7675, 0x5410U;
	cvt.u32.u16 	%r7680, %rs10531;
	cvt.u32.u16 	%r7681, %rs10530;
	prmt.b32 	%r7682, %r7681, %r7680, 0x3340U;
	cvt.u32.u16 	%r7683, %rs10529;
	cvt.u32.u16 	%r7684, %rs10528;
	prmt.b32 	%r7685, %r7684, %r7683, 0x3340U;
	prmt.b32 	%r7686, %r7685, %r7682, 0x5410U;
	st.local.v2.b32 	[%rd47+8], {%r7686, %r7679};
	cvt.u32.u16 	%r7687, %rs10543;
	cvt.u32.u16 	%r7688, %rs10542;
	prmt.b32 	%r7689, %r7688, %r7687, 0x3340U;
	cvt.u32.u16 	%r7690, %rs10541;
	cvt.u32.u16 	%r7691, %rs10540;
	prmt.b32 	%r7692, %r7691, %r7690, 0x3340U;
	prmt.b32 	%r7693, %r7692, %r7689, 0x5410U;
	cvt.u32.u16 	%r7694, %rs10539;
	cvt.u32.u16 	%r7695, %rs10538;
	prmt.b32 	%r7696, %r7695, %r7694, 0x3340U;
	cvt.u32.u16 	%r7697, %rs10537;
	cvt.u32.u16 	%r7698, %rs10536;
	prmt.b32 	%r7699, %r7698, %r7697, 0x3340U;
	prmt.b32 	%r7700, %r7699, %r7696, 0x5410U;
	st.local.v2.b32 	[%rd47+16], {%r7700, %r7693};
	cvt.u32.u16 	%r7701, %rs10551;
	cvt.u32.u16 	%r7702, %rs10550;
	prmt.b32 	%r7703, %r7702, %r7701, 0x3340U;
	cvt.u32.u16 	%r7704, %rs10549;
	cvt.u32.u16 	%r7705, %rs10548;
	prmt.b32 	%r7706, %r7705, %r7704, 0x3340U;
	prmt.b32 	%r7707, %r7706, %r7703, 0x5410U;
	cvt.u32.u16 	%r7708, %rs10547;
	cvt.u32.u16 	%r7709, %rs10546;
	prmt.b32 	%r7710, %r7709, %r7708, 0x3340U;
	cvt.u32.u16 	%r7711, %rs10545;
	cvt.u32.u16 	%r7712, %rs10544;
	prmt.b32 	%r7713, %r7712, %r7711, 0x3340U;
	prmt.b32 	%r7714, %r7713, %r7710, 0x5410U;
	st.local.v2.b32 	[%rd47+24], {%r7714, %r7707};
	cvt.u32.u16 	%r7715, %rs10559;
	cvt.u32.u16 	%r7716, %rs10558;
	prmt.b32 	%r7717, %r7716, %r7715, 0x3340U;
	cvt.u32.u16 	%r7718, %rs10557;
	cvt.u32.u16 	%r7719, %rs10556;
	prmt.b32 	%r7720, %r7719, %r7718, 0x3340U;
	prmt.b32 	%r7721, %r7720, %r7717, 0x5410U;
	cvt.u32.u16 	%r7722, %rs10555;
	cvt.u32.u16 	%r7723, %rs10554;
	prmt.b32 	%r7724, %r7723, %r7722, 0x3340U;
	cvt.u32.u16 	%r7725, %rs10553;
	cvt.u32.u16 	%r7726, %rs10552;
	prmt.b32 	%r7727, %r7726, %r7725, 0x3340U;
	prmt.b32 	%r7728, %r7727, %r7724, 0x5410U;
	st.local.v2.b32 	[%rd47+32], {%r7728, %r7721};
	cvt.u32.u16 	%r7729, %rs10567;
	cvt.u32.u16 	%r7730, %rs10566;
	prmt.b32 	%r7731, %r7730, %r7729, 0x3340U;
	cvt.u32.u16 	%r7732, %rs10565;
	cvt.u32.u16 	%r7733, %rs10564;
	prmt.b32 	%r7734, %r7733, %r7732, 0x3340U;
	prmt.b32 	%r7735, %r7734, %r7731, 0x5410U;
	cvt.u32.u16 	%r7736, %rs10563;
	cvt.u32.u16 	%r7737, %rs10562;
	prmt.b32 	%r7738, %r7737, %r7736, 0x3340U;
	cvt.u32.u16 	%r7739, %rs10561;
	cvt.u32.u16 	%r7740, %rs10560;
	prmt.b32 	%r7741, %r7740, %r7739, 0x3340U;
	prmt.b32 	%r7742, %r7741, %r7738, 0x5410U;
	st.local.v2.b32 	[%rd47+40], {%r7742, %r7735};
	st.local.v2.u8 	[%rd47+48], {%rs10568, %rs10569};
	st.local.u32 	[%rd47+52], %r12262;
	st.local.f64 	[%rd47+56], %fd242;
	st.local.v2.b32 	[%rd48], {%r7646, %r7647};
	st.local.v2.b32 	[%rd48+8], {%r7649, %r7650};
	st.local.v2.b32 	[%rd48+16], {%r7651, %r7652};
	st.local.v2.b32 	[%rd48+24], {%r7653, %r7654};
	st.local.v2.b32 	[%rd48+32], {%r7655, %r7656};
	st.local.v2.b32 	[%rd48+40], {%r7657, %r7658};
	st.local.v2.u8 	[%rd48+48], {%rs6568, %rs6569};
	st.local.u32 	[%rd48+52], %r321;
	st.local.f64 	[%rd48+56], %fd99;
	setp.ne.s16 	%p1232, %rs6570, 0;
	mov.b32 	%r12199, 0;
	@%p1232 bra 	$L__BB9_1175;
$L__BB9_1171:
	and.b16  	%rs6620, %rs9202, 255;
	setp.eq.s16 	%p1282, %rs6620, 0;
	@%p1282 bra 	$L__BB9_1224;
	mov.b32 	%r12200, 0;
$L__BB9_1173:
	add.s32 	%r7793, %r12200, %r12199;
	cvt.u64.u32 	%rd278, %r7793;
	add.s64 	%rd279, %rd47, %rd278;
	st.local.u8 	[%rd279], %rs9202;
	add.s32 	%r324, %r12200, 1;
	cvt.u64.u32 	%rd280, %r12200;
	add.s64 	%rd281, %rd48, %rd280;
	ld.local.u8 	%rs9202, [%rd281+1];
	setp.ne.s16 	%p1283, %rs9202, 0;
	mov.u32 	%r12200, %r324;
	@%p1283 bra 	$L__BB9_1173;
	ld.local.u32 	%r12262, [%rd47+52];
	ld.local.f64 	%fd242, [%rd47+56];
	ld.local.v2.b32 	{%r7794, %r7795}, [%rd47];
	bfe.u32 	%r7796, %r7794, 0, 8;
	cvt.u16.u32 	%rs10520, %r7796;
	bfe.u32 	%r7797, %r7794, 8, 8;
	cvt.u16.u32 	%rs10521, %r7797;
	bfe.u32 	%r7798, %r7794, 16, 8;
	cvt.u16.u32 	%rs10522, %r7798;
	bfe.u32 	%r7799, %r7794, 24, 8;
	cvt.u16.u32 	%rs10523, %r7799;
	bfe.u32 	%r7800, %r7795, 0, 8;
	cvt.u16.u32 	%rs10524, %r7800;
	bfe.u32 	%r7801, %r7795, 8, 8;
	cvt.u16.u32 	%rs10525, %r7801;
	bfe.u32 	%r7802, %r7795, 16, 8;
	cvt.u16.u32 	%rs10526, %r7802;
	bfe.u32 	%r7803, %r7795, 24, 8;
	cvt.u16.u32 	%rs10527, %r7803;
	ld.local.v2.b32 	{%r7804, %r7805}, [%rd47+8];
	bfe.u32 	%r7806, %r7804, 0, 8;
	cvt.u16.u32 	%rs10528, %r7806;
	bfe.u32 	%r7807, %r7804, 8, 8;
	cvt.u16.u32 	%rs10529, %r7807;
	bfe.u32 	%r7808, %r7804, 16, 8;
	cvt.u16.u32 	%rs10530, %r7808;
	bfe.u32 	%r7809, %r7804, 24, 8;
	cvt.u16.u32 	%rs10531, %r7809;
	bfe.u32 	%r7810, %r7805, 0, 8;
	cvt.u16.u32 	%rs10532, %r7810;
	bfe.u32 	%r7811, %r7805, 8, 8;
	cvt.u16.u32 	%rs10533, %r7811;
	bfe.u32 	%r7812, %r7805, 16, 8;
	cvt.u16.u32 	%rs10534, %r7812;
	bfe.u32 	%r7813, %r7805, 24, 8;
	cvt.u16.u32 	%rs10535, %r7813;
	ld.local.v2.b32 	{%r7814, %r7815}, [%rd47+16];
	bfe.u32 	%r7816, %r7814, 0, 8;
	cvt.u16.u32 	%rs10536, %r7816;
	bfe.u32 	%r7817, %r7814, 8, 8;
	cvt.u16.u32 	%rs10537, %r7817;
	bfe.u32 	%r7818, %r7814, 16, 8;
	cvt.u16.u32 	%rs10538, %r7818;
	bfe.u32 	%r7819, %r7814, 24, 8;
	cvt.u16.u32 	%rs10539, %r7819;
	bfe.u32 	%r7820, %r7815, 0, 8;
	cvt.u16.u32 	%rs10540, %r7820;
	bfe.u32 	%r7821, %r7815, 8, 8;
	cvt.u16.u32 	%rs10541, %r7821;
	bfe.u32 	%r7822, %r7815, 16, 8;
	cvt.u16.u32 	%rs10542, %r7822;
	bfe.u32 	%r7823, %r7815, 24, 8;
	cvt.u16.u32 	%rs10543, %r7823;
	ld.local.v2.b32 	{%r7824, %r7825}, [%rd47+24];
	bfe.u32 	%r7826, %r7824, 0, 8;
	cvt.u16.u32 	%rs10544, %r7826;
	bfe.u32 	%r7827, %r7824, 8, 8;
	cvt.u16.u32 	%rs10545, %r7827;
	bfe.u32 	%r7828, %r7824, 16, 8;
	cvt.u16.u32 	%rs10546, %r7828;
	bfe.u32 	%r7829, %r7824, 24, 8;
	cvt.u16.u32 	%rs10547, %r7829;
	bfe.u32 	%r7830, %r7825, 0, 8;
	cvt.u16.u32 	%rs10548, %r7830;
	bfe.u32 	%r7831, %r7825, 8, 8;
	cvt.u16.u32 	%rs10549, %r7831;
	bfe.u32 	%r7832, %r7825, 16, 8;
	cvt.u16.u32 	%rs10550, %r7832;
	bfe.u32 	%r7833, %r7825, 24, 8;
	cvt.u16.u32 	%rs10551, %r7833;
	ld.local.v2.b32 	{%r7834, %r7835}, [%rd47+32];
	bfe.u32 	%r7836, %r7834, 0, 8;
	cvt.u16.u32 	%rs10552, %r7836;
	bfe.u32 	%r7837, %r7834, 8, 8;
	cvt.u16.u32 	%rs10553, %r7837;
	bfe.u32 	%r7838, %r7834, 16, 8;
	cvt.u16.u32 	%rs10554, %r7838;
	bfe.u32 	%r7839, %r7834, 24, 8;
	cvt.u16.u32 	%rs10555, %r7839;
	bfe.u32 	%r7840, %r7835, 0, 8;
	cvt.u16.u32 	%rs10556, %r7840;
	bfe.u32 	%r7841, %r7835, 8, 8;
	cvt.u16.u32 	%rs10557, %r7841;
	bfe.u32 	%r7842, %r7835, 16, 8;
	cvt.u16.u32 	%rs10558, %r7842;
	bfe.u32 	%r7843, %r7835, 24, 8;
	cvt.u16.u32 	%rs10559, %r7843;
	ld.local.v2.b32 	{%r7844, %r7845}, [%rd47+40];
	bfe.u32 	%r7846, %r7844, 0, 8;
	cvt.u16.u32 	%rs10560, %r7846;
	bfe.u32 	%r7847, %r7844, 8, 8;
	cvt.u16.u32 	%rs10561, %r7847;
	bfe.u32 	%r7848, %r7844, 16, 8;
	cvt.u16.u32 	%rs10562, %r7848;
	bfe.u32 	%r7849, %r7844, 24, 8;
	cvt.u16.u32 	%rs10563, %r7849;
	bfe.u32 	%r7850, %r7845, 0, 8;
	cvt.u16.u32 	%rs10564, %r7850;
	bfe.u32 	%r7851, %r7845, 8, 8;
	cvt.u16.u32 	%rs10565, %r7851;
	bfe.u32 	%r7852, %r7845, 16, 8;
	cvt.u16.u32 	%rs10566, %r7852;
	bfe.u32 	%r7853, %r7845, 24, 8;
	cvt.u16.u32 	%rs10567, %r7853;
	ld.local.v2.u8 	{%rs10568, %rs10569}, [%rd47+48];
	bra.uni 	$L__BB9_1224;
$L__BB9_1175:
	and.b16  	%rs6571, %rs10521, 255;
	setp.eq.s16 	%p1233, %rs6571, 0;
	mov.b32 	%r12199, 1;
	@%p1233 bra 	$L__BB9_1171;
	and.b16  	%rs6572, %rs10522, 255;
	setp.eq.s16 	%p1234, %rs6572, 0;
	mov.b32 	%r12199, 2;
	@%p1234 bra 	$L__BB9_1171;
	and.b16  	%rs6573, %rs10523, 255;
	setp.eq.s16 	%p1235, %rs6573, 0;
	mov.b32 	%r12199, 3;
	@%p1235 bra 	$L__BB9_1171;
	and.b16  	%rs6574, %rs10524, 255;
	setp.eq.s16 	%p1236, %rs6574, 0;
	mov.b32 	%r12199, 4;
	@%p1236 bra 	$L__BB9_1171;
	and.b16  	%rs6575, %rs10525, 255;
	setp.eq.s16 	%p1237, %rs6575, 0;
	mov.b32 	%r12199, 5;
	@%p1237 bra 	$L__BB9_1171;
	and.b16  	%rs6576, %rs10526, 255;
	setp.eq.s16 	%p1238, %rs6576, 0;
	mov.b32 	%r12199, 6;
	@%p1238 bra 	$L__BB9_1171;
	and.b16  	%rs6577, %rs10527, 255;
	setp.eq.s16 	%p1239, %rs6577, 0;
	mov.b32 	%r12199, 7;
	@%p1239 bra 	$L__BB9_1171;
	and.b16  	%rs6578, %rs10528, 255;
	setp.eq.s16 	%p1240, %rs6578, 0;
	mov.b32 	%r12199, 8;
	@%p1240 bra 	$L__BB9_1171;
	and.b16  	%rs6579, %rs10529, 255;
	setp.eq.s16 	%p1241, %rs6579, 0;
	mov.b32 	%r12199, 9;
	@%p1241 bra 	$L__BB9_1171;
	and.b16  	%rs6580, %rs10530, 255;
	setp.eq.s16 	%p1242, %rs6580, 0;
	mov.b32 	%r12199, 10;
	@%p1242 bra 	$L__BB9_1171;
	and.b16  	%rs6581, %rs10531, 255;
	setp.eq.s16 	%p1243, %rs6581, 0;
	mov.b32 	%r12199, 11;
	@%p1243 bra 	$L__BB9_1171;
	and.b16  	%rs6582, %rs10532, 255;
	setp.eq.s16 	%p1244, %rs6582, 0;
	mov.b32 	%r12199, 12;
	@%p1244 bra 	$L__BB9_1171;
	and.b16  	%rs6583, %rs10533, 255;
	setp.eq.s16 	%p1245, %rs6583, 0;
	mov.b32 	%r12199, 13;
	@%p1245 bra 	$L__BB9_1171;
	and.b16  	%rs6584, %rs10534, 255;
	setp.eq.s16 	%p1246, %rs6584, 0;
	mov.b32 	%r12199, 14;
	@%p1246 bra 	$L__BB9_1171;
	and.b16  	%rs6585, %rs10535, 255;
	setp.eq.s16 	%p1247, %rs6585, 0;
	mov.b32 	%r12199, 15;
	@%p1247 bra 	$L__BB9_1171;
	and.b16  	%rs6586, %rs10536, 255;
	setp.eq.s16 	%p1248, %rs6586, 0;
	mov.b32 	%r12199, 16;
	@%p1248 bra 	$L__BB9_1171;
	and.b16  	%rs6587, %rs10537, 255;
	setp.eq.s16 	%p1249, %rs6587, 0;
	mov.b32 	%r12199, 17;
	@%p1249 bra 	$L__BB9_1171;
	and.b16  	%rs6588, %rs10538, 255;
	setp.eq.s16 	%p1250, %rs6588, 0;
	mov.b32 	%r12199, 18;
	@%p1250 bra 	$L__BB9_1171;
	and.b16  	%rs6589, %rs10539, 255;
	setp.eq.s16 	%p1251, %rs6589, 0;
	mov.b32 	%r12199, 19;
	@%p1251 bra 	$L__BB9_1171;
	and.b16  	%rs6590, %rs10540, 255;
	setp.eq.s16 	%p1252, %rs6590, 0;
	mov.b32 	%r12199, 20;
	@%p1252 bra 	$L__BB9_1171;
	and.b16  	%rs6591, %rs10541, 255;
	setp.eq.s16 	%p1253, %rs6591, 0;
	mov.b32 	%r12199, 21;
	@%p1253 bra 	$L__BB9_1171;
	and.b16  	%rs6592, %rs10542, 255;
	setp.eq.s16 	%p1254, %rs6592, 0;
	mov.b32 	%r12199, 22;
	@%p1254 bra 	$L__BB9_1171;
	and.b16  	%rs6593, %rs10543, 255;
	setp.eq.s16 	%p1255, %rs6593, 0;
	mov.b32 	%r12199, 23;
	@%p1255 bra 	$L__BB9_1171;
	and.b16  	%rs6594, %rs10544, 255;
	setp.eq.s16 	%p1256, %rs6594, 0;
	mov.b32 	%r12199, 24;
	@%p1256 bra 	$L__BB9_1171;
	and.b16  	%rs6595, %rs10545, 255;
	setp.eq.s16 	%p1257, %rs6595, 0;
	mov.b32 	%r12199, 25;
	@%p1257 bra 	$L__BB9_1171;
	and.b16  	%rs6596, %rs10546, 255;
	setp.eq.s16 	%p1258, %rs6596, 0;
	mov.b32 	%r12199, 26;
	@%p1258 bra 	$L__BB9_1171;
	and.b16  	%rs6597, %rs10547, 255;
	setp.eq.s16 	%p1259, %rs6597, 0;
	mov.b32 	%r12199, 27;
	@%p1259 bra 	$L__BB9_1171;
	and.b16  	%rs6598, %rs10548, 255;
	setp.eq.s16 	%p1260, %rs6598, 0;
	mov.b32 	%r12199, 28;
	@%p1260 bra 	$L__BB9_1171;
	and.b16  	%rs6599, %rs10549, 255;
	setp.eq.s16 	%p1261, %rs6599, 0;
	mov.b32 	%r12199, 29;
	@%p1261 bra 	$L__BB9_1171;
	and.b16  	%rs6600, %rs10550, 255;
	setp.eq.s16 	%p1262, %rs6600, 0;
	mov.b32 	%r12199, 30;
	@%p1262 bra 	$L__BB9_1171;
	and.b16  	%rs6601, %rs10551, 255;
	setp.eq.s16 	%p1263, %rs6601, 0;
	mov.b32 	%r12199, 31;
	@%p1263 bra 	$L__BB9_1171;
	and.b16  	%rs6602, %rs10552, 255;
	setp.eq.s16 	%p1264, %rs6602, 0;
	mov.b32 	%r12199, 32;
	@%p1264 bra 	$L__BB9_1171;
	and.b16  	%rs6603, %rs10553, 255;
	setp.eq.s16 	%p1265, %rs6603, 0;
	mov.b32 	%r12199, 33;
	@%p1265 bra 	$L__BB9_1171;
	and.b16  	%rs6604, %rs10554, 255;
	setp.eq.s16 	%p1266, %rs6604, 0;
	mov.b32 	%r12199, 34;
	@%p1266 bra 	$L__BB9_1171;
	and.b16  	%rs6605, %rs10555, 255;
	setp.eq.s16 	%p1267, %rs6605, 0;
	mov.b32 	%r12199, 35;
	@%p1267 bra 	$L__BB9_1171;
	and.b16  	%rs6606, %rs10556, 255;
	setp.eq.s16 	%p1268, %rs6606, 0;
	mov.b32 	%r12199, 36;
	@%p1268 bra 	$L__BB9_1171;
	and.b16  	%rs6607, %rs10557, 255;
	setp.eq.s16 	%p1269, %rs6607, 0;
	mov.b32 	%r12199, 37;
	@%p1269 bra 	$L__BB9_1171;
	and.b16  	%rs6608, %rs10558, 255;
	setp.eq.s16 	%p1270, %rs6608, 0;
	mov.b32 	%r12199, 38;
	@%p1270 bra 	$L__BB9_1171;
	and.b16  	%rs6609, %rs10559, 255;
	setp.eq.s16 	%p1271, %rs6609, 0;
	mov.b32 	%r12199, 39;
	@%p1271 bra 	$L__BB9_1171;
	and.b16  	%rs6610, %rs10560, 255;
	setp.eq.s16 	%p1272, %rs6610, 0;
	mov.b32 	%r12199, 40;
	@%p1272 bra 	$L__BB9_1171;
	and.b16  	%rs6611, %rs10561, 255;
	setp.eq.s16 	%p1273, %rs6611, 0;
	mov.b32 	%r12199, 41;
	@%p1273 bra 	$L__BB9_1171;
	and.b16  	%rs6612, %rs10562, 255;
	setp.eq.s16 	%p1274, %rs6612, 0;
	mov.b32 	%r12199, 42;
	@%p1274 bra 	$L__BB9_1171;
	and.b16  	%rs6613, %rs10563, 255;
	setp.eq.s16 	%p1275, %rs6613, 0;
	mov.b32 	%r12199, 43;
	@%p1275 bra 	$L__BB9_1171;
	and.b16  	%rs6614, %rs10564, 255;
	setp.eq.s16 	%p1276, %rs6614, 0;
	mov.b32 	%r12199, 44;
	@%p1276 bra 	$L__BB9_1171;
	and.b16  	%rs6615, %rs10565, 255;
	setp.eq.s16 	%p1277, %rs6615, 0;
	mov.b32 	%r12199, 45;
	@%p1277 bra 	$L__BB9_1171;
	and.b16  	%rs6616, %rs10566, 255;
	setp.eq.s16 	%p1278, %rs6616, 0;
	mov.b32 	%r12199, 46;
	@%p1278 bra 	$L__BB9_1171;
	and.b16  	%rs6617, %rs10567, 255;
	setp.eq.s16 	%p1279, %rs6617, 0;
	mov.b32 	%r12199, 47;
	@%p1279 bra 	$L__BB9_1171;
	and.b16  	%rs6618, %rs10568, 255;
	setp.eq.s16 	%p1280, %rs6618, 0;
	mov.b32 	%r12199, 48;
	@%p1280 bra 	$L__BB9_1171;
	and.b16  	%rs6619, %rs10569, 255;
	setp.eq.s16 	%p1281, %rs6619, 0;
	mov.b32 	%r12199, 49;
	@%p1281 bra 	$L__BB9_1171;
$L__BB9_1224:
	add.s32 	%r12262, %r12262, %r321;
	add.f64 	%fd242, %fd99, %fd242;
	setp.lt.u32 	%p1284, %r299, 161;
	@%p1284 bra 	$L__BB9_2167;
	ld.shared.v2.b32 	{%r7855, %r7856}, [_ZZN3cub18CUB_300001_SM_10006detail6reduce18DeviceReduceKernelINS2_10policy_hubI4Study8sum_funcE10Policy1000EN6thrust24THRUST_300001_SM_1000_NS6detail15normal_iteratorINSA_10device_ptrIS5_EEEEyS6_S5_N4cuda3std3__410__identityEEEvT0_PT3_T1_NS0_13GridEvenShareISN_EET2_T4_E12temp_storage+328];
	bfe.u32 	%r7857, %r7855, 0, 8;
	cvt.u16.u32 	%rs9253, %r7857;
	ld.shared.v2.b32 	{%r7858, %r7859}, [_ZZN3cub18CUB_300001_SM_10006detail6reduce18DeviceReduceKernelINS2_10policy_hubI4Study8sum_funcE10Policy1000EN6thrust24THRUST_300001_SM_1000_NS6detail15normal_iteratorINSA_10device_ptrIS5_EEEEyS6_S5_N4cuda3std3__410__identityEEEvT0_PT3_T1_NS0_13GridEvenShareISN_EET2_T4_E12temp_storage+336];
	ld.shared.v2.b32 	{%r7860, %r7861}, [_ZZN3cub18CUB_300001_SM_10006detail6reduce18DeviceReduceKernelINS2_10policy_hubI4Study8sum_funcE10Policy1000EN6thrust24THRUST_300001_SM_1000_NS6detail15normal_iteratorINSA_10device_ptrIS5_EEEEyS6_S5_N4cuda3std3__410__identityEEEvT0_PT3_T1_NS0_13GridEvenShareISN_EET2_T4_E12temp_storage+344];
	ld.shared.v2.b32 	{%r7862, %r7863}, [_ZZN3cub18CUB_300001_SM_10006detail6reduce18DeviceReduceKernelINS2_10policy_hubI4Study8sum_funcE10Policy1000EN6thrust24THRUST_300001_SM_1000_NS6detail15normal_iteratorINSA_10device_ptrIS5_EEEEyS6_S5_N4cuda3std3__410__identityEEEvT0_PT3_T1_NS0_13GridEvenShareISN_EET2_T4_E12temp_storage+352];
	ld.shared.v2.b32 	{%r7864, %r7865}, [_ZZN3cub18CUB_300001_SM_10006detail6reduce18DeviceReduceKernelINS2_10policy_hubI4Study8sum_funcE10Policy1000EN6thrust24THRUST_300001_SM_1000_NS6detail15normal_iteratorINSA_10device_ptrIS5_EEEEyS6_S5_N4cuda3std3__410__identityEEEvT0_PT3_T1_NS0_13GridEvenShareISN_EET2_T4_E12temp_storage+360];
	ld.shared.v2.b32 	{%r7866, %r7867}, [_ZZN3cub18CUB_300001_SM_10006detail6reduce18DeviceReduceKernelINS2_10policy_hubI4Study8sum_funcE10Policy1000EN6thrust24THRUST_300001_SM_1000_NS6detail15normal_iteratorINSA_10device_ptrIS5_EEEEyS6_S5_N4cuda3std3__410__identityEEEvT0_PT3_T1_NS0_13GridEvenShareISN_EET2_T4_E12temp_storage+368];
	ld.shared.v2.u8 	{%rs6621, %rs6622}, [_ZZN3cub18CUB_300001_SM_10006detail6reduce18DeviceReduceKernelINS2_10policy_hubI4Study8sum_funcE10Policy1000EN6thrust24THRUST_300001_SM_1000_NS6detail15normal_iteratorINSA_10device_ptrIS5_EEEEyS6_S5_N4cuda3std3__410__identityEEEvT0_PT3_T1_NS0_13GridEvenShareISN_EET2_T4_E12temp_storage+376];
	ld.shared.u32 	%r328, [_ZZN3cub18CUB_300001_SM_10006detail6reduce18DeviceReduceKernelINS2_10policy_hubI4Study8sum_funcE10Policy1000EN6thrust24THRUST_300001_SM_1000_NS6detail15normal_iteratorINSA_10device_ptrIS5_EEEEyS6_S5_N4cuda3std3__410__identityEEEvT0_PT3_T1_NS0_13GridEvenShareISN_EET2_T4_E12temp_storage+380];
	ld.shared.f64 	%fd103, [_ZZN3cub18CUB_300001_SM_10006detail6reduce18DeviceReduceKernelINS2_10policy_hubI4Study8sum_funcE10Policy1000EN6thrust24THRUST_300001_SM_1000_NS6detail15normal_iteratorINSA_10device_ptrIS5_EEEEyS6_S5_N4cuda3std3__410__identityEEEvT0_PT3_T1_NS0_13GridEvenShareISN_EET2_T4_E12temp_storage+384];
	add.u64 	%rd49, %SPL, 0;
	add.u64 	%rd50, %SPL, 64;
	and.b16  	%rs6623, %rs10520, 255;
	cvt.u32.u16 	%r7868, %rs10527;
	cvt.u32.u16 	%r7869, %rs10526;
	prmt.b32 	%r7870, %r7869, %r7868, 0x3340U;
	cvt.u32.u16 	%r7871, %rs10525;
	cvt.u32.u16 	%r7872, %rs10524;
	prmt.b32 	%r7873, %r7872, %r7871, 0x3340U;
	prmt.b32 	%r7874, %r7873, %r7870, 0x5410U;
	cvt.u32.u16 	%r7875, %rs10523;
	cvt.u32.u16 	%r7876, %rs10522;
	prmt.b32 	%r7877, %r7876, %r7875, 0x3340U;
	cvt.u32.u16 	%r7878, %rs10521;
	cvt.u32.u16 	%r7879, %rs10520;
	prmt.b32 	%r7880, %r7879, %r7878, 0x3340U;
	prmt.b32 	%r7881, %r7880, %r7877, 0x5410U;
	st.local.v2.b32 	[%rd49], {%r7881, %r7874};
	cvt.u32.u16 	%r7882, %rs10535;
	cvt.u32.u16 	%r7883, %rs10534;
	prmt.b32 	%r7884, %r7883, %r7882, 0x3340U;
	cvt.u32.u16 	%r7885, %rs10533;
	cvt.u32.u16 	%r7886, %rs10532;
	prmt.b32 	%r7887, %r7886, %r7885, 0x3340U;
	prmt.b32 	%r7888, %r7887, %r7884, 0x5410U;
	cvt.u32.u16 	%r7889, %rs10531;
	cvt.u32.u16 	%r7890, %rs10530;
	prmt.b32 	%r7891, %r7890, %r7889, 0x3340U;
	cvt.u32.u16 	%r7892, %rs10529;
	cvt.u32.u16 	%r7893, %rs10528;
	prmt.b32 	%r7894, %r7893, %r7892, 0x3340U;
	prmt.b32 	%r7895, %r7894, %r7891, 0x5410U;
	st.local.v2.b32 	[%rd49+8], {%r7895, %r7888};
	cvt.u32.u16 	%r7896, %rs10543;
	cvt.u32.u16 	%r7897, %rs10542;
	prmt.b32 	%r7898, %r7897, %r7896, 0x3340U;
	cvt.u32.u16 	%r7899, %rs10541;
	cvt.u32.u16 	%r7900, %rs10540;
	prmt.b32 	%r7901, %r7900, %r7899, 0x3340U;
	prmt.b32 	%r7902, %r7901, %r7898, 0x5410U;
	cvt.u32.u16 	%r7903, %rs10539;
	cvt.u32.u16 	%r7904, %rs10538;
	prmt.b32 	%r7905, %r7904, %r7903, 0x3340U;
	cvt.u32.u16 	%r7906, %rs10537;
	cvt.u32.u16 	%r7907, %rs10536;
	prmt.b32 	%r7908, %r7907, %r7906, 0x3340U;
	prmt.b32 	%r7909, %r7908, %r7905, 0x5410U;
	st.local.v2.b32 	[%rd49+16], {%r7909, %r7902};
	cvt.u32.u16 	%r7910, %rs10551;
	cvt.u32.u16 	%r7911, %rs10550;
	prmt.b32 	%r7912, %r7911, %r7910, 0x3340U;
	cvt.u32.u16 	%r7913, %rs10549;
	cvt.u32.u16 	%r7914, %rs10548;
	prmt.b32 	%r7915, %r7914, %r7913, 0x3340U;
	prmt.b32 	%r7916, %r7915, %r7912, 0x5410U;
	cvt.u32.u16 	%r7917, %rs10547;
	cvt.u32.u16 	%r7918, %rs10546;
	prmt.b32 	%r7919, %r7918, %r7917, 0x3340U;
	cvt.u32.u16 	%r7920, %rs10545;
	cvt.u32.u16 	%r7921, %rs10544;
	prmt.b32 	%r7922, %r7921, %r7920, 0x3340U;
	prmt.b32 	%r7923, %r7922, %r7919, 0x5410U;
	st.local.v2.b32 	[%rd49+24], {%r7923, %r7916};
	cvt.u32.u16 	%r7924, %rs10559;
	cvt.u32.u16 	%r7925, %rs10558;
	prmt.b32 	%r7926, %r7925, %r7924, 0x3340U;
	cvt.u32.u16 	%r7927, %rs10557;
	cvt.u32.u16 	%r7928, %rs10556;
	prmt.b32 	%r7929, %r7928, %r7927, 0x3340U;
	prmt.b32 	%r7930, %r7929, %r7926, 0x5410U;
	cvt.u32.u16 	%r7931, %rs10555;
	cvt.u32.u16 	%r7932, %rs10554;
	prmt.b32 	%r7933, %r7932, %r7931, 0x3340U;
	cvt.u32.u16 	%r7934, %rs10553;
	cvt.u32.u16 	%r7935, %rs10552;
	prmt.b32 	%r7936, %r7935, %r7934, 0x3340U;
	prmt.b32 	%r7937, %r7936, %r7933, 0x5410U;
	st.local.v2.b32 	[%rd49+32], {%r7937, %r7930};
	cvt.u32.u16 	%r7938, %rs10567;
	cvt.u32.u16 	%r7939, %rs10566;
	prmt.b32 	%r7940, %r7939, %r7938, 0x3340U;
	cvt.u32.u16 	%r7941, %rs10565;
	cvt.u32.u16 	%r7942, %rs10564;
	prmt.b32 	%r7943, %r7942, %r7941, 0x3340U;
	prmt.b32 	%r7944, %r7943, %r7940, 0x5410U;
	cvt.u32.u16 	%r7945, %rs10563;
	cvt.u32.u16 	%r7946, %rs10562;
	prmt.b32 	%r7947, %r7946, %r7945, 0x3340U;
	cvt.u32.u16 	%r7948, %rs10561;
	cvt.u32.u16 	%r7949, %rs10560;
	prmt.b32 	%r7950, %r7949, %r7948, 0x3340U;
	prmt.b32 	%r7951, %r7950, %r7947, 0x5410U;
	st.local.v2.b32 	[%rd49+40], {%r7951, %r7944};
	st.local.v2.u8 	[%rd49+48], {%rs10568, %rs10569};
	st.local.u32 	[%rd49+52], %r12262;
	st.local.f64 	[%rd49+56], %fd242;
	st.local.v2.b32 	[%rd50], {%r7855, %r7856};
	st.local.v2.b32 	[%rd50+8], {%r7858, %r7859};
	st.local.v2.b32 	[%rd50+16], {%r7860, %r7861};
	st.local.v2.b32 	[%rd50+24], {%r7862, %r7863};
	st.local.v2.b32 	[%rd50+32], {%r7864, %r7865};
	st.local.v2.b32 	[%rd50+40], {%r7866, %r7867};
	st.local.v2.u8 	[%rd50+48], {%rs6621, %rs6622};
	st.local.u32 	[%rd50+52], %r328;
	st.local.f64 	[%rd50+56], %fd103;
	setp.ne.s16 	%p1285, %rs6623, 0;
	mov.b32 	%r12202, 0;
	@%p1285 bra 	$L__BB9_1230;
$L__BB9_1226:
	and.b16  	%rs6673, %rs9253, 255;
	setp.eq.s16 	%p1335, %rs6673, 0;
	@%p1335 bra 	$L__BB9_1279;
	mov.b32 	%r12203, 0;
$L__BB9_1228:
	add.s32 	%r8002, %r12203, %r12202;
	cvt.u64.u32 	%rd284, %r8002;
	add.s64 	%rd285, %rd49, %rd284;
	st.local.u8 	[%rd285], %rs9253;
	add.s32 	%r331, %r12203, 1;
	cvt.u64.u32 	%rd286, %r12203;
	add.s64 	%rd287, %rd50, %rd286;
	ld.local.u8 	%rs9253, [%rd287+1];
	setp.ne.s16 	%p1336, %rs9253, 0;
	mov.u32 	%r12203, %r331;
	@%p1336 bra 	$L__BB9_1228;
	ld.local.u32 	%r12262, [%rd49+52];
	ld.local.f64 	%fd242, [%rd49+56];
	ld.local.v2.b32 	{%r8003, %r8004}, [%rd49];
	bfe.u32 	%r8005, %r8003, 0, 8;
	cvt.u16.u32 	%rs10520, %r8005;
	bfe.u32 	%r8006, %r8003, 8, 8;
	cvt.u16.u32 	%rs10521, %r8006;
	bfe.u32 	%r8007, %r8003, 16, 8;
	cvt.u16.u32 	%rs10522, %r8007;
	bfe.u32 	%r8008, %r8003, 24, 8;
	cvt.u16.u32 	%rs10523, %r8008;
	bfe.u32 	%r8009, %r8004, 0, 8;
	cvt.u16.u32 	%rs10524, %r8009;
	bfe.u32 	%r8010, %r8004, 8, 8;
	cvt.u16.u32 	%rs10525, %r8010;
	bfe.u32 	%r8011, %r8004, 16, 8;
	cvt.u16.u32 	%rs10526, %r8011;
	bfe.u32 	%r8012, %r8004, 24, 8;
	cvt.u16.u32 	%rs10527, %r8012;
	ld.local.v2.b32 	{%r8013, %r8014}, [%rd49+8];
	bfe.u32 	%r8015, %r8013, 0, 8;
	cvt.u16.u32 	%rs10528, %r8015;
	bfe.u32 	%r8016, %r8013, 8, 8;
	cvt.u16.u32 	%rs10529, %r8016;
	bfe.u32 	%r8017, %r8013, 16, 8;
	cvt.u16.u32 	%rs10530, %r8017;
	bfe.u32 	%r8018, %r8013, 24, 8;
	cvt.u16.u32 	%rs10531, %r8018;
	bfe.u32 	%r8019, %r8014, 0, 8;
	cvt.u16.u32 	%rs10532, %r8019;
	bfe.u32 	%r8020, %r8014, 8, 8;
	cvt.u16.u32 	%rs10533, %r8020;
	bfe.u32 	%r8021, %r8014, 16, 8;
	cvt.u16.u32 	%rs10534, %r8021;
	bfe.u32 	%r8022, %r8014, 24, 8;
	cvt.u16.u32 	%rs10535, %r8022;
	ld.local.v2.b32 	{%r8023, %r8024}, [%rd49+16];
	bfe.u32 	%r8025, %r8023, 0, 8;
	cvt.u16.u32 	%rs10536, %r8025;
	bfe.u32 	%r8026, %r8023, 8, 8;
	cvt.u16.u32 	%rs10537, %r8026;
	bfe.u32 	%r8027, %r8023, 16, 8;
	cvt.u16.u32 	%rs10538, %r8027;
	bfe.u32 	%r8028, %r8023, 24, 8;
	cvt.u16.u32 	%rs10539, %r8028;
	bfe.u32 	%r8029, %r8024, 0, 8;
	cvt.u16.u32 	%rs10540, %r8029;
	bfe.u32 	%r8030, %r8024, 8, 8;
	cvt.u16.u32 	%rs10541, %r8030;
	bfe.u32 	%r8031, %r8024, 16, 8;
	cvt.u16.u32 	%rs10542, %r8031;
	bfe.u32 	%r8032, %r8024, 24, 8;
	cvt.u16.u32 	%rs10543, %r8032;
	ld.local.v2.b32 	{%r8033, %r8034}, [%rd49+24];
	bfe.u32 	%r8035, %r8033, 0, 8;
	cvt.u16.u32 	%rs10544, %r8035;
	bfe.u32 	%r8036, %r8033, 8, 8;
	cvt.u16.u32 	%rs10545, %r8036;
	bfe.u32 	%r8037, %r8033, 16, 8;
	cvt.u16.u32 	%rs10546, %r8037;
	bfe.u32 	%r8038, %r8033, 24, 8;
	cvt.u16.u32 	%rs10547, %r8038;
	bfe.u32 	%r8039, %r8034, 0, 8;
	cvt.u16.u32 	%rs10548, %r8039;
	bfe.u32 	%r8040, %r8034, 8, 8;
	cvt.u16.u32 	%rs10549, %r8040;
	bfe.u32 	%r8041, %r8034, 16, 8;
	cvt.u16.u32 	%rs10550, %r8041;
	bfe.u32 	%r8042, %r8034, 24, 8;
	cvt.u16.u32 	%rs10551, %r8042;
	ld.local.v2.b32 	{%r8043, %r8044}, [%rd49+32];
	bfe.u32 	%r8045, %r8043, 0, 8;
	cvt.u16.u32 	%rs10552, %r8045;
	bfe.u32 	%r8046, %r8043, 8, 8;
	cvt.u16.u32 	%rs10553, %r8046;
	bfe.u32 	%r8047, %r8043, 16, 8;
	cvt.u16.u32 	%rs10554, %r8047;
	bfe.u32 	%r8048, %r8043, 24, 8;
	cvt.u16.u32 	%rs10555, %r8048;
	bfe.u32 	%r8049, %r8044, 0, 8;
	cvt.u16.u32 	%rs10556, %r8049;
	bfe.u32 	%r8050, %r8044, 8, 8;
	cvt.u16.u32 	%rs10557, %r8050;
	bfe.u32 	%r8051, %r8044, 16, 8;
	cvt.u16.u32 	%rs10558, %r8051;
	bfe.u32 	%r8052, %r8044, 24, 8;
	cvt.u16.u32 	%rs10559, %r8052;
	ld.local.v2.b32 	{%r8053, %r8054}, [%rd49+40];
	bfe.u32 	%r8055, %r8053, 0, 8;
	cvt.u16.u32 	%rs10560, %r8055;
	bfe.u32 	%r8056, %r8053, 8, 8;
	cvt.u16.u32 	%rs10561, %r8056;
	bfe.u32 	%r8057, %r8053, 16, 8;
	cvt.u16.u32 	%rs10562, %r8057;
	bfe.u32 	%r8058, %r8053, 24, 8;
	cvt.u16.u32 	%rs10563, %r8058;
	bfe.u32 	%r8059, %r8054, 0, 8;
	cvt.u16.u32 	%rs10564, %r8059;
	bfe.u32 	%r8060, %r8054, 8, 8;
	cvt.u16.u32 	%rs10565, %r8060;
	bfe.u32 	%r8061, %r8054, 16, 8;
	cvt.u16.u32 	%rs10566, %r8061;
	bfe.u32 	%r8062, %r8054, 24, 8;
	cvt.u16.u32 	%rs10567, %r8062;
	ld.local.v2.u8 	{%rs10568, %rs10569}, [%rd49+48];
	bra.uni 	$L__BB9_1279;
$L__BB9_1230:
	and.b16  	%rs6624, %rs10521, 255;
	setp.eq.s16 	%p1286, %rs6624, 0;
	mov.b32 	%r12202, 1;
	@%p1286 bra 	$L__BB9_1226;
	and.b16  	%rs6625, %rs10522, 255;
	setp.eq.s16 	%p1287, %rs6625, 0;
	mov.b32 	%r12202, 2;
	@%p1287 bra 	$L__BB9_1226;
	and.b16  	%rs6626, %rs10523, 255;
	setp.eq.s16 	%p1288, %rs6626, 0;
	mov.b32 	%r12202, 3;
	@%p1288 bra 	$L__BB9_1226;
	and.b16  	%rs6627, %rs10524, 255;
	setp.eq.s16 	%p1289, %rs6627, 0;
	mov.b32 	%r12202, 4;
	@%p1289 bra 	$L__BB9_1226;
	and.b16  	%rs6628, %rs10525, 255;
	setp.eq.s16 	%p1290, %rs6628, 0;
	mov.b32 	%r12202, 5;
	@%p1290 bra 	$L__BB9_1226;
	and.b16  	%rs6629, %rs10526, 255;
	setp.eq.s16 	%p1291, %rs6629, 0;
	mov.b32 	%r12202, 6;
	@%p1291 bra 	$L__BB9_1226;
	and.b16  	%rs6630, %rs10527, 255;
	setp.eq.s16 	%p1292, %rs6630, 0;
	mov.b32 	%r12202, 7;
	@%p1292 bra 	$L__BB9_1226;
	and.b16  	%rs6631, %rs10528, 255;
	setp.eq.s16 	%p1293, %rs6631, 0;
	mov.b32 	%r12202, 8;
	@%p1293 bra 	$L__BB9_1226;
	and.b16  	%rs6632, %rs10529, 255;
	setp.eq.s16 	%p1294, %rs6632, 0;
	mov.b32 	%r12202, 9;
	@%p1294 bra 	$L__BB9_1226;
	and.b16  	%rs6633, %rs10530, 255;
	setp.eq.s16 	%p1295, %rs6633, 0;
	mov.b32 	%r12202, 10;
	@%p1295 bra 	$L__BB9_1226;
	and.b16  	%rs6634, %rs10531, 255;
	setp.eq.s16 	%p1296, %rs6634, 0;
	mov.b32 	%r12202, 11;
	@%p1296 bra 	$L__BB9_1226;
	and.b16  	%rs6635, %rs10532, 255;
	setp.eq.s16 	%p1297, %rs6635, 0;
	mov.b32 	%r12202, 12;
	@%p1297 bra 	$L__BB9_1226;
	and.b16  	%rs6636, %rs10533, 255;
	setp.eq.s16 	%p1298, %rs6636, 0;
	mov.b32 	%r12202, 13;
	@%p1298 bra 	$L__BB9_1226;
	and.b16  	%rs6637, %rs10534, 255;
	setp.eq.s16 	%p1299, %rs6637, 0;
	mov.b32 	%r12202, 14;
	@%p1299 bra 	$L__BB9_1226;
	and.b16  	%rs6638, %rs10535, 255;
	setp.eq.s16 	%p1300, %rs6638, 0;
	mov.b32 	%r12202, 15;
	@%p1300 bra 	$L__BB9_1226;
	and.b16  	%rs6639, %rs10536, 255;
	setp.eq.s16 	%p1301, %rs6639, 0;
	mov.b32 	%r12202, 16;
	@%p1301 bra 	$L__BB9_1226;
	and.b16  	%rs6640, %rs10537, 255;
	setp.eq.s16 	%p1302, %rs6640, 0;
	mov.b32 	%r12202, 17;
	@%p1302 bra 	$L__BB9_1226;
	and.b16  	%rs6641, %rs10538, 255;
	setp.eq.s16 	%p1303, %rs6641, 0;
	mov.b32 	%r12202, 18;
	@%p1303 bra 	$L__BB9_1226;
	and.b16  	%rs6642, %rs10539, 255;
	setp.eq.s16 	%p1304, %rs6642, 0;
	mov.b32 	%r12202, 19;
	@%p1304 bra 	$L__BB9_1226;
	and.b16  	%rs6643, %rs10540, 255;
	setp.eq.s16 	%p1305, %rs6643, 0;
	mov.b32 	%r12202, 20;
	@%p1305 bra 	$L__BB9_1226;
	and.b16  	%rs6644, %rs10541, 255;
	setp.eq.s16 	%p1306, %rs6644, 0;
	mov.b32 	%r12202, 21;
	@%p1306 bra 	$L__BB9_1226;
	and.b16  	%rs6645, %rs10542, 255;
	setp.eq.s16 	%p1307, %rs6645, 0;
	mov.b32 	%r12202, 22;
	@%p1307 bra 	$L__BB9_1226;
	and.b16  	%rs6646, %rs10543, 255;
	setp.eq.s16 	%p1308, %rs6646, 0;
	mov.b32 	%r12202, 23;
	@%p1308 bra 	$L__BB9_1226;
	and.b16  	%rs6647, %rs10544, 255;
	setp.eq.s16 	%p1309, %rs6647, 0;
	mov.b32 	%r12202, 24;
	@%p1309 bra 	$L__BB9_1226;
	and.b16  	%rs6648, %rs10545, 255;
	setp.eq.s16 	%p1310, %rs6648, 0;
	mov.b32 	%r12202, 25;
	@%p1310 bra 	$L__BB9_1226;
	and.b16  	%rs6649, %rs10546, 255;
	setp.eq.s16 	%p1311, %rs6649, 0;
	mov.b32 	%r12202, 26;
	@%p1311 bra 	$L__BB9_1226;
	and.b16  	%rs6650, %rs10547, 255;
	setp.eq.s16 	%p1312, %rs6650, 0;
	mov.b32 	%r12202, 27;
	@%p1312 bra 	$L__BB9_1226;
	and.b16  	%rs6651, %rs10548, 255;
	setp.eq.s16 	%p1313, %rs6651, 0;
	mov.b32 	%r12202, 28;
	@%p1313 bra 	$L__BB9_1226;
	and.b16  	%rs6652, %rs10549, 255;
	setp.eq.s16 	%p1314, %rs6652, 0;
	mov.b32 	%r12202, 29;
	@%p1314 bra 	$L__BB9_1226;
	and.b16  	%rs6653, %rs10550, 255;
	setp.eq.s16 	%p1315, %rs6653, 0;
	mov.b32 	%r12202, 30;
	@%p1315 bra 	$L__BB9_1226;
	and.b16  	%rs6654, %rs10551, 255;
	setp.eq.s16 	%p1316, %rs6654, 0;
	mov.b32 	%r12202, 31;
	@%p1316 bra 	$L__BB9_1226;
	and.b16  	%rs6655, %rs10552, 255;
	setp.eq.s16 	%p1317, %rs6655, 0;
	mov.b32 	%r12202, 32;
	@%p1317 bra 	$L__BB9_1226;
	and.b16  	%rs6656, %rs10553, 255;
	setp.eq.s16 	%p1318, %rs6656, 0;
	mov.b32 	%r12202, 33;
	@%p1318 bra 	$L__BB9_1226;
	and.b16  	%rs6657, %rs10554, 255;
	setp.eq.s16 	%p1319, %rs6657, 0;
	mov.b32 	%r12202, 34;
	@%p1319 bra 	$L__BB9_1226;
	and.b16  	%rs6658, %rs10555, 255;
	setp.eq.s16 	%p1320, %rs6658, 0;
	mov.b32 	%r12202, 35;
	@%p1320 bra 	$L__BB9_1226;
	and.b16  	%rs6659, %rs10556, 255;
	setp.eq.s16 	%p1321, %rs6659, 0;
	mov.b32 	%r12202, 36;
	@%p1321 bra 	$L__BB9_1226;
	and.b16  	%rs6660, %rs10557, 255;
	setp.eq.s16 	%p1322, %rs6660, 0;
	mov.b32 	%r12202, 37;
	@%p1322 bra 	$L__BB9_1226;
	and.b16  	%rs6661, %rs10558, 255;
	setp.eq.s16 	%p1323, %rs6661, 0;
	mov.b32 	%r12202, 38;
	@%p1323 bra 	$L__BB9_1226;
	and.b16  	%rs6662, %rs10559, 255;
	setp.eq.s16 	%p1324, %rs6662, 0;
	mov.b32 	%r12202, 39;
	@%p1324 bra 	$L__BB9_1226;
	and.b16  	%rs6663, %rs10560, 255;
	setp.eq.s16 	%p1325, %rs6663, 0;
	mov.b32 	%r12202, 40;
	@%p1325 bra 	$L__BB9_1226;
	and.b16  	%rs6664, %rs10561, 255;
	setp.eq.s16 	%p1326, %rs6664, 0;
	mov.b32 	%r12202, 41;
	@%p1326 bra 	$L__BB9_1226;
	and.b16  	%rs6665, %rs10562, 255;
	setp.eq.s16 	%p1327, %rs6665, 0;
	mov.b32 	%r12202, 42;
	@%p1327 bra 	$L__BB9_1226;
	and.b16  	%rs6666, %rs10563, 255;
	setp.eq.s16 	%p1328, %rs6666, 0;
	mov.b32 	%r12202, 43;
	@%p1328 bra 	$L__BB9_1226;
	and.b16  	%rs6667, %rs10564, 255;
	setp.eq.s16 	%p1329, %rs6667, 0;
	mov.b32 	%r12202, 44;
	@%p1329 bra 	$L__BB9_1226;
	and.b16  	%rs6668, %rs10565, 255;
	setp.eq.s16 	%p1330, %rs6668, 0;
	mov.b32 	%r12202, 45;
	@%p1330 bra 	$L__BB9_1226;
	and.b16  	%rs6669, %rs10566, 255;
	setp.eq.s16 	%p1331, %rs6669, 0;
	mov.b32 	%r12202, 46;
	@%p1331 bra 	$L__BB9_1226;
	and.b16  	%rs6670, %rs10567, 255;
	setp.eq.s16 	%p1332, %rs6670, 0;
	mov.b32 	%r12202, 47;
	@%p1332 bra 	$L__BB9_1226;
	and.b16  	%rs6671, %rs10568, 255;
	setp.eq.s16 	%p1333, %rs6671, 0;
	mov.b32 	%r12202, 48;
	@%p1333 bra 	$L__BB9_1226;
	and.b16  	%rs6672, %rs10569, 255;
	setp.eq.s16 	%p1334, %rs6672, 0;
	mov.b32 	%r12202, 49;
	@%p1334 bra 	$L__BB9_1226;
$L__BB9_1279:
	add.s32 	%r12262, %r12262, %r328;
	add.f64 	%fd242, %fd103, %fd242;
	setp.lt.u32 	%p1337, %r299, 193;
	@%p1337 bra 	$L__BB9_2167;
	ld.shared.v2.b32 	{%r8064, %r8065}, [_ZZN3cub18CUB_300001_SM_10006detail6reduce18DeviceReduceKernelINS2_10policy_hubI4Study8sum_funcE10Policy1000EN6thrust24THRUST_300001_SM_1000_NS6detail15normal_iteratorINSA_10device_ptrIS5_EEEEyS6_S5_N4cuda3std3__410__identityEEEvT0_PT3_T1_NS0_13GridEvenShareISN_EET2_T4_E12temp_storage+392];
	bfe.u32 	%r8066, %r8064, 0, 8;
	cvt.u16.u32 	%rs9304, %r8066;
	ld.shared.v2.b32 	{%r8067, %r8068}, [_ZZN3cub18CUB_300001_SM_10006detail6reduce18DeviceReduceKernelINS2_10policy_hubI4Study8sum_funcE10Policy1000EN6thrust24THRUST_300001_SM_1000_NS6detail15normal_iteratorINSA_10device_ptrIS5_EEEEyS6_S5_N4cuda3std3__410__identityEEEvT0_PT3_T1_NS0_13GridEvenShareISN_EET2_T4_E12temp_storage+400];
	ld.shared.v2.b32 	{%r8069, %r8070}, [_ZZN3cub18CUB_300001_SM_10006detail6reduce18DeviceReduceKernelINS2_10policy_hubI4Study8sum_funcE10Policy1000EN6thrust24THRUST_300001_SM_1000_NS6detail15normal_iteratorINSA_10device_ptrIS5_EEEEyS6_S5_N4cuda3std3__410__identityEEEvT0_PT3_T1_NS0_13GridEvenShareISN_EET2_T4_E12temp_storage+408];
	ld.shared.v2.b32 	{%r8071, %r8072}, [_ZZN3cub18CUB_300001_SM_10006detail6reduce18DeviceReduceKernelINS2_10policy_hubI4Study8sum_funcE10Policy1000EN6thrust24THRUST_300001_SM_1000_NS6detail15normal_iteratorINSA_10device_ptrIS5_EEEEyS6_S5_N4cuda3std3__410__identityEEEvT0_PT3_T1_NS0_13GridEvenShareISN_EET2_T4_E12temp_storage+416];
	ld.shared.v2.b32 	{%r8073, %r8074}, [_ZZN3cub18CUB_300001_SM_10006detail6reduce18DeviceReduceKernelINS2_10policy_hubI4Study8sum_funcE10Policy1000EN6thrust24THRUST_300001_SM_1000_NS6detail15normal_iteratorINSA_10device_ptrIS5_EEEEyS6_S5_N4cuda3std3__410__identityEEEvT0_PT3_T1_NS0_13GridEvenShareISN_EET2_T4_E12temp_storage+424];
	ld.shared.v2.b32 	{%r8075, %r8076}, [_ZZN3cub18CUB_300001_SM_10006detail6reduce18DeviceReduceKernelINS2_10policy_hubI4Study8sum_funcE10Policy1000EN6thrust24THRUST_300001_SM_1000_NS6detail15normal_iteratorINSA_10device_ptrIS5_EEEEyS6_S5_N4cuda3std3__410__identityEEEvT0_PT3_T1_NS0_13GridEvenShareISN_EET2_T4_E12temp_storage+432];
	ld.shared.v2.u8 	{%rs6674, %rs6675}, [_ZZN3cub18CUB_300001_SM_10006detail6reduce18DeviceReduceKernelINS2_10policy_hubI4Study8sum_funcE10Policy1000EN6thrust24THRUST_300001_SM_1000_NS6detail15normal_iteratorINSA_10device_ptrIS5_EEEEyS6_S5_N4cuda3std3__410__identityEEEvT0_PT3_T1_NS0_13GridEvenShareISN_EET2_T4_E12temp_storage+440];
	ld.shared.u32 	%r335, [_ZZN3cub18CUB_300001_SM_10006detail6reduce18DeviceReduceKernelINS2_10policy_hubI4Study8sum_funcE10Policy1000EN6thrust24THRUST_300001_SM_1000_NS6detail15normal_iteratorINSA_10device_ptrIS5_EEEEyS6_S5_N4cuda3std3__410__identityEEEvT0_PT3_T1_NS0_13GridEvenShareISN_EET2_T4_E12temp_storage+444];
	ld.shared.f64 	%fd107, [_ZZN3cub18CUB_300001_SM_10006detail6reduce18DeviceReduceKernelINS2_10policy_hubI4Study8sum_funcE10Policy1000EN6thrust24THRUST_300001_SM_1000_NS6detail15normal_iteratorINSA_10device_ptrIS5_EEEEyS6_S5_N4cuda3std3__410__identityEEEvT0_PT3_T1_NS0_13GridEvenShareISN_EET2_T4_E12temp_storage+448];
	add.u64 	%rd51, %SPL, 0;
	add.u64 	%rd52, %SPL, 64;
	and.b16  	%rs6676, %rs10520, 255;
	cvt.u32.u16 	%r8077, %rs10527;
	cvt.u32.u16 	%r8078, %rs10526;
	prmt.b32 	%r8079, %r8078, %r8077, 0x3340U;
	cvt.u32.u16 	%r8080, %rs10525;
	cvt.u32.u16 	%r8081, %rs10524;
	prmt.b32 	%r8082, %r8081, %r8080, 0x3340U;
	prmt.b32 	%r8083, %r8082, %r8079, 0x5410U;
	cvt.u32.u16 	%r8084, %rs10523;
	cvt.u32.u16 	%r8085, %rs10522;
	prmt.b32 	%r8086, %r8085, %r8084, 0x3340U;
	cvt.u32.u16 	%r8087, %rs10521;
	cvt.u32.u16 	%r8088, %rs10520;
	prmt.b32 	%r8089, %r8088, %r8087, 0x3340U;
	prmt.b32 	%r8090, %r8089, %r8086, 0x5410U;
	st.local.v2.b32 	[%rd51], {%r8090, %r8083};
	cvt.u32.u16 	%r8091, %rs10535;
	cvt.u32.u16 	%r8092, %rs10534;
	prmt.b32 	%r8093, %r8092, %r8091, 0x3340U;
	cvt.u32.u16 	%r8094, %rs10533;
	cvt.u32.u16 	%r8095, %rs10532;
	prmt.b32 	%r8096, %r8095, %r8094, 0x3340U;
	prmt.b32 	%r8097, %r8096, %r8093, 0x5410U;
	cvt.u32.u16 	%r8098, %rs10531;
	cvt.u32.u16 	%r8099, %rs10530;
	prmt.b32 	%r8100, %r8099, %r8098, 0x3340U;
	cvt.u32.u16 	%r8101, %rs10529;
	cvt.u32.u16 	%r8102, %rs10528;
	prmt.b32 	%r8103, %r8102, %r8101, 0x3340U;
	prmt.b32 	%r8104, %r8103, %r8100, 0x5410U;
	st.local.v2.b32 	[%rd51+8], {%r8104, %r8097};
	cvt.u32.u16 	%r8105, %rs10543;
	cvt.u32.u16 	%r8106, %rs10542;
	prmt.b32 	%r8107, %r8106, %r8105, 0x3340U;
	cvt.u32.u16 	%r8108, %rs10541;
	cvt.u32.u16 	%r8109, %rs10540;
	prmt.b32 	%r8110, %r8109, %r8108, 0x3340U;
	prmt.b32 	%r8111, %r8110, %r8107, 0x5410U;
	cvt.u32.u16 	%r8112, %rs10539;
	cvt.u32.u16 	%r8113, %rs10538;
	prmt.b32 	%r8114, %r8113, %r8112, 0x3340U;
	cvt.u32.u16 	%r8115, %rs10537;
	cvt.u32.u16 	%r8116, %rs10536;
	prmt.b32 	%r8117, %r8116, %r8115, 0x3340U;
	prmt.b32 	%r8118, %r8117, %r8114, 0x5410U;
	st.local.v2.b32 	[%rd51+16], {%r8118, %r8111};
	cvt.u32.u16 	%r8119, %rs10551;
	cvt.u32.u16 	%r8120, %rs10550;
	prmt.b32 	%r8121, %r8120, %r8119, 0x3340U;
	cvt.u32.u16 	%r8122, %rs10549;
	cvt.u32.u16 	%r8123, %rs10548;
	prmt.b32 	%r8124, %r8123, %r8122, 0x3340U;
	prmt.b32 	%r8125, %r8124, %r8121, 0x5410U;
	cvt.u32.u16 	%r8126, %rs10547;
	cvt.u32.u16 	%r8127, %rs10546;
	prmt.b32 	%r8128, %r8127, %r8126, 0x3340U;
	cvt.u32.u16 	%r8129, %rs10545;
	cvt.u32.u16 	%r8130, %rs10544;
	prmt.b32 	%r8131, %r8130, %r8129, 0x3340U;
	prmt.b32 	%r8132, %r8131, %r8128, 0x5410U;
	st.local.v2.b32 	[%rd51+24], {%r8132, %r8125};
	cvt.u32.u16 	%r8133, %rs10559;
	cvt.u32.u16 	%r8134, %rs10558;
	prmt.b32 	%r8135, %r8134, %r8133, 0x3340U;
	cvt.u32.u16 	%r8136, %rs10557;
	cvt.u32.u16 	%r8137, %rs10556;
	prmt.b32 	%r8138, %r8137, %r8136, 0x3340U;
	prmt.b32 	%r8139, %r8138, %r8135, 0x5410U;
	cvt.u32.u16 	%r8140, %rs10555;
	cvt.u32.u16 	%r8141, %rs10554;
	prmt.b32 	%r8142, %r8141, %r8140, 0x3340U;
	cvt.u32.u16 	%r8143, %rs10553;
	cvt.u32.u16 	%r8144, %rs10552;
	prmt.b32 	%r8145, %r8144, %r8143, 0x3340U;
	prmt.b32 	%r8146, %r8145, %r8142, 0x5410U;
	st.local.v2.b32 	[%rd51+32], {%r8146, %r8139};
	cvt.u32.u16 	%r8147, %rs10567;
	cvt.u32.u16 	%r8148, %rs10566;
	prmt.b32 	%r8149, %r8148, %r8147, 0x3340U;
	cvt.u32.u16 	%r8150, %rs10565;
	cvt.u32.u16 	%r8151, %rs10564;
	prmt.b32 	%r8152, %r8151, %r8150, 0x3340U;
	prmt.b32 	%r8153, %r8152, %r8149, 0x5410U;
	cvt.u32.u16 	%r8154, %rs10563;
	cvt.u32.u16 	%r8155, %rs10562;
	prmt.b32 	%r8156, %r8155, %r8154, 0x3340U;
	cvt.u32.u16 	%r8157, %rs10561;
	cvt.u32.u16 	%r8158, %rs10560;
	prmt.b32 	%r8159, %r8158, %r8157, 0x3340U;
	prmt.b32 	%r8160, %r8159, %r8156, 0x5410U;
	st.local.v2.b32 	[%rd51+40], {%r8160, %r8153};
	st.local.v2.u8 	[%rd51+48], {%rs10568, %rs10569};
	st.local.u32 	[%rd51+52], %r12262;
	st.local.f64 	[%rd51+56], %fd242;
	st.local.v2.b32 	[%rd52], {%r8064, %r8065};
	st.local.v2.b32 	[%rd52+8], {%r8067, %r8068};
	st.local.v2.b32 	[%rd52+16], {%r8069, %r8070};
	st.local.v2.b32 	[%rd52+24], {%r8071, %r8072};
	st.local.v2.b32 	[%rd52+32], {%r8073, %r8074};
	st.local.v2.b32 	[%rd52+40], {%r8075, %r8076};
	st.local.v2.u8 	[%rd52+48], {%rs6674, %rs6675};
	st.local.u32 	[%rd52+52], %r335;
	st.local.f64 	[%rd52+56], %fd107;
	setp.ne.s16 	%p1338, %rs6676, 0;
	mov.b32 	%r12205, 0;
	@%p1338 bra 	$L__BB9_1285;
$L__BB9_1281:
	and.b16  	%rs6726, %rs9304, 255;
	setp.eq.s16 	%p1388, %rs6726, 0;
	@%p1388 bra 	$L__BB9_1334;
	mov.b32 	%r12206, 0;
$L__BB9_1283:
	add.s32 	%r8211, %r12206, %r12205;
	cvt.u64.u32 	%rd290, %r8211;
	add.s64 	%rd291, %rd51, %rd290;
	st.local.u8 	[%rd291], %rs9304;
	add.s32 	%r338, %r12206, 1;
	cvt.u64.u32 	%rd292, %r12206;
	add.s64 	%rd293, %rd52, %rd292;
	ld.local.u8 	%rs9304, [%rd293+1];
	setp.ne.s16 	%p1389, %rs9304, 0;
	mov.u32 	%r12206, %r338;
	@%p1389 bra 	$L__BB9_1283;
	ld.local.u32 	%r12262, [%rd51+52];
	ld.local.f64 	%fd242, [%rd51+56];
	ld.local.v2.b32 	{%r8212, %r8213}, [%rd51];
	bfe.u32 	%r8214, %r8212, 0, 8;
	cvt.u16.u32 	%rs10520, %r8214;
	bfe.u32 	%r8215, %r8212, 8, 8;
	cvt.u16.u32 	%rs10521, %r8215;
	bfe.u32 	%r8216, %r8212, 16, 8;
	cvt.u16.u32 	%rs10522, %r8216;
	bfe.u32 	%r8217, %r8212, 24, 8;
	cvt.u16.u32 	%rs10523, %r8217;
	bfe.u32 	%r8218, %r8213, 0, 8;
	cvt.u16.u32 	%rs10524, %r8218;
	bfe.u32 	%r8219, %r8213, 8, 8;
	cvt.u16.u32 	%rs10525, %r8219;
	bfe.u32 	%r8220, %r8213, 16, 8;
	cvt.u16.u32 	%rs10526, %r8220;
	bfe.u32 	%r8221, %r8213, 24, 8;
	cvt.u16.u32 	%rs10527, %r8221;
	ld.local.v2.b32 	{%r8222, %r8223}, [%rd51+8];
	bfe.u32 	%r8224, %r8222, 0, 8;
	cvt.u16.u32 	%rs10528, %r8224;
	bfe.u32 	%r8225, %r8222, 8, 8;
	cvt.u16.u32 	%rs10529, %r8225;
	bfe.u32 	%r8226, %r8222, 16, 8;
	cvt.u16.u32 	%rs10530, %r8226;
	bfe.u32 	%r8227, %r8222, 24, 8;
	cvt.u16.u32 	%rs10531, %r8227;
	bfe.u32 	%r8228, %r8223, 0, 8;
	cvt.u16.u32 	%rs10532, %r8228;
	bfe.u32 	%r8229, %r8223, 8, 8;
	cvt.u16.u32 	%rs10533, %r8229;
	bfe.u32 	%r8230, %r8223, 16, 8;
	cvt.u16.u32 	%rs10534, %r8230;
	bfe.u32 	%r8231, %r8223, 24, 8;
	cvt.u16.u32 	%rs10535, %r8231;
	ld.local.v2.b32 	{%r8232, %r8233}, [%rd51+16];
	bfe.u32 	%r8234, %r8232, 0, 8;
	cvt.u16.u32 	%rs10536, %r8234;
	bfe.u32 	%r8235, %r8232, 8, 8;
	cvt.u16.u32 	%rs10537, %r8235;
	bfe.u32 	%r8236, %r8232, 16, 8;
	cvt.u16.u32 	%rs10538, %r8236;
	bfe.u32 	%r8237, %r8232, 24, 8;
	cvt.u16.u32 	%rs10539, %r8237;
	bfe.u32 	%r8238, %r8233, 0, 8;
	cvt.u16.u32 	%rs10540, %r8238;
	bfe.u32 	%r8239, %r8233, 8, 8;
	cvt.u16.u32 	%rs10541, %r8239;
	bfe.u32 	%r8240, %r8233, 16, 8;
	cvt.u16.u32 	%rs10542, %r8240;
	bfe.u32 	%r8241, %r8233, 24, 8;
	cvt.u16.u32 	%rs10543, %r8241;
	ld.local.v2.b32 	{%r8242, %r8243}, [%rd51+24];
	bfe.u32 	%r8244, %r8242, 0, 8;
	cvt.u16.u32 	%rs10544, %r8244;
	bfe.u32 	%r8245, %r8242, 8, 8;
	cvt.u16.u32 	%rs10545, %r8245;
	bfe.u32 	%r8246, %r8242, 16, 8;
	cvt.u16.u32 	%rs10546, %r8246;
	bfe.u32 	%r8247, %r8242, 24, 8;
	cvt.u16.u32 	%rs10547, %r8247;
	bfe.u32 	%r8248, %r8243, 0, 8;
	cvt.u16.u32 	%rs10548, %r8248;
	bfe.u32 	%r8249, %r8243, 8, 8;
	cvt.u16.u32 	%rs10549, %r8249;
	bfe.u32 	%r8250, %r8243, 16, 8;
	cvt.u16.u32 	%rs10550, %r8250;
	bfe.u32 	%r8251, %r8243, 24, 8;
	cvt.u16.u32 	%rs10551, %r8251;
	ld.local.v2.b32 	{%r8252, %r8253}, [%rd51+32];
	bfe.u32 	%r8254, %r8252, 0, 8;
	cvt.u16.u32 	%rs10552, %r8254;
	bfe.u32 	%r8255, %r8252, 8, 8;
	cvt.u16.u32 	%rs10553, %r8255;
	bfe.u32 	%r8256, %r8252, 16, 8;
	cvt.u16.u32 	%rs10554, %r8256;
	bfe.u32 	%r8257, %r8252, 24, 8;
	cvt.u16.u32 	%rs10555, %r8257;
	bfe.u32 	%r8258, %r8253, 0, 8;
	cvt.u16.u32 	%rs10556, %r8258;
	bfe.u32 	%r8259, %r8253, 8, 8;
	cvt.u16.u32 	%rs10557, %r8259;
	bfe.u32 	%r8260, %r8253, 16, 8;
	cvt.u16.u32 	%rs10558, %r8260;
	bfe.u32 	%r8261, %r8253, 24, 8;
	cvt.u16.u32 	%rs10559, %r8261;
	ld.local.v2.b32 	{%r8262, %r8263}, [%rd51+40];
	bfe.u32 	%r8264, %r8262, 0, 8;
	cvt.u16.u32 	%rs10560, %r8264;
	bfe.u32 	%r8265, %r8262, 8, 8;
	cvt.u16.u32 	%rs10561, %r8265;
	bfe.u32 	%r8266, %r8262, 16, 8;
	cvt.u16.u32 	%rs10562, %r8266;
	bfe.u32 	%r8267, %r8262, 24, 8;
	cvt.u16.u32 	%rs10563, %r8267;
	bfe.u32 	%r8268, %r8263, 0, 8;
	cvt.u16.u32 	%rs10564, %r8268;
	bfe.u32 	%r8269, %r8263, 8, 8;
	cvt.u16.u32 	%rs10565, %r8269;
	bfe.u32 	%r8270, %r8263, 16, 8;
	cvt.u16.u32 	%rs10566, %r8270;
	bfe.u32 	%r8271, %r8263, 24, 8;
	cvt.u16.u32 	%rs10567, %r8271;
	ld.local.v2.u8 	{%rs10568, %rs10569}, [%rd51+48];
	bra.uni 	$L__BB9_1334;
$L__BB9_1285:
	and.b16  	%rs6677, %rs10521, 255;
	setp.eq.s16 	%p1339, %rs6677, 0;
	mov.b32 	%r12205, 1;
	@%p1339 bra 	$L__BB9_1281;
	and.b16  	%rs6678, %rs10522, 255;
	setp.eq.s16 	%p1340, %rs6678, 0;
	mov.b32 	%r12205, 2;
	@%p1340 bra 	$L__BB9_1281;
	and.b16  	%rs6679, %rs10523, 255;
	setp.eq.s16 	%p1341, %rs6679, 0;
	mov.b32 	%r12205, 3;
	@%p1341 bra 	$L__BB9_1281;
	and.b16  	%rs6680, %rs10524, 255;
	setp.eq.s16 	%p1342, %rs6680, 0;
	mov.b32 	%r12205, 4;
	@%p1342 bra 	$L__BB9_1281;
	and.b16  	%rs6681, %rs10525, 255;
	setp.eq.s16 	%p1343, %rs6681, 0;
	mov.b32 	%r12205, 5;
	@%p1343 bra 	$L__BB9_1281;
	and.b16  	%rs6682, %rs10526, 255;
	setp.eq.s16 	%p1344, %rs6682, 0;
	mov.b32 	%r12205, 6;
	@%p1344 bra 	$L__BB9_1281;
	and.b16  	%rs6683, %rs10527, 255;
	setp.eq.s16 	%p1345, %rs6683, 0;
	mov.b32 	%r12205, 7;
	@%p1345 bra 	$L__BB9_1281;
	and.b16  	%rs6684, %rs10528, 255;
	setp.eq.s16 	%p1346, %rs6684, 0;
	mov.b32 	%r12205, 8;
	@%p1346 bra 	$L__BB9_1281;
	and.b16  	%rs6685, %rs10529, 255;
	setp.eq.s16 	%p1347, %rs6685, 0;
	mov.b32 	%r12205, 9;
	@%p1347 bra 	$L__BB9_1281;
	and.b16  	%rs6686, %rs10530, 255;
	setp.eq.s16 	%p1348, %rs6686, 0;
	mov.b32 	%r12205, 10;
	@%p1348 bra 	$L__BB9_1281;
	and.b16  	%rs6687, %rs10531, 255;
	setp.eq.s16 	%p1349, %rs6687, 0;
	mov.b32 	%r12205, 11;
	@%p1349 bra 	$L__BB9_1281;
	and.b16  	%rs6688, %rs10532, 255;
	setp.eq.s16 	%p1350, %rs6688, 0;
	mov.b32 	%r12205, 12;
	@%p1350 bra 	$L__BB9_1281;
	and.b16  	%rs6689, %rs10533, 255;
	setp.eq.s16 	%p1351, %rs6689, 0;
	mov.b32 	%r12205, 13;
	@%p1351 bra 	$L__BB9_1281;
	and.b16  	%rs6690, %rs10534, 255;
	setp.eq.s16 	%p1352, %rs6690, 0;
	mov.b32 	%r12205, 14;
	@%p1352 bra 	$L__BB9_1281;
	and.b16  	%rs6691, %rs10535, 255;
	setp.eq.s16 	%p1353, %rs6691, 0;
	mov.b32 	%r12205, 15;
	@%p1353 bra 	$L__BB9_1281;
	and.b16  	%rs6692, %rs10536, 255;
	setp.eq.s16 	%p1354, %rs6692, 0;
	mov.b32 	%r12205, 16;
	@%p1354 bra 	$L__BB9_1281;
	and.b16  	%rs6693, %rs10537, 255;
	setp.eq.s16 	%p1355, %rs6693, 0;
	mov.b32 	%r12205, 17;
	@%p1355 bra 	$L__BB9_1281;
	and.b16  	%rs6694, %rs10538, 255;
	setp.eq.s16 	%p1356, %rs6694, 0;
	mov.b32 	%r12205, 18;
	@%p1356 bra 	$L__BB9_1281;
	and.b16  	%rs6695, %rs10539, 255;
	setp.eq.s16 	%p1357, %rs6695, 0;
	mov.b32 	%r12205, 19;
	@%p1357 bra 	$L__BB9_1281;
	and.b16  	%rs6696, %rs10540, 255;
	setp.eq.s16 	%p1358, %rs6696, 0;
	mov.b32 	%r12205, 20;
	@%p1358 bra 	$L__BB9_1281;
	and.b16  	%rs6697, %rs10541, 255;
	setp.eq.s16 	%p1359, %rs6697, 0;
	mov.b32 	%r12205, 21;
	@%p1359 bra 	$L__BB9_1281;
	and.b16  	%rs6698, %rs10542, 255;
	setp.eq.s16 	%p1360, %rs6698, 0;
	mov.b32 	%r12205, 22;
	@%p1360 bra 	$L__BB9_1281;
	and.b16  	%rs6699, %rs10543, 255;
	setp.eq.s16 	%p1361, %rs6699, 0;
	mov.b32 	%r12205, 23;
	@%p1361 bra 	$L__BB9_1281;
	and.b16  	%rs6700, %rs10544, 255;
	setp.eq.s16 	%p1362, %rs6700, 0;
	mov.b32 	%r12205, 24;
	@%p1362 bra 	$L__BB9_1281;
	and.b16  	%rs6701, %rs10545, 255;
	setp.eq.s16 	%p1363, %rs6701, 0;
	mov.b32 	%r12205, 25;
	@%p1363 bra 	$L__BB9_1281;
	and.b16  	%rs6702, %rs10546, 255;
	setp.eq.s16 	%p1364, %rs6702, 0;
	mov.b32 	%r12205, 26;
	@%p1364 bra 	$L__BB9_1281;
	and.b16  	%rs6703, %rs10547, 255;
	setp.eq.s16 	%p1365, %rs6703, 0;
	mov.b32 	%r12205, 27;
	@%p1365 bra 	$L__BB9_1281;
	and.b16  	%rs6704, %rs10548, 255;
	setp.eq.s16 	%p1366, %rs6704, 0;
	mov.b32 	%r12205, 28;
	@%p1366 bra 	$L__BB9_1281;
	and.b16  	%rs6705, %rs10549, 255;
	setp.eq.s16 	%p1367, %rs6705, 0;
	mov.b32 	%r12205, 29;
	@%p1367 bra 	$L__BB9_1281;
	and.b16  	%rs6706, %rs10550, 255;
	setp.eq.s16 	%p1368, %rs6706, 0;
	mov.b32 	%r12205, 30;
	@%p1368 bra 	$L__BB9_1281;
	and.b16  	%rs6707, %rs10551, 255;
	setp.eq.s16 	%p1369, %rs6707, 0;
	mov.b32 	%r12205, 31;
	@%p1369 bra 	$L__BB9_1281;
	and.b16  	%rs6708, %rs10552, 255;
	setp.eq.s16 	%p1370, %rs6708, 0;
	mov.b32 	%r12205, 32;
	@%p1370 bra 	$L__BB9_1281;
	and.b16  	%rs6709, %rs10553, 255;
	setp.eq.s16 	%p1371, %rs6709, 0;
	mov.b32 	%r12205, 33;
	@%p1371 bra 	$L__BB9_1281;
	and.b16  	%rs6710, %rs10554, 255;
	setp.eq.s16 	%p1372, %rs6710, 0;
	mov.b32 	%r12205, 34;
	@%p1372 bra 	$L__BB9_1281;
	and.b16  	%rs6711, %rs10555, 255;
	setp.eq.s16 	%p1373, %rs6711, 0;
	mov.b32 	%r12205, 35;
	@%p1373 bra 	$L__BB9_1281;
	and.b16  	%rs6712, %rs10556, 255;
	setp.eq.s16 	%p1374, %rs6712, 0;
	mov.b32 	%r12205, 36;
	@%p1374 bra 	$L__BB9_1281;
	and.b16  	%rs6713, %rs10557, 255;
	setp.eq.s16 	%p1375, %rs6713, 0;
	mov.b32 	%r12205, 37;
	@%p1375 bra 	$L__BB9_1281;
	and.b16  	%rs6714, %rs10558, 255;
	setp.eq.s16 	%p1376, %rs6714, 0;
	mov.b32 	%r12205, 38;
	@%p1376 bra 	$L__BB9_1281;
	and.b16  	%rs6715, %rs10559, 255;
	setp.eq.s16 	%p1377, %rs6715, 0;
	mov.b32 	%r12205, 39;
	@%p1377 bra 	$L__BB9_1281;
	and.b16  	%rs6716, %rs10560, 255;
	setp.eq.s16 	%p1378, %rs6716, 0;
	mov.b32 	%r12205, 40;
	@%p1378 bra 	$L__BB9_1281;
	and.b16  	%rs6717, %rs10561, 255;
	setp.eq.s16 	%p1379, %rs6717, 0;
	mov.b32 	%r12205, 41;
	@%p1379 bra 	$L__BB9_1281;
	and.b16  	%rs6718, %rs10562, 255;
	setp.eq.s16 	%p1380, %rs6718, 0;
	mov.b32 	%r12205, 42;
	@%p1380 bra 	$L__BB9_1281;
	and.b16  	%rs6719, %rs10563, 255;
	setp.eq.s16 	%p1381, %rs6719, 0;
	mov.b32 	%r12205, 43;
	@%p1381 bra 	$L__BB9_1281;
	and.b16  	%rs6720, %rs10564, 255;
	setp.eq.s16 	%p1382, %rs6720, 0;
	mov.b32 	%r12205, 44;
	@%p1382 bra 	$L__BB9_1281;
	and.b16  	%rs6721, %rs10565, 255;
	setp.eq.s16 	%p1383, %rs6721, 0;
	mov.b32 	%r12205, 45;
	@%p1383 bra 	$L__BB9_1281;
	and.b16  	%rs6722, %rs10566, 255;
	setp.eq.s16 	%p1384, %rs6722, 0;
	mov.b32 	%r12205, 46;
	@%p1384 bra 	$L__BB9_1281;
	and.b16  	%rs6723, %rs10567, 255;
	setp.eq.s16 	%p1385, %rs6723, 0;
	mov.b32 	%r12205, 47;
	@%p1385 bra 	$L__BB9_1281;
	and.b16  	%rs6724, %rs10568, 255;
	setp.eq.s16 	%p1386, %rs6724, 0;
	mov.b32 	%r12205, 48;
	@%p1386 bra 	$L__BB9_1281;
	and.b16  	%rs6725, %rs10569, 255;
	setp.eq.s16 	%p1387, %rs6725, 0;
	mov.b32 	%r12205, 49;
	@%p1387 bra 	$L__BB9_1281;
$L__BB9_1334:
	add.s32 	%r12262, %r12262, %r335;
	add.f64 	%fd242, %fd107, %fd242;
	setp.lt.u32 	%p1390, %r299, 225;
	@%p1390 bra 	$L__BB9_2167;
	ld.shared.v2.b32 	{%r8273, %r8274}, [_ZZN3cub18CUB_300001_SM_10006detail6reduce18DeviceReduceKernelINS2_10policy_hubI4Study8sum_funcE10Policy1000EN6thrust24THRUST_300001_SM_1000_NS6detail15normal_iteratorINSA_10device_ptrIS5_EEEEyS6_S5_N4cuda3std3__410__identityEEEvT0_PT3_T1_NS0_13GridEvenShareISN_EET2_T4_E12temp_storage+456];
	bfe.u32 	%r8275, %r8273, 0, 8;
	cvt.u16.u32 	%rs9355, %r8275;
	ld.shared.v2.b32 	{%r8276, %r8277}, [_ZZN3cub18CUB_300001_SM_10006detail6reduce18DeviceReduceKernelINS2_10policy_hubI4Study8sum_funcE10Policy1000EN6thrust24THRUST_300001_SM_1000_NS6detail15normal_iteratorINSA_10device_ptrIS5_EEEEyS6_S5_N4cuda3std3__410__identityEEEvT0_PT3_T1_NS0_13GridEvenShareISN_EET2_T4_E12temp_storage+464];
	ld.shared.v2.b32 	{%r8278, %r8279}, [_ZZN3cub18CUB_300001_SM_10006detail6reduce18DeviceReduceKernelINS2_10policy_hubI4Study8sum_funcE10Policy1000EN6thrust24THRUST_300001_SM_1000_NS6detail15normal_iteratorINSA_10device_ptrIS5_EEEEyS6_S5_N4cuda3std3__410__identityEEEvT0_PT3_T1_NS0_13GridEvenShareISN_EET2_T4_E12temp_storage+472];
	ld.shared.v2.b32 	{%r8280, %r8281}, [_ZZN3cub18CUB_300001_SM_10006detail6reduce18DeviceReduceKernelINS2_10policy_hubI4Study8sum_funcE10Policy1000EN6thrust24THRUST_300001_SM_1000_NS6detail15normal_iteratorINSA_10device_ptrIS5_EEEEyS6_S5_N4cuda3std3__410__identityEEEvT0_PT3_T1_NS0_13GridEvenShareISN_EET2_T4_E12temp_storage+480];
	ld.shared.v2.b32 	{%r8282, %r8283}, [_ZZN3cub18CUB_300001_SM_10006detail6reduce18DeviceReduceKernelINS2_10policy_hubI4Study8sum_funcE10Policy1000EN6thrust24THRUST_300001_SM_1000_NS6detail15normal_iteratorINSA_10device_ptrIS5_EEEEyS6_S5_N4cuda3std3__410__identityEEEvT0_PT3_T1_NS0_13GridEvenShareISN_EET2_T4_E12temp_storage+488];
	ld.shared.v2.b32 	{%r8284, %r8285}, [_ZZN3cub18CUB_300001_SM_10006detail6reduce18DeviceReduceKernelINS2_10policy_hubI4Study8sum_funcE10Policy1000EN6thrust24THRUST_300001_SM_1000_NS6detail15normal_iteratorINSA_10device_ptrIS5_EEEEyS6_S5_N4cuda3std3__410__identityEEEvT0_PT3_T1_NS0_13GridEvenShareISN_EET2_T4_E12temp_storage+496];
	ld.shared.v2.u8 	{%rs6727, %rs6728}, [_ZZN3cub18CUB_300001_SM_10006detail6reduce18DeviceReduceKernelINS2_10policy_hubI4Study8sum_funcE10Policy1000EN6thrust24THRUST_300001_SM_1000_NS6detail15normal_iteratorINSA_10device_ptrIS5_EEEEyS6_S5_N4cuda3std3__410__identityEEEvT0_PT3_T1_NS0_13GridEvenShareISN_EET2_T4_E12temp_storage+504];
	ld.shared.u32 	%r342, [_ZZN3cub18CUB_300001_SM_10006detail6reduce18DeviceReduceKernelINS2_10policy_hubI4Study8sum_funcE10Policy1000EN6thrust24THRUST_300001_SM_1000_NS6detail15normal_iteratorINSA_10device_ptrIS5_EEEEyS6_S5_N4cuda3std3__410__identityEEEvT0_PT3_T1_NS0_13GridEvenShareISN_EET2_T4_E12temp_storage+508];
	ld.shared.f64 	%fd111, [_ZZN3cub18CUB_300001_SM_10006detail6reduce18DeviceReduceKernelINS2_10policy_hubI4Study8sum_funcE10Policy1000EN6thrust24THRUST_300001_SM_1000_NS6detail15normal_iteratorINSA_10device_ptrIS5_EEEEyS6_S5_N4cuda3std3__410__identityEEEvT0_PT3_T1_NS0_13GridEvenShareISN_EET2_T4_E12temp_storage+512];
	add.u64 	%rd53, %SPL, 0;
	add.u64 	%rd54, %SPL, 64;
	and.b16  	%rs6729, %rs10520, 255;
	cvt.u32.u16 	%r8286, %rs10527;
	cvt.u32.u16 	%r8287, %rs10526;
	prmt.b32 	%r8288, %r8287, %r8286, 0x3340U;
	cvt.u32.u16 	%r8289, %rs10525;
	cvt.u32.u16 	%r8290, %rs10524;
	prmt.b32 	%r8291, %r8290, %r8289, 0x3340U;
	prmt.b32 	%r8292, %r8291, %r8288, 0x5410U;
	cvt.u32.u16 	%r8293, %rs10523;
	cvt.u32.u16 	%r8294, %rs10522;
	prmt.b32 	%r8295, %r8294, %r8293, 0x3340U;
	cvt.u32.u16 	%r8296, %rs10521;
	cvt.u32.u16 	%r8297, %rs10520;
	prmt.b32 	%r8298, %r8297, %r8296, 0x3340U;
	prmt.b32 	%r8299, %r8298, %r8295, 0x5410U;
	st.local.v2.b32 	[%rd53], {%r8299, %r8292};
	cvt.u32.u16 	%r8300, %rs10535;
	cvt.u32.u16 	%r8301, %rs10534;
	prmt.b32 	%r8302, %r8301, %r8300, 0x3340U;
	cvt.u32.u16 	%r8303, %rs10533;
	cvt.u32.u16 	%r8304, %rs10532;
	prmt.b32 	%r8305, %r8304, %r8303, 0x3340U;
	prmt.b32 	%r8306, %r8305, %r8302, 0x5410U;
	cvt.u32.u16 	%r8307, %rs10531;
	cvt.u32.u16 	%r8308, %rs10530;
	prmt.b32 	%r8309, %r8308, %r8307, 0x3340U;
	cvt.u32.u16 	%r8310, %rs10529;
	cvt.u32.u16 	%r8311, %rs10528;
	prmt.b32 	%r8312, %r8311, %r8310, 0x3340U;
	prmt.b32 	%r8313, %r8312, %r8309, 0x5410U;
	st.local.v2.b32 	[%rd53+8], {%r8313, %r8306};
	cvt.u32.u16 	%r8314, %rs10543;
	cvt.u32.u16 	%r8315, %rs10542;
	prmt.b32 	%r8316, %r8315, %r8314, 0x3340U;
	cvt.u32.u16 	%r8317, %rs10541;
	cvt.u32.u16 	%r8318, %rs10540;
	prmt.b32 	%r8319, %r8318, %r8317, 0x3340U;
	prmt.b32 	%r8320, %r8319, %r8316, 0x5410U;
	cvt.u32.u16 	%r8321, %rs10539;
	cvt.u32.u16 	%r8322, %rs10538;
	prmt.b32 	%r8323, %r8322, %r8321, 0x3340U;
	cvt.u32.u16 	%r8324, %rs10537;
	cvt.u32.u16 	%r8325, %rs10536;
	prmt.b32 	%r8326, %r8325, %r8324, 0x3340U;
	prmt.b32 	%r8327, %r8326, %r8323, 0x5410U;
	st.local.v2.b32 	[%rd53+16], {%r8327, %r8320};
	cvt.u32.u16 	%r8328, %rs10551;
	cvt.u32.u16 	%r8329, %rs10550;
	prmt.b32 	%r8330, %r8329, %r8328, 0x3340U;
	cvt.u32.u16 	%r8331, %rs10549;
	cvt.u32.u16 	%r8332, %rs10548;
	prmt.b32 	%r8333, %r8332, %r8331, 0x3340U;
	prmt.b32 	%r8334, %r8333, %r8330, 0x5410U;
	cvt.u32.u16 	%r8335, %rs10547;
	cvt.u32.u16 	%r8336, %rs10546;
	prmt.b32 	%r8337, %r8336, %r8335, 0x3340U;
	cvt.u32.u16 	%r8338, %rs10545;
	cvt.u32.u16 	%r8339, %rs10544;
	prmt.b32 	%r8340, %r8339, %r8338, 0x3340U;
	prmt.b32 	%r8341, %r8340, %r8337, 0x5410U;
	st.local.v2.b32 	[%rd53+24], {%r8341, %r8334};
	cvt.u32.u16 	%r8342, %rs10559;
	cvt.u32.u16 	%r8343, %rs10558;
	prmt.b32 	%r8344, %r8343, %r8342, 0x3340U;
	cvt.u32.u16 	%r8345, %rs10557;
	cvt.u32.u16 	%r8346, %rs10556;
	prmt.b32 	%r8347, %r8346, %r8345, 0x3340U;
	prmt.b32 	%r8348, %r8347, %r8344, 0x5410U;
	cvt.u32.u16 	%r8349, %rs10555;
	cvt.u32.u16 	%r8350, %rs10554;
	prmt.b32 	%r8351, %r8350, %r8349, 0x3340U;
	cvt.u32.u16 	%r8352, %rs10553;
	cvt.u32.u16 	%r8353, %rs10552;
	prmt.b32 	%r8354, %r8353, %r8352, 0x3340U;
	prmt.b32 	%r8355, %r8354, %r8351, 0x5410U;
	st.local.v2.b32 	[%rd53+32], {%r8355, %r8348};
	cvt.u32.u16 	%r8356, %rs10567;
	cvt.u32.u16 	%r8357, %rs10566;
	prmt.b32 	%r8358, %r8357, %r8356, 0x3340U;
	cvt.u32.u16 	%r8359, %rs10565;
	cvt.u32.u16 	%r8360, %rs10564;
	prmt.b32 	%r8361, %r8360, %r8359, 0x3340U;
	prmt.b32 	%r8362, %r8361, %r8358, 0x5410U;
	cvt.u32.u16 	%r8363, %rs10563;
	cvt.u32.u16 	%r8364, %rs10562;
	prmt.b32 	%r8365, %r8364, %r8363, 0x3340U;
	cvt.u32.u16 	%r8366, %rs10561;
	cvt.u32.u16 	%r8367, %rs10560;
	prmt.b32 	%r8368, %r8367, %r8366, 0x3340U;
	prmt.b32 	%r8369, %r8368, %r8365, 0x5410U;
	st.local.v2.b32 	[%rd53+40], {%r8369, %r8362};
	st.local.v2.u8 	[%rd53+48], {%rs10568, %rs10569};
	st.local.u32 	[%rd53+52], %r12262;
	st.local.f64 	[%rd53+56], %fd242;
	st.local.v2.b32 	[%rd54], {%r8273, %r8274};
	st.local.v2.b32 	[%rd54+8], {%r8276, %r8277};
	st.local.v2.b32 	[%rd54+16], {%r8278, %r8279};
	st.local.v2.b32 	[%rd54+24], {%r8280, %r8281};
	st.local.v2.b32 	[%rd54+32], {%r8282, %r8283};
	st.local.v2.b32 	[%rd54+40], {%r8284, %r8285};
	st.local.v2.u8 	[%rd54+48], {%rs6727, %rs6728};
	st.local.u32 	[%rd54+52], %r342;
	st.local.f64 	[%rd54+56], %fd111;
	setp.ne.s16 	%p1391, %rs6729, 0;
	mov.b32 	%r12208, 0;
	@%p1391 bra 	$L__BB9_1340;
$L__BB9_1336:
	and.b16  	%rs6779, %rs9355, 255;
	setp.eq.s16 	%p1441, %rs6779, 0;
	@%p1441 bra 	$L__BB9_1389;
	mov.b32 	%r12209, 0;
$L__BB9_1338:
	add.s32 	%r8420, %r12209, %r12208;
	cvt.u64.u32 	%rd296, %r8420;
	add.s64 	%rd297, %rd53, %rd296;
	st.local.u8 	[%rd297], %rs9355;
	add.s32 	%r345, %r12209, 1;
	cvt.u64.u32 	%rd298, %r12209;
	add.s64 	%rd299, %rd54, %rd298;
	ld.local.u8 	%rs9355, [%rd299+1];
	setp.ne.s16 	%p1442, %rs9355, 0;
	mov.u32 	%r12209, %r345;
	@%p1442 bra 	$L__BB9_1338;
	ld.local.u32 	%r12262, [%rd53+52];
	ld.local.f64 	%fd242, [%rd53+56];
	ld.local.v2.b32 	{%r8421, %r8422}, [%rd53];
	bfe.u32 	%r8423, %r8421, 0, 8;
	cvt.u16.u32 	%rs10520, %r8423;
	bfe.u32 	%r8424, %r8421, 8, 8;
	cvt.u16.u32 	%rs10521, %r8424;
	bfe.u32 	%r8425, %r8421, 16, 8;
	cvt.u16.u32 	%rs10522, %r8425;
	bfe.u32 	%r8426, %r8421, 24, 8;
	cvt.u16.u32 	%rs10523, %r8426;
	bfe.u32 	%r8427, %r8422, 0, 8;
	cvt.u16.u32 	%rs10524, %r8427;
	bfe.u32 	%r8428, %r8422, 8, 8;
	cvt.u16.u32 	%rs10525, %r8428;
	bfe.u32 	%r8429, %r8422, 16, 8;
	cvt.u16.u32 	%rs10526, %r8429;
	bfe.u32 	%r8430, %r8422, 24, 8;
	cvt.u16.u32 	%rs10527, %r8430;
	ld.local.v2.b32 	{%r8431, %r8432}, [%rd53+8];
	bfe.u32 	%r8433, %r8431, 0, 8;
	cvt.u16.u32 	%rs10528, %r8433;
	bfe.u32 	%r8434, %r8431, 8, 8;
	cvt.u16.u32 	%rs10529, %r8434;
	bfe.u32 	%r8435, %r8431, 16, 8;
	cvt.u16.u32 	%rs10530, %r8435;
	bfe.u32 	%r8436, %r8431, 24, 8;
	cvt.u16.u32 	%rs10531, %r8436;
	bfe.u32 	%r8437, %r8432, 0, 8;
	cvt.u16.u32 	%rs10532, %r8437;
	bfe.u32 	%r8438, %r8432, 8, 8;
	cvt.u16.u32 	%rs10533, %r8438;
	bfe.u32 	%r8439, %r8432, 16, 8;
	cvt.u16.u32 	%rs10534, %r8439;
	bfe.u32 	%r8440, %r8432, 24, 8;
	cvt.u16.u32 	%rs10535, %r8440;
	ld.local.v2.b32 	{%r8441, %r8442}, [%rd53+16];
	bfe.u32 	%r8443, %r8441, 0, 8;
	cvt.u16.u32 	%rs10536, %r8443;
	bfe.u32 	%r8444, %r8441, 8, 8;
	cvt.u16.u32 	%rs10537, %r8444;
	bfe.u32 	%r8445, %r8441, 16, 8;
	cvt.u16.u32 	%rs10538, %r8445;
	bfe.u32 	%r8446, %r8441, 24, 8;
	cvt.u16.u32 	%rs10539, %r8446;
	bfe.u32 	%r8447, %r8442, 0, 8;
	cvt.u16.u32 	%rs10540, %r8447;
	bfe.u32 	%r8448, %r8442, 8, 8;
	cvt.u16.u32 	%rs10541, %r8448;
	bfe.u32 	%r8449, %r8442, 16, 8;
	cvt.u16.u32 	%rs10542, %r8449;
	bfe.u32 	%r8450, %r8442, 24, 8;
	cvt.u16.u32 	%rs10543, %r8450;
	ld.local.v2.b32 	{%r8451, %r8452}, [%rd53+24];
	bfe.u32 	%r8453, %r8451, 0, 8;
	cvt.u16.u32 	%rs10544, %r8453;
	bfe.u32 	%r8454, %r8451, 8, 8;
	cvt.u16.u32 	%rs10545, %r8454;
	bfe.u32 	%r8455, %r8451, 16, 8;
	cvt.u16.u32 	%rs10546, %r8455;
	bfe.u32 	%r8456, %r8451, 24, 8;
	cvt.u16.u32 	%rs10547, %r8456;
	bfe.u32 	%r8457, %r8452, 0, 8;
	cvt.u16.u32 	%rs10548, %r8457;
	bfe.u32 	%r8458, %r8452, 8, 8;
	cvt.u16.u32 	%rs10549, %r8458;
	bfe.u32 	%r8459, %r8452, 16, 8;
	cvt.u16.u32 	%rs10550, %r8459;
	bfe.u32 	%r8460, %r8452, 24, 8;
	cvt.u16.u32 	%rs10551, %r8460;
	ld.local.v2.b32 	{%r8461, %r8462}, [%rd53+32];
	bfe.u32 	%r8463, %r8461, 0, 8;
	cvt.u16.u32 	%rs10552, %r8463;
	bfe.u32 	%r8464, %r8461, 8, 8;
	cvt.u16.u32 	%rs10553, %r8464;
	bfe.u32 	%r8465, %r8461, 16, 8;
	cvt.u16.u32 	%rs10554, %r8465;
	bfe.u32 	%r8466, %r8461, 24, 8;
	cvt.u16.u32 	%rs10555, %r8466;
	bfe.u32 	%r8467, %r8462, 0, 8;
	cvt.u16.u32 	%rs10556, %r8467;
	bfe.u32 	%r8468, %r8462, 8, 8;
	cvt.u16.u32 	%rs10557, %r8468;
	bfe.u32 	%r8469, %r8462, 16, 8;
	cvt.u16.u32 	%rs10558, %r8469;
	bfe.u32 	%r8470, %r8462, 24, 8;
	cvt.u16.u32 	%rs10559, %r8470;
	ld.local.v2.b32 	{%r8471, %r8472}, [%rd53+40];
	bfe.u32 	%r8473, %r8471, 0, 8;
	cvt.u16.u32 	%rs10560, %r8473;
	bfe.u32 	%r8474, %r8471, 8, 8;
	cvt.u16.u32 	%rs10561, %r8474;
	bfe.u32 	%r8475, %r8471, 16, 8;
	cvt.u16.u32 	%rs10562, %r8475;
	bfe.u32 	%r8476, %r8471, 24, 8;
	cvt.u16.u32 	%rs10563, %r8476;
	bfe.u32 	%r8477, %r8472, 0, 8;
	cvt.u16.u32 	%rs10564, %r8477;
	bfe.u32 	%r8478, %r8472, 8, 8;
	cvt.u16.u32 	%rs10565, %r8478;
	bfe.u32 	%r8479, %r8472, 16, 8;
	cvt.u16.u32 	%rs10566, %r8479;
	bfe.u32 	%r8480, %r8472, 24, 8;
	cvt.u16.u32 	%rs10567, %r8480;
	ld.local.v2.u8 	{%rs10568, %rs10569}, [%rd53+48];
	bra.uni 	$L__BB9_1389;
$L__BB9_1340:
	and.b16  	%rs6730, %rs10521, 255;
	setp.eq.s16 	%p1392, %rs6730, 0;
	mov.b32 	%r12208, 1;
	@%p1392 bra 	$L__BB9_1336;
	and.b16  	%rs6731, %rs10522, 255;
	setp.eq.s16 	%p1393, %rs6731, 0;
	mov.b32 	%r12208, 2;
	@%p1393 bra 	$L__BB9_1336;
	and.b16  	%rs6732, %rs10523, 255;
	setp.eq.s16 	%p1394, %rs6732, 0;
	mov.b32 	%r12208, 3;
	@%p1394 bra 	$L__BB9_1336;
	and.b16  	%rs6733, %rs10524, 255;
	setp.eq.s16 	%p1395, %rs6733, 0;
	mov.b32 	%r12208, 4;
	@%p1395 bra 	$L__BB9_1336;
	and.b16  	%rs6734, %rs10525, 255;
	setp.eq.s16 	%p1396, %rs6734, 0;
	mov.b32 	%r12208, 5;
	@%p1396 bra 	$L__BB9_1336;
	and.b16  	%rs6735, %rs10526, 255;
	setp.eq.s16 	%p1397, %rs6735, 0;
	mov.b32 	%r12208, 6;
	@%p1397 bra 	$L__BB9_1336;
	and.b16  	%rs6736, %rs10527, 255;
	setp.eq.s16 	%p1398, %rs6736, 0;
	mov.b32 	%r12208, 7;
	@%p1398 bra 	$L__BB9_1336;
	and.b16  	%rs6737, %rs10528, 255;
	setp.eq.s16 	%p1399, %rs6737, 0;
	mov.b32 	%r12208, 8;
	@%p1399 bra 	$L__BB9_1336;
	and.b16  	%rs6738, %rs10529, 255;
	setp.eq.s16 	%p1400, %rs6738, 0;
	mov.b32 	%r12208, 9;
	@%p1400 bra 	$L__BB9_1336;
	and.b16  	%rs6739, %rs10530, 255;
	setp.eq.s16 	%p1401, %rs6739, 0;
	mov.b32 	%r12208, 10;
	@%p1401 bra 	$L__BB9_1336;
	and.b16  	%rs6740, %rs10531, 255;
	setp.eq.s16 	%p1402, %rs6740, 0;
	mov.b32 	%r12208, 11;
	@%p1402 bra 	$L__BB9_1336;
	and.b16  	%rs6741, %rs10532, 255;
	setp.eq.s16 	%p1403, %rs6741, 0;
	mov.b32 	%r12208, 12;
	@%p1403 bra 	$L__BB9_1336;
	and.b16  	%rs6742, %rs10533, 255;
	setp.eq.s16 	%p1404, %rs6742, 0;
	mov.b32 	%r12208, 13;
	@%p1404 bra 	$L__BB9_1336;
	and.b16  	%rs6743, %rs10534, 255;
	setp.eq.s16 	%p1405, %rs6743, 0;
	mov.b32 	%r12208, 14;
	@%p1405 bra 	$L__BB9_1336;
	and.b16  	%rs6744, %rs10535, 255;
	setp.eq.s16 	%p1406, %rs6744, 0;
	mov.b32 	%r12208, 15;
	@%p1406 bra 	$L__BB9_1336;
	and.b16  	%rs6745, %rs10536, 255;
	setp.eq.s16 	%p1407, %rs6745, 0;
	mov.b32 	%r12208, 16;
	@%p1407 bra 	$L__BB9_1336;
	and.b16  	%rs6746, %rs10537, 255;
	setp.eq.s16 	%p1408, %rs6746, 0;
	mov.b32 	%r12208, 17;
	@%p1408 bra 	$L__BB9_1336;
	and.b16  	%rs6747, %rs10538, 255;
	setp.eq.s16 	%p1409, %rs6747, 0;
	mov.b32 	%r12208, 18;
	@%p1409 bra 	$L__BB9_1336;
	and.b16  	%rs6748, %rs10539, 255;
	setp.eq.s16 	%p1410, %rs6748, 0;
	mov.b32 	%r12208, 19;
	@%p1410 bra 	$L__BB9_1336;
	and.b16  	%rs6749, %rs10540, 255;
	setp.eq.s16 	%p1411, %rs6749, 0;
	mov.b32 	%r12208, 20;
	@%p1411 bra 	$L__BB9_1336;
	and.b16  	%rs6750, %rs10541, 255;
	setp.eq.s16 	%p1412, %rs6750, 0;
	mov.b32 	%r12208, 21;
	@%p1412 bra 	$L__BB9_1336;
	and.b16  	%rs6751, %rs10542, 255;
	setp.eq.s16 	%p1413, %rs6751, 0;
	mov.b32 	%r12208, 22;
	@%p1413 bra 	$L__BB9_1336;
	and.b16  	%rs6752, %rs10543, 255;
	setp.eq.s16 	%p1414, %rs6752, 0;
	mov.b32 	%r12208, 23;
	@%p1414 bra 	$L__BB9_1336;
	and.b16  	%rs6753, %rs10544, 255;
	setp.eq.s16 	%p1415, %rs6753, 0;
	mov.b32 	%r12208, 24;
	@%p1415 bra 	$L__BB9_1336;
	and.b16  	%rs6754, %rs10545, 255;
	setp.eq.s16 	%p1416, %rs6754, 0;
	mov.b32 	%r12208, 25;
	@%p1416 bra 	$L__BB9_1336;
	and.b16  	%rs6755, %rs10546, 255;
	setp.eq.s16 	%p1417, %rs6755, 0;
	mov.b32 	%r12208, 26;
	@%p1417 bra 	$L__BB9_1336;
	and.b16  	%rs6756, %rs10547, 255;
	setp.eq.s16 	%p1418, %rs6756, 0;
	mov.b32 	%r12208, 27;
	@%p1418 bra 	$L__BB9_1336;
	and.b16  	%rs6757, %rs10548, 255;
	setp.eq.s16 	%p1419, %rs6757, 0;
	mov.b32 	%r12208, 28;
	@%p1419 bra 	$L__BB9_1336;
	and.b16  	%rs6758, %rs10549, 255;
	setp.eq.s16 	%p1420, %rs6758, 0;
	mov.b32 	%r12208, 29;
	@%p1420 bra 	$L__BB9_1336;
	and.b16  	%rs6759, %rs10550, 255;
	setp.eq.s16 	%p1421, %rs6759, 0;
	mov.b32 	%r12208, 30;
	@%p1421 bra 	$L__BB9_1336;
	and.b16  	%rs6760, %rs10551, 255;
	setp.eq.s16 	%p1422, %rs6760, 0;
	mov.b32 	%r12208, 31;
	@%p1422 bra 	$L__BB9_1336;
	and.b16  	%rs6761, %rs10552, 255;
	setp.eq.s16 	%p1423, %rs6761, 0;
	mov.b32 	%r12208, 32;
	@%p1423 bra 	$L__BB9_1336;
	and.b16  	%rs6762, %rs10553, 255;
	setp.eq.s16 	%p1424, %rs6762, 0;
	mov.b32 	%r12208, 33;
	@%p1424 bra 	$L__BB9_1336;
	and.b16  	%rs6763, %rs10554, 255;
	setp.eq.s16 	%p1425, %rs6763, 0;
	mov.b32 	%r12208, 34;
	@%p1425 bra 	$L__BB9_1336;
	and.b16  	%rs6764, %rs10555, 255;
	setp.eq.s16 	%p1426, %rs6764, 0;
	mov.b32 	%r12208, 35;
	@%p1426 bra 	$L__BB9_1336;
	and.b16  	%rs6765, %rs10556, 255;
	setp.eq.s16 	%p1427, %rs6765, 0;
	mov.b32 	%r12208, 36;
	@%p1427 bra 	$L__BB9_1336;
	and.b16  	%rs6766, %rs10557, 255;
	setp.eq.s16 	%p1428, %rs6766, 0;
	mov.b32 	%r12208, 37;
	@%p1428 bra 	$L__BB9_1336;
	and.b16  	%rs6767, %rs10558, 255;
	setp.eq.s16 	%p1429, %rs6767, 0;
	mov.b32 	%r12208, 38;
	@%p1429 bra 	$L__BB9_1336;
	and.b16  	%rs6768, %rs10559, 255;
	setp.eq.s16 	%p1430, %rs6768, 0;
	mov.b32 	%r12208, 39;
	@%p1430 bra 	$L__BB9_1336;
	and.b16  	%rs6769, %rs10560, 255;
	setp.eq.s16 	%p1431, %rs6769, 0;
	mov.b32 	%r12208, 40;
	@%p1431 bra 	$L__BB9_1336;
	and.b16  	%rs6770, %rs10561, 255;
	setp.eq.s16 	%p1432, %rs6770, 0;
	mov.b32 	%r12208, 41;
	@%p1432 bra 	$L__BB9_1336;
	and.b16  	%rs6771, %rs10562, 255;
	setp.eq.s16 	%p1433, %rs6771, 0;
	mov.b32 	%r12208, 42;
	@%p1433 bra 	$L__BB9_1336;
	and.b16  	%rs6772, %rs10563, 255;
	setp.eq.s16 	%p1434, %rs6772, 0;
	mov.b32 	%r12208, 43;
	@%p1434 bra 	$L__BB9_1336;
	and.b16  	%rs6773, %rs10564, 255;
	setp.eq.s16 	%p1435, %rs6773, 0;
	mov.b32 	%r12208, 44;
	@%p1435 bra 	$L__BB9_1336;
	and.b16  	%rs6774, %rs10565, 255;
	setp.eq.s16 	%p1436, %rs6774, 0;
	mov.b32 	%r12208, 45;
	@%p1436 bra 	$L__BB9_1336;
	and.b16  	%rs6775, %rs10566, 255;
	setp.eq.s16 	%p1437, %rs6775, 0;
	mov.b32 	%r12208, 46;
	@%p1437 bra 	$L__BB9_1336;
	and.b16  	%rs6776, %rs10567, 255;
	setp.eq.s16 	%p1438, %rs6776, 0;
	mov.b32 	%r12208, 47;
	@%p1438 bra 	$L__BB9_1336;
	and.b16  	%rs6777, %rs10568, 255;
	setp.eq.s16 	%p1439, %rs6777, 0;
	mov.b32 	%r12208, 48;
	@%p1439 bra 	$L__BB9_1336;
	and.b16  	%rs6778, %rs10569, 255;
	setp.eq.s16 	%p1440, %rs6778, 0;
	mov.b32 	%r12208, 49;
	@%p1440 bra 	$L__BB9_1336;
$L__BB9_1389:
	add.s32 	%r12262, %r12262, %r342;
	add.f64 	%fd242, %fd111, %fd242;
	bra.uni 	$L__BB9_2167;
$L__BB9_1390:
	mov.u32 	%r544, %tid.x;
	add.s32 	%r545, %r541, %r544;
	mul.wide.u32 	%rd96, %r545, 64;
	add.s64 	%rd97, %rd2, %rd96;
	ld.global.v2.b32 	{%r546, %r547}, [%rd97];
	bfe.u32 	%r548, %r546, 0, 8;
	cvt.u16.u32 	%rs10520, %r548;
	bfe.u32 	%r549, %r546, 8, 8;
	cvt.u16.u32 	%rs10521, %r549;
	bfe.u32 	%r550, %r546, 16, 8;
	cvt.u16.u32 	%rs10522, %r550;
	bfe.u32 	%r551, %r546, 24, 8;
	cvt.u16.u32 	%rs10523, %r551;
	bfe.u32 	%r552, %r547, 0, 8;
	cvt.u16.u32 	%rs10524, %r552;
	bfe.u32 	%r553, %r547, 8, 8;
	cvt.u16.u32 	%rs10525, %r553;
	bfe.u32 	%r554, %r547, 16, 8;
	cvt.u16.u32 	%rs10526, %r554;
	bfe.u32 	%r555, %r547, 24, 8;
	cvt.u16.u32 	%rs10527, %r555;
	ld.global.v2.b32 	{%r556, %r557}, [%rd97+8];
	bfe.u32 	%r558, %r556, 0, 8;
	cvt.u16.u32 	%rs10528, %r558;
	bfe.u32 	%r559, %r556, 8, 8;
	cvt.u16.u32 	%rs10529, %r559;
	bfe.u32 	%r560, %r556, 16, 8;
	cvt.u16.u32 	%rs10530, %r560;
	bfe.u32 	%r561, %r556, 24, 8;
	cvt.u16.u32 	%rs10531, %r561;
	bfe.u32 	%r562, %r557, 0, 8;
	cvt.u16.u32 	%rs10532, %r562;
	bfe.u32 	%r563, %r557, 8, 8;
	cvt.u16.u32 	%rs10533, %r563;
	bfe.u32 	%r564, %r557, 16, 8;
	cvt.u16.u32 	%rs10534, %r564;
	bfe.u32 	%r565, %r557, 24, 8;
	cvt.u16.u32 	%rs10535, %r565;
	ld.global.v2.b32 	{%r566, %r567}, [%rd97+16];
	bfe.u32 	%r568, %r566, 0, 8;
	cvt.u16.u32 	%rs10536, %r568;
	bfe.u32 	%r569, %r566, 8, 8;
	cvt.u16.u32 	%rs10537, %r569;
	bfe.u32 	%r570, %r566, 16, 8;
	cvt.u16.u32 	%rs10538, %r570;
	bfe.u32 	%r571, %r566, 24, 8;
	cvt.u16.u32 	%rs10539, %r571;
	bfe.u32 	%r572, %r567, 0, 8;
	cvt.u16.u32 	%rs10540, %r572;
	bfe.u32 	%r573, %r567, 8, 8;
	cvt.u16.u32 	%rs10541, %r573;
	bfe.u32 	%r574, %r567, 16, 8;
	cvt.u16.u32 	%rs10542, %r574;
	bfe.u32 	%r575, %r567, 24, 8;
	cvt.u16.u32 	%rs10543, %r575;
	ld.global.v2.b32 	{%r576, %r577}, [%rd97+24];
	bfe.u32 	%r578, %r576, 0, 8;
	cvt.u16.u32 	%rs10544, %r578;
	bfe.u32 	%r579, %r576, 8, 8;
	cvt.u16.u32 	%rs10545, %r579;
	bfe.u32 	%r580, %r576, 16, 8;
	cvt.u16.u32 	%rs10546, %r580;
	bfe.u32 	%r581, %r576, 24, 8;
	cvt.u16.u32 	%rs10547, %r581;
	bfe.u32 	%r582, %r577, 0, 8;
	cvt.u16.u32 	%rs10548, %r582;
	bfe.u32 	%r583, %r577, 8, 8;
	cvt.u16.u32 	%rs10549, %r583;
	bfe.u32 	%r584, %r577, 16, 8;
	cvt.u16.u32 	%rs10550, %r584;
	bfe.u32 	%r585, %r577, 24, 8;
	cvt.u16.u32 	%rs10551, %r585;
	ld.global.v2.b32 	{%r586, %r587}, [%rd97+32];
	bfe.u32 	%r588, %r586, 0, 8;
	cvt.u16.u32 	%rs10552, %r588;
	bfe.u32 	%r589, %r586, 8, 8;
	cvt.u16.u32 	%rs10553, %r589;
	bfe.u32 	%r590, %r586, 16, 8;
	cvt.u16.u32 	%rs10554, %r590;
	bfe.u32 	%r591, %r586, 24, 8;
	cvt.u16.u32 	%rs10555, %r591;
	bfe.u32 	%r592, %r587, 0, 8;
	cvt.u16.u32 	%rs10556, %r592;
	bfe.u32 	%r593, %r587, 8, 8;
	cvt.u16.u32 	%rs10557, %r593;
	bfe.u32 	%r594, %r587, 16, 8;
	cvt.u16.u32 	%rs10558, %r594;
	bfe.u32 	%r595, %r587, 24, 8;
	cvt.u16.u32 	%rs10559, %r595;
	ld.global.v2.b32 	{%r596, %r597}, [%rd97+40];
	bfe.u32 	%r598, %r596, 0, 8;
	cvt.u16.u32 	%rs10560, %r598;
	bfe.u32 	%r599, %r596, 8, 8;
	cvt.u16.u32 	%rs10561, %r599;
	bfe.u32 	%r600, %r596, 16, 8;
	cvt.u16.u32 	%rs10562, %r600;
	bfe.u32 	%r601, %r596, 24, 8;
	cvt.u16.u32 	%rs10563, %r601;
	bfe.u32 	%r602, %r597, 0, 8;
	cvt.u16.u32 	%rs10564, %r602;
	bfe.u32 	%r603, %r597, 8, 8;
	cvt.u16.u32 	%rs10565, %r603;
	bfe.u32 	%r604, %r597, 16, 8;
	cvt.u16.u32 	%rs10566, %r604;
	bfe.u32 	%r605, %r597, 24, 8;
	cvt.u16.u32 	%rs10567, %r605;
	ld.global.v2.u8 	{%rs10568, %rs10569}, [%rd97+48];
	ld.global.u32 	%r12262, [%rd97+52];
	ld.global.f64 	%fd242, [%rd97+56];
	shl.b32 	%r606, %r539, 8;
	cvt.s64.s32 	%rd98, %r606;
	setp.lt.u64 	%p2, %rd4, %rd98;
	@%p2 bra 	$L__BB9_1506;
	add.u64 	%rd56, %SPL, 128;
	add.u64 	%rd57, %SPL, 192;
$L__BB9_1392:
	cvt.s64.s32 	%rd101, %r606;
	add.s64 	%rd386, %rd386, %rd101;
	add.s64 	%rd102, %rd91, -256;
	setp.gt.u64 	%p3, %rd386, %rd102;
	@%p3 bra 	$L__BB9_1448;
	mov.u32 	%r611, %tid.x;
	cvt.u64.u32 	%rd103, %r611;
	add.s64 	%rd104, %rd386, %rd103;
	shl.b64 	%rd105, %rd104, 6;
	add.s64 	%rd106, %rd2, %rd105;
	ld.global.v2.b32 	{%r612, %r613}, [%rd106];
	bfe.u32 	%r614, %r612, 0, 8;
	cvt.u16.u32 	%rs9456, %r614;
	ld.global.v2.b32 	{%r615, %r616}, [%rd106+8];
	ld.global.v2.b32 	{%r617, %r618}, [%rd106+16];
	ld.global.v2.b32 	{%r619, %r620}, [%rd106+24];
	ld.global.v2.b32 	{%r621, %r622}, [%rd106+32];
	ld.global.v2.b32 	{%r623, %r624}, [%rd106+40];
	ld.global.v2.u8 	{%rs5218, %rs5219}, [%rd106+48];
	ld.global.u32 	%r351, [%rd106+52];
	ld.global.f64 	%fd117, [%rd106+56];
	and.b16  	%rs5220, %rs10520, 255;
	cvt.u32.u16 	%r625, %rs10527;
	cvt.u32.u16 	%r626, %rs10526;
	prmt.b32 	%r627, %r626, %r625, 0x3340U;
	cvt.u32.u16 	%r628, %rs10525;
	cvt.u32.u16 	%r629, %rs10524;
	prmt.b32 	%r630, %r629, %r628, 0x3340U;
	prmt.b32 	%r631, %r630, %r627, 0x5410U;
	cvt.u32.u16 	%r632, %rs10523;
	cvt.u32.u16 	%r633, %rs10522;
	prmt.b32 	%r634, %r633, %r632, 0x3340U;
	cvt.u32.u16 	%r635, %rs10521;
	cvt.u32.u16 	%r636, %rs10520;
	prmt.b32 	%r637, %r636, %r635, 0x3340U;
	prmt.b32 	%r638, %r637, %r634, 0x5410U;
	st.local.v2.b32 	[%rd56], {%r638, %r631};
	cvt.u32.u16 	%r639, %rs10535;
	cvt.u32.u16 	%r640, %rs10534;
	prmt.b32 	%r641, %r640, %r639, 0x3340U;
	cvt.u32.u16 	%r642, %rs10533;
	cvt.u32.u16 	%r643, %rs10532;
	prmt.b32 	%r644, %r643, %r642, 0x3340U;
	prmt.b32 	%r645, %r644, %r641, 0x5410U;
	cvt.u32.u16 	%r646, %rs10531;
	cvt.u32.u16 	%r647, %rs10530;
	prmt.b32 	%r648, %r647, %r646, 0x3340U;
	cvt.u32.u16 	%r649, %rs10529;
	cvt.u32.u16 	%r650, %rs10528;
	prmt.b32 	%r651, %r650, %r649, 0x3340U;
	prmt.b32 	%r652, %r651, %r648, 0x5410U;
	st.local.v2.b32 	[%rd56+8], {%r652, %r645};
	cvt.u32.u16 	%r653, %rs10543;
	cvt.u32.u16 	%r654, %rs10542;
	prmt.b32 	%r655, %r654, %r653, 0x3340U;
	cvt.u32.u16 	%r656, %rs10541;
	cvt.u32.u16 	%r657, %rs10540;
	prmt.b32 	%r658, %r657, %r656, 0x3340U;
	prmt.b32 	%r659, %r658, %r655, 0x5410U;
	cvt.u32.u16 	%r660, %rs10539;
	cvt.u32.u16 	%r661, %rs10538;
	prmt.b32 	%r662, %r661, %r660, 0x3340U;
	cvt.u32.u16 	%r663, %rs10537;
	cvt.u32.u16 	%r664, %rs10536;
	prmt.b32 	%r665, %r664, %r663, 0x3340U;
	prmt.b32 	%r666, %r665, %r662, 0x5410U;
	st.local.v2.b32 	[%rd56+16], {%r666, %r659};
	cvt.u32.u16 	%r667, %rs10551;
	cvt.u32.u16 	%r668, %rs10550;
	prmt.b32 	%r669, %r668, %r667, 0x3340U;
	cvt.u32.u16 	%r670, %rs10549;
	cvt.u32.u16 	%r671, %rs10548;
	prmt.b32 	%r672, %r671, %r670, 0x3340U;
	prmt.b32 	%r673, %r672, %r669, 0x5410U;
	cvt.u32.u16 	%r674, %rs10547;
	cvt.u32.u16 	%r675, %rs10546;
	prmt.b32 	%r676, %r675, %r674, 0x3340U;
	cvt.u32.u16 	%r677, %rs10545;
	cvt.u32.u16 	%r678, %rs10544;
	prmt.b32 	%r679, %r678, %r677, 0x3340U;
	prmt.b32 	%r680, %r679, %r676, 0x5410U;
	st.local.v2.b32 	[%rd56+24], {%r680, %r673};
	cvt.u32.u16 	%r681, %rs10559;
	cvt.u32.u16 	%r682, %rs10558;
	prmt.b32 	%r683, %r682, %r681, 0x3340U;
	cvt.u32.u16 	%r684, %rs10557;
	cvt.u32.u16 	%r685, %rs10556;
	prmt.b32 	%r686, %r685, %r684, 0x3340U;
	prmt.b32 	%r687, %r686, %r683, 0x5410U;
	cvt.u32.u16 	%r688, %rs10555;
	cvt.u32.u16 	%r689, %rs10554;
	prmt.b32 	%r690, %r689, %r688, 0x3340U;
	cvt.u32.u16 	%r691, %rs10553;
	cvt.u32.u16 	%r692, %rs10552;
	prmt.b32 	%r693, %r692, %r691, 0x3340U;
	prmt.b32 	%r694, %r693, %r690, 0x5410U;
	st.local.v2.b32 	[%rd56+32], {%r694, %r687};
	cvt.u32.u16 	%r695, %rs10567;
	cvt.u32.u16 	%r696, %rs10566;
	prmt.b32 	%r697, %r696, %r695, 0x3340U;
	cvt.u32.u16 	%r698, %rs10565;
	cvt.u32.u16 	%r699, %rs10564;
	prmt.b32 	%r700, %r699, %r698, 0x3340U;
	prmt.b32 	%r701, %r700, %r697, 0x5410U;
	cvt.u32.u16 	%r702, %rs10563;
	cvt.u32.u16 	%r703, %rs10562;
	prmt.b32 	%r704, %r703, %r702, 0x3340U;
	cvt.u32.u16 	%r705, %rs10561;
	cvt.u32.u16 	%r706, %rs10560;
	prmt.b32 	%r707, %r706, %r705, 0x3340U;
	prmt.b32 	%r708, %r707, %r704, 0x5410U;
	st.local.v2.b32 	[%rd56+40], {%r708, %r701};
	st.local.v2.u8 	[%rd56+48], {%rs10568, %rs10569};
	st.local.u32 	[%rd56+52], %r12262;
	st.local.f64 	[%rd56+56], %fd242;
	st.local.v2.b32 	[%rd57], {%r612, %r613};
	st.local.v2.b32 	[%rd57+8], {%r615, %r616};
	st.local.v2.b32 	[%rd57+16], {%r617, %r618};
	st.local.v2.b32 	[%rd57+24], {%r619, %r620};
	st.local.v2.b32 	[%rd57+32], {%r621, %r622};
	st.local.v2.b32 	[%rd57+40], {%r623, %r624};
	st.local.v2.u8 	[%rd57+48], {%rs5218, %rs5219};
	st.local.u32 	[%rd57+52], %r351;
	st.local.f64 	[%rd57+56], %fd117;
	setp.ne.s16 	%p4, %rs5220, 0;
	mov.b32 	%r12212, 0;
	@%p4 bra 	$L__BB9_1398;
$L__BB9_1394:
	and.b16  	%rs5270, %rs9456, 255;
	setp.eq.s16 	%p54, %rs5270, 0;
	@%p54 bra 	$L__BB9_1447;
	mov.b32 	%r12213, 0;
$L__BB9_1396:
	add.s32 	%r759, %r12213, %r12212;
	cvt.u64.u32 	%rd107, %r759;
	add.s64 	%rd108, %rd56, %rd107;
	st.local.u8 	[%rd108], %rs9456;
	add.s32 	%r354, %r12213, 1;
	cvt.u64.u32 	%rd109, %r12213;
	add.s64 	%rd110, %rd57, %rd109;
	ld.local.u8 	%rs9456, [%rd110+1];
	setp.ne.s16 	%p55, %rs9456, 0;
	mov.u32 	%r12213, %r354;
	@%p55 bra 	$L__BB9_1396;
	ld.local.u32 	%r12262, [%rd56+52];
	ld.local.f64 	%fd242, [%rd56+56];
	ld.local.v2.b32 	{%r760, %r761}, [%rd56];
	bfe.u32 	%r762, %r760, 0, 8;
	cvt.u16.u32 	%rs10520, %r762;
	bfe.u32 	%r763, %r760, 8, 8;
	cvt.u16.u32 	%rs10521, %r763;
	bfe.u32 	%r764, %r760, 16, 8;
	cvt.u16.u32 	%rs10522, %r764;
	bfe.u32 	%r765, %r760, 24, 8;
	cvt.u16.u32 	%rs10523, %r765;
	bfe.u32 	%r766, %r761, 0, 8;
	cvt.u16.u32 	%rs10524, %r766;
	bfe.u32 	%r767, %r761, 8, 8;
	cvt.u16.u32 	%rs10525, %r767;
	bfe.u32 	%r768, %r761, 16, 8;
	cvt.u16.u32 	%rs10526, %r768;
	bfe.u32 	%r769, %r761, 24, 8;
	cvt.u16.u32 	%rs10527, %r769;
	ld.local.v2.b32 	{%r770, %r771}, [%rd56+8];
	bfe.u32 	%r772, %r770, 0, 8;
	cvt.u16.u32 	%rs10528, %r772;
	bfe.u32 	%r773, %r770, 8, 8;
	cvt.u16.u32 	%rs10529, %r773;
	bfe.u32 	%r774, %r770, 16, 8;
	cvt.u16.u32 	%rs10530, %r774;
	bfe.u32 	%r775, %r770, 24, 8;
	cvt.u16.u32 	%rs10531, %r775;
	bfe.u32 	%r776, %r771, 0, 8;
	cvt.u16.u32 	%rs10532, %r776;
	bfe.u32 	%r777, %r771, 8, 8;
	cvt.u16.u32 	%rs10533, %r777;
	bfe.u32 	%r778, %r771, 16, 8;
	cvt.u16.u32 	%rs10534, %r778;
	bfe.u32 	%r779, %r771, 24, 8;
	cvt.u16.u32 	%rs10535, %r779;
	ld.local.v2.b32 	{%r780, %r781}, [%rd56+16];
	bfe.u32 	%r782, %r780, 0, 8;
	cvt.u16.u32 	%rs10536, %r782;
	bfe.u32 	%r783, %r780, 8, 8;
	cvt.u16.u32 	%rs10537, %r783;
	bfe.u32 	%r784, %r780, 16, 8;
	cvt.u16.u32 	%rs10538, %r784;
	bfe.u32 	%r785, %r780, 24, 8;
	cvt.u16.u32 	%rs10539, %r785;
	bfe.u32 	%r786, %r781, 0, 8;
	cvt.u16.u32 	%rs10540, %r786;
	bfe.u32 	%r787, %r781, 8, 8;
	cvt.u16.u32 	%rs10541, %r787;
	bfe.u32 	%r788, %r781, 16, 8;
	cvt.u16.u32 	%rs10542, %r788;
	bfe.u32 	%r789, %r781, 24, 8;
	cvt.u16.u32 	%rs10543, %r789;
	ld.local.v2.b32 	{%r790, %r791}, [%rd56+24];
	bfe.u32 	%r792, %r790, 0, 8;
	cvt.u16.u32 	%rs10544, %r792;
	bfe.u32 	%r793, %r790, 8, 8;
	cvt.u16.u32 	%rs10545, %r793;
	bfe.u32 	%r794, %r790, 16, 8;
	cvt.u16.u32 	%rs10546, %r794;
	bfe.u32 	%r795, %r790, 24, 8;
	cvt.u16.u32 	%rs10547, %r795;
	bfe.u32 	%r796, %r791, 0, 8;
	cvt.u16.u32 	%rs10548, %r796;
	bfe.u32 	%r797, %r791, 8, 8;
	cvt.u16.u32 	%rs10549, %r797;
	bfe.u32 	%r798, %r791, 16, 8;
	cvt.u16.u32 	%rs10550, %r798;
	bfe.u32 	%r799, %r791, 24, 8;
	cvt.u16.u32 	%rs10551, %r799;
	ld.local.v2.b32 	{%r800, %r801}, [%rd56+32];
	bfe.u32 	%r802, %r800, 0, 8;
	cvt.u16.u32 	%rs10552, %r802;
	bfe.u32 	%r803, %r800, 8, 8;
	cvt.u16.u32 	%rs10553, %r803;
	bfe.u32 	%r804, %r800, 16, 8;
	cvt.u16.u32 	%rs10554, %r804;
	bfe.u32 	%r805, %r800, 24, 8;
	cvt.u16.u32 	%rs10555, %r805;
	bfe.u32 	%r806, %r801, 0, 8;
	cvt.u16.u32 	%rs10556, %r806;
	bfe.u32 	%r807, %r801, 8, 8;
	cvt.u16.u32 	%rs10557, %r807;
	bfe.u32 	%r808, %r801, 16, 8;
	cvt.u16.u32 	%rs10558, %r808;
	bfe.u32 	%r809, %r801, 24, 8;
	cvt.u16.u32 	%rs10559, %r809;
	ld.local.v2.b32 	{%r810, %r811}, [%rd56+40];
	bfe.u32 	%r812, %r810, 0, 8;
	cvt.u16.u32 	%rs10560, %r812;
	bfe.u32 	%r813, %r810, 8, 8;
	cvt.u16.u32 	%rs10561, %r813;
	bfe.u32 	%r814, %r810, 16, 8;
	cvt.u16.u32 	%rs10562, %r814;
	bfe.u32 	%r815, %r810, 24, 8;
	cvt.u16.u32 	%rs10563, %r815;
	bfe.u32 	%r816, %r811, 0, 8;
	cvt.u16.u32 	%rs10564, %r816;
	bfe.u32 	%r817, %r811, 8, 8;
	cvt.u16.u32 	%rs10565, %r817;
	bfe.u32 	%r818, %r811, 16, 8;
	cvt.u16.u32 	%rs10566, %r818;
	bfe.u32 	%r819, %r811, 24, 8;
	cvt.u16.u32 	%rs10567, %r819;
	ld.local.v2.u8 	{%rs10568, %rs10569}, [%rd56+48];
	bra.uni 	$L__BB9_1447;
$L__BB9_1398:
	and.b16  	%rs5221, %rs10521, 255;
	setp.eq.s16 	%p5, %rs5221, 0;
	mov.b32 	%r12212, 1;
	@%p5 bra 	$L__BB9_1394;
	and.b16  	%rs5222, %rs10522, 255;
	setp.eq.s16 	%p6, %rs5222, 0;
	mov.b32 	%r12212, 2;
	@%p6 bra 	$L__BB9_1394;
	and.b16  	%rs5223, %rs10523, 255;
	setp.eq.s16 	%p7, %rs5223, 0;
	mov.b32 	%r12212, 3;
	@%p7 bra 	$L__BB9_1394;
	and.b16  	%rs5224, %rs10524, 255;
	setp.eq.s16 	%p8, %rs5224, 0;
	mov.b32 	%r12212, 4;
	@%p8 bra 	$L__BB9_1394;
	and.b16  	%rs5225, %rs10525, 255;
	setp.eq.s16 	%p9, %rs5225, 0;
	mov.b32 	%r12212, 5;
	@%p9 bra 	$L__BB9_1394;
	and.b16  	%rs5226, %rs10526, 255;
	setp.eq.s16 	%p10, %rs5226, 0;
	mov.b32 	%r12212, 6;
	@%p10 bra 	$L__BB9_1394;
	and.b16  	%rs5227, %rs10527, 255;
	setp.eq.s16 	%p11, %rs5227, 0;
	mov.b32 	%r12212, 7;
	@%p11 bra 	$L__BB9_1394;
	and.b16  	%rs5228, %rs10528, 255;
	setp.eq.s16 	%p12, %rs5228, 0;
	mov.b32 	%r12212, 8;
	@%p12 bra 	$L__BB9_1394;
	and.b16  	%rs5229, %rs10529, 255;
	setp.eq.s16 	%p13, %rs5229, 0;
	mov.b32 	%r12212, 9;
	@%p13 bra 	$L__BB9_1394;
	and.b16  	%rs5230, %rs10530, 255;
	setp.eq.s16 	%p14, %rs5230, 0;
	mov.b32 	%r12212, 10;
	@%p14 bra 	$L__BB9_1394;
	and.b16  	%rs5231, %rs10531, 255;
	setp.eq.s16 	%p15, %rs5231, 0;
	mov.b32 	%r12212, 11;
	@%p15 bra 	$L__BB9_1394;
	and.b16  	%rs5232, %rs10532, 255;
	setp.eq.s16 	%p16, %rs5232, 0;
	mov.b32 	%r12212, 12;
	@%p16 bra 	$L__BB9_1394;
	and.b16  	%rs5233, %rs10533, 255;
	setp.eq.s16 	%p17, %rs5233, 0;
	mov.b32 	%r12212, 13;
	@%p17 bra 	$L__BB9_1394;
	and.b16  	%rs5234, %rs10534, 255;
	setp.eq.s16 	%p18, %rs5234, 0;
	mov.b32 	%r12212, 14;
	@%p18 bra 	$L__BB9_1394;
	and.b16  	%rs5235, %rs10535, 255;
	setp.eq.s16 	%p19, %rs5235, 0;
	mov.b32 	%r12212, 15;
	@%p19 bra 	$L__BB9_1394;
	and.b16  	%rs5236, %rs10536, 255;
	setp.eq.s16 	%p20, %rs5236, 0;
	mov.b32 	%r12212, 16;
	@%p20 bra 	$L__BB9_1394;
	and.b16  	%rs5237, %rs10537, 255;
	setp.eq.s16 	%p21, %rs5237, 0;
	mov.b32 	%r12212, 17;
	@%p21 bra 	$L__BB9_1394;
	and.b16  	%rs5238, %rs10538, 255;
	setp.eq.s16 	%p22, %rs5238, 0;
	mov.b32 	%r12212, 18;
	@%p22 bra 	$L__BB9_1394;
	and.b16  	%rs5239, %rs10539, 255;
	setp.eq.s16 	%p23, %rs5239, 0;
	mov.b32 	%r12212, 19;
	@%p23 bra 	$L__BB9_1394;
	and.b16  	%rs5240, %rs10540, 255;
	setp.eq.s16 	%p24, %rs5240, 0;
	mov.b32 	%r12212, 20;
	@%p24 bra 	$L__BB9_1394;
	and.b16  	%rs5241, %rs10541, 255;
	setp.eq.s16 	%p25, %rs5241, 0;
	mov.b32 	%r12212, 21;
	@%p25 bra 	$L__BB9_1394;
	and.b16  	%rs5242, %rs10542, 255;
	setp.eq.s16 	%p26, %rs5242, 0;
	mov.b32 	%r12212, 22;
	@%p26 bra 	$L__BB9_1394;
	and.b16  	%rs5243, %rs10543, 255;
	setp.eq.s16 	%p27, %rs5243, 0;
	mov.b32 	%r12212, 23;
	@%p27 bra 	$L__BB9_1394;
	and.b16  	%rs5244, %rs10544, 255;
	setp.eq.s16 	%p28, %rs5244, 0;
	mov.b32 	%r12212, 24;
	@%p28 bra 	$L__BB9_1394;
	and.b16  	%rs5245, %rs10545, 255;
	setp.eq.s16 	%p29, %rs5245, 0;
	mov.b32 	%r12212, 25;
	@%p29 bra 	$L__BB9_1394;
	and.b16  	%rs5246, %rs10546, 255;
	setp.eq.s16 	%p30, %rs5246, 0;
	mov.b32 	%r12212, 26;
	@%p30 bra 	$L__BB9_1394;
	and.b16  	%rs5247, %rs10547, 255;
	setp.eq.s16 	%p31, %rs5247, 0;
	mov.b32 	%r12212, 27;
	@%p31 bra 	$L__BB9_1394;
	and.b16  	%rs5248, %rs10548, 255;
	setp.eq.s16 	%p32, %rs5248, 0;
	mov.b32 	%r12212, 28;
	@%p32 bra 	$L__BB9_1394;
	and.b16  	%rs5249, %rs10549, 255;
	setp.eq.s16 	%p33, %rs5249, 0;
	mov.b32 	%r12212, 29;
	@%p33 bra 	$L__BB9_1394;
	and.b16  	%rs5250, %rs10550, 255;
	setp.eq.s16 	%p34, %rs5250, 0;
	mov.b32 	%r12212, 30;
	@%p34 bra 	$L__BB9_1394;
	and.b16  	%rs5251, %rs10551, 255;
	setp.eq.s16 	%p35, %rs5251, 0;
	mov.b32 	%r12212, 31;
	@%p35 bra 	$L__BB9_1394;
	and.b16  	%rs5252, %rs10552, 255;
	setp.eq.s16 	%p36, %rs5252, 0;
	mov.b32 	%r12212, 32;
	@%p36 bra 	$L__BB9_1394;
	and.b16  	%rs5253, %rs10553, 255;
	setp.eq.s16 	%p37, %rs5253, 0;
	mov.b32 	%r12212, 33;
	@%p37 bra 	$L__BB9_1394;
	and.b16  	%rs5254, %rs10554, 255;
	setp.eq.s16 	%p38, %rs5254, 0;
	mov.b32 	%r12212, 34;
	@%p38 bra 	$L__BB9_1394;
	and.b16  	%rs5255, %rs10555, 255;
	setp.eq.s16 	%p39, %rs5255, 0;
	mov.b32 	%r12212, 35;
	@%p39 bra 	$L__BB9_1394;
	and.b16  	%rs5256, %rs10556, 255;
	setp.eq.s16 	%p40, %rs5256, 0;
	mov.b32 	%r12212, 36;
	@%p40 bra 	$L__BB9_1394;
	and.b16  	%rs5257, %rs10557, 255;
	setp.eq.s16 	%p41, %rs5257, 0;
	mov.b32 	%r12212, 37;
	@%p41 bra 	$L__BB9_1394;
	and.b16  	%rs5258, %rs10558, 255;
	setp.eq.s16 	%p42, %rs5258, 0;
	mov.b32 	%r12212, 38;
	@%p42 bra 	$L__BB9_1394;
	and.b16  	%rs5259, %rs10559, 255;
	setp.eq.s16 	%p43, %rs5259, 0;
	mov.b32 	%r12212, 39;
	@%p43 bra 	$L__BB9_1394;
	and.b16  	%rs5260, %rs10560, 255;
	setp.eq.s16 	%p44, %rs5260, 0;
	mov.b32 	%r12212, 40;
	@%p44 bra 	$L__BB9_1394;
	and.b16  	%rs5261, %rs10561, 255;
	setp.eq.s16 	%p45, %rs5261, 0;
	mov.b32 	%r12212, 41;
	@%p45 bra 	$L__BB9_1394;
	and.b16  	%rs5262, %rs10562, 255;
	setp.eq.s16 	%p46, %rs5262, 0;
	mov.b32 	%r12212, 42;
	@%p46 bra 	$L__BB9_1394;
	and.b16  	%rs5263, %rs10563, 255;
	setp.eq.s16 	%p47, %rs5263, 0;
	mov.b32 	%r12212, 43;
	@%p47 bra 	$L__BB9_1394;
	and.b16  	%rs5264, %rs10564, 255;
	setp.eq.s16 	%p48, %rs5264, 0;
	mov.b32 	%r12212, 44;
	@%p48 bra 	$L__BB9_1394;
	and.b16  	%rs5265, %rs10565, 255;
	setp.eq.s16 	%p49, %rs5265, 0;
	mov.b32 	%r12212, 45;
	@%p49 bra 	$L__BB9_1394;
	and.b16  	%rs5266, %rs10566, 255;
	setp.eq.s16 	%p50, %rs5266, 0;
	mov.b32 	%r12212, 46;
	@%p50 bra 	$L__BB9_1394;
	and.b16  	%rs5267, %rs10567, 255;
	setp.eq.s16 	%p51, %rs5267, 0;
	mov.b32 	%r12212, 47;
	@%p51 bra 	$L__BB9_1394;
	and.b16  	%rs5268, %rs10568, 255;
	setp.eq.s16 	%p52, %rs5268, 0;
	mov.b32 	%r12212, 48;
	@%p52 bra 	$L__BB9_1394;
	and.b16  	%rs5269, %rs10569, 255;
	setp.eq.s16 	%p53, %rs5269, 0;
	mov.b32 	%r12212, 49;
	@%p53 bra 	$L__BB9_1394;
$L__BB9_1447:
	add.s32 	%r12262, %r12262, %r351;
	add.f64 	%fd242, %fd117, %fd242;
	sub.s64 	%rd111, %rd91, %rd386;
	cvt.s64.s32 	%rd112, %r606;
	setp.lt.u64 	%p56, %rd111, %rd112;
	@%p56 bra 	$L__BB9_1506;
	bra.uni 	$L__BB9_1392;
$L__BB9_1448:
	setp.le.u64 	%p57, %rd91, %rd386;
	@%p57 bra 	$L__BB9_1506;
	cvt.u32.u64 	%r821, %rd386;
	cvt.u32.u64 	%r822, %rd91;
	sub.s32 	%r358, %r822, %r821;
	mov.u32 	%r12215, %tid.x;
	setp.ge.s32 	%p58, %r12215, %r358;
	@%p58 bra 	$L__BB9_1506;
	add.u64 	%rd61, %SPL, 128;
	add.u64 	%rd62, %SPL, 192;
$L__BB9_1451:
	cvt.u64.u32 	%rd115, %r12215;
	add.s64 	%rd116, %rd386, %rd115;
	shl.b64 	%rd117, %rd116, 6;
	add.s64 	%rd118, %rd2, %rd117;
	ld.global.v2.b32 	{%r824, %r825}, [%rd118];
	bfe.u32 	%r826, %r824, 0, 8;
	cvt.u16.u32 	%rs9557, %r826;
	ld.global.v2.b32 	{%r827, %r828}, [%rd118+8];
	ld.global.v2.b32 	{%r829, %r830}, [%rd118+16];
	ld.global.v2.b32 	{%r831, %r832}, [%rd118+24];
	ld.global.v2.b32 	{%r833, %r834}, [%rd118+32];
	ld.global.v2.b32 	{%r835, %r836}, [%rd118+40];
	ld.global.v2.u8 	{%rs5271, %rs5272}, [%rd118+48];
	ld.global.u32 	%r362, [%rd118+52];
	ld.global.f64 	%fd122, [%rd118+56];
	and.b16  	%rs5273, %rs10520, 255;
	cvt.u32.u16 	%r837, %rs10527;
	cvt.u32.u16 	%r838, %rs10526;
	prmt.b32 	%r839, %r838, %r837, 0x3340U;
	cvt.u32.u16 	%r840, %rs10525;
	cvt.u32.u16 	%r841, %rs10524;
	prmt.b32 	%r842, %r841, %r840, 0x3340U;
	prmt.b32 	%r843, %r842, %r839, 0x5410U;
	cvt.u32.u16 	%r844, %rs10523;
	cvt.u32.u16 	%r845, %rs10522;
	prmt.b32 	%r846, %r845, %r844, 0x3340U;
	cvt.u32.u16 	%r847, %rs10521;
	cvt.u32.u16 	%r848, %rs10520;
	prmt.b32 	%r849, %r848, %r847, 0x3340U;
	prmt.b32 	%r850, %r849, %r846, 0x5410U;
	st.local.v2.b32 	[%rd61], {%r850, %r843};
	cvt.u32.u16 	%r851, %rs10535;
	cvt.u32.u16 	%r852, %rs10534;
	prmt.b32 	%r853, %r852, %r851, 0x3340U;
	cvt.u32.u16 	%r854, %rs10533;
	cvt.u32.u16 	%r855, %rs10532;
	prmt.b32 	%r856, %r855, %r854, 0x3340U;
	prmt.b32 	%r857, %r856, %r853, 0x5410U;
	cvt.u32.u16 	%r858, %rs10531;
	cvt.u32.u16 	%r859, %rs10530;
	prmt.b32 	%r860, %r859, %r858, 0x3340U;
	cvt.u32.u16 	%r861, %rs10529;
	cvt.u32.u16 	%r862, %rs10528;
	prmt.b32 	%r863, %r862, %r861, 0x3340U;
	prmt.b32 	%r864, %r863, %r860, 0x5410U;
	st.local.v2.b32 	[%rd61+8], {%r864, %r857};
	cvt.u32.u16 	%r865, %rs10543;
	cvt.u32.u16 	%r866, %rs10542;
	prmt.b32 	%r867, %r866, %r865, 0x3340U;
	cvt.u32.u16 	%r868, %rs10541;
	cvt.u32.u16 	%r869, %rs10540;
	prmt.b32 	%r870, %r869, %r868, 0x3340U;
	prmt.b32 	%r871, %r870, %r867, 0x5410U;
	cvt.u32.u16 	%r872, %rs10539;
	cvt.u32.u16 	%r873, %rs10538;
	prmt.b32 	%r874, %r873, %r872, 0x3340U;
	cvt.u32.u16 	%r875, %rs10537;
	cvt.u32.u16 	%r876, %rs10536;
	prmt.b32 	%r877, %r876, %r875, 0x3340U;
	prmt.b32 	%r878, %r877, %r874, 0x5410U;
	st.local.v2.b32 	[%rd61+16], {%r878, %r871};
	cvt.u32.u16 	%r879, %rs10551;
	cvt.u32.u16 	%r880, %rs10550;
	prmt.b32 	%r881, %r880, %r879, 0x3340U;
	cvt.u32.u16 	%r882, %rs10549;
	cvt.u32.u16 	%r883, %rs10548;
	prmt.b32 	%r884, %r883, %r882, 0x3340U;
	prmt.b32 	%r885, %r884, %r881, 0x5410U;
	cvt.u32.u16 	%r886, %rs10547;
	cvt.u32.u16 	%r887, %rs10546;
	prmt.b32 	%r888, %r887, %r886, 0x3340U;
	cvt.u32.u16 	%r889, %rs10545;
	cvt.u32.u16 	%r890, %rs10544;
	prmt.b32 	%r891, %r890, %r889, 0x3340U;
	prmt.b32 	%r892, %r891, %r888, 0x5410U;
	st.local.v2.b32 	[%rd61+24], {%r892, %r885};
	cvt.u32.u16 	%r893, %rs10559;
	cvt.u32.u16 	%r894, %rs10558;
	prmt.b32 	%r895, %r894, %r893, 0x3340U;
	cvt.u32.u16 	%r896, %rs10557;
	cvt.u32.u16 	%r897, %rs10556;
	prmt.b32 	%r898, %r897, %r896, 0x3340U;
	prmt.b32 	%r899, %r898, %r895, 0x5410U;
	cvt.u32.u16 	%r900, %rs10555;
	cvt.u32.u16 	%r901, %rs10554;
	prmt.b32 	%r902, %r901, %r900, 0x3340U;
	cvt.u32.u16 	%r903, %rs10553;
	cvt.u32.u16 	%r904, %rs10552;
	prmt.b32 	%r905, %r904, %r903, 0x3340U;
	prmt.b32 	%r906, %r905, %r902, 0x5410U;
	st.local.v2.b32 	[%rd61+32], {%r906, %r899};
	cvt.u32.u16 	%r907, %rs10567;
	cvt.u32.u16 	%r908, %rs10566;
	prmt.b32 	%r909, %r908, %r907, 0x3340U;
	cvt.u32.u16 	%r910, %rs10565;
	cvt.u32.u16 	%r911, %rs10564;
	prmt.b32 	%r912, %r911, %r910, 0x3340U;
	prmt.b32 	%r913, %r912, %r909, 0x5410U;
	cvt.u32.u16 	%r914, %rs10563;
	cvt.u32.u16 	%r915, %rs10562;
	prmt.b32 	%r916, %r915, %r914, 0x3340U;
	cvt.u32.u16 	%r917, %rs10561;
	cvt.u32.u16 	%r918, %rs10560;
	prmt.b32 	%r919, %r918, %r917, 0x3340U;
	prmt.b32 	%r920, %r919, %r916, 0x5410U;
	st.local.v2.b32 	[%rd61+40], {%r920, %r913};
	st.local.v2.u8 	[%rd61+48], {%rs10568, %rs10569};
	st.local.u32 	[%rd61+52], %r12262;
	st.local.f64 	[%rd61+56], %fd242;
	st.local.v2.b32 	[%rd62], {%r824, %r825};
	st.local.v2.b32 	[%rd62+8], {%r827, %r828};
	st.local.v2.b32 	[%rd62+16], {%r829, %r830};
	st.local.v2.b32 	[%rd62+24], {%r831, %r832};
	st.local.v2.b32 	[%rd62+32], {%r833, %r834};
	st.local.v2.b32 	[%rd62+40], {%r835, %r836};
	st.local.v2.u8 	[%rd62+48], {%rs5271, %rs5272};
	st.local.u32 	[%rd62+52], %r362;
	st.local.f64 	[%rd62+56], %fd122;
	setp.ne.s16 	%p59, %rs5273, 0;
	mov.b32 	%r12217, 0;
	@%p59 bra 	$L__BB9_1456;
$L__BB9_1452:
	and.b16  	%rs5323, %rs9557, 255;
	setp.eq.s16 	%p109, %rs5323, 0;
	@%p109 bra 	$L__BB9_1505;
	mov.b32 	%r12218, 0;
$L__BB9_1454:
	add.s32 	%r971, %r12218, %r12217;
	cvt.u64.u32 	%rd119, %r971;
	add.s64 	%rd120, %rd61, %rd119;
	st.local.u8 	[%rd120], %rs9557;
	add.s32 	%r365, %r12218, 1;
	cvt.u64.u32 	%rd121, %r12218;
	add.s64 	%rd122, %rd62, %rd121;
	ld.local.u8 	%rs9557, [%rd122+1];
	setp.ne.s16 	%p110, %rs9557, 0;
	mov.u32 	%r12218, %r365;
	@%p110 bra 	$L__BB9_1454;
	ld.local.u32 	%r12262, [%rd61+52];
	ld.local.f64 	%fd242, [%rd61+56];
	ld.local.v2.b32 	{%r972, %r973}, [%rd61];
	bfe.u32 	%r974, %r972, 0, 8;
	cvt.u16.u32 	%rs10520, %r974;
	bfe.u32 	%r975, %r972, 8, 8;
	cvt.u16.u32 	%rs10521, %r975;
	bfe.u32 	%r976, %r972, 16, 8;
	cvt.u16.u32 	%rs10522, %r976;
	bfe.u32 	%r977, %r972, 24, 8;
	cvt.u16.u32 	%rs10523, %r977;
	bfe.u32 	%r978, %r973, 0, 8;
	cvt.u16.u32 	%rs10524, %r978;
	bfe.u32 	%r979, %r973, 8, 8;
	cvt.u16.u32 	%rs10525, %r979;
	bfe.u32 	%r980, %r973, 16, 8;
	cvt.u16.u32 	%rs10526, %r980;
	bfe.u32 	%r981, %r973, 24, 8;
	cvt.u16.u32 	%rs10527, %r981;
	ld.local.v2.b32 	{%r982, %r983}, [%rd61+8];
	bfe.u32 	%r984, %r982, 0, 8;
	cvt.u16.u32 	%rs10528, %r984;
	bfe.u32 	%r985, %r982, 8, 8;
	cvt.u16.u32 	%rs10529, %r985;
	bfe.u32 	%r986, %r982, 16, 8;
	cvt.u16.u32 	%rs10530, %r986;
	bfe.u32 	%r987, %r982, 24, 8;
	cvt.u16.u32 	%rs10531, %r987;
	bfe.u32 	%r988, %r983, 0, 8;
	cvt.u16.u32 	%rs10532, %r988;
	bfe.u32 	%r989, %r983, 8, 8;
	cvt.u16.u32 	%rs10533, %r989;
	bfe.u32 	%r990, %r983, 16, 8;
	cvt.u16.u32 	%rs10534, %r990;
	bfe.u32 	%r991, %r983, 24, 8;
	cvt.u16.u32 	%rs10535, %r991;
	ld.local.v2.b32 	{%r992, %r993}, [%rd61+16];
	bfe.u32 	%r994, %r992, 0, 8;
	cvt.u16.u32 	%rs10536, %r994;
	bfe.u32 	%r995, %r992, 8, 8;
	cvt.u16.u32 	%rs10537, %r995;
	bfe.u32 	%r996, %r992, 16, 8;
	cvt.u16.u32 	%rs10538, %r996;
	bfe.u32 	%r997, %r992, 24, 8;
	cvt.u16.u32 	%rs10539, %r997;
	bfe.u32 	%r998, %r993, 0, 8;
	cvt.u16.u32 	%rs10540, %r998;
	bfe.u32 	%r999, %r993, 8, 8;
	cvt.u16.u32 	%rs10541, %r999;
	bfe.u32 	%r1000, %r993, 16, 8;
	cvt.u16.u32 	%rs10542, %r1000;
	bfe.u32 	%r1001, %r993, 24, 8;
	cvt.u16.u32 	%rs10543, %r1001;
	ld.local.v2.b32 	{%r1002, %r1003}, [%rd61+24];
	bfe.u32 	%r1004, %r1002, 0, 8;
	cvt.u16.u32 	%rs10544, %r1004;
	bfe.u32 	%r1005, %r1002, 8, 8;
	cvt.u16.u32 	%rs10545, %r1005;
	bfe.u32 	%r1006, %r1002, 16, 8;
	cvt.u16.u32 	%rs10546, %r1006;
	bfe.u32 	%r1007, %r1002, 24, 8;
	cvt.u16.u32 	%rs10547, %r1007;
	bfe.u32 	%r1008, %r1003, 0, 8;
	cvt.u16.u32 	%rs10548, %r1008;
	bfe.u32 	%r1009, %r1003, 8, 8;
	cvt.u16.u32 	%rs10549, %r1009;
	bfe.u32 	%r1010, %r1003, 16, 8;
	cvt.u16.u32 	%rs10550, %r1010;
	bfe.u32 	%r1011, %r1003, 24, 8;
	cvt.u16.u32 	%rs10551, %r1011;
	ld.local.v2.b32 	{%r1012, %r1013}, [%rd61+32];
	bfe.u32 	%r1014, %r1012, 0, 8;
	cvt.u16.u32 	%rs10552, %r1014;
	bfe.u32 	%r1015, %r1012, 8, 8;
	cvt.u16.u32 	%rs10553, %r1015;
	bfe.u32 	%r1016, %r1012, 16, 8;
	cvt.u16.u32 	%rs10554, %r1016;
	bfe.u32 	%r1017, %r1012, 24, 8;
	cvt.u16.u32 	%rs10555, %r1017;
	bfe.u32 	%r1018, %r1013, 0, 8;
	cvt.u16.u32 	%rs10556, %r1018;
	bfe.u32 	%r1019, %r1013, 8, 8;
	cvt.u16.u32 	%rs10557, %r1019;
	bfe.u32 	%r1020, %r1013, 16, 8;
	cvt.u16.u32 	%rs10558, %r1020;
	bfe.u32 	%r1021, %r1013, 24, 8;
	cvt.u16.u32 	%rs10559, %r1021;
	ld.local.v2.b32 	{%r1022, %r1023}, [%rd61+40];
	bfe.u32 	%r1024, %r1022, 0, 8;
	cvt.u16.u32 	%rs10560, %r1024;
	bfe.u32 	%r1025, %r1022, 8, 8;
	cvt.u16.u32 	%rs10561, %r1025;
	bfe.u32 	%r1026, %r1022, 16, 8;
	cvt.u16.u32 	%rs10562, %r1026;
	bfe.u32 	%r1027, %r1022, 24, 8;
	cvt.u16.u32 	%rs10563, %r1027;
	bfe.u32 	%r1028, %r1023, 0, 8;
	cvt.u16.u32 	%rs10564, %r1028;
	bfe.u32 	%r1029, %r1023, 8, 8;
	cvt.u16.u32 	%rs10565, %r1029;
	bfe.u32 	%r1030, %r1023, 16, 8;
	cvt.u16.u32 	%rs10566, %r1030;
	bfe.u32 	%r1031, %r1023, 24, 8;
	cvt.u16.u32 	%rs10567, %r1031;
	ld.local.v2.u8 	{%rs10568, %rs10569}, [%rd61+48];
	bra.uni 	$L__BB9_1505;
$L__BB9_1456:
	and.b16  	%rs5274, %rs10521, 255;
	setp.eq.s16 	%p60, %rs5274, 0;
	mov.b32 	%r12217, 1;
	@%p60 bra 	$L__BB9_1452;
	and.b16  	%rs5275, %rs10522, 255;
	setp.eq.s16 	%p61, %rs5275, 0;
	mov.b32 	%r12217, 2;
	@%p61 bra 	$L__BB9_1452;
	and.b16  	%rs5276, %rs10523, 255;
	setp.eq.s16 	%p62, %rs5276, 0;
	mov.b32 	%r12217, 3;
	@%p62 bra 	$L__BB9_1452;
	and.b16  	%rs5277, %rs10524, 255;
	setp.eq.s16 	%p63, %rs5277, 0;
	mov.b32 	%r12217, 4;
	@%p63 bra 	$L__BB9_1452;
	and.b16  	%rs5278, %rs10525, 255;
	setp.eq.s16 	%p64, %rs5278, 0;
	mov.b32 	%r12217, 5;
	@%p64 bra 	$L__BB9_1452;
	and.b16  	%rs5279, %rs10526, 255;
	setp.eq.s16 	%p65, %rs5279, 0;
	mov.b32 	%r12217, 6;
	@%p65 bra 	$L__BB9_1452;
	and.b16  	%rs5280, %rs10527, 255;
	setp.eq.s16 	%p66, %rs5280, 0;
	mov.b32 	%r12217, 7;
	@%p66 bra 	$L__BB9_1452;
	and.b16  	%rs5281, %rs10528, 255;
	setp.eq.s16 	%p67, %rs5281, 0;
	mov.b32 	%r12217, 8;
	@%p67 bra 	$L__BB9_1452;
	and.b16  	%rs5282, %rs10529, 255;
	setp.eq.s16 	%p68, %rs5282, 0;
	mov.b32 	%r12217, 9;
	@%p68 bra 	$L__BB9_1452;
	and.b16  	%rs5283, %rs10530, 255;
	setp.eq.s16 	%p69, %rs5283, 0;
	mov.b32 	%r12217, 10;
	@%p69 bra 	$L__BB9_1452;
	and.b16  	%rs5284, %rs10531, 255;
	setp.eq.s16 	%p70, %rs5284, 0;
	mov.b32 	%r12217, 11;
	@%p70 bra 	$L__BB9_1452;
	and.b16  	%rs5285, %rs10532, 255;
	setp.eq.s16 	%p71, %rs5285, 0;
	mov.b32 	%r12217, 12;
	@%p71 bra 	$L__BB9_1452;
	and.b16  	%rs5286, %rs10533, 255;
	setp.eq.s16 	%p72, %rs5286, 0;
	mov.b32 	%r12217, 13;
	@%p72 bra 	$L__BB9_1452;
	and.b16  	%rs5287, %rs10534, 255;
	setp.eq.s16 	%p73, %rs5287, 0;
	mov.b32 	%r12217, 14;
	@%p73 bra 	$L__BB9_1452;
	and.b16  	%rs5288, %rs10535, 255;
	setp.eq.s16 	%p74, %rs5288, 0;
	mov.b32 	%r12217, 15;
	@%p74 bra 	$L__BB9_1452;
	and.b16  	%rs5289, %rs10536, 255;
	setp.eq.s16 	%p75, %rs5289, 0;
	mov.b32 	%r12217, 16;
	@%p75 bra 	$L__BB9_1452;
	and.b16  	%rs5290, %rs10537, 255;
	setp.eq.s16 	%p76, %rs5290, 0;
	mov.b32 	%r12217, 17;
	@%p76 bra 	$L__BB9_1452;
	and.b16  	%rs5291, %rs10538, 255;
	setp.eq.s16 	%p77, %rs5291, 0;
	mov.b32 	%r12217, 18;
	@%p77 bra 	$L__BB9_1452;
	and.b16  	%rs5292, %rs10539, 255;
	setp.eq.s16 	%p78, %rs5292, 0;
	mov.b32 	%r12217, 19;
	@%p78 bra 	$L__BB9_1452;
	and.b16  	%rs5293, %rs10540, 255;
	setp.eq.s16 	%p79, %rs5293, 0;
	mov.b32 	%r12217, 20;
	@%p79 bra 	$L__BB9_1452;
	and.b16  	%rs5294, %rs10541, 255;
	setp.eq.s16 	%p80, %rs5294, 0;
	mov.b32 	%r12217, 21;
	@%p80 bra 	$L__BB9_1452;
	and.b16  	%rs5295, %rs10542, 255;
	setp.eq.s16 	%p81, %rs5295, 0;
	mov.b32 	%r12217, 22;
	@%p81 bra 	$L__BB9_1452;
	and.b16  	%rs5296, %rs10543, 255;
	setp.eq.s16 	%p82, %rs5296, 0;
	mov.b32 	%r12217, 23;
	@%p82 bra 	$L__BB9_1452;
	and.b16  	%rs5297, %rs10544, 255;
	setp.eq.s16 	%p83, %rs5297, 0;
	mov.b32 	%r12217, 24;
	@%p83 bra 	$L__BB9_1452;
	and.b16  	%rs5298, %rs10545, 255;
	setp.eq.s16 	%p84, %rs5298, 0;
	mov.b32 	%r12217, 25;
	@%p84 bra 	$L__BB9_1452;
	and.b16  	%rs5299, %rs10546, 255;
	setp.eq.s16 	%p85, %rs5299, 0;
	mov.b32 	%r12217, 26;
	@%p85 bra 	$L__BB9_1452;
	and.b16  	%rs5300, %rs10547, 255;
	setp.eq.s16 	%p86, %rs5300, 0;
	mov.b32 	%r12217, 27;
	@%p86 bra 	$L__BB9_1452;
	and.b16  	%rs5301, %rs10548, 255;
	setp.eq.s16 	%p87, %rs5301, 0;
	mov.b32 	%r12217, 28;
	@%p87 bra 	$L__BB9_1452;
	and.b16  	%rs5302, %rs10549, 255;
	setp.eq.s16 	%p88, %rs5302, 0;
	mov.b32 	%r12217, 29;
	@%p88 bra 	$L__BB9_1452;
	and.b16  	%rs5303, %rs10550, 255;
	setp.eq.s16 	%p89, %rs5303, 0;
	mov.b32 	%r12217, 30;
	@%p89 bra 	$L__BB9_1452;
	and.b16  	%rs5304, %rs10551, 255;
	setp.eq.s16 	%p90, %rs5304, 0;
	mov.b32 	%r12217, 31;
	@%p90 bra 	$L__BB9_1452;
	and.b16  	%rs5305, %rs10552, 255;
	setp.eq.s16 	%p91, %rs5305, 0;
	mov.b32 	%r12217, 32;
	@%p91 bra 	$L__BB9_1452;
	and.b16  	%rs5306, %rs10553, 255;
	setp.eq.s16 	%p92, %rs5306, 0;
	mov.b32 	%r12217, 33;
	@%p92 bra 	$L__BB9_1452;
	and.b16  	%rs5307, %rs10554, 255;
	setp.eq.s16 	%p93, %rs5307, 0;
	mov.b32 	%r12217, 34;
	@%p93 bra 	$L__BB9_1452;
	and.b16  	%rs5308, %rs10555, 255;
	setp.eq.s16 	%p94, %rs5308, 0;
	mov.b32 	%r12217, 35;
	@%p94 bra 	$L__BB9_1452;
	and.b16  	%rs5309, %rs10556, 255;
	setp.eq.s16 	%p95, %rs5309, 0;
	mov.b32 	%r12217, 36;
	@%p95 bra 	$L__BB9_1452;
	and.b16  	%rs5310, %rs10557, 255;
	setp.eq.s16 	%p96, %rs5310, 0;
	mov.b32 	%r12217, 37;
	@%p96 bra 	$L__BB9_1452;
	and.b16  	%rs5311, %rs10558, 255;
	setp.eq.s16 	%p97, %rs5311, 0;
	mov.b32 	%r12217, 38;
	@%p97 bra 	$L__BB9_1452;
	and.b16  	%rs5312, %rs10559, 255;
	setp.eq.s16 	%p98, %rs5312, 0;
	mov.b32 	%r12217, 39;
	@%p98 bra 	$L__BB9_1452;
	and.b16  	%rs5313, %rs10560, 255;
	setp.eq.s16 	%p99, %rs5313, 0;
	mov.b32 	%r12217, 40;
	@%p99 bra 	$L__BB9_1452;
	and.b16  	%rs5314, %rs10561, 255;
	setp.eq.s16 	%p100, %rs5314, 0;
	mov.b32 	%r12217, 41;
	@%p100 bra 	$L__BB9_1452;
	and.b16  	%rs5315, %rs10562, 255;
	setp.eq.s16 	%p101, %rs5315, 0;
	mov.b32 	%r12217, 42;
	@%p101 bra 	$L__BB9_1452;
	and.b16  	%rs5316, %rs10563, 255;
	setp.eq.s16 	%p102, %rs5316, 0;
	mov.b32 	%r12217, 43;
	@%p102 bra 	$L__BB9_1452;
	and.b16  	%rs5317, %rs10564, 255;
	setp.eq.s16 	%p103, %rs5317, 0;
	mov.b32 	%r12217, 44;
	@%p103 bra 	$L__BB9_1452;
	and.b16  	%rs5318, %rs10565, 255;
	setp.eq.s16 	%p104, %rs5318, 0;
	mov.b32 	%r12217, 45;
	@%p104 bra 	$L__BB9_1452;
	and.b16  	%rs5319, %rs10566, 255;
	setp.eq.s16 	%p105, %rs5319, 0;
	mov.b32 	%r12217, 46;
	@%p105 bra 	$L__BB9_1452;
	and.b16  	%rs5320, %rs10567, 255;
	setp.eq.s16 	%p106, %rs5320, 0;
	mov.b32 	%r12217, 47;
	@%p106 bra 	$L__BB9_1452;
	and.b16  	%rs5321, %rs10568, 255;
	setp.eq.s16 	%p107, %rs5321, 0;
	mov.b32 	%r12217, 48;
	@%p107 bra 	$L__BB9_1452;
	and.b16  	%rs5322, %rs10569, 255;
	setp.eq.s16 	%p108, %rs5322, 0;
	mov.b32 	%r12217, 49;
	@%p108 bra 	$L__BB9_1452;
$L__BB9_1505:
	add.s32 	%r12262, %r12262, %r362;
	add.f64 	%fd242, %fd122, %fd242;
	add.s32 	%r12215, %r12215, 256;
	setp.lt.s32 	%p111, %r12215, %r358;
	@%p111 bra 	$L__BB9_1451;
$L__BB9_1506:
	// begin inline asm
	mov.u32 %r1032, %laneid;
	// end inline asm
	cvt.u32.u16 	%r1113, %rs10520;
	and.b32  	%r1114, %r1113, 255;
	and.b16  	%rs5324, %rs10521, 255;
	mul.wide.u16 	%r1115, %rs5324, 256;
	or.b32  	%r1116, %r1115, %r1114;
	cvt.u32.u16 	%r1117, %rs10522;
	shl.b32 	%r1118, %r1117, 16;
	and.b32  	%r1119, %r1118, 16711680;
	or.b32  	%r1120, %r1116, %r1119;
	cvt.u32.u16 	%r1121, %rs10523;
	shl.b32 	%r1122, %r1121, 24;
	or.b32  	%r1034, %r1120, %r1122;
	cvt.u32.u16 	%r1123, %rs10524;
	and.b32  	%r1124, %r1123, 255;
	and.b16  	%rs5325, %rs10525, 255;
	mul.wide.u16 	%r1125, %rs5325, 256;
	or.b32  	%r1126, %r1125, %r1124;
	cvt.u32.u16 	%r1127, %rs10526;
	shl.b32 	%r1128, %r1127, 16;
	and.b32  	%r1129, %r1128, 16711680;
	or.b32  	%r1130, %r1126, %r1129;
	cvt.u32.u16 	%r1131, %rs10527;
	shl.b32 	%r1132, %r1131, 24;
	or.b32  	%r1039, %r1130, %r1132;
	cvt.u32.u16 	%r1133, %rs10528;
	and.b32  	%r1134, %r1133, 255;
	and.b16  	%rs5326, %rs10529, 255;
	mul.wide.u16 	%r1135, %rs5326, 256;
	or.b32  	%r1136, %r1135, %r1134;
	cvt.u32.u16 	%r1137, %rs10530;
	shl.b32 	%r1138, %r1137, 16;
	and.b32  	%r1139, %r1138, 16711680;
	or.b32  	%r1140, %r1136, %r1139;
	cvt.u32.u16 	%r1141, %rs10531;
	shl.b32 	%r1142, %r1141, 24;
	or.b32  	%r1044, %r1140, %r1142;
	cvt.u32.u16 	%r1143, %rs10532;
	and.b32  	%r1144, %r1143, 255;
	and.b16  	%rs5327, %rs10533, 255;
	mul.wide.u16 	%r1145, %rs5327, 256;
	or.b32  	%r1146, %r1145, %r1144;
	cvt.u32.u16 	%r1147, %rs10534;
	shl.b32 	%r1148, %r1147, 16;
	and.b32  	%r1149, %r1148, 16711680;
	or.b32  	%r1150, %r1146, %r1149;
	cvt.u32.u16 	%r1151, %rs10535;
	shl.b32 	%r1152, %r1151, 24;
	or.b32  	%r1049, %r1150, %r1152;
	cvt.u32.u16 	%r1153, %rs10536;
	and.b32  	%r1154, %r1153, 255;
	and.b16  	%rs5328, %rs10537, 255;
	mul.wide.u16 	%r1155, %rs5328, 256;
	or.b32  	%r1156, %r1155, %r1154;
	cvt.u32.u16 	%r1157, %rs10538;
	shl.b32 	%r1158, %r1157, 16;
	and.b32  	%r1159, %r1158, 16711680;
	or.b32  	%r1160, %r1156, %r1159;
	cvt.u32.u16 	%r1161, %rs10539;
	shl.b32 	%r1162, %r1161, 24;
	or.b32  	%r1054, %r1160, %r1162;
	cvt.u32.u16 	%r1163, %rs10540;
	and.b32  	%r1164, %r1163, 255;
	and.b16  	%rs5329, %rs10541, 255;
	mul.wide.u16 	%r1165, %rs5329, 256;
	or.b32  	%r1166, %r1165, %r1164;
	cvt.u32.u16 	%r1167, %rs10542;
	shl.b32 	%r1168, %r1167, 16;
	and.b32  	%r1169, %r1168, 16711680;
	or.b32  	%r1170, %r1166, %r1169;
	cvt.u32.u16 	%r1171, %rs10543;
	shl.b32 	%r1172, %r1171, 24;
	or.b32  	%r1059, %r1170, %r1172;
	cvt.u32.u16 	%r1173, %rs10544;
	and.b32  	%r1174, %r1173, 255;
	and.b16  	%rs5330, %rs10545, 255;
	mul.wide.u16 	%r1175, %rs5330, 256;
	or.b32  	%r1176, %r1175, %r1174;
	cvt.u32.u16 	%r1177, %rs10546;
	shl.b32 	%r1178, %r1177, 16;
	and.b32  	%r1179, %r1178, 16711680;
	or.b32  	%r1180, %r1176, %r1179;
	cvt.u32.u16 	%r1181, %rs10547;
	shl.b32 	%r1182, %r1181, 24;
	or.b32  	%r1064, %r1180, %r1182;
	cvt.u32.u16 	%r1183, %rs10548;
	and.b32  	%r1184, %r1183, 255;
	and.b16  	%rs5331, %rs10549, 255;
	mul.wide.u16 	%r1185, %rs5331, 256;
	or.b32  	%r1186, %r1185, %r1184;
	cvt.u32.u16 	%r1187, %rs10550;
	shl.b32 	%r1188, %r1187, 16;
	and.b32  	%r1189, %r1188, 16711680;
	or.b32  	%r1190, %r1186, %r1189;
	cvt.u32.u16 	%r1191, %rs10551;
	shl.b32 	%r1192, %r1191, 24;
	or.b32  	%r1069, %r1190, %r1192;
	cvt.u32.u16 	%r1193, %rs10552;
	and.b32  	%r1194, %r1193, 255;
	and.b16  	%rs5332, %rs10553, 255;
	mul.wide.u16 	%r1195, %rs5332, 256;
	or.b32  	%r1196, %r1195, %r1194;
	cvt.u32.u16 	%r1197, %rs10554;
	shl.b32 	%r1198, %r1197, 16;
	and.b32  	%r1199, %r1198, 16711680;
	or.b32  	%r1200, %r1196, %r1199;
	cvt.u32.u16 	%r1201, %rs10555;
	shl.b32 	%r1202, %r1201, 24;
	or.b32  	%r1074, %r1200, %r1202;
	cvt.u32.u16 	%r1203, %rs10556;
	and.b32  	%r1204, %r1203, 255;
	and.b16  	%rs5333, %rs10557, 255;
	mul.wide.u16 	%r1205, %rs5333, 256;
	or.b32  	%r1206, %r1205, %r1204;
	cvt.u32.u16 	%r1207, %rs10558;
	shl.b32 	%r1208, %r1207, 16;
	and.b32  	%r1209, %r1208, 16711680;
	or.b32  	%r1210, %r1206, %r1209;
	cvt.u32.u16 	%r1211, %rs10559;
	shl.b32 	%r1212, %r1211, 24;
	or.b32  	%r1079, %r1210, %r1212;
	cvt.u32.u16 	%r1213, %rs10560;
	and.b32  	%r1214, %r1213, 255;
	and.b16  	%rs5334, %rs10561, 255;
	mul.wide.u16 	%r1215, %rs5334, 256;
	or.b32  	%r1216, %r1215, %r1214;
	cvt.u32.u16 	%r1217, %rs10562;
	shl.b32 	%r1218, %r1217, 16;
	and.b32  	%r1219, %r1218, 16711680;
	or.b32  	%r1220, %r1216, %r1219;
	cvt.u32.u16 	%r1221, %rs10563;
	shl.b32 	%r1222, %r1221, 24;
	or.b32  	%r1084, %r1220, %r1222;
	cvt.u32.u16 	%r1223, %rs10564;
	and.b32  	%r1224, %r1223, 255;
	and.b16  	%rs5335, %rs10565, 255;
	mul.wide.u16 	%r1225, %rs5335, 256;
	or.b32  	%r1226, %r1225, %r1224;
	cvt.u32.u16 	%r1227, %rs10566;
	shl.b32 	%r1228, %r1227, 16;
	and.b32  	%r1229, %r1228, 16711680;
	or.b32  	%r1230, %r1226, %r1229;
	cvt.u32.u16 	%r1231, %rs10567;
	shl.b32 	%r1232, %r1231, 24;
	or.b32  	%r1089, %r1230, %r1232;
	cvt.u32.u16 	%r1233, %rs10568;
	and.b32  	%r1234, %r1233, 255;
	and.b16  	%rs5336, %rs10569, 255;
	mul.wide.u16 	%r1235, %rs5336, 256;
	or.b32  	%r1094, %r1235, %r1234;
	mov.b32 	%r1110, 1;
	mov.b32 	%r1111, 31;
	mov.b32 	%r1112, -1;
	// begin inline asm
	shfl.sync.down.b32 %r1033, %r1034, %r1110, %r1111, %r1112;
	// end inline asm
	// begin inline asm
	shfl.sync.down.b32 %r1038, %r1039, %r1110, %r1111, %r1112;
	// end inline asm
	// begin inline asm
	shfl.sync.down.b32 %r1043, %r1044, %r1110, %r1111, %r1112;
	// end inline asm
	// begin inline asm
	shfl.sync.down.b32 %r1048, %r1049, %r1110, %r1111, %r1112;
	// end inline asm
	// begin inline asm
	shfl.sync.down.b32 %r1053, %r1054, %r1110, %r1111, %r1112;
	// end inline asm
	// begin inline asm
	shfl.sync.down.b32 %r1058, %r1059, %r1110, %r1111, %r1112;
	// end inline asm
	// begin inline asm
	shfl.sync.down.b32 %r1063, %r1064, %r1110, %r1111, %r1112;
	// end inline asm
	// begin inline asm
	shfl.sync.down.b32 %r1068, %r1069, %r1110, %r1111, %r1112;
	// end inline asm
	// begin inline asm
	shfl.sync.down.b32 %r1073, %r1074, %r1110, %r1111, %r1112;
	// end inline asm
	// begin inline asm
	shfl.sync.down.b32 %r1078, %r1079, %r1110, %r1111, %r1112;
	// end inline asm
	// begin inline asm
	shfl.sync.down.b32 %r1083, %r1084, %r1110, %r1111, %r1112;
	// end inline asm
	// begin inline asm
	shfl.sync.down.b32 %r1088, %r1089, %r1110, %r1111, %r1112;
	// end inline asm
	// begin inline asm
	shfl.sync.down.b32 %r1093, %r1094, %r1110, %r1111, %r1112;
	// end inline asm
	// begin inline asm
	shfl.sync.down.b32 %r1098, %r12262, %r1110, %r1111, %r1112;
	// end inline asm
	mov.b64 	%rd123, %fd242;
	mov.b64 	{%r1104, %r1109}, %rd123;
	// begin inline asm
	shfl.sync.down.b32 %r1103, %r1104, %r1110, %r1111, %r1112;
	// end inline asm
	// begin inline asm
	shfl.sync.down.b32 %r1108, %r1109, %r1110, %r1111, %r1112;
	// end inline asm
	setp.gt.s32 	%p112, %r1032, 30;
	@%p112 bra 	$L__BB9_1562;
	shr.u32 	%r1237, %r1093, 8;
	cvt.u16.u32 	%rs5337, %r1237;
	cvt.u16.u32 	%rs5338, %r1093;
	mov.b64 	%rd124, {%r1103, %r1108};
	mov.b64 	%fd127, %rd124;
	cvt.u16.u32 	%rs9658, %r1033;
	add.u64 	%rd63, %SPL, 0;
	add.u64 	%rd64, %SPL, 64;
	and.b16  	%rs5339, %rs10520, 255;
	cvt.u32.u16 	%r1238, %rs10527;
	cvt.u32.u16 	%r1239, %rs10526;
	prmt.b32 	%r1240, %r1239, %r1238, 0x3340U;
	cvt.u32.u16 	%r1241, %rs10525;
	cvt.u32.u16 	%r1242, %rs10524;
	prmt.b32 	%r1243, %r1242, %r1241, 0x3340U;
	prmt.b32 	%r1244, %r1243, %r1240, 0x5410U;
	cvt.u32.u16 	%r1245, %rs10523;
	cvt.u32.u16 	%r1246, %rs10522;
	prmt.b32 	%r1247, %r1246, %r1245, 0x3340U;
	cvt.u32.u16 	%r1248, %rs10521;
	cvt.u32.u16 	%r1249, %rs10520;
	prmt.b32 	%r1250, %r1249, %r1248, 0x3340U;
	prmt.b32 	%r1251, %r1250, %r1247, 0x5410U;
	st.local.v2.b32 	[%rd63], {%r1251, %r1244};
	cvt.u32.u16 	%r1252, %rs10535;
	cvt.u32.u16 	%r1253, %rs10534;
	prmt.b32 	%r1254, %r1253, %r1252, 0x3340U;
	cvt.u32.u16 	%r1255, %rs10533;
	cvt.u32.u16 	%r1256, %rs10532;
	prmt.b32 	%r1257, %r1256, %r1255, 0x3340U;
	prmt.b32 	%r1258, %r1257, %r1254, 0x5410U;
	cvt.u32.u16 	%r1259, %rs10531;
	cvt.u32.u16 	%r1260, %rs10530;
	prmt.b32 	%r1261, %r1260, %r1259, 0x3340U;
	cvt.u32.u16 	%r1262, %rs10529;
	cvt.u32.u16 	%r1263, %rs10528;
	prmt.b32 	%r1264, %r1263, %r1262, 0x3340U;
	prmt.b32 	%r1265, %r1264, %r1261, 0x5410U;
	st.local.v2.b32 	[%rd63+8], {%r1265, %r1258};
	cvt.u32.u16 	%r1266, %rs10543;
	cvt.u32.u16 	%r1267, %rs10542;
	prmt.b32 	%r1268, %r1267, %r1266, 0x3340U;
	cvt.u32.u16 	%r1269, %rs10541;
	cvt.u32.u16 	%r1270, %rs10540;
	prmt.b32 	%r1271, %r1270, %r1269, 0x3340U;
	prmt.b32 	%r1272, %r1271, %r1268, 0x5410U;
	cvt.u32.u16 	%r1273, %rs10539;
	cvt.u32.u16 	%r1274, %rs10538;
	prmt.b32 	%r1275, %r1274, %r1273, 0x3340U;
	cvt.u32.u16 	%r1276, %rs10537;
	cvt.u32.u16 	%r1277, %rs10536;
	prmt.b32 	%r1278, %r1277, %r1276, 0x3340U;
	prmt.b32 	%r1279, %r1278, %r1275, 0x5410U;
	st.local.v2.b32 	[%rd63+16], {%r1279, %r1272};
	cvt.u32.u16 	%r1280, %rs10551;
	cvt.u32.u16 	%r1281, %rs10550;
	prmt.b32 	%r1282, %r1281, %r1280, 0x3340U;
	cvt.u32.u16 	%r1283, %rs10549;
	cvt.u32.u16 	%r1284, %rs10548;
	prmt.b32 	%r1285, %r1284, %r1283, 0x3340U;
	prmt.b32 	%r1286, %r1285, %r1282, 0x5410U;
	cvt.u32.u16 	%r1287, %rs10547;
	cvt.u32.u16 	%r1288, %rs10546;
	prmt.b32 	%r1289, %r1288, %r1287, 0x3340U;
	cvt.u32.u16 	%r1290, %rs10545;
	cvt.u32.u16 	%r1291, %rs10544;
	prmt.b32 	%r1292, %r1291, %r1290, 0x3340U;
	prmt.b32 	%r1293, %r1292, %r1289, 0x5410U;
	st.local.v2.b32 	[%rd63+24], {%r1293, %r1286};
	cvt.u32.u16 	%r1294, %rs10559;
	cvt.u32.u16 	%r1295, %rs10558;
	prmt.b32 	%r1296, %r1295, %r1294, 0x3340U;
	cvt.u32.u16 	%r1297, %rs10557;
	cvt.u32.u16 	%r1298, %rs10556;
	prmt.b32 	%r1299, %r1298, %r1297, 0x3340U;
	prmt.b32 	%r1300, %r1299, %r1296, 0x5410U;
	cvt.u32.u16 	%r1301, %rs10555;
	cvt.u32.u16 	%r1302, %rs10554;
	prmt.b32 	%r1303, %r1302, %r1301, 0x3340U;
	cvt.u32.u16 	%r1304, %rs10553;
	cvt.u32.u16 	%r1305, %rs10552;
	prmt.b32 	%r1306, %r1305, %r1304, 0x3340U;
	prmt.b32 	%r1307, %r1306, %r1303, 0x5410U;
	st.local.v2.b32 	[%rd63+32], {%r1307, %r1300};
	cvt.u32.u16 	%r1308, %rs10567;
	cvt.u32.u16 	%r1309, %rs10566;
	prmt.b32 	%r1310, %r1309, %r1308, 0x3340U;
	cvt.u32.u16 	%r1311, %rs10565;
	cvt.u32.u16 	%r1312, %rs10564;
	prmt.b32 	%r1313, %r1312, %r1311, 0x3340U;
	prmt.b32 	%r1314, %r1313, %r1310, 0x5410U;
	cvt.u32.u16 	%r1315, %rs10563;
	cvt.u32.u16 	%r1316, %rs10562;
	prmt.b32 	%r1317, %r1316, %r1315, 0x3340U;
	cvt.u32.u16 	%r1318, %rs10561;
	cvt.u32.u16 	%r1319, %rs10560;
	prmt.b32 	%r1320, %r1319, %r1318, 0x3340U;
	prmt.b32 	%r1321, %r1320, %r1317, 0x5410U;
	st.local.v2.b32 	[%rd63+40], {%r1321, %r1314};
	st.local.v2.u8 	[%rd63+48], {%rs10568, %rs10569};
	st.local.u32 	[%rd63+52], %r12262;
	st.local.f64 	[%rd63+56], %fd242;
	st.local.v2.b32 	[%rd64], {%r1033, %r1038};
	st.local.v2.b32 	[%rd64+8], {%r1043, %r1048};
	st.local.v2.b32 	[%rd64+16], {%r1053, %r1058};
	st.local.v2.b32 	[%rd64+24], {%r1063, %r1068};
	st.local.v2.b32 	[%rd64+32], {%r1073, %r1078};
	st.local.v2.b32 	[%rd64+40], {%r1083, %r1088};
	st.local.v2.u8 	[%rd64+48], {%rs5338, %rs5337};
	st.local.u32 	[%rd64+52], %r1098;
	st.local.v2.u32 	[%rd64+56], {%r1103, %r1108};
	setp.ne.s16 	%p113, %rs5339, 0;
	mov.b32 	%r12221, 0;
	@%p113 bra 	$L__BB9_1512;
$L__BB9_1508:
	and.b16  	%rs5389, %rs9658, 255;
	setp.eq.s16 	%p163, %rs5389, 0;
	@%p163 bra 	$L__BB9_1561;
	mov.b32 	%r12222, 0;
$L__BB9_1510:
	add.s32 	%r1372, %r12222, %r12221;
	cvt.u64.u32 	%rd127, %r1372;
	add.s64 	%rd128, %rd63, %rd127;
	st.local.u8 	[%rd128], %rs9658;
	add.s32 	%r390, %r12222, 1;
	cvt.u64.u32 	%rd129, %r12222;
	add.s64 	%rd130, %rd64, %rd129;
	ld.local.u8 	%rs9658, [%rd130+1];
	setp.ne.s16 	%p164, %rs9658, 0;
	mov.u32 	%r12222, %r390;
	@%p164 bra 	$L__BB9_1510;
	ld.local.u32 	%r12262, [%rd63+52];
	ld.local.f64 	%fd242, [%rd63+56];
	ld.local.v2.b32 	{%r1373, %r1374}, [%rd63];
	bfe.u32 	%r1375, %r1373, 0, 8;
	cvt.u16.u32 	%rs10520, %r1375;
	bfe.u32 	%r1376, %r1373, 8, 8;
	cvt.u16.u32 	%rs10521, %r1376;
	bfe.u32 	%r1377, %r1373, 16, 8;
	cvt.u16.u32 	%rs10522, %r1377;
	bfe.u32 	%r1378, %r1373, 24, 8;
	cvt.u16.u32 	%rs10523, %r1378;
	bfe.u32 	%r1379, %r1374, 0, 8;
	cvt.u16.u32 	%rs10524, %r1379;
	bfe.u32 	%r1380, %r1374, 8, 8;
	cvt.u16.u32 	%rs10525, %r1380;
	bfe.u32 	%r1381, %r1374, 16, 8;
	cvt.u16.u32 	%rs10526, %r1381;
	bfe.u32 	%r1382, %r1374, 24, 8;
	cvt.u16.u32 	%rs10527, %r1382;
	ld.local.v2.b32 	{%r1383, %r1384}, [%rd63+8];
	bfe.u32 	%r1385, %r1383, 0, 8;
	cvt.u16.u32 	%rs10528, %r1385;
	bfe.u32 	%r1386, %r1383, 8, 8;
	cvt.u16.u32 	%rs10529, %r1386;
	bfe.u32 	%r1387, %r1383, 16, 8;
	cvt.u16.u32 	%rs10530, %r1387;
	bfe.u32 	%r1388, %r1383, 24, 8;
	cvt.u16.u32 	%rs10531, %r1388;
	bfe.u32 	%r1389, %r1384, 0, 8;
	cvt.u16.u32 	%rs10532, %r1389;
	bfe.u32 	%r1390, %r1384, 8, 8;
	cvt.u16.u32 	%rs10533, %r1390;
	bfe.u32 	%r1391, %r1384, 16, 8;
	cvt.u16.u32 	%rs10534, %r1391;
	bfe.u32 	%r1392, %r1384, 24, 8;
	cvt.u16.u32 	%rs10535, %r1392;
	ld.local.v2.b32 	{%r1393, %r1394}, [%rd63+16];
	bfe.u32 	%r1395, %r1393, 0, 8;
	cvt.u16.u32 	%rs10536, %r1395;
	bfe.u32 	%r1396, %r1393, 8, 8;
	cvt.u16.u32 	%rs10537, %r1396;
	bfe.u32 	%r1397, %r1393, 16, 8;
	cvt.u16.u32 	%rs10538, %r1397;
	bfe.u32 	%r1398, %r1393, 24, 8;
	cvt.u16.u32 	%rs10539, %r1398;
	bfe.u32 	%r1399, %r1394, 0, 8;
	cvt.u16.u32 	%rs10540, %r1399;
	bfe.u32 	%r1400, %r1394, 8, 8;
	cvt.u16.u32 	%rs10541, %r1400;
	bfe.u32 	%r1401, %r1394, 16, 8;
	cvt.u16.u32 	%rs10542, %r1401;
	bfe.u32 	%r1402, %r1394, 24, 8;
	cvt.u16.u32 	%rs10543, %r1402;
	ld.local.v2.b32 	{%r1403, %r1404}, [%rd63+24];
	bfe.u32 	%r1405, %r1403, 0, 8;
	cvt.u16.u32 	%rs10544, %r1405;
	bfe.u32 	%r1406, %r1403, 8, 8;
	cvt.u16.u32 	%rs10545, %r1406;
	bfe.u32 	%r1407, %r1403, 16, 8;
	cvt.u16.u32 	%rs10546, %r1407;
	bfe.u32 	%r1408, %r1403, 24, 8;
	cvt.u16.u32 	%rs10547, %r1408;
	bfe.u32 	%r1409, %r1404, 0, 8;
	cvt.u16.u32 	%rs10548, %r1409;
	bfe.u32 	%r1410, %r1404, 8, 8;
	cvt.u16.u32 	%rs10549, %r1410;
	bfe.u32 	%r1411, %r1404, 16, 8;
	cvt.u16.u32 	%rs10550, %r1411;
	bfe.u32 	%r1412, %r1404, 24, 8;
	cvt.u16.u32 	%rs10551, %r1412;
	ld.local.v2.b32 	{%r1413, %r1414}, [%rd63+32];
	bfe.u32 	%r1415, %r1413, 0, 8;
	cvt.u16.u32 	%rs10552, %r1415;
	bfe.u32 	%r1416, %r1413, 8, 8;
	cvt.u16.u32 	%rs10553, %r1416;
	bfe.u32 	%r1417, %r1413, 16, 8;
	cvt.u16.u32 	%rs10554, %r1417;
	bfe.u32 	%r1418, %r1413, 24, 8;
	cvt.u16.u32 	%rs10555, %r1418;
	bfe.u32 	%r1419, %r1414, 0, 8;
	cvt.u16.u32 	%rs10556, %r1419;
	bfe.u32 	%r1420, %r1414, 8, 8;
	cvt.u16.u32 	%rs10557, %r1420;
	bfe.u32 	%r1421, %r1414, 16, 8;
	cvt.u16.u32 	%rs10558, %r1421;
	bfe.u32 	%r1422, %r1414, 24, 8;
	cvt.u16.u32 	%rs10559, %r1422;
	ld.local.v2.b32 	{%r1423, %r1424}, [%rd63+40];
	bfe.u32 	%r1425, %r1423, 0, 8;
	cvt.u16.u32 	%rs10560, %r1425;
	bfe.u32 	%r1426, %r1423, 8, 8;
	cvt.u16.u32 	%rs10561, %r1426;
	bfe.u32 	%r1427, %r1423, 16, 8;
	cvt.u16.u32 	%rs10562, %r1427;
	bfe.u32 	%r1428, %r1423, 24, 8;
	cvt.u16.u32 	%rs10563, %r1428;
	bfe.u32 	%r1429, %r1424, 0, 8;
	cvt.u16.u32 	%rs10564, %r1429;
	bfe.u32 	%r1430, %r1424, 8, 8;
	cvt.u16.u32 	%rs10565, %r1430;
	bfe.u32 	%r1431, %r1424, 16, 8;
	cvt.u16.u32 	%rs10566, %r1431;
	bfe.u32 	%r1432, %r1424, 24, 8;
	cvt.u16.u32 	%rs10567, %r1432;
	ld.local.v2.u8 	{%rs10568, %rs10569}, [%rd63+48];
	bra.uni 	$L__BB9_1561;
$L__BB9_1512:
	and.b16  	%rs5340, %rs10521, 255;
	setp.eq.s16 	%p114, %rs5340, 0;
	mov.b32 	%r12221, 1;
	@%p114 bra 	$L__BB9_1508;
	and.b16  	%rs5341, %rs10522, 255;
	setp.eq.s16 	%p115, %rs5341, 0;
	mov.b32 	%r12221, 2;
	@%p115 bra 	$L__BB9_1508;
	and.b16  	%rs5342, %rs10523, 255;
	setp.eq.s16 	%p116, %rs5342, 0;
	mov.b32 	%r12221, 3;
	@%p116 bra 	$L__BB9_1508;
	and.b16  	%rs5343, %rs10524, 255;
	setp.eq.s16 	%p117, %rs5343, 0;
	mov.b32 	%r12221, 4;
	@%p117 bra 	$L__BB9_1508;
	and.b16  	%rs5344, %rs10525, 255;
	setp.eq.s16 	%p118, %rs5344, 0;
	mov.b32 	%r12221, 5;
	@%p118 bra 	$L__BB9_1508;
	and.b16  	%rs5345, %rs10526, 255;
	setp.eq.s16 	%p119, %rs5345, 0;
	mov.b32 	%r12221, 6;
	@%p119 bra 	$L__BB9_1508;
	and.b16  	%rs5346, %rs10527, 255;
	setp.eq.s16 	%p120, %rs5346, 0;
	mov.b32 	%r12221, 7;
	@%p120 bra 	$L__BB9_1508;
	and.b16  	%rs5347, %rs10528, 255;
	setp.eq.s16 	%p121, %rs5347, 0;
	mov.b32 	%r12221, 8;
	@%p121 bra 	$L__BB9_1508;
	and.b16  	%rs5348, %rs10529, 255;
	setp.eq.s16 	%p122, %rs5348, 0;
	mov.b32 	%r12221, 9;
	@%p122 bra 	$L__BB9_1508;
	and.b16  	%rs5349, %rs10530, 255;
	setp.eq.s16 	%p123, %rs5349, 0;
	mov.b32 	%r12221, 10;
	@%p123 bra 	$L__BB9_1508;
	and.b16  	%rs5350, %rs10531, 255;
	setp.eq.s16 	%p124, %rs5350, 0;
	mov.b32 	%r12221, 11;
	@%p124 bra 	$L__BB9_1508;
	and.b16  	%rs5351, %rs10532, 255;
	setp.eq.s16 	%p125, %rs5351, 0;
	mov.b32 	%r12221, 12;
	@%p125 bra 	$L__BB9_1508;
	and.b16  	%rs5352, %rs10533, 255;
	setp.eq.s16 	%p126, %rs5352, 0;
	mov.b32 	%r12221, 13;
	@%p126 bra 	$L__BB9_1508;
	and.b16  	%rs5353, %rs10534, 255;
	setp.eq.s16 	%p127, %rs5353, 0;
	mov.b32 	%r12221, 14;
	@%p127 bra 	$L__BB9_1508;
	and.b16  	%rs5354, %rs10535, 255;
	setp.eq.s16 	%p128, %rs5354, 0;
	mov.b32 	%r12221, 15;
	@%p128 bra 	$L__BB9_1508;
	and.b16  	%rs5355, %rs10536, 255;
	setp.eq.s16 	%p129, %rs5355, 0;
	mov.b32 	%r12221, 16;
	@%p129 bra 	$L__BB9_1508;
	and.b16  	%rs5356, %rs10537, 255;
	setp.eq.s16 	%p130, %rs5356, 0;
	mov.b32 	%r12221, 17;
	@%p130 bra 	$L__BB9_1508;
	and.b16  	%rs5357, %rs10538, 255;
	setp.eq.s16 	%p131, %rs5357, 0;
	mov.b32 	%r12221, 18;
	@%p131 bra 	$L__BB9_1508;
	and.b16  	%rs5358, %rs10539, 255;
	setp.eq.s16 	%p132, %rs5358, 0;
	mov.b32 	%r12221, 19;
	@%p132 bra 	$L__BB9_1508;
	and.b16  	%rs5359, %rs10540, 255;
	setp.eq.s16 	%p133, %rs5359, 0;
	mov.b32 	%r12221, 20;
	@%p133 bra 	$L__BB9_1508;
	and.b16  	%rs5360, %rs10541, 255;
	setp.eq.s16 	%p134, %rs5360, 0;
	mov.b32 	%r12221, 21;
	@%p134 bra 	$L__BB9_1508;
	and.b16  	%rs5361, %rs10542, 255;
	setp.eq.s16 	%p135, %rs5361, 0;
	mov.b32 	%r12221, 22;
	@%p135 bra 	$L__BB9_1508;
	and.b16  	%rs5362, %rs10543, 255;
	setp.eq.s16 	%p136, %rs5362, 0;
	mov.b32 	%r12221, 23;
	@%p136 bra 	$L__BB9_1508;
	and.b16  	%rs5363, %rs10544, 255;
	setp.eq.s16 	%p137, %rs5363, 0;
	mov.b32 	%r12221, 24;
	@%p137 bra 	$L__BB9_1508;
	and.b16  	%rs5364, %rs10545, 255;
	setp.eq.s16 	%p138, %rs5364, 0;
	mov.b32 	%r12221, 25;
	@%p138 bra 	$L__BB9_1508;
	and.b16  	%rs5365, %rs10546, 255;
	setp.eq.s16 	%p139, %rs5365, 0;
	mov.b32 	%r12221, 26;
	@%p139 bra 	$L__BB9_1508;
	and.b16  	%rs5366, %rs10547, 255;
	setp.eq.s16 	%p140, %rs5366, 0;
	mov.b32 	%r12221, 27;
	@%p140 bra 	$L__BB9_1508;
	and.b16  	%rs5367, %rs10548, 255;
	setp.eq.s16 	%p141, %rs5367, 0;
	mov.b32 	%r12221, 28;
	@%p141 bra 	$L__BB9_1508;
	and.b16  	%rs5368, %rs10549, 255;
	setp.eq.s16 	%p142, %rs5368, 0;
	mov.b32 	%r12221, 29;
	@%p142 bra 	$L__BB9_1508;
	and.b16  	%rs5369, %rs10550, 255;
	setp.eq.s16 	%p143, %rs5369, 0;
	mov.b32 	%r12221, 30;
	@%p143 bra 	$L__BB9_1508;
	and.b16  	%rs5370, %rs10551, 255;
	setp.eq.s16 	%p144, %rs5370, 0;
	mov.b32 	%r12221, 31;
	@%p144 bra 	$L__BB9_1508;
	and.b16  	%rs5371, %rs10552, 255;
	setp.eq.s16 	%p145, %rs5371, 0;
	mov.b32 	%r12221, 32;
	@%p145 bra 	$L__BB9_1508;
	and.b16  	%rs5372, %rs10553, 255;
	setp.eq.s16 	%p146, %rs5372, 0;
	mov.b32 	%r12221, 33;
	@%p146 bra 	$L__BB9_1508;
	and.b16  	%rs5373, %rs10554, 255;
	setp.eq.s16 	%p147, %rs5373, 0;
	mov.b32 	%r12221, 34;
	@%p147 bra 	$L__BB9_1508;
	and.b16  	%rs5374, %rs10555, 255;
	setp.eq.s16 	%p148, %rs5374, 0;
	mov.b32 	%r12221, 35;
	@%p148 bra 	$L__BB9_1508;
	and.b16  	%rs5375, %rs10556, 255;
	setp.eq.s16 	%p149, %rs5375, 0;
	mov.b32 	%r12221, 36;
	@%p149 bra 	$L__BB9_1508;
	and.b16  	%rs5376, %rs10557, 255;
	setp.eq.s16 	%p150, %rs5376, 0;
	mov.b32 	%r12221, 37;
	@%p150 bra 	$L__BB9_1508;
	and.b16  	%rs5377, %rs10558, 255;
	setp.eq.s16 	%p151, %rs5377, 0;
	mov.b32 	%r12221, 38;
	@%p151 bra 	$L__BB9_1508;
	and.b16  	%rs5378, %rs10559, 255;
	setp.eq.s16 	%p152, %rs5378, 0;
	mov.b32 	%r12221, 39;
	@%p152 bra 	$L__BB9_1508;
	and.b16  	%rs5379, %rs10560, 255;
	setp.eq.s16 	%p153, %rs5379, 0;
	mov.b32 	%r12221, 40;
	@%p153 bra 	$L__BB9_1508;
	and.b16  	%rs5380, %rs10561, 255;
	setp.eq.s16 	%p154, %rs5380, 0;
	mov.b32 	%r12221, 41;
	@%p154 bra 	$L__BB9_1508;
	and.b16  	%rs5381, %rs10562, 255;
	setp.eq.s16 	%p155, %rs5381, 0;
	mov.b32 	%r12221, 42;
	@%p155 bra 	$L__BB9_1508;
	and.b16  	%rs5382, %rs10563, 255;
	setp.eq.s16 	%p156, %rs5382, 0;
	mov.b32 	%r12221, 43;
	@%p156 bra 	$L__BB9_1508;
	and.b16  	%rs5383, %rs10564, 255;
	setp.eq.s16 	%p157, %rs5383, 0;
	mov.b32 	%r12221, 44;
	@%p157 bra 	$L__BB9_1508;
	and.b16  	%rs5384, %rs10565, 255;
	setp.eq.s16 	%p158, %rs5384, 0;
	mov.b32 	%r12221, 45;
	@%p158 bra 	$L__BB9_1508;
	and.b16  	%rs5385, %rs10566, 255;
	setp.eq.s16 	%p159, %rs5385, 0;
	mov.b32 	%r12221, 46;
	@%p159 bra 	$L__BB9_1508;
	and.b16  	%rs5386, %rs10567, 255;
	setp.eq.s16 	%p160, %rs5386, 0;
	mov.b32 	%r12221, 47;
	@%p160 bra 	$L__BB9_1508;
	and.b16  	%rs5387, %rs10568, 255;
	setp.eq.s16 	%p161, %rs5387, 0;
	mov.b32 	%r12221, 48;
	@%p161 bra 	$L__BB9_1508;
	and.b16  	%rs5388, %rs10569, 255;
	setp.eq.s16 	%p162, %rs5388, 0;
	mov.b32 	%r12221, 49;
	@%p162 bra 	$L__BB9_1508;
$L__BB9_1561:
	add.s32 	%r12262, %r12262, %r1098;
	add.f64 	%fd242, %fd242, %fd127;
$L__BB9_1562:
	cvt.u32.u16 	%r1513, %rs10520;
	and.b32  	%r1514, %r1513, 255;
	and.b16  	%rs5390, %rs10521, 255;
	mul.wide.u16 	%r1515, %rs5390, 256;
	or.b32  	%r1516, %r1515, %r1514;
	cvt.u32.u16 	%r1517, %rs10522;
	shl.b32 	%r1518, %r1517, 16;
	and.b32  	%r1519, %r1518, 16711680;
	or.b32  	%r1520, %r1516, %r1519;
	cvt.u32.u16 	%r1521, %rs10523;
	shl.b32 	%r1522, %r1521, 24;
	or.b32  	%r1434, %r1520, %r1522;
	cvt.u32.u16 	%r1523, %rs10524;
	and.b32  	%r1524, %r1523, 255;
	and.b16  	%rs5391, %rs10525, 255;
	mul.wide.u16 	%r1525, %rs5391, 256;
	or.b32  	%r1526, %r1525, %r1524;
	cvt.u32.u16 	%r1527, %rs10526;
	shl.b32 	%r1528, %r1527, 16;
	and.b32  	%r1529, %r1528, 16711680;
	or.b32  	%r1530, %r1526, %r1529;
	cvt.u32.u16 	%r1531, %rs10527;
	shl.b32 	%r1532, %r1531, 24;
	or.b32  	%r1439, %r1530, %r1532;
	cvt.u32.u16 	%r1533, %rs10528;
	and.b32  	%r1534, %r1533, 255;
	and.b16  	%rs5392, %rs10529, 255;
	mul.wide.u16 	%r1535, %rs5392, 256;
	or.b32  	%r1536, %r1535, %r1534;
	cvt.u32.u16 	%r1537, %rs10530;
	shl.b32 	%r1538, %r1537, 16;
	and.b32  	%r1539, %r1538, 16711680;
	or.b32  	%r1540, %r1536, %r1539;
	cvt.u32.u16 	%r1541, %rs10531;
	shl.b32 	%r1542, %r1541, 24;
	or.b32  	%r1444, %r1540, %r1542;
	cvt.u32.u16 	%r1543, %rs10532;
	and.b32  	%r1544, %r1543, 255;
	and.b16  	%rs5393, %rs10533, 255;
	mul.wide.u16 	%r1545, %rs5393, 256;
	or.b32  	%r1546, %r1545, %r1544;
	cvt.u32.u16 	%r1547, %rs10534;
	shl.b32 	%r1548, %r1547, 16;
	and.b32  	%r1549, %r1548, 16711680;
	or.b32  	%r1550, %r1546, %r1549;
	cvt.u32.u16 	%r1551, %rs10535;
	shl.b32 	%r1552, %r1551, 24;
	or.b32  	%r1449, %r1550, %r1552;
	cvt.u32.u16 	%r1553, %rs10536;
	and.b32  	%r1554, %r1553, 255;
	and.b16  	%rs5394, %rs10537, 255;
	mul.wide.u16 	%r1555, %rs5394, 256;
	or.b32  	%r1556, %r1555, %r1554;
	cvt.u32.u16 	%r1557, %rs10538;
	shl.b32 	%r1558, %r1557, 16;
	and.b32  	%r1559, %r1558, 16711680;
	or.b32  	%r1560, %r1556, %r1559;
	cvt.u32.u16 	%r1561, %rs10539;
	shl.b32 	%r1562, %r1561, 24;
	or.b32  	%r1454, %r1560, %r1562;
	cvt.u32.u16 	%r1563, %rs10540;
	and.b32  	%r1564, %r1563, 255;
	and.b16  	%rs5395, %rs10541, 255;
	mul.wide.u16 	%r1565, %rs5395, 256;
	or.b32  	%r1566, %r1565, %r1564;
	cvt.u32.u16 	%r1567, %rs10542;
	shl.b32 	%r1568, %r1567, 16;
	and.b32  	%r1569, %r1568, 16711680;
	or.b32  	%r1570, %r1566, %r1569;
	cvt.u32.u16 	%r1571, %rs10543;
	shl.b32 	%r1572, %r1571, 24;
	or.b32  	%r1459, %r1570, %r1572;
	cvt.u32.u16 	%r1573, %rs10544;
	and.b32  	%r1574, %r1573, 255;
	and.b16  	%rs5396, %rs10545, 255;
	mul.wide.u16 	%r1575, %rs5396, 256;
	or.b32  	%r1576, %r1575, %r1574;
	cvt.u32.u16 	%r1577, %rs10546;
	shl.b32 	%r1578, %r1577, 16;
	and.b32  	%r1579, %r1578, 16711680;
	or.b32  	%r1580, %r1576, %r1579;
	cvt.u32.u16 	%r1581, %rs10547;
	shl.b32 	%r1582, %r1581, 24;
	or.b32  	%r1464, %r1580, %r1582;
	cvt.u32.u16 	%r1583, %rs10548;
	and.b32  	%r1584, %r1583, 255;
	and.b16  	%rs5397, %rs10549, 255;
	mul.wide.u16 	%r1585, %rs5397, 256;
	or.b32  	%r1586, %r1585, %r1584;
	cvt.u32.u16 	%r1587, %rs10550;
	shl.b32 	%r1588, %r1587, 16;
	and.b32  	%r1589, %r1588, 16711680;
	or.b32  	%r1590, %r1586, %r1589;
	cvt.u32.u16 	%r1591, %rs10551;
	shl.b32 	%r1592, %r1591, 24;
	or.b32  	%r1469, %r1590, %r1592;
	cvt.u32.u16 	%r1593, %rs10552;
	and.b32  	%r1594, %r1593, 255;
	and.b16  	%rs5398, %rs10553, 255;
	mul.wide.u16 	%r1595, %rs5398, 256;
	or.b32  	%r1596, %r1595, %r1594;
	cvt.u32.u16 	%r1597, %rs10554;
	shl.b32 	%r1598, %r1597, 16;
	and.b32  	%r1599, %r1598, 16711680;
	or.b32  	%r1600, %r1596, %r1599;
	cvt.u32.u16 	%r1601, %rs10555;
	shl.b32 	%r1602, %r1601, 24;
	or.b32  	%r1474, %r1600, %r1602;
	cvt.u32.u16 	%r1603, %rs10556;
	and.b32  	%r1604, %r1603, 255;
	and.b16  	%rs5399, %rs10557, 255;
	mul.wide.u16 	%r1605, %rs5399, 256;
	or.b32  	%r1606, %r1605, %r1604;
	cvt.u32.u16 	%r1607, %rs10558;
	shl.b32 	%r1608, %r1607, 16;
	and.b32  	%r1609, %r1608, 16711680;
	or.b32  	%r1610, %r1606, %r1609;
	cvt.u32.u16 	%r1611, %rs10559;
	shl.b32 	%r1612, %r1611, 24;
	or.b32  	%r1479, %r1610, %r1612;
	cvt.u32.u16 	%r1613, %rs10560;
	and.b32  	%r1614, %r1613, 255;
	and.b16  	%rs5400, %rs10561, 255;
	mul.wide.u16 	%r1615, %rs5400, 256;
	or.b32  	%r1616, %r1615, %r1614;
	cvt.u32.u16 	%r1617, %rs10562;
	shl.b32 	%r1618, %r1617, 16;
	and.b32  	%r1619, %r1618, 16711680;
	or.b32  	%r1620, %r1616, %r1619;
	cvt.u32.u16 	%r1621, %rs10563;
	shl.b32 	%r1622, %r1621, 24;
	or.b32  	%r1484, %r1620, %r1622;
	cvt.u32.u16 	%r1623, %rs10564;
	and.b32  	%r1624, %r1623, 255;
	and.b16  	%rs5401, %rs10565, 255;
	mul.wide.u16 	%r1625, %rs5401, 256;
	or.b32  	%r1626, %r1625, %r1624;
	cvt.u32.u16 	%r1627, %rs10566;
	shl.b32 	%r1628, %r1627, 16;
	and.b32  	%r1629, %r1628, 16711680;
	or.b32  	%r1630, %r1626, %r1629;
	cvt.u32.u16 	%r1631, %rs10567;
	shl.b32 	%r1632, %r1631, 24;
	or.b32  	%r1489, %r1630, %r1632;
	cvt.u32.u16 	%r1633, %rs10568;
	and.b32  	%r1634, %r1633, 255;
	and.b16  	%rs5402, %rs10569, 255;
	mul.wide.u16 	%r1635, %rs5402, 256;
	or.b32  	%r1494, %r1635, %r1634;
	mov.b32 	%r1510, 2;
	mov.b32 	%r1511, 31;
	mov.b32 	%r1512, -1;
	// begin inline asm
	shfl.sync.down.b32 %r1433, %r1434, %r1510, %r1511, %r1512;
	// end inline asm
	// begin inline asm
	shfl.sync.down.b32 %r1438, %r1439, %r1510, %r1511, %r1512;
	// end inline asm
	// begin inline asm
	shfl.sync.down.b32 %r1443, %r1444, %r1510, %r1511, %r1512;
	// end inline asm
	// begin inline asm
	shfl.sync.down.b32 %r1448, %r1449, %r1510, %r1511, %r1512;
	// end inline asm
	// begin inline asm
	shfl.sync.down.b32 %r1453, %r1454, %r1510, %r1511, %r1512;
	// end inline asm
	// begin inline asm
	shfl.sync.down.b32 %r1458, %r1459, %r1510, %r1511, %r1512;
	// end inline asm
	// begin inline asm
	shfl.sync.down.b32 %r1463, %r1464, %r1510, %r1511, %r1512;
	// end inline asm
	// begin inline asm
	shfl.sync.down.b32 %r1468, %r1469, %r1510, %r1511, %r1512;
	// end inline asm
	// begin inline asm
	shfl.sync.down.b32 %r1473, %r1474, %r1510, %r1511, %r1512;
	// end inline asm
	// begin inline asm
	shfl.sync.down.b32 %r1478, %r1479, %r1510, %r1511, %r1512;
	// end inline asm
	// begin inline asm
	shfl.sync.down.b32 %r1483, %r1484, %r1510, %r1511, %r1512;
	// end inline asm
	// begin inline asm
	shfl.sync.down.b32 %r1488, %r1489, %r1510, %r1511, %r1512;
	// end inline asm
	// begin inline asm
	shfl.sync.down.b32 %r1493, %r1494, %r1510, %r1511, %r1512;
	// end inline asm
	// begin inline asm
	shfl.sync.down.b32 %r1498, %r12262, %r1510, %r1511, %r1512;
	// end inline asm
	mov.b64 	%rd131, %fd242;
	mov.b64 	{%r1504, %r1509}, %rd131;
	// begin inline asm
	shfl.sync.down.b32 %r1503, %r1504, %r1510, %r1511, %r1512;
	// end inline asm
	// begin inline asm
	shfl.sync.down.b32 %r1508, %r1509, %r1510, %r1511, %r1512;
	// end inline asm
	setp.gt.s32 	%p165, %r1032, 29;
	@%p165 bra 	$L__BB9_1618;
	shr.u32 	%r1637, %r1493, 8;
	cvt.u16.u32 	%rs5403, %r1637;
	cvt.u16.u32 	%rs5404, %r1493;
	mov.b64 	%rd132, {%r1503, %r1508};
	mov.b64 	%fd132, %rd132;
	cvt.u16.u32 	%rs9759, %r1433;
	add.u64 	%rd65, %SPL, 0;
	add.u64 	%rd66, %SPL, 64;
	and.b16  	%rs5405, %rs10520, 255;
	cvt.u32.u16 	%r1638, %rs10527;
	cvt.u32.u16 	%r1639, %rs10526;
	prmt.b32 	%r1640, %r1639, %r1638, 0x3340U;
	cvt.u32.u16 	%r1641, %rs10525;
	cvt.u32.u16 	%r1642, %rs10524;
	prmt.b32 	%r1643, %r1642, %r1641, 0x3340U;
	prmt.b32 	%r1644, %r1643, %r1640, 0x5410U;
	cvt.u32.u16 	%r1645, %rs10523;
	cvt.u32.u16 	%r1646, %rs10522;
	prmt.b32 	%r1647, %r1646, %r1645, 0x3340U;
	cvt.u32.u16 	%r1648, %rs10521;
	cvt.u32.u16 	%r1649, %rs10520;
	prmt.b32 	%r1650, %r1649, %r1648, 0x3340U;
	prmt.b32 	%r1651, %r1650, %r1647, 0x5410U;
	st.local.v2.b32 	[%rd65], {%r1651, %r1644};
	cvt.u32.u16 	%r1652, %rs10535;
	cvt.u32.u16 	%r1653, %rs10534;
	prmt.b32 	%r1654, %r1653, %r1652, 0x3340U;
	cvt.u32.u16 	%r1655, %rs10533;
	cvt.u32.u16 	%r1656, %rs10532;
	prmt.b32 	%r1657, %r1656, %r1655, 0x3340U;
	prmt.b32 	%r1658, %r1657, %r1654, 0x5410U;
	cvt.u32.u16 	%r1659, %rs10531;
	cvt.u32.u16 	%r1660, %rs10530;
	prmt.b32 	%r1661, %r1660, %r1659, 0x3340U;
	cvt.u32.u16 	%r1662, %rs10529;
	cvt.u32.u16 	%r1663, %rs10528;
	prmt.b32 	%r1664, %r1663, %r1662, 0x3340U;
	prmt.b32 	%r1665, %r1664, %r1661, 0x5410U;
	st.local.v2.b32 	[%rd65+8], {%r1665, %r1658};
	cvt.u32.u16 	%r1666, %rs10543;
	cvt.u32.u16 	%r1667, %rs10542;
	prmt.b32 	%r1668, %r1667, %r1666, 0x3340U;
	cvt.u32.u16 	%r1669, %rs10541;
	cvt.u32.u16 	%r1670, %rs10540;
	prmt.b32 	%r1671, %r1670, %r1669, 0x3340U;
	prmt.b32 	%r1672, %r1671, %r1668, 0x5410U;
	cvt.u32.u16 	%r1673, %rs10539;
	cvt.u32.u16 	%r1674, %rs10538;
	prmt.b32 	%r1675, %r1674, %r1673, 0x3340U;
	cvt.u32.u16 	%r1676, %rs10537;
	cvt.u32.u16 	%r1677, %rs10536;
	prmt.b32 	%r1678, %r1677, %r1676, 0x3340U;
	prmt.b32 	%r1679, %r1678, %r1675, 0x5410U;
	st.local.v2.b32 	[%rd65+16], {%r1679, %r1672};
	cvt.u32.u16 	%r1680, %rs10551;
	cvt.u32.u16 	%r1681, %rs10550;
	prmt.b32 	%r1682, %r1681, %r1680, 0x3340U;
	cvt.u32.u16 	%r1683, %rs10549;
	cvt.u32.u16 	%r1684, %rs10548;
	prmt.b32 	%r1685, %r1684, %r1683, 0x3340U;
	prmt.b32 	%r1686, %r1685, %r1682, 0x5410U;
	cvt.u32.u16 	%r1687, %rs10547;
	cvt.u32.u16 	%r1688, %rs10546;
	prmt.b32 	%r1689, %r1688, %r1687, 0x3340U;
	cvt.u32.u16 	%r1690, %rs10545;
	cvt.u32.u16 	%r1691, %rs10544;
	prmt.b32 	%r1692, %r1691, %r1690, 0x3340U;
	prmt.b32 	%r1693, %r1692, %r1689, 0x5410U;
	st.local.v2.b32 	[%rd65+24], {%r1693, %r1686};
	cvt.u32.u16 	%r1694, %rs10559;
	cvt.u32.u16 	%r1695, %rs10558;
	prmt.b32 	%r1696, %r1695, %r1694, 0x3340U;
	cvt.u32.u16 	%r1697, %rs10557;
	cvt.u32.u16 	%r1698, %rs10556;
	prmt.b32 	%r1699, %r1698, %r1697, 0x3340U;
	prmt.b32 	%r1700, %r1699, %r1696, 0x5410U;
	cvt.u32.u16 	%r1701, %rs10555;
	cvt.u32.u16 	%r1702, %rs10554;
	prmt.b32 	%r1703, %r1702, %r1701, 0x3340U;
	cvt.u32.u16 	%r1704, %rs10553;
	cvt.u32.u16 	%r1705, %rs10552;
	prmt.b32 	%r1706, %r1705, %r1704, 0x3340U;
	prmt.b32 	%r1707, %r1706, %r1703, 0x5410U;
	st.local.v2.b32 	[%rd65+32], {%r1707, %r1700};
	cvt.u32.u16 	%r1708, %rs10567;
	cvt.u32.u16 	%r1709, %rs10566;
	prmt.b32 	%r1710, %r1709, %r1708, 0x3340U;
	cvt.u32.u16 	%r1711, %rs10565;
	cvt.u32.u16 	%r1712, %rs10564;
	prmt.b32 	%r1713, %r1712, %r1711, 0x3340U;
	prmt.b32 	%r1714, %r1713, %r1710, 0x5410U;
	cvt.u32.u16 	%r1715, %rs10563;
	cvt.u32.u16 	%r1716, %rs10562;
	prmt.b32 	%r1717, %r1716, %r1715, 0x3340U;
	cvt.u32.u16 	%r1718, %rs10561;
	cvt.u32.u16 	%r1719, %rs10560;
	prmt.b32 	%r1720, %r1719, %r1718, 0x3340U;
	prmt.b32 	%r1721, %r1720, %r1717, 0x5410U;
	st.local.v2.b32 	[%rd65+40], {%r1721, %r1714};
	st.local.v2.u8 	[%rd65+48], {%rs10568, %rs10569};
	st.local.u32 	[%rd65+52], %r12262;
	st.local.f64 	[%rd65+56], %fd242;
	st.local.v2.b32 	[%rd66], {%r1433, %r1438};
	st.local.v2.b32 	[%rd66+8], {%r1443, %r1448};
	st.local.v2.b32 	[%rd66+16], {%r1453, %r1458};
	st.local.v2.b32 	[%rd66+24], {%r1463, %r1468};
	st.local.v2.b32 	[%rd66+32], {%r1473, %r1478};
	st.local.v2.b32 	[%rd66+40], {%r1483, %r1488};
	st.local.v2.u8 	[%rd66+48], {%rs5404, %rs5403};
	st.local.u32 	[%rd66+52], %r1498;
	st.local.v2.u32 	[%rd66+56], {%r1503, %r1508};
	setp.ne.s16 	%p166, %rs5405, 0;
	mov.b32 	%r12225, 0;
	@%p166 bra 	$L__BB9_1568;
$L__BB9_1564:
	and.b16  	%rs5455, %rs9759, 255;
	setp.eq.s16 	%p216, %rs5455, 0;
	@%p216 bra 	$L__BB9_1617;
	mov.b32 	%r12226, 0;
$L__BB9_1566:
	add.s32 	%r1772, %r12226, %r12225;
	cvt.u64.u32 	%rd135, %r1772;
	add.s64 	%rd136, %rd65, %rd135;
	st.local.u8 	[%rd136], %rs9759;
	add.s32 	%r413, %r12226, 1;
	cvt.u64.u32 	%rd137, %r12226;
	add.s64 	%rd138, %rd66, %rd137;
	ld.local.u8 	%rs9759, [%rd138+1];
	setp.ne.s16 	%p217, %rs9759, 0;
	mov.u32 	%r12226, %r413;
	@%p217 bra 	$L__BB9_1566;
	ld.local.u32 	%r12262, [%rd65+52];
	ld.local.f64 	%fd242, [%rd65+56];
	ld.local.v2.b32 	{%r1773, %r1774}, [%rd65];
	bfe.u32 	%r1775, %r1773, 0, 8;
	cvt.u16.u32 	%rs10520, %r1775;
	bfe.u32 	%r1776, %r1773, 8, 8;
	cvt.u16.u32 	%rs10521, %r1776;
	bfe.u32 	%r1777, %r1773, 16, 8;
	cvt.u16.u32 	%rs10522, %r1777;
	bfe.u32 	%r1778, %r1773, 24, 8;
	cvt.u16.u32 	%rs10523, %r1778;
	bfe.u32 	%r1779, %r1774, 0, 8;
	cvt.u16.u32 	%rs10524, %r1779;
	bfe.u32 	%r1780, %r1774, 8, 8;
	cvt.u16.u32 	%rs10525, %r1780;
	bfe.u32 	%r1781, %r1774, 16, 8;
	cvt.u16.u32 	%rs10526, %r1781;
	bfe.u32 	%r1782, %r1774, 24, 8;
	cvt.u16.u32 	%rs10527, %r1782;
	ld.local.v2.b32 	{%r1783, %r1784}, [%rd65+8];
	bfe.u32 	%r1785, %r1783, 0, 8;
	cvt.u16.u32 	%rs10528, %r1785;
	bfe.u32 	%r1786, %r1783, 8, 8;
	cvt.u16.u32 	%rs10529, %r1786;
	bfe.u32 	%r1787, %r1783, 16, 8;
	cvt.u16.u32 	%rs10530, %r1787;
	bfe.u32 	%r1788, %r1783, 24, 8;
	cvt.u16.u32 	%rs10531, %r1788;
	bfe.u32 	%r1789, %r1784, 0, 8;
	cvt.u16.u32 	%rs10532, %r1789;
	bfe.u32 	%r1790, %r1784, 8, 8;
	cvt.u16.u32 	%rs10533, %r1790;
	bfe.u32 	%r1791, %r1784, 16, 8;
	cvt.u16.u32 	%rs10534, %r1791;
	bfe.u32 	%r1792, %r1784, 24, 8;
	cvt.u16.u32 	%rs10535, %r1792;
	ld.local.v2.b32 	{%r1793, %r1794}, [%rd65+16];
	bfe.u32 	%r1795, %r1793, 0, 8;
	cvt.u16.u32 	%rs10536, %r1795;
	bfe.u32 	%r1796, %r1793, 8, 8;
	cvt.u16.u32 	%rs10537, %r1796;
	bfe.u32 	%r1797, %r1793, 16, 8;
	cvt.u16.u32 	%rs10538, %r1797;
	bfe.u32 	%r1798, %r1793, 24, 8;
	cvt.u16.u32 	%rs10539, %r1798;
	bfe.u32 	%r1799, %r1794, 0, 8;
	cvt.u16.u32 	%rs10540, %r1799;
	bfe.u32 	%r1800, %r1794, 8, 8;
	cvt.u16.u32 	%rs10541, %r1800;
	bfe.u32 	%r1801, %r1794, 16, 8;
	cvt.u16.u32 	%rs10542, %r1801;
	bfe.u32 	%r1802, %r1794, 24, 8;
	cvt.u16.u32 	%rs10543, %r1802;
	ld.local.v2.b32 	{%r1803, %r1804}, [%rd65+24];
	bfe.u32 	%r1805, %r1803, 0, 8;
	cvt.u16.u32 	%rs10544, %r1805;
	bfe.u32 	%r1806, %r1803, 8, 8;
	cvt.u16.u32 	%rs10545, %r1806;
	bfe.u32 	%r1807, %r1803, 16, 8;
	cvt.u16.u32 	%rs10546, %r1807;
	bfe.u32 	%r1808, %r1803, 24, 8;
	cvt.u16.u32 	%rs10547, %r1808;
	bfe.u32 	%r1809, %r1804, 0, 8;
	cvt.u16.u32 	%rs10548, %r1809;
	bfe.u32 	%r1810, %r1804, 8, 8;
	cvt.u16.u32 	%rs10549, %r1810;
	bfe.u32 	%r1811, %r1804, 16, 8;
	cvt.u16.u32 	%rs10550, %r1811;
	bfe.u32 	%r1812, %r1804, 24, 8;
	cvt.u16.u32 	%rs10551, %r1812;
	ld.local.v2.b32 	{%r1813, %r1814}, [%rd65+32];
	bfe.u32 	%r1815, %r1813, 0, 8;
	cvt.u16.u32 	%rs10552, %r1815;
	bfe.u32 	%r1816, %r1813, 8, 8;
	cvt.u16.u32 	%rs10553, %r1816;
	bfe.u32 	%r1817, %r1813, 16, 8;
	cvt.u16.u32 	%rs10554, %r1817;
	bfe.u32 	%r1818, %r1813, 24, 8;
	cvt.u16.u32 	%rs10555, %r1818;
	bfe.u32 	%r1819, %r1814, 0, 8;
	cvt.u16.u32 	%rs10556, %r1819;
	bfe.u32 	%r1820, %r1814, 8, 8;
	cvt.u16.u32 	%rs10557, %r1820;
	bfe.u32 	%r1821, %r1814, 16, 8;
	cvt.u16.u32 	%rs10558, %r1821;
	bfe.u32 	%r1822, %r1814, 24, 8;
	cvt.u16.u32 	%rs10559, %r1822;
	ld.local.v2.b32 	{%r1823, %r1824}, [%rd65+40];
	bfe.u32 	%r1825, %r1823, 0, 8;
	cvt.u16.u32 	%rs10560, %r1825;
	bfe.u32 	%r1826, %r1823, 8, 8;
	cvt.u16.u32 	%rs10561, %r1826;
	bfe.u32 	%r1827, %r1823, 16, 8;
	cvt.u16.u32 	%rs10562, %r1827;
	bfe.u32 	%r1828, %r1823, 24, 8;
	cvt.u16.u32 	%rs10563, %r1828;
	bfe.u32 	%r1829, %r1824, 0, 8;
	cvt.u16.u32 	%rs10564, %r1829;
	bfe.u32 	%r1830, %r1824, 8, 8;
	cvt.u16.u32 	%rs10565, %r1830;
	bfe.u32 	%r1831, %r1824, 16, 8;
	cvt.u16.u32 	%rs10566, %r1831;
	bfe.u32 	%r1832, %r1824, 24, 8;
	cvt.u16.u32 	%rs10567, %r1832;
	ld.local.v2.u8 	{%rs10568, %rs10569}, [%rd65+48];
	bra.uni 	$L__BB9_1617;
$L__BB9_1568:
	and.b16  	%rs5406, %rs10521, 255;
	setp.eq.s16 	%p167, %rs5406, 0;
	mov.b32 	%r12225, 1;
	@%p167 bra 	$L__BB9_1564;
	and.b16  	%rs5407, %rs10522, 255;
	setp.eq.s16 	%p168, %rs5407, 0;
	mov.b32 	%r12225, 2;
	@%p168 bra 	$L__BB9_1564;
	and.b16  	%rs5408, %rs10523, 255;
	setp.eq.s16 	%p169, %rs5408, 0;
	mov.b32 	%r12225, 3;
	@%p169 bra 	$L__BB9_1564;
	and.b16  	%rs5409, %rs10524, 255;
	setp.eq.s16 	%p170, %rs5409, 0;
	mov.b32 	%r12225, 4;
	@%p170 bra 	$L__BB9_1564;
	and.b16  	%rs5410, %rs10525, 255;
	setp.eq.s16 	%p171, %rs5410, 0;
	mov.b32 	%r12225, 5;
	@%p171 bra 	$L__BB9_1564;
	and.b16  	%rs5411, %rs10526, 255;
	setp.eq.s16 	%p172, %rs5411, 0;
	mov.b32 	%r12225, 6;
	@%p172 bra 	$L__BB9_1564;
	and.b16  	%rs5412, %rs10527, 255;
	setp.eq.s16 	%p173, %rs5412, 0;
	mov.b32 	%r12225, 7;
	@%p173 bra 	$L__BB9_1564;
	and.b16  	%rs5413, %rs10528, 255;
	setp.eq.s16 	%p174, %rs5413, 0;
	mov.b32 	%r12225, 8;
	@%p174 bra 	$L__BB9_1564;
	and.b16  	%rs5414, %rs10529, 255;
	setp.eq.s16 	%p175, %rs5414, 0;
	mov.b32 	%r12225, 9;
	@%p175 bra 	$L__BB9_1564;
	and.b16  	%rs5415, %rs10530, 255;
	setp.eq.s16 	%p176, %rs5415, 0;
	mov.b32 	%r12225, 10;
	@%p176 bra 	$L__BB9_1564;
	and.b16  	%rs5416, %rs10531, 255;
	setp.eq.s16 	%p177, %rs5416, 0;
	mov.b32 	%r12225, 11;
	@%p177 bra 	$L__BB9_1564;
	and.b16  	%rs5417, %rs10532, 255;
	setp.eq.s16 	%p178, %rs5417, 0;
	mov.b32 	%r12225, 12;
	@%p178 bra 	$L__BB9_1564;
	and.b16  	%rs5418, %rs10533, 255;
	setp.eq.s16 	%p179, %rs5418, 0;
	mov.b32 	%r12225, 13;
	@%p179 bra 	$L__BB9_1564;
	and.b16  	%rs5419, %rs10534, 255;
	setp.eq.s16 	%p180, %rs5419, 0;
	mov.b32 	%r12225, 14;
	@%p180 bra 	$L__BB9_1564;
	and.b16  	%rs5420, %rs10535, 255;
	setp.eq.s16 	%p181, %rs5420, 0;
	mov.b32 	%r12225, 15;
	@%p181 bra 	$L__BB9_1564;
	and.b16  	%rs5421, %rs10536, 255;
	setp.eq.s16 	%p182, %rs5421, 0;
	mov.b32 	%r12225, 16;
	@%p182 bra 	$L__BB9_1564;
	and.b16  	%rs5422, %rs10537, 255;
	setp.eq.s16 	%p183, %rs5422, 0;
	mov.b32 	%r12225, 17;
	@%p183 bra 	$L__BB9_1564;
	and.b16  	%rs5423, %rs10538, 255;
	setp.eq.s16 	%p184, %rs5423, 0;
	mov.b32 	%r12225, 18;
	@%p184 bra 	$L__BB9_1564;
	and.b16  	%rs5424, %rs10539, 255;
	setp.eq.s16 	%p185, %rs5424, 0;
	mov.b32 	%r12225, 19;
	@%p185 bra 	$L__BB9_1564;
	and.b16  	%rs5425, %rs10540, 255;
	setp.eq.s16 	%p186, %rs5425, 0;
	mov.b32 	%r12225, 20;
	@%p186 bra 	$L__BB9_1564;
	and.b16  	%rs5426, %rs10541, 255;
	setp.eq.s16 	%p187, %rs5426, 0;
	mov.b32 	%r12225, 21;
	@%p187 bra 	$L__BB9_1564;
	and.b16  	%rs5427, %rs10542, 255;
	setp.eq.s16 	%p188, %rs5427, 0;
	mov.b32 	%r12225, 22;
	@%p188 bra 	$L__BB9_1564;
	and.b16  	%rs5428, %rs10543, 255;
	setp.eq.s16 	%p189, %rs5428, 0;
	mov.b32 	%r12225, 23;
	@%p189 bra 	$L__BB9_1564;
	and.b16  	%rs5429, %rs10544, 255;
	setp.eq.s16 	%p190, %rs5429, 0;
	mov.b32 	%r12225, 24;
	@%p190 bra 	$L__BB9_1564;
	and.b16  	%rs5430, %rs10545, 255;
	setp.eq.s16 	%p191, %rs5430, 0;
	mov.b32 	%r12225, 25;
	@%p191 bra 	$L__BB9_1564;
	and.b16  	%rs5431, %rs10546, 255;
	setp.eq.s16 	%p192, %rs5431, 0;
	mov.b32 	%r12225, 26;
	@%p192 bra 	$L__BB9_1564;
	and.b16  	%rs5432, %rs10547, 255;
	setp.eq.s16 	%p193, %rs5432, 0;
	mov.b32 	%r12225, 27;
	@%p193 bra 	$L__BB9_1564;
	and.b16  	%rs5433, %rs10548, 255;
	setp.eq.s16 	%p194, %rs5433, 0;
	mov.b32 	%r12225, 28;
	@%p194 bra 	$L__BB9_1564;
	and.b16  	%rs5434, %rs10549, 255;
	setp.eq.s16 	%p195, %rs5434, 0;
	mov.b32 	%r12225, 29;
	@%p195 bra 	$L__BB9_1564;
	and.b16  	%rs5435, %rs10550, 255;
	setp.eq.s16 	%p196, %rs5435, 0;
	mov.b32 	%r12225, 30;
	@%p196 bra 	$L__BB9_1564;
	and.b16  	%rs5436, %rs10551, 255;
	setp.eq.s16 	%p197, %rs5436, 0;
	mov.b32 	%r12225, 31;
	@%p197 bra 	$L__BB9_1564;
	and.b16  	%rs5437, %rs10552, 255;
	setp.eq.s16 	%p198, %rs5437, 0;
	mov.b32 	%r12225, 32;
	@%p198 bra 	$L__BB9_1564;
	and.b16  	%rs5438, %rs10553, 255;
	setp.eq.s16 	%p199, %rs5438, 0;
	mov.b32 	%r12225, 33;
	@%p199 bra 	$L__BB9_1564;
	and.b16  	%rs5439, %rs10554, 255;
	setp.eq.s16 	%p200, %rs5439, 0;
	mov.b32 	%r12225, 34;
	@%p200 bra 	$L__BB9_1564;
	and.b16  	%rs5440, %rs10555, 255;
	setp.eq.s16 	%p201, %rs5440, 0;
	mov.b32 	%r12225, 35;
	@%p201 bra 	$L__BB9_1564;
	and.b16  	%rs5441, %rs10556, 255;
	setp.eq.s16 	%p202, %rs5441, 0;
	mov.b32 	%r12225, 36;
	@%p202 bra 	$L__BB9_1564;
	and.b16  	%rs5442, %rs10557, 255;
	setp.eq.s16 	%p203, %rs5442, 0;
	mov.b32 	%r12225, 37;
	@%p203 bra 	$L__BB9_1564;
	and.b16  	%rs5443, %rs10558, 255;
	setp.eq.s16 	%p204, %rs5443, 0;
	mov.b32 	%r12225, 38;
	@%p204 bra 	$L__BB9_1564;
	and.b16  	%rs5444, %rs10559, 255;
	setp.eq.s16 	%p205, %rs5444, 0;
	mov.b32 	%r12225, 39;
	@%p205 bra 	$L__BB9_1564;
	and.b16  	%rs5445, %rs10560, 255;
	setp.eq.s16 	%p206, %rs5445, 0;
	mov.b32 	%r12225, 40;
	@%p206 bra 	$L__BB9_1564;
	and.b16  	%rs5446, %rs10561, 255;
	setp.eq.s16 	%p207, %rs5446, 0;
	mov.b32 	%r12225, 41;
	@%p207 bra 	$L__BB9_1564;
	and.b16  	%rs5447, %rs10562, 255;
	setp.eq.s16 	%p208, %rs5447, 0;
	mov.b32 	%r12225, 42;
	@%p208 bra 	$L__BB9_1564;
	and.b16  	%rs5448, %rs10563, 255;
	setp.eq.s16 	%p209, %rs5448, 0;
	mov.b32 	%r12225, 43;
	@%p209 bra 	$L__BB9_1564;
	and.b16  	%rs5449, %rs10564, 255;
	setp.eq.s16 	%p210, %rs5449, 0;
	mov.b32 	%r12225, 44;
	@%p210 bra 	$L__BB9_1564;
	and.b16  	%rs5450, %rs10565, 255;
	setp.eq.s16 	%p211, %rs5450, 0;
	mov.b32 	%r12225, 45;
	@%p211 bra 	$L__BB9_1564;
	and.b16  	%rs5451, %rs10566, 255;
	setp.eq.s16 	%p212, %rs5451, 0;
	mov.b32 	%r12225, 46;
	@%p212 bra 	$L__BB9_1564;
	and.b16  	%rs5452, %rs10567, 255;
	setp.eq.s16 	%p213, %rs5452, 0;
	mov.b32 	%r12225, 47;
	@%p213 bra 	$L__BB9_1564;
	and.b16  	%rs5453, %rs10568, 255;
	setp.eq.s16 	%p214, %rs5453, 0;
	mov.b32 	%r12225, 48;
	@%p214 bra 	$L__BB9_1564;
	and.b16  	%rs5454, %rs10569, 255;
	setp.eq.s16 	%p215, %rs5454, 0;
	mov.b32 	%r12225, 49;
	@%p215 bra 	$L__BB9_1564;
$L__BB9_1617:
	add.s32 	%r12262, %r12262, %r1498;
	add.f64 	%fd242, %fd242, %fd132;
$L__BB9_1618:
	cvt.u32.u16 	%r1913, %rs10520;
	and.b32  	%r1914, %r1913, 255;
	and.b16  	%rs5456, %rs10521, 255;
	mul.wide.u16 	%r1915, %rs5456, 256;
	or.b32  	%r1916, %r1915, %r1914;
	cvt.u32.u16 	%r1917, %rs10522;
	shl.b32 	%r1918, %r1917, 16;
	and.b32  	%r1919, %r1918, 16711680;
	or.b32  	%r1920, %r1916, %r1919;
	cvt.u32.u16 	%r1921, %rs10523;
	shl.b32 	%r1922, %r1921, 24;
	or.b32  	%r1834, %r1920, %r1922;
	cvt.u32.u16 	%r1923, %rs10524;
	and.b32  	%r1924, %r1923, 255;
	and.b16  	%rs5457, %rs10525, 255;
	mul.wide.u16 	%r1925, %rs5457, 256;
	or.b32  	%r1926, %r1925, %r1924;
	cvt.u32.u16 	%r1927, %rs10526;
	shl.b32 	%r1928, %r1927, 16;
	and.b32  	%r1929, %r1928, 16711680;
	or.b32  	%r1930, %r1926, %r1929;
	cvt.u32.u16 	%r1931, %rs10527;
	shl.b32 	%r1932, %r1931, 24;
	or.b32  	%r1839, %r1930, %r1932;
	cvt.u32.u16 	%r1933, %rs10528;
	and.b32  	%r1934, %r1933, 255;
	and.b16  	%rs5458, %rs10529, 255;
	mul.wide.u16 	%r1935, %rs5458, 256;
	or.b32  	%r1936, %r1935, %r1934;
	cvt.u32.u16 	%r1937, %rs10530;
	shl.b32 	%r1938, %r1937, 16;
	and.b32  	%r1939, %r1938, 16711680;
	or.b32  	%r1940, %r1936, %r1939;
	cvt.u32.u16 	%r1941, %rs10531;
	shl.b32 	%r1942, %r1941, 24;
	or.b32  	%r1844, %r1940, %r1942;
	cvt.u32.u16 	%r1943, %rs10532;
	and.b32  	%r1944, %r1943, 255;
	and.b16  	%rs5459, %rs10533, 255;
	mul.wide.u16 	%r1945, %rs5459, 256;
	or.b32  	%r1946, %r1945, %r1944;
	cvt.u32.u16 	%r1947, %rs10534;
	shl.b32 	%r1948, %r1947, 16;
	and.b32  	%r1949, %r1948, 16711680;
	or.b32  	%r1950, %r1946, %r1949;
	cvt.u32.u16 	%r1951, %rs10535;
	shl.b32 	%r1952, %r1951, 24;
	or.b32  	%r1849, %r1950, %r1952;
	cvt.u32.u16 	%r1953, %rs10536;
	and.b32  	%r1954, %r1953, 255;
	and.b16  	%rs5460, %rs10537, 255;
	mul.wide.u16 	%r1955, %rs5460, 256;
	or.b32  	%r1956, %r1955, %r1954;
	cvt.u32.u16 	%r1957, %rs10538;
	shl.b32 	%r1958, %r1957, 16;
	and.b32  	%r1959, %r1958, 16711680;
	or.b32  	%r1960, %r1956, %r1959;
	cvt.u32.u16 	%r1961, %rs10539;
	shl.b32 	%r1962, %r1961, 24;
	or.b32  	%r1854, %r1960, %r1962;
	cvt.u32.u16 	%r1963, %rs10540;
	and.b32  	%r1964, %r1963, 255;
	and.b16  	%rs5461, %rs10541, 255;
	mul.wide.u16 	%r1965, %rs5461, 256;
	or.b32  	%r1966, %r1965, %r1964;
	cvt.u32.u16 	%r1967, %rs10542;
	shl.b32 	%r1968, %r1967, 16;
	and.b32  	%r1969, %r1968, 16711680;
	or.b32  	%r1970, %r1966, %r1969;
	cvt.u32.u16 	%r1971, %rs10543;
	shl.b32 	%r1972, %r1971, 24;
	or.b32  	%r1859, %r1970, %r1972;
	cvt.u32.u16 	%r1973, %rs10544;
	and.b32  	%r1974, %r1973, 255;
	and.b16  	%rs5462, %rs10545, 255;
	mul.wide.u16 	%r1975, %rs5462, 256;
	or.b32  	%r1976, %r1975, %r1974;
	cvt.u32.u16 	%r1977, %rs10546;
	shl.b32 	%r1978, %r1977, 16;
	and.b32  	%r1979, %r1978, 16711680;
	or.b32  	%r1980, %r1976, %r1979;
	cvt.u32.u16 	%r1981, %rs10547;
	shl.b32 	%r1982, %r1981, 24;
	or.b32  	%r1864, %r1980, %r1982;
	cvt.u32.u16 	%r1983, %rs10548;
	and.b32  	%r1984, %r1983, 255;
	and.b16  	%rs5463, %rs10549, 255;
	mul.wide.u16 	%r1985, %rs5463, 256;
	or.b32  	%r1986, %r1985, %r1984;
	cvt.u32.u16 	%r1987, %rs10550;
	shl.b32 	%r1988, %r1987, 16;
	and.b32  	%r1989, %r1988, 16711680;
	or.b32  	%r1990, %r1986, %r1989;
	cvt.u32.u16 	%r1991, %rs10551;
	shl.b32 	%r1992, %r1991, 24;
	or.b32  	%r1869, %r1990, %r1992;
	cvt.u32.u16 	%r1993, %rs10552;
	and.b32  	%r1994, %r1993, 255;
	and.b16  	%rs5464, %rs10553, 255;
	mul.wide.u16 	%r1995, %rs5464, 256;
	or.b32  	%r1996, %r1995, %r1994;
	cvt.u32.u16 	%r1997, %rs10554;
	shl.b32 	%r1998, %r1997, 16;
	and.b32  	%r1999, %r1998, 16711680;
	or.b32  	%r2000, %r1996, %r1999;
	cvt.u32.u16 	%r2001, %rs10555;
	shl.b32 	%r2002, %r2001, 24;
	or.b32  	%r1874, %r2000, %r2002;
	cvt.u32.u16 	%r2003, %rs10556;
	and.b32  	%r2004, %r2003, 255;
	and.b16  	%rs5465, %rs10557, 255;
	mul.wide.u16 	%r2005, %rs5465, 256;
	or.b32  	%r2006, %r2005, %r2004;
	cvt.u32.u16 	%r2007, %rs10558;
	shl.b32 	%r2008, %r2007, 16;
	and.b32  	%r2009, %r2008, 16711680;
	or.b32  	%r2010, %r2006, %r2009;
	cvt.u32.u16 	%r2011, %rs10559;
	shl.b32 	%r2012, %r2011, 24;
	or.b32  	%r1879, %r2010, %r2012;
	cvt.u32.u16 	%r2013, %rs10560;
	and.b32  	%r2014, %r2013, 255;
	and.b16  	%rs5466, %rs10561, 255;
	mul.wide.u16 	%r2015, %rs5466, 256;
	or.b32  	%r2016, %r2015, %r2014;
	cvt.u32.u16 	%r2017, %rs10562;
	shl.b32 	%r2018, %r2017, 16;
	and.b32  	%r2019, %r2018, 16711680;
	or.b32  	%r2020, %r2016, %r2019;
	cvt.u32.u16 	%r2021, %rs10563;
	shl.b32 	%r2022, %r2021, 24;
	or.b32  	%r1884, %r2020, %r2022;
	cvt.u32.u16 	%r2023, %rs10564;
	and.b32  	%r2024, %r2023, 255;
	and.b16  	%rs5467, %rs10565, 255;
	mul.wide.u16 	%r2025, %rs5467, 256;
	or.b32  	%r2026, %r2025, %r2024;
	cvt.u32.u16 	%r2027, %rs10566;
	shl.b32 	%r2028, %r2027, 16;
	and.b32  	%r2029, %r2028, 16711680;
	or.b32  	%r2030, %r2026, %r2029;
	cvt.u32.u16 	%r2031, %rs10567;
	shl.b32 	%r2032, %r2031, 24;
	or.b32  	%r1889, %r2030, %r2032;
	cvt.u32.u16 	%r2033, %rs10568;
	and.b32  	%r2034, %r2033, 255;
	and.b16  	%rs5468, %rs10569, 255;
	mul.wide.u16 	%r2035, %rs5468, 256;
	or.b32  	%r1894, %r2035, %r2034;
	mov.b32 	%r1910, 4;
	mov.b32 	%r1911, 31;
	mov.b32 	%r1912, -1;
	// begin inline asm
	shfl.sync.down.b32 %r1833, %r1834, %r1910, %r1911, %r1912;
	// end inline asm
	// begin inline asm
	shfl.sync.down.b32 %r1838, %r1839, %r1910, %r1911, %r1912;
	// end inline asm
	// begin inline asm
	shfl.sync.down.b32 %r1843, %r1844, %r1910, %r1911, %r1912;
	// end inline asm
	// begin inline asm
	shfl.sync.down.b32 %r1848, %r1849, %r1910, %r1911, %r1912;
	// end inline asm
	// begin inline asm
	shfl.sync.down.b32 %r1853, %r1854, %r1910, %r1911, %r1912;
	// end inline asm
	// begin inline asm
	shfl.sync.down.b32 %r1858, %r1859, %r1910, %r1911, %r1912;
	// end inline asm
	// begin inline asm
	shfl.sync.down.b32 %r1863, %r1864, %r1910, %r1911, %r1912;
	// end inline asm
	// begin inline asm
	shfl.sync.down.b32 %r1868, %r1869, %r1910, %r1911, %r1912;
	// end inline asm
	// begin inline asm
	shfl.sync.down.b32 %r1873, %r1874, %r1910, %r1911, %r1912;
	// end inline asm
	// begin inline asm
	shfl.sync.down.b32 %r1878, %r1879, %r1910, %r1911, %r1912;
	// end inline asm
	// begin inline asm
	shfl.sync.down.b32 %r1883, %r1884, %r1910, %r1911, %r1912;
	// end inline asm
	// begin inline asm
	shfl.sync.down.b32 %r1888, %r1889, %r1910, %r1911, %r1912;
	// end inline asm
	// begin inline asm
	shfl.sync.down.b32 %r1893, %r1894, %r1910, %r1911, %r1912;
	// end inline asm
	// begin inline asm
	shfl.sync.down.b32 %r1898, %r12262, %r1910, %r1911, %r1912;
	// end inline asm
	mov.b64 	%rd139, %fd242;
	mov.b64 	{%r1904, %r1909}, %rd139;
	// begin inline asm
	shfl.sync.down.b32 %r1903, %r1904, %r1910, %r1911, %r1912;
	// end inline asm
	// begin inline asm
	shfl.sync.down.b32 %r1908, %r1909, %r1910, %r1911, %r1912;
	// end inline asm
	setp.gt.s32 	%p218, %r1032, 27;
	@%p218 bra 	$L__BB9_1674;
	shr.u32 	%r2037, %r1893, 8;
	cvt.u16.u32 	%rs5469, %r2037;
	cvt.u16.u32 	%rs5470, %r1893;
	mov.b64 	%rd140, {%r1903, %r1908};
	mov.b64 	%fd137, %rd140;
	cvt.u16.u32 	%rs9860, %r1833;
	add.u64 	%rd67, %SPL, 0;
	add.u64 	%rd68, %SPL, 64;
	and.b16  	%rs5471, %rs10520, 255;
	cvt.u32.u16 	%r2038, %rs10527;
	cvt.u32.u16 	%r2039, %rs10526;
	prmt.b32 	%r2040, %r2039, %r2038, 0x3340U;
	cvt.u32.u16 	%r2041, %rs10525;
	cvt.u32.u16 	%r2042, %rs10524;
	prmt.b32 	%r2043, %r2042, %r2041, 0x3340U;
	prmt.b32 	%r2044, %r2043, %r2040, 0x5410U;
	cvt.u32.u16 	%r2045, %rs10523;
	cvt.u32.u16 	%r2046, %rs10522;
	prmt.b32 	%r2047, %r2046, %r2045, 0x3340U;
	cvt.u32.u16 	%r2048, %rs10521;
	cvt.u32.u16 	%r2049, %rs10520;
	prmt.b32 	%r2050, %r2049, %r2048, 0x3340U;
	prmt.b32 	%r2051, %r2050, %r2047, 0x5410U;
	st.local.v2.b32 	[%rd67], {%r2051, %r2044};
	cvt.u32.u16 	%r2052, %rs10535;
	cvt.u32.u16 	%r2053, %rs10534;
	prmt.b32 	%r2054, %r2053, %r2052, 0x3340U;
	cvt.u32.u16 	%r2055, %rs10533;
	cvt.u32.u16 	%r2056, %rs10532;
	prmt.b32 	%r2057, %r2056, %r2055, 0x3340U;
	prmt.b32 	%r2058, %r2057, %r2054, 0x5410U;
	cvt.u32.u16 	%r2059, %rs10531;
	cvt.u32.u16 	%r2060, %rs10530;
	prmt.b32 	%r2061, %r2060, %r2059, 0x3340U;
	cvt.u32.u16 	%r2062, %rs10529;
	cvt.u32.u16 	%r2063, %rs10528;
	prmt.b32 	%r2064, %r2063, %r2062, 0x3340U;
	prmt.b32 	%r2065, %r2064, %r2061, 0x5410U;
	st.local.v2.b32 	[%rd67+8], {%r2065, %r2058};
	cvt.u32.u16 	%r2066, %rs10543;
	cvt.u32.u16 	%r2067, %rs10542;
	prmt.b32 	%r2068, %r2067, %r2066, 0x3340U;
	cvt.u32.u16 	%r2069, %rs10541;
	cvt.u32.u16 	%r2070, %rs10540;
	prmt.b32 	%r2071, %r2070, %r2069, 0x3340U;
	prmt.b32 	%r2072, %r2071, %r2068, 0x5410U;
	cvt.u32.u16 	%r2073, %rs10539;
	cvt.u32.u16 	%r2074, %rs10538;
	prmt.b32 	%r2075, %r2074, %r2073, 0x3340U;
	cvt.u32.u16 	%r2076, %rs10537;
	cvt.u32.u16 	%r2077, %rs10536;
	prmt.b32 	%r2078, %r2077, %r2076, 0x3340U;
	prmt.b32 	%r2079, %r2078, %r2075, 0x5410U;
	st.local.v2.b32 	[%rd67+16], {%r2079, %r2072};
	cvt.u32.u16 	%r2080, %rs10551;
	cvt.u32.u16 	%r2081, %rs10550;
	prmt.b32 	%r2082, %r2081, %r2080, 0x3340U;
	cvt.u32.u16 	%r2083, %rs10549;
	cvt.u32.u16 	%r2084, %rs10548;
	prmt.b32 	%r2085, %r2084, %r2083, 0x3340U;
	prmt.b32 	%r2086, %r2085, %r2082, 0x5410U;
	cvt.u32.u16 	%r2087, %rs10547;
	cvt.u32.u16 	%r2088, %rs10546;
	prmt.b32 	%r2089, %r2088, %r2087, 0x3340U;
	cvt.u32.u16 	%r2090, %rs10545;
	cvt.u32.u16 	%r2091, %rs10544;
	prmt.b32 	%r2092, %r2091, %r2090, 0x3340U;
	prmt.b32 	%r2093, %r2092, %r2089, 0x5410U;
	st.local.v2.b32 	[%rd67+24], {%r2093, %r2086};
	cvt.u32.u16 	%r2094, %rs10559;
	cvt.u32.u16 	%r2095, %rs10558;
	prmt.b32 	%r2096, %r2095, %r2094, 0x3340U;
	cvt.u32.u16 	%r2097, %rs10557;
	cvt.u32.u16 	%r2098, %rs10556;
	prmt.b32 	%r2099, %r2098, %r2097, 0x3340U;
	prmt.b32 	%r2100, %r2099, %r2096, 0x5410U;
	cvt.u32.u16 	%r2101, %rs10555;
	cvt.u32.u16 	%r2102, %rs10554;
	prmt.b32 	%r2103, %r2102, %r2101, 0x3340U;
	cvt.u32.u16 	%r2104, %rs10553;
	cvt.u32.u16 	%r2105, %rs10552;
	prmt.b32 	%r2106, %r2105, %r2104, 0x3340U;
	prmt.b32 	%r2107, %r2106, %r2103, 0x5410U;
	st.local.v2.b32 	[%rd67+32], {%r2107, %r2100};
	cvt.u32.u16 	%r2108, %rs10567;
	cvt.u32.u16 	%r2109, %rs10566;
	prmt.b32 	%r2110, %r2109, %r2108, 0x3340U;
	cvt.u32.u16 	%r2111, %rs10565;
	cvt.u32.u16 	%r2112, %rs10564;
	prmt.b32 	%r2113, %r2112, %r2111, 0x3340U;
	prmt.b32 	%r2114, %r2113, %r2110, 0x5410U;
	cvt.u32.u16 	%r2115, %rs10563;
	cvt.u32.u16 	%r2116, %rs10562;
	prmt.b32 	%r2117, %r2116, %r2115, 0x3340U;
	cvt.u32.u16 	%r2118, %rs10561;
	cvt.u32.u16 	%r2119, %rs10560;
	prmt.b32 	%r2120, %r2119, %r2118, 0x3340U;
	prmt.b32 	%r2121, %r2120, %r2117, 0x5410U;
	st.local.v2.b32 	[%rd67+40], {%r2121, %r2114};
	st.local.v2.u8 	[%rd67+48], {%rs10568, %rs10569};
	st.local.u32 	[%rd67+52], %r12262;
	st.local.f64 	[%rd67+56], %fd242;
	st.local.v2.b32 	[%rd68], {%r1833, %r1838};
	st.local.v2.b32 	[%rd68+8], {%r1843, %r1848};
	st.local.v2.b32 	[%rd68+16], {%r1853, %r1858};
	st.local.v2.b32 	[%rd68+24], {%r1863, %r1868};
	st.local.v2.b32 	[%rd68+32], {%r1873, %r1878};
	st.local.v2.b32 	[%rd68+40], {%r1883, %r1888};
	st.local.v2.u8 	[%rd68+48], {%rs5470, %rs5469};
	st.local.u32 	[%rd68+52], %r1898;
	st.local.v2.u32 	[%rd68+56], {%r1903, %r1908};
	setp.ne.s16 	%p219, %rs5471, 0;
	mov.b32 	%r12229, 0;
	@%p219 bra 	$L__BB9_1624;
$L__BB9_1620:
	and.b16  	%rs5521, %rs9860, 255;
	setp.eq.s16 	%p269, %rs5521, 0;
	@%p269 bra 	$L__BB9_1673;
	mov.b32 	%r12230, 0;
$L__BB9_1622:
	add.s32 	%r2172, %r12230, %r12229;
	cvt.u64.u32 	%rd143, %r2172;
	add.s64 	%rd144, %rd67, %rd143;
	st.local.u8 	[%rd144], %rs9860;
	add.s32 	%r436, %r12230, 1;
	cvt.u64.u32 	%rd145, %r12230;
	add.s64 	%rd146, %rd68, %rd145;
	ld.local.u8 	%rs9860, [%rd146+1];
	setp.ne.s16 	%p270, %rs9860, 0;
	mov.u32 	%r12230, %r436;
	@%p270 bra 	$L__BB9_1622;
	ld.local.u32 	%r12262, [%rd67+52];
	ld.local.f64 	%fd242, [%rd67+56];
	ld.local.v2.b32 	{%r2173, %r2174}, [%rd67];
	bfe.u32 	%r2175, %r2173, 0, 8;
	cvt.u16.u32 	%rs10520, %r2175;
	bfe.u32 	%r2176, %r2173, 8, 8;
	cvt.u16.u32 	%rs10521, %r2176;
	bfe.u32 	%r2177, %r2173, 16, 8;
	cvt.u16.u32 	%rs10522, %r2177;
	bfe.u32 	%r2178, %r2173, 24, 8;
	cvt.u16.u32 	%rs10523, %r2178;
	bfe.u32 	%r2179, %r2174, 0, 8;
	cvt.u16.u32 	%rs10524, %r2179;
	bfe.u32 	%r2180, %r2174, 8, 8;
	cvt.u16.u32 	%rs10525, %r2180;
	bfe.u32 	%r2181, %r2174, 16, 8;
	cvt.u16.u32 	%rs10526, %r2181;
	bfe.u32 	%r2182, %r2174, 24, 8;
	cvt.u16.u32 	%rs10527, %r2182;
	ld.local.v2.b32 	{%r2183, %r2184}, [%rd67+8];
	bfe.u32 	%r2185, %r2183, 0, 8;
	cvt.u16.u32 	%rs10528, %r2185;
	bfe.u32 	%r2186, %r2183, 8, 8;
	cvt.u16.u32 	%rs10529, %r2186;
	bfe.u32 	%r2187, %r2183, 16, 8;
	cvt.u16.u32 	%rs10530, %r2187;
	bfe.u32 	%r2188, %r2183, 24, 8;
	cvt.u16.u32 	%rs10531, %r2188;
	bfe.u32 	%r2189, %r2184, 0, 8;
	cvt.u16.u32 	%rs10532, %r2189;
	bfe.u32 	%r2190, %r2184, 8, 8;
	cvt.u16.u32 	%rs10533, %r2190;
	bfe.u32 	%r2191, %r2184, 16, 8;
	cvt.u16.u32 	%rs10534, %r2191;
	bfe.u32 	%r2192, %r2184, 24, 8;
	cvt.u16.u32 	%rs10535, %r2192;
	ld.local.v2.b32 	{%r2193, %r2194}, [%rd67+16];
	bfe.u32 	%r2195, %r2193, 0, 8;
	cvt.u16.u32 	%rs10536, %r2195;
	bfe.u32 	%r2196, %r2193, 8, 8;
	cvt.u16.u32 	%rs10537, %r2196;
	bfe.u32 	%r2197, %r2193, 16, 8;
	cvt.u16.u32 	%rs10538, %r2197;
	bfe.u32 	%r2198, %r2193, 24, 8;
	cvt.u16.u32 	%rs10539, %r2198;
	bfe.u32 	%r2199, %r2194, 0, 8;
	cvt.u16.u32 	%rs10540, %r2199;
	bfe.u32 	%r2200, %r2194, 8, 8;
	cvt.u16.u32 	%rs10541, %r2200;
	bfe.u32 	%r2201, %r2194, 16, 8;
	cvt.u16.u32 	%rs10542, %r2201;
	bfe.u32 	%r2202, %r2194, 24, 8;
	cvt.u16.u32 	%rs10543, %r2202;
	ld.local.v2.b32 	{%r2203, %r2204}, [%rd67+24];
	bfe.u32 	%r2205, %r2203, 0, 8;
	cvt.u16.u32 	%rs10544, %r2205;
	bfe.u32 	%r2206, %r2203, 8, 8;
	cvt.u16.u32 	%rs10545, %r2206;
	bfe.u32 	%r2207, %r2203, 16, 8;
	cvt.u16.u32 	%rs10546, %r2207;
	bfe.u32 	%r2208, %r2203, 24, 8;
	cvt.u16.u32 	%rs10547, %r2208;
	bfe.u32 	%r2209, %r2204, 0, 8;
	cvt.u16.u32 	%rs10548, %r2209;
	bfe.u32 	%r2210, %r2204, 8, 8;
	cvt.u16.u32 	%rs10549, %r2210;
	bfe.u32 	%r2211, %r2204, 16, 8;
	cvt.u16.u32 	%rs10550, %r2211;
	bfe.u32 	%r2212, %r2204, 24, 8;
	cvt.u16.u32 	%rs10551, %r2212;
	ld.local.v2.b32 	{%r2213, %r2214}, [%rd67+32];
	bfe.u32 	%r2215, %r2213, 0, 8;
	cvt.u16.u32 	%rs10552, %r2215;
	bfe.u32 	%r2216, %r2213, 8, 8;
	cvt.u16.u32 	%rs10553, %r2216;
	bfe.u32 	%r2217, %r2213, 16, 8;
	cvt.u16.u32 	%rs10554, %r2217;
	bfe.u32 	%r2218, %r2213, 24, 8;
	cvt.u16.u32 	%rs10555, %r2218;
	bfe.u32 	%r2219, %r2214, 0, 8;
	cvt.u16.u32 	%rs10556, %r2219;
	bfe.u32 	%r2220, %r2214, 8, 8;
	cvt.u16.u32 	%rs10557, %r2220;
	bfe.u32 	%r2221, %r2214, 16, 8;
	cvt.u16.u32 	%rs10558, %r2221;
	bfe.u32 	%r2222, %r2214, 24, 8;
	cvt.u16.u32 	%rs10559, %r2222;
	ld.local.v2.b32 	{%r2223, %r2224}, [%rd67+40];
	bfe.u32 	%r2225, %r2223, 0, 8;
	cvt.u16.u32 	%rs10560, %r2225;
	bfe.u32 	%r2226, %r2223, 8, 8;
	cvt.u16.u32 	%rs10561, %r2226;
	bfe.u32 	%r2227, %r2223, 16, 8;
	cvt.u16.u32 	%rs10562, %r2227;
	bfe.u32 	%r2228, %r2223, 24, 8;
	cvt.u16.u32 	%rs10563, %r2228;
	bfe.u32 	%r2229, %r2224, 0, 8;
	cvt.u16.u32 	%rs10564, %r2229;
	bfe.u32 	%r2230, %r2224, 8, 8;
	cvt.u16.u32 	%rs10565, %r2230;
	bfe.u32 	%r2231, %r2224, 16, 8;
	cvt.u16.u32 	%rs10566, %r2231;
	bfe.u32 	%r2232, %r2224, 24, 8;
	cvt.u16.u32 	%rs10567, %r2232;
	ld.local.v2.u8 	{%rs10568, %rs10569}, [%rd67+48];
	bra.uni 	$L__BB9_1673;
$L__BB9_1624:
	and.b16  	%rs5472, %rs10521, 255;
	setp.eq.s16 	%p220, %rs5472, 0;
	mov.b32 	%r12229, 1;
	@%p220 bra 	$L__BB9_1620;
	and.b16  	%rs5473, %rs10522, 255;
	setp.eq.s16 	%p221, %rs5473, 0;
	mov.b32 	%r12229, 2;
	@%p221 bra 	$L__BB9_1620;
	and.b16  	%rs5474, %rs10523, 255;
	setp.eq.s16 	%p222, %rs5474, 0;
	mov.b32 	%r12229, 3;
	@%p222 bra 	$L__BB9_1620;
	and.b16  	%rs5475, %rs10524, 255;
	setp.eq.s16 	%p223, %rs5475, 0;
	mov.b32 	%r12229, 4;
	@%p223 bra 	$L__BB9_1620;
	and.b16  	%rs5476, %rs10525, 255;
	setp.eq.s16 	%p224, %rs5476, 0;
	mov.b32 	%r12229, 5;
	@%p224 bra 	$L__BB9_1620;
	and.b16  	%rs5477, %rs10526, 255;
	setp.eq.s16 	%p225, %rs5477, 0;
	mov.b32 	%r12229, 6;
	@%p225 bra 	$L__BB9_1620;
	and.b16  	%rs5478, %rs10527, 255;
	setp.eq.s16 	%p226, %rs5478, 0;
	mov.b32 	%r12229, 7;
	@%p226 bra 	$L__BB9_1620;
	and.b16  	%rs5479, %rs10528, 255;
	setp.eq.s16 	%p227, %rs5479, 0;
	mov.b32 	%r12229, 8;
	@%p227 bra 	$L__BB9_1620;
	and.b16  	%rs5480, %rs10529, 255;
	setp.eq.s16 	%p228, %rs5480, 0;
	mov.b32 	%r12229, 9;
	@%p228 bra 	$L__BB9_1620;
	and.b16  	%rs5481, %rs10530, 255;
	setp.eq.s16 	%p229, %rs5481, 0;
	mov.b32 	%r12229, 10;
	@%p229 bra 	$L__BB9_1620;
	and.b16  	%rs5482, %rs10531, 255;
	setp.eq.s16 	%p230, %rs5482, 0;
	mov.b32 	%r12229, 11;
	@%p230 bra 	$L__BB9_1620;
	and.b16  	%rs5483, %rs10532, 255;
	setp.eq.s16 	%p231, %rs5483, 0;
	mov.b32 	%r12229, 12;
	@%p231 bra 	$L__BB9_1620;
	and.b16  	%rs5484, %rs10533, 255;
	setp.eq.s16 	%p232, %rs5484, 0;
	mov.b32 	%r12229, 13;
	@%p232 bra 	$L__BB9_1620;
	and.b16  	%rs5485, %rs10534, 255;
	setp.eq.s16 	%p233, %rs5485, 0;
	mov.b32 	%r12229, 14;
	@%p233 bra 	$L__BB9_1620;
	and.b16  	%rs5486, %rs10535, 255;
	setp.eq.s16 	%p234, %rs5486, 0;
	mov.b32 	%r12229, 15;
	@%p234 bra 	$L__BB9_1620;
	and.b16  	%rs5487, %rs10536, 255;
	setp.eq.s16 	%p235, %rs5487, 0;
	mov.b32 	%r12229, 16;
	@%p235 bra 	$L__BB9_1620;
	and.b16  	%rs5488, %rs10537, 255;
	setp.eq.s16 	%p236, %rs5488, 0;
	mov.b32 	%r12229, 17;
	@%p236 bra 	$L__BB9_1620;
	and.b16  	%rs5489, %rs10538, 255;
	setp.eq.s16 	%p237, %rs5489, 0;
	mov.b32 	%r12229, 18;
	@%p237 bra 	$L__BB9_1620;
	and.b16  	%rs5490, %rs10539, 255;
	setp.eq.s16 	%p238, %rs5490, 0;
	mov.b32 	%r12229, 19;
	@%p238 bra 	$L__BB9_1620;
	and.b16  	%rs5491, %rs10540, 255;
	setp.eq.s16 	%p239, %rs5491, 0;
	mov.b32 	%r12229, 20;
	@%p239 bra 	$L__BB9_1620;
	and.b16  	%rs5492, %rs10541, 255;
	setp.eq.s16 	%p240, %rs5492, 0;
	mov.b32 	%r12229, 21;
	@%p240 bra 	$L__BB9_1620;
	and.b16  	%rs5493, %rs10542, 255;
	setp.eq.s16 	%p241, %rs5493, 0;
	mov.b32 	%r12229, 22;
	@%p241 bra 	$L__BB9_1620;
	and.b16  	%rs5494, %rs10543, 255;
	setp.eq.s16 	%p242, %rs5494, 0;
	mov.b32 	%r12229, 23;
	@%p242 bra 	$L__BB9_1620;
	and.b16  	%rs5495, %rs10544, 255;
	setp.eq.s16 	%p243, %rs5495, 0;
	mov.b32 	%r12229, 24;
	@%p243 bra 	$L__BB9_1620;
	and.b16  	%rs5496, %rs10545, 255;
	setp.eq.s16 	%p244, %rs5496, 0;
	mov.b32 	%r12229, 25;
	@%p244 bra 	$L__BB9_1620;
	and.b16  	%rs5497, %rs10546, 255;
	setp.eq.s16 	%p245, %rs5497, 0;
	mov.b32 	%r12229, 26;
	@%p245 bra 	$L__BB9_1620;
	and.b16  	%rs5498, %rs10547, 255;
	setp.eq.s16 	%p246, %rs5498, 0;
	mov.b32 	%r12229, 27;
	@%p246 bra 	$L__BB9_1620;
	and.b16  	%rs5499, %rs10548, 255;
	setp.eq.s16 	%p247, %rs5499, 0;
	mov.b32 	%r12229, 28;
	@%p247 bra 	$L__BB9_1620;
	and.b16  	%rs5500, %rs10549, 255;
	setp.eq.s16 	%p248, %rs5500, 0;
	mov.b32 	%r12229, 29;
	@%p248 bra 	$L__BB9_1620;
	and.b16  	%rs5501, %rs10550, 255;
	setp.eq.s16 	%p249, %rs5501, 0;
	mov.b32 	%r12229, 30;
	@%p249 bra 	$L__BB9_1620;
	and.b16  	%rs5502, %rs10551, 255;
	setp.eq.s16 	%p250, %rs5502, 0;
	mov.b32 	%r12229, 31;
	@%p250 bra 	$L__BB9_1620;
	and.b16  	%rs5503, %rs10552, 255;
	setp.eq.s16 	%p251, %rs5503, 0;
	mov.b32 	%r12229, 32;
	@%p251 bra 	$L__BB9_1620;
	and.b16  	%rs5504, %rs10553, 255;
	setp.eq.s16 	%p252, %rs5504, 0;
	mov.b32 	%r12229, 33;
	@%p252 bra 	$L__BB9_1620;
	and.b16  	%rs5505, %rs10554, 255;
	setp.eq.s16 	%p253, %rs5505, 0;
	mov.b32 	%r12229, 34;
	@%p253 bra 	$L__BB9_1620;
	and.b16  	%rs5506, %rs10555, 255;
	setp.eq.s16 	%p254, %rs5506, 0;
	mov.b32 	%r12229, 35;
	@%p254 bra 	$L__BB9_1620;
	and.b16  	%rs5507, %rs10556, 255;
	setp.eq.s16 	%p255, %rs5507, 0;
	mov.b32 	%r12229, 36;
	@%p255 bra 	$L__BB9_1620;
	and.b16  	%rs5508, %rs10557, 255;
	setp.eq.s16 	%p256, %rs5508, 0;
	mov.b32 	%r12229, 37;
	@%p256 bra 	$L__BB9_1620;
	and.b16  	%rs5509, %rs10558, 255;
	setp.eq.s16 	%p257, %rs5509, 0;
	mov.b32 	%r12229, 38;
	@%p257 bra 	$L__BB9_1620;
	and.b16  	%rs5510, %rs10559, 255;
	setp.eq.s16 	%p258, %rs5510, 0;
	mov.b32 	%r12229, 39;
	@%p258 bra 	$L__BB9_1620;
	and.b16  	%rs5511, %rs10560, 255;
	setp.eq.s16 	%p259, %rs5511, 0;
	mov.b32 	%r12229, 40;
	@%p259 bra 	$L__BB9_1620;
	and.b16  	%rs5512, %rs10561, 255;
	setp.eq.s16 	%p260, %rs5512, 0;
	mov.b32 	%r12229, 41;
	@%p260 bra 	$L__BB9_1620;
	and.b16  	%rs5513, %rs10562, 255;
	setp.eq.s16 	%p261, %rs5513, 0;
	mov.b32 	%r12229, 42;
	@%p261 bra 	$L__BB9_1620;
	and.b16  	%rs5514, %rs10563, 255;
	setp.eq.s16 	%p262, %rs5514, 0;
	mov.b32 	%r12229, 43;
	@%p262 bra 	$L__BB9_1620;
	and.b16  	%rs5515, %rs10564, 255;
	setp.eq.s16 	%p263, %rs5515, 0;
	mov.b32 	%r12229, 44;
	@%p263 bra 	$L__BB9_1620;
	and.b16  	%rs5516, %rs10565, 255;
	setp.eq.s16 	%p264, %rs5516, 0;
	mov.b32 	%r12229, 45;
	@%p264 bra 	$L__BB9_1620;
	and.b16  	%rs5517, %rs10566, 255;
	setp.eq.s16 	%p265, %rs5517, 0;
	mov.b32 	%r12229, 46;
	@%p265 bra 	$L__BB9_1620;
	and.b16  	%rs5518, %rs10567, 255;
	setp.eq.s16 	%p266, %rs5518, 0;
	mov.b32 	%r12229, 47;
	@%p266 bra 	$L__BB9_1620;
	and.b16  	%rs5519, %rs10568, 255;
	setp.eq.s16 	%p267, %rs5519, 0;
	mov.b32 	%r12229, 48;
	@%p267 bra 	$L__BB9_1620;
	and.b16  	%rs5520, %rs10569, 255;
	setp.eq.s16 	%p268, %rs5520, 0;
	mov.b32 	%r12229, 49;
	@%p268 bra 	$L__BB9_1620;
$L__BB9_1673:
	add.s32 	%r12262, %r12262, %r1898;
	add.f64 	%fd242, %fd242, %fd137;
$L__BB9_1674:
	cvt.u32.u16 	%r2313, %rs10520;
	and.b32  	%r2314, %r2313, 255;
	and.b16  	%rs5522, %rs10521, 255;
	mul.wide.u16 	%r2315, %rs5522, 256;
	or.b32  	%r2316, %r2315, %r2314;
	cvt.u32.u16 	%r2317, %rs10522;
	shl.b32 	%r2318, %r2317, 16;
	and.b32  	%r2319, %r2318, 16711680;
	or.b32  	%r2320, %r2316, %r2319;
	cvt.u32.u16 	%r2321, %rs10523;
	shl.b32 	%r2322, %r2321, 24;
	or.b32  	%r2234, %r2320, %r2322;
	cvt.u32.u16 	%r2323, %rs10524;
	and.b32  	%r2324, %r2323, 255;
	and.b16  	%rs5523, %rs10525, 255;
	mul.wide.u16 	%r2325, %rs5523, 256;
	or.b32  	%r2326, %r2325, %r2324;
	cvt.u32.u16 	%r2327, %rs10526;
	shl.b32 	%r2328, %r2327, 16;
	and.b32  	%r2329, %r2328, 16711680;
	or.b32  	%r2330, %r2326, %r2329;
	cvt.u32.u16 	%r2331, %rs10527;
	shl.b32 	%r2332, %r2331, 24;
	or.b32  	%r2239, %r2330, %r2332;
	cvt.u32.u16 	%r2333, %rs10528;
	and.b32  	%r2334, %r2333, 255;
	and.b16  	%rs5524, %rs10529, 255;
	mul.wide.u16 	%r2335, %rs5524, 256;
	or.b32  	%r2336, %r2335, %r2334;
	cvt.u32.u16 	%r2337, %rs10530;
	shl.b32 	%r2338, %r2337, 16;
	and.b32  	%r2339, %r2338, 16711680;
	or.b32  	%r2340, %r2336, %r2339;
	cvt.u32.u16 	%r2341, %rs10531;
	shl.b32 	%r2342, %r2341, 24;
	or.b32  	%r2244, %r2340, %r2342;
	cvt.u32.u16 	%r2343, %rs10532;
	and.b32  	%r2344, %r2343, 255;
	and.b16  	%rs5525, %rs10533, 255;
	mul.wide.u16 	%r2345, %rs5525, 256;
	or.b32  	%r2346, %r2345, %r2344;
	cvt.u32.u16 	%r2347, %rs10534;
	shl.b32 	%r2348, %r2347, 16;
	and.b32  	%r2349, %r2348, 16711680;
	or.b32  	%r2350, %r2346, %r2349;
	cvt.u32.u16 	%r2351, %rs10535;
	shl.b32 	%r2352, %r2351, 24;
	or.b32  	%r2249, %r2350, %r2352;
	cvt.u32.u16 	%r2353, %rs10536;
	and.b32  	%r2354, %r2353, 255;
	and.b16  	%rs5526, %rs10537, 255;
	mul.wide.u16 	%r2355, %rs5526, 256;
	or.b32  	%r2356, %r2355, %r2354;
	cvt.u32.u16 	%r2357, %rs10538;
	shl.b32 	%r2358, %r2357, 16;
	and.b32  	%r2359, %r2358, 16711680;
	or.b32  	%r2360, %r2356, %r2359;
	cvt.u32.u16 	%r2361, %rs10539;
	shl.b32 	%r2362, %r2361, 24;
	or.b32  	%r2254, %r2360, %r2362;
	cvt.u32.u16 	%r2363, %rs10540;
	and.b32  	%r2364, %r2363, 255;
	and.b16  	%rs5527, %rs10541, 255;
	mul.wide.u16 	%r2365, %rs5527, 256;
	or.b32  	%r2366, %r2365, %r2364;
	cvt.u32.u16 	%r2367, %rs10542;
	shl.b32 	%r2368, %r2367, 16;
	and.b32  	%r2369, %r2368, 16711680;
	or.b32  	%r2370, %r2366, %r2369;
	cvt.u32.u16 	%r2371, %rs10543;
	shl.b32 	%r2372, %r2371, 24;
	or.b32  	%r2259, %r2370, %r2372;
	cvt.u32.u16 	%r2373, %rs10544;
	and.b32  	%r2374, %r2373, 255;
	and.b16  	%rs5528, %rs10545, 255;
	mul.wide.u16 	%r2375, %rs5528, 256;
	or.b32  	%r2376, %r2375, %r2374;
	cvt.u32.u16 	%r2377, %rs10546;
	shl.b32 	%r2378, %r2377, 16;
	and.b32  	%r2379, %r2378, 16711680;
	or.b32  	%r2380, %r2376, %r2379;
	cvt.u32.u16 	%r2381, %rs10547;
	shl.b32 	%r2382, %r2381, 24;
	or.b32  	%r2264, %r2380, %r2382;
	cvt.u32.u16 	%r2383, %rs10548;
	and.b32  	%r2384, %r2383, 255;
	and.b16  	%rs5529, %rs10549, 255;
	mul.wide.u16 	%r2385, %rs5529, 256;
	or.b32  	%r2386, %r2385, %r2384;
	cvt.u32.u16 	%r2387, %rs10550;
	shl.b32 	%r2388, %r2387, 16;
	and.b32  	%r2389, %r2388, 16711680;
	or.b32  	%r2390, %r2386, %r2389;
	cvt.u32.u16 	%r2391, %rs10551;
	shl.b32 	%r2392, %r2391, 24;
	or.b32  	%r2269, %r2390, %r2392;
	cvt.u32.u16 	%r2393, %rs10552;
	and.b32  	%r2394, %r2393, 255;
	and.b16  	%rs5530, %rs10553, 255;
	mul.wide.u16 	%r2395, %rs5530, 256;
	or.b32  	%r2396, %r2395, %r2394;
	cvt.u32.u16 	%r2397, %rs10554;
	shl.b32 	%r2398, %r2397, 16;
	and.b32  	%r2399, %r2398, 16711680;
	or.b32  	%r2400, %r2396, %r2399;
	cvt.u32.u16 	%r2401, %rs10555;
	shl.b32 	%r2402, %r2401, 24;
	or.b32  	%r2274, %r2400, %r2402;
	cvt.u32.u16 	%r2403, %rs10556;
	and.b32  	%r2404, %r2403, 255;
	and.b16  	%rs5531, %rs10557, 255;
	mul.wide.u16 	%r2405, %rs5531, 256;
	or.b32  	%r2406, %r2405, %r2404;
	cvt.u32.u16 	%r2407, %rs10558;
	shl.b32 	%r2408, %r2407, 16;
	and.b32  	%r2409, %r2408, 16711680;
	or.b32  	%r2410, %r2406, %r2409;
	cvt.u32.u16 	%r2411, %rs10559;
	shl.b32 	%r2412, %r2411, 24;
	or.b32  	%r2279, %r2410, %r2412;
	cvt.u32.u16 	%r2413, %rs10560;
	and.b32  	%r2414, %r2413, 255;
	and.b16  	%rs5532, %rs10561, 255;
	mul.wide.u16 	%r2415, %rs5532, 256;
	or.b32  	%r2416, %r2415, %r2414;
	cvt.u32.u16 	%r2417, %rs10562;
	shl.b32 	%r2418, %r2417, 16;
	and.b32  	%r2419, %r2418, 16711680;
	or.b32  	%r2420, %r2416, %r2419;
	cvt.u32.u16 	%r2421, %rs10563;
	shl.b32 	%r2422, %r2421, 24;
	or.b32  	%r2284, %r2420, %r2422;
	cvt.u32.u16 	%r2423, %rs10564;
	and.b32  	%r2424, %r2423, 255;
	and.b16  	%rs5533, %rs10565, 255;
	mul.wide.u16 	%r2425, %rs5533, 256;
	or.b32  	%r2426, %r2425, %r2424;
	cvt.u32.u16 	%r2427, %rs10566;
	shl.b32 	%r2428, %r2427, 16;
	and.b32  	%r2429, %r2428, 16711680;
	or.b32  	%r2430, %r2426, %r2429;
	cvt.u32.u16 	%r2431, %rs10567;
	shl.b32 	%r2432, %r2431, 24;
	or.b32  	%r2289, %r2430, %r2432;
	cvt.u32.u16 	%r2433, %rs10568;
	and.b32  	%r2434, %r2433, 255;
	and.b16  	%rs5534, %rs10569, 255;
	mul.wide.u16 	%r2435, %rs5534, 256;
	or.b32  	%r2294, %r2435, %r2434;
	mov.b32 	%r2310, 8;
	mov.b32 	%r2311, 31;
	mov.b32 	%r2312, -1;
	// begin inline asm
	shfl.sync.down.b32 %r2233, %r2234, %r2310, %r2311, %r2312;
	// end inline asm
	// begin inline asm
	shfl.sync.down.b32 %r2238, %r2239, %r2310, %r2311, %r2312;
	// end inline asm
	// begin inline asm
	shfl.sync.down.b32 %r2243, %r2244, %r2310, %r2311, %r2312;
	// end inline asm
	// begin inline asm
	shfl.sync.down.b32 %r2248, %r2249, %r2310, %r2311, %r2312;
	// end inline asm
	// begin inline asm
	shfl.sync.down.b32 %r2253, %r2254, %r2310, %r2311, %r2312;
	// end inline asm
	// begin inline asm
	shfl.sync.down.b32 %r2258, %r2259, %r2310, %r2311, %r2312;
	// end inline asm
	// begin inline asm
	shfl.sync.down.b32 %r2263, %r2264, %r2310, %r2311, %r2312;
	// end inline asm
	// begin inline asm
	shfl.sync.down.b32 %r2268, %r2269, %r2310, %r2311, %r2312;
	// end inline asm
	// begin inline asm
	shfl.sync.down.b32 %r2273, %r2274, %r2310, %r2311, %r2312;
	// end inline asm
	// begin inline asm
	shfl.sync.down.b32 %r2278, %r2279, %r2310, %r2311, %r2312;
	// end inline asm
	// begin inline asm
	shfl.sync.down.b32 %r2283, %r2284, %r2310, %r2311, %r2312;
	// end inline asm
	// begin inline asm
	shfl.sync.down.b32 %r2288, %r2289, %r2310, %r2311, %r2312;
	// end inline asm
	// begin inline asm
	shfl.sync.down.b32 %r2293, %r2294, %r2310, %r2311, %r2312;
	// end inline asm
	// begin inline asm
	shfl.sync.down.b32 %r2298, %r12262, %r2310, %r2311, %r2312;
	// end inline asm
	mov.b64 	%rd147, %fd242;
	mov.b64 	{%r2304, %r2309}, %rd147;
	// begin inline asm
	shfl.sync.down.b32 %r2303, %r2304, %r2310, %r2311, %r2312;
	// end inline asm
	// begin inline asm
	shfl.sync.down.b32 %r2308, %r2309, %r2310, %r2311, %r2312;
	// end inline asm
	setp.gt.s32 	%p271, %r1032, 23;
	@%p271 bra 	$L__BB9_1730;
	shr.u32 	%r2437, %r2293, 8;
	cvt.u16.u32 	%rs5535, %r2437;
	cvt.u16.u32 	%rs5536, %r2293;
	mov.b64 	%rd148, {%r2303, %r2308};
	mov.b64 	%fd142, %rd148;
	cvt.u16.u32 	%rs9961, %r2233;
	add.u64 	%rd69, %SPL, 0;
	add.u64 	%rd70, %SPL, 64;
	and.b16  	%rs5537, %rs10520, 255;
	cvt.u32.u16 	%r2438, %rs10527;
	cvt.u32.u16 	%r2439, %rs10526;
	prmt.b32 	%r2440, %r2439, %r2438, 0x3340U;
	cvt.u32.u16 	%r2441, %rs10525;
	cvt.u32.u16 	%r2442, %rs10524;
	prmt.b32 	%r2443, %r2442, %r2441, 0x3340U;
	prmt.b32 	%r2444, %r2443, %r2440, 0x5410U;
	cvt.u32.u16 	%r2445, %rs10523;
	cvt.u32.u16 	%r2446, %rs10522;
	prmt.b32 	%r2447, %r2446, %r2445, 0x3340U;
	cvt.u32.u16 	%r2448, %rs10521;
	cvt.u32.u16 	%r2449, %rs10520;
	prmt.b32 	%r2450, %r2449, %r2448, 0x3340U;
	prmt.b32 	%r2451, %r2450, %r2447, 0x5410U;
	st.local.v2.b32 	[%rd69], {%r2451, %r2444};
	cvt.u32.u16 	%r2452, %rs10535;
	cvt.u32.u16 	%r2453, %rs10534;
	prmt.b32 	%r2454, %r2453, %r2452, 0x3340U;
	cvt.u32.u16 	%r2455, %rs10533;
	cvt.u32.u16 	%r2456, %rs10532;
	prmt.b32 	%r2457, %r2456, %r2455, 0x3340U;
	prmt.b32 	%r2458, %r2457, %r2454, 0x5410U;
	cvt.u32.u16 	%r2459, %rs10531;
	cvt.u32.u16 	%r2460, %rs10530;
	prmt.b32 	%r2461, %r2460, %r2459, 0x3340U;
	cvt.u32.u16 	%r2462, %rs10529;
	cvt.u32.u16 	%r2463, %rs10528;
	prmt.b32 	%r2464, %r2463, %r2462, 0x3340U;
	prmt.b32 	%r2465, %r2464, %r2461, 0x5410U;
	st.local.v2.b32 	[%rd69+8], {%r2465, %r2458};
	cvt.u32.u16 	%r2466, %rs10543;
	cvt.u32.u16 	%r2467, %rs10542;
	prmt.b32 	%r2468, %r2467, %r2466, 0x3340U;
	cvt.u32.u16 	%r2469, %rs10541;
	cvt.u32.u16 	%r2470, %rs10540;
	prmt.b32 	%r2471, %r2470, %r2469, 0x3340U;
	prmt.b32 	%r2472, %r2471, %r2468, 0x5410U;
	cvt.u32.u16 	%r2473, %rs10539;
	cvt.u32.u16 	%r2474, %rs10538;
	prmt.b32 	%r2475, %r2474, %r2473, 0x3340U;
	cvt.u32.u16 	%r2476, %rs10537;
	cvt.u32.u16 	%r2477, %rs10536;
	prmt.b32 	%r2478, %r2477, %r2476, 0x3340U;
	prmt.b32 	%r2479, %r2478, %r2475, 0x5410U;
	st.local.v2.b32 	[%rd69+16], {%r2479, %r2472};
	cvt.u32.u16 	%r2480, %rs10551;
	cvt.u32.u16 	%r2481, %rs10550;
	prmt.b32 	%r2482, %r2481, %r2480, 0x3340U;
	cvt.u32.u16 	%r2483, %rs10549;
	cvt.u32.u16 	%r2484, %rs10548;
	prmt.b32 	%r2485, %r2484, %r2483, 0x3340U;
	prmt.b32 	%r2486, %r2485, %r2482, 0x5410U;
	cvt.u32.u16 	%r2487, %rs10547;
	cvt.u32.u16 	%r2488, %rs10546;
	prmt.b32 	%r2489, %r2488, %r2487, 0x3340U;
	cvt.u32.u16 	%r2490, %rs10545;
	cvt.u32.u16 	%r2491, %rs10544;
	prmt.b32 	%r2492, %r2491, %r2490, 0x3340U;
	prmt.b32 	%r2493, %r2492, %r2489, 0x5410U;
	st.local.v2.b32 	[%rd69+24], {%r2493, %r2486};
	cvt.u32.u16 	%r2494, %rs10559;
	cvt.u32.u16 	%r2495, %rs10558;
	prmt.b32 	%r2496, %r2495, %r2494, 0x3340U;
	cvt.u32.u16 	%r2497, %rs10557;
	cvt.u32.u16 	%r2498, %rs10556;
	prmt.b32 	%r2499, %r2498, %r2497, 0x3340U;
	prmt.b32 	%r2500, %r2499, %r2496, 0x5410U;
	cvt.u32.u16 	%r2501, %rs10555;
	cvt.u32.u16 	%r2502, %rs10554;
	prmt.b32 	%r2503, %r2502, %r2501, 0x3340U;
	cvt.u32.u16 	%r2504, %rs10553;
	cvt.u32.u16 	%r2505, %rs10552;
	prmt.b32 	%r2506, %r2505, %r2504, 0x3340U;
	prmt.b32 	%r2507, %r2506, %r2503, 0x5410U;
	st.local.v2.b32 	[%rd69+32], {%r2507, %r2500};
	cvt.u32.u16 	%r2508, %rs10567;
	cvt.u32.u16 	%r2509, %rs10566;
	prmt.b32 	%r2510, %r2509, %r2508, 0x3340U;
	cvt.u32.u16 	%r2511, %rs10565;
	cvt.u32.u16 	%r2512, %rs10564;
	prmt.b32 	%r2513, %r2512, %r2511, 0x3340U;
	prmt.b32 	%r2514, %r2513, %r2510, 0x5410U;
	cvt.u32.u16 	%r2515, %rs10563;
	cvt.u32.u16 	%r2516, %rs10562;
	prmt.b32 	%r2517, %r2516, %r2515, 0x3340U;
	cvt.u32.u16 	%r2518, %rs10561;
	cvt.u32.u16 	%r2519, %rs10560;
	prmt.b32 	%r2520, %r2519, %r2518, 0x3340U;
	prmt.b32 	%r2521, %r2520, %r2517, 0x5410U;
	st.local.v2.b32 	[%rd69+40], {%r2521, %r2514};
	st.local.v2.u8 	[%rd69+48], {%rs10568, %rs10569};
	st.local.u32 	[%rd69+52], %r12262;
	st.local.f64 	[%rd69+56], %fd242;
	st.local.v2.b32 	[%rd70], {%r2233, %r2238};
	st.local.v2.b32 	[%rd70+8], {%r2243, %r2248};
	st.local.v2.b32 	[%rd70+16], {%r2253, %r2258};
	st.local.v2.b32 	[%rd70+24], {%r2263, %r2268};
	st.local.v2.b32 	[%rd70+32], {%r2273, %r2278};
	st.local.v2.b32 	[%rd70+40], {%r2283, %r2288};
	st.local.v2.u8 	[%rd70+48], {%rs5536, %rs5535};
	st.local.u32 	[%rd70+52], %r2298;
	st.local.v2.u32 	[%rd70+56], {%r2303, %r2308};
	setp.ne.s16 	%p272, %rs5537, 0;
	mov.b32 	%r12233, 0;
	@%p272 bra 	$L__BB9_1680;
$L__BB9_1676:
	and.b16  	%rs5587, %rs9961, 255;
	setp.eq.s16 	%p322, %rs5587, 0;
	@%p322 bra 	$L__BB9_1729;
	mov.b32 	%r12234, 0;
$L__BB9_1678:
	add.s32 	%r2572, %r12234, %r12233;
	cvt.u64.u32 	%rd151, %r2572;
	add.s64 	%rd152, %rd69, %rd151;
	st.local.u8 	[%rd152], %rs9961;
	add.s32 	%r459, %r12234, 1;
	cvt.u64.u32 	%rd153, %r12234;
	add.s64 	%rd154, %rd70, %rd153;
	ld.local.u8 	%rs9961, [%rd154+1];
	setp.ne.s16 	%p323, %rs9961, 0;
	mov.u32 	%r12234, %r459;
	@%p323 bra 	$L__BB9_1678;
	ld.local.u32 	%r12262, [%rd69+52];
	ld.local.f64 	%fd242, [%rd69+56];
	ld.local.v2.b32 	{%r2573, %r2574}, [%rd69];
	bfe.u32 	%r2575, %r2573, 0, 8;
	cvt.u16.u32 	%rs10520, %r2575;
	bfe.u32 	%r2576, %r2573, 8, 8;
	cvt.u16.u32 	%rs10521, %r2576;
	bfe.u32 	%r2577, %r2573, 16, 8;
	cvt.u16.u32 	%rs10522, %r2577;
	bfe.u32 	%r2578, %r2573, 24, 8;
	cvt.u16.u32 	%rs10523, %r2578;
	bfe.u32 	%r2579, %r2574, 0, 8;
	cvt.u16.u32 	%rs10524, %r2579;
	bfe.u32 	%r2580, %r2574, 8, 8;
	cvt.u16.u32 	%rs10525, %r2580;
	bfe.u32 	%r2581, %r2574, 16, 8;
	cvt.u16.u32 	%rs10526, %r2581;
	bfe.u32 	%r2582, %r2574, 24, 8;
	cvt.u16.u32 	%rs10527, %r2582;
	ld.local.v2.b32 	{%r2583, %r2584}, [%rd69+8];
	bfe.u32 	%r2585, %r2583, 0, 8;
	cvt.u16.u32 	%rs10528, %r2585;
	bfe.u32 	%r2586, %r2583, 8, 8;
	cvt.u16.u32 	%rs10529, %r2586;
	bfe.u32 	%r2587, %r2583, 16, 8;
	cvt.u16.u32 	%rs10530, %r2587;
	bfe.u32 	%r2588, %r2583, 24, 8;
	cvt.u16.u32 	%rs10531, %r2588;
	bfe.u32 	%r2589, %r2584, 0, 8;
	cvt.u16.u32 	%rs10532, %r2589;
	bfe.u32 	%r2590, %r2584, 8, 8;
	cvt.u16.u32 	%rs10533, %r2590;
	bfe.u32 	%r2591, %r2584, 16, 8;
	cvt.u16.u32 	%rs10534, %r2591;
	bfe.u32 	%r2592, %r2584, 24, 8;
	cvt.u16.u32 	%rs10535, %r2592;
	ld.local.v2.b32 	{%r2593, %r2594}, [%rd69+16];
	bfe.u32 	%r2595, %r2593, 0, 8;
	cvt.u16.u32 	%rs10536, %r2595;
	bfe.u32 	%r2596, %r2593, 8, 8;
	cvt.u16.u32 	%rs10537, %r2596;
	bfe.u32 	%r2597, %r2593, 16, 8;
	cvt.u16.u32 	%rs10538, %r2597;
	bfe.u32 	%r2598, %r2593, 24, 8;
	cvt.u16.u32 	%rs10539, %r2598;
	bfe.u32 	%r2599, %r2594, 0, 8;
	cvt.u16.u32 	%rs10540, %r2599;
	bfe.u32 	%r2600, %r2594, 8, 8;
	cvt.u16.u32 	%rs10541, %r2600;
	bfe.u32 	%r2601, %r2594, 16, 8;
	cvt.u16.u32 	%rs10542, %r2601;
	bfe.u32 	%r2602, %r2594, 24, 8;
	cvt.u16.u32 	%rs10543, %r2602;
	ld.local.v2.b32 	{%r2603, %r2604}, [%rd69+24];
	bfe.u32 	%r2605, %r2603, 0, 8;
	cvt.u16.u32 	%rs10544, %r2605;
	bfe.u32 	%r2606, %r2603, 8, 8;
	cvt.u16.u32 	%rs10545, %r2606;
	bfe.u32 	%r2607, %r2603, 16, 8;
	cvt.u16.u32 	%rs10546, %r2607;
	bfe.u32 	%r2608, %r2603, 24, 8;
	cvt.u16.u32 	%rs10547, %r2608;
	bfe.u32 	%r2609, %r2604, 0, 8;
	cvt.u16.u32 	%rs10548, %r2609;
	bfe.u32 	%r2610, %r2604, 8, 8;
	cvt.u16.u32 	%rs10549, %r2610;
	bfe.u32 	%r2611, %r2604, 16, 8;
	cvt.u16.u32 	%rs10550, %r2611;
	bfe.u32 	%r2612, %r2604, 24, 8;
	cvt.u16.u32 	%rs10551, %r2612;
	ld.local.v2.b32 	{%r2613, %r2614}, [%rd69+32];
	bfe.u32 	%r2615, %r2613, 0, 8;
	cvt.u16.u32 	%rs10552, %r2615;
	bfe.u32 	%r2616, %r2613, 8, 8;
	cvt.u16.u32 	%rs10553, %r2616;
	bfe.u32 	%r2617, %r2613, 16, 8;
	cvt.u16.u32 	%rs10554, %r2617;
	bfe.u32 	%r2618, %r2613, 24, 8;
	cvt.u16.u32 	%rs10555, %r2618;
	bfe.u32 	%r2619, %r2614, 0, 8;
	cvt.u16.u32 	%rs10556, %r2619;
	bfe.u32 	%r2620, %r2614, 8, 8;
	cvt.u16.u32 	%rs10557, %r2620;
	bfe.u32 	%r2621, %r2614, 16, 8;
	cvt.u16.u32 	%rs10558, %r2621;
	bfe.u32 	%r2622, %r2614, 24, 8;
	cvt.u16.u32 	%rs10559, %r2622;
	ld.local.v2.b32 	{%r2623, %r2624}, [%rd69+40];
	bfe.u32 	%r2625, %r2623, 0, 8;
	cvt.u16.u32 	%rs10560, %r2625;
	bfe.u32 	%r2626, %r2623, 8, 8;
	cvt.u16.u32 	%rs10561, %r2626;
	bfe.u32 	%r2627, %r2623, 16, 8;
	cvt.u16.u32 	%rs10562, %r2627;
	bfe.u32 	%r2628, %r2623, 24, 8;
	cvt.u16.u32 	%rs10563, %r2628;
	bfe.u32 	%r2629, %r2624, 0, 8;
	cvt.u16.u32 	%rs10564, %r2629;
	bfe.u32 	%r2630, %r2624, 8, 8;
	cvt.u16.u32 	%rs10565, %r2630;
	bfe.u32 	%r2631, %r2624, 16, 8;
	cvt.u16.u32 	%rs10566, %r2631;
	bfe.u32 	%r2632, %r2624, 24, 8;
	cvt.u16.u32 	%rs10567, %r2632;
	ld.local.v2.u8 	{%rs10568, %rs10569}, [%rd69+48];
	bra.uni 	$L__BB9_1729;
$L__BB9_1680:
	and.b16  	%rs5538, %rs10521, 255;
	setp.eq.s16 	%p273, %rs5538, 0;
	mov.b32 	%r12233, 1;
	@%p273 bra 	$L__BB9_1676;
	and.b16  	%rs5539, %rs10522, 255;
	setp.eq.s16 	%p274, %rs5539, 0;
	mov.b32 	%r12233, 2;
	@%p274 bra 	$L__BB9_1676;
	and.b16  	%rs5540, %rs10523, 255;
	setp.eq.s16 	%p275, %rs5540, 0;
	mov.b32 	%r12233, 3;
	@%p275 bra 	$L__BB9_1676;
	and.b16  	%rs5541, %rs10524, 255;
	setp.eq.s16 	%p276, %rs5541, 0;
	mov.b32 	%r12233, 4;
	@%p276 bra 	$L__BB9_1676;
	and.b16  	%rs5542, %rs10525, 255;
	setp.eq.s16 	%p277, %rs5542, 0;
	mov.b32 	%r12233, 5;
	@%p277 bra 	$L__BB9_1676;
	and.b16  	%rs5543, %rs10526, 255;
	setp.eq.s16 	%p278, %rs5543, 0;
	mov.b32 	%r12233, 6;
	@%p278 bra 	$L__BB9_1676;
	and.b16  	%rs5544, %rs10527, 255;
	setp.eq.s16 	%p279, %rs5544, 0;
	mov.b32 	%r12233, 7;
	@%p279 bra 	$L__BB9_1676;
	and.b16  	%rs5545, %rs10528, 255;
	setp.eq.s16 	%p280, %rs5545, 0;
	mov.b32 	%r12233, 8;
	@%p280 bra 	$L__BB9_1676;
	and.b16  	%rs5546, %rs10529, 255;
	setp.eq.s16 	%p281, %rs5546, 0;
	mov.b32 	%r12233, 9;
	@%p281 bra 	$L__BB9_1676;
	and.b16  	%rs5547, %rs10530, 255;
	setp.eq.s16 	%p282, %rs5547, 0;
	mov.b32 	%r12233, 10;
	@%p282 bra 	$L__BB9_1676;
	and.b16  	%rs5548, %rs10531, 255;
	setp.eq.s16 	%p283, %rs5548, 0;
	mov.b32 	%r12233, 11;
	@%p283 bra 	$L__BB9_1676;
	and.b16  	%rs5549, %rs10532, 255;
	setp.eq.s16 	%p284, %rs5549, 0;
	mov.b32 	%r12233, 12;
	@%p284 bra 	$L__BB9_1676;
	and.b16  	%rs5550, %rs10533, 255;
	setp.eq.s16 	%p285, %rs5550, 0;
	mov.b32 	%r12233, 13;
	@%p285 bra 	$L__BB9_1676;
	and.b16  	%rs5551, %rs10534, 255;
	setp.eq.s16 	%p286, %rs5551, 0;
	mov.b32 	%r12233, 14;
	@%p286 bra 	$L__BB9_1676;
	and.b16  	%rs5552, %rs10535, 255;
	setp.eq.s16 	%p287, %rs5552, 0;
	mov.b32 	%r12233, 15;
	@%p287 bra 	$L__BB9_1676;
	and.b16  	%rs5553, %rs10536, 255;
	setp.eq.s16 	%p288, %rs5553, 0;
	mov.b32 	%r12233, 16;
	@%p288 bra 	$L__BB9_1676;
	and.b16  	%rs5554, %rs10537, 255;
	setp.eq.s16 	%p289, %rs5554, 0;
	mov.b32 	%r12233, 17;
	@%p289 bra 	$L__BB9_1676;
	and.b16  	%rs5555, %rs10538, 255;
	setp.eq.s16 	%p290, %rs5555, 0;
	mov.b32 	%r12233, 18;
	@%p290 bra 	$L__BB9_1676;
	and.b16  	%rs5556, %rs10539, 255;
	setp.eq.s16 	%p291, %rs5556, 0;
	mov.b32 	%r12233, 19;
	@%p291 bra 	$L__BB9_1676;
	and.b16  	%rs5557, %rs10540, 255;
	setp.eq.s16 	%p292, %rs5557, 0;
	mov.b32 	%r12233, 20;
	@%p292 bra 	$L__BB9_1676;
	and.b16  	%rs5558, %rs10541, 255;
	setp.eq.s16 	%p293, %rs5558, 0;
	mov.b32 	%r12233, 21;
	@%p293 bra 	$L__BB9_1676;
	and.b16  	%rs5559, %rs10542, 255;
	setp.eq.s16 	%p294, %rs5559, 0;
	mov.b32 	%r12233, 22;
	@%p294 bra 	$L__BB9_1676;
	and.b16  	%rs5560, %rs10543, 255;
	setp.eq.s16 	%p295, %rs5560, 0;
	mov.b32 	%r12233, 23;
	@%p295 bra 	$L__BB9_1676;
	and.b16  	%rs5561, %rs10544, 255;
	setp.eq.s16 	%p296, %rs5561, 0;
	mov.b32 	%r12233, 24;
	@%p296 bra 	$L__BB9_1676;
	and.b16  	%rs5562, %rs10545, 255;
	setp.eq.s16 	%p297, %rs5562, 0;
	mov.b32 	%r12233, 25;
	@%p297 bra 	$L__BB9_1676;
	and.b16  	%rs5563, %rs10546, 255;
	setp.eq.s16 	%p298, %rs5563, 0;
	mov.b32 	%r12233, 26;
	@%p298 bra 	$L__BB9_1676;
	and.b16  	%rs5564, %rs10547, 255;
	setp.eq.s16 	%p299, %rs5564, 0;
	mov.b32 	%r12233, 27;
	@%p299 bra 	$L__BB9_1676;
	and.b16  	%rs5565, %rs10548, 255;
	setp.eq.s16 	%p300, %rs5565, 0;
	mov.b32 	%r12233, 28;
	@%p300 bra 	$L__BB9_1676;
	and.b16  	%rs5566, %rs10549, 255;
	setp.eq.s16 	%p301, %rs5566, 0;
	mov.b32 	%r12233, 29;
	@%p301 bra 	$L__BB9_1676;
	and.b16  	%rs5567, %rs10550, 255;
	setp.eq.s16 	%p302, %rs5567, 0;
	mov.b32 	%r12233, 30;
	@%p302 bra 	$L__BB9_1676;
	and.b16  	%rs5568, %rs10551, 255;
	setp.eq.s16 	%p303, %rs5568, 0;
	mov.b32 	%r12233, 31;
	@%p303 bra 	$L__BB9_1676;
	and.b16  	%rs5569, %rs10552, 255;
	setp.eq.s16 	%p304, %rs5569, 0;
	mov.b32 	%r12233, 32;
	@%p304 bra 	$L__BB9_1676;
	and.b16  	%rs5570, %rs10553, 255;
	setp.eq.s16 	%p305, %rs5570, 0;
	mov.b32 	%r12233, 33;
	@%p305 bra 	$L__BB9_1676;
	and.b16  	%rs5571, %rs10554, 255;
	setp.eq.s16 	%p306, %rs5571, 0;
	mov.b32 	%r12233, 34;
	@%p306 bra 	$L__BB9_1676;
	and.b16  	%rs5572, %rs10555, 255;
	setp.eq.s16 	%p307, %rs5572, 0;
	mov.b32 	%r12233, 35;
	@%p307 bra 	$L__BB9_1676;
	and.b16  	%rs5573, %rs10556, 255;
	setp.eq.s16 	%p308, %rs5573, 0;
	mov.b32 	%r12233, 36;
	@%p308 bra 	$L__BB9_1676;
	and.b16  	%rs5574, %rs10557, 255;
	setp.eq.s16 	%p309, %rs5574, 0;
	mov.b32 	%r12233, 37;
	@%p309 bra 	$L__BB9_1676;
	and.b16  	%rs5575, %rs10558, 255;
	setp.eq.s16 	%p310, %rs5575, 0;
	mov.b32 	%r12233, 38;
	@%p310 bra 	$L__BB9_1676;
	and.b16  	%rs5576, %rs10559, 255;
	setp.eq.s16 	%p311, %rs5576, 0;
	mov.b32 	%r12233, 39;
	@%p311 bra 	$L__BB9_1676;
	and.b16  	%rs5577, %rs10560, 255;
	setp.eq.s16 	%p312, %rs5577, 0;
	mov.b32 	%r12233, 40;
	@%p312 bra 	$L__BB9_1676;
	and.b16  	%rs5578, %rs10561, 255;
	setp.eq.s16 	%p313, %rs5578, 0;
	mov.b32 	%r12233, 41;
	@%p313 bra 	$L__BB9_1676;
	and.b16  	%rs5579, %rs10562, 255;
	setp.eq.s16 	%p314, %rs5579, 0;
	mov.b32 	%r12233, 42;
	@%p314 bra 	$L__BB9_1676;
	and.b16  	%rs5580, %rs10563, 255;
	setp.eq.s16 	%p315, %rs5580, 0;
	mov.b32 	%r12233, 43;
	@%p315 bra 	$L__BB9_1676;
	and.b16  	%rs5581, %rs10564, 255;
	setp.eq.s16 	%p316, %rs5581, 0;
	mov.b32 	%r12233, 44;
	@%p316 bra 	$L__BB9_1676;
	and.b16  	%rs5582, %rs10565, 255;
	setp.eq.s16 	%p317, %rs5582, 0;
	mov.b32 	%r12233, 45;
	@%p317 bra 	$L__BB9_1676;
	and.b16  	%rs5583, %rs10566, 255;
	setp.eq.s16 	%p318, %rs5583, 0;
	mov.b32 	%r12233, 46;
	@%p318 bra 	$L__BB9_1676;
	and.b16  	%rs5584, %rs10567, 255;
	setp.eq.s16 	%p319, %rs5584, 0;
	mov.b32 	%r12233, 47;
	@%p319 bra 	$L__BB9_1676;
	and.b16  	%rs5585, %rs10568, 255;
	setp.eq.s16 	%p320, %rs5585, 0;
	mov.b32 	%r12233, 48;
	@%p320 bra 	$L__BB9_1676;
	and.b16  	%rs5586, %rs10569, 255;
	setp.eq.s16 	%p321, %rs5586, 0;
	mov.b32 	%r12233, 49;
	@%p321 bra 	$L__BB9_1676;
$L__BB9_1729:
	add.s32 	%r12262, %r12262, %r2298;
	add.f64 	%fd242, %fd242, %fd142;
$L__BB9_1730:
	cvt.u32.u16 	%r2713, %rs10520;
	and.b32  	%r2714, %r2713, 255;
	and.b16  	%rs5588, %rs10521, 255;
	mul.wide.u16 	%r2715, %rs5588, 256;
	or.b32  	%r2716, %r2715, %r2714;
	cvt.u32.u16 	%r2717, %rs10522;
	shl.b32 	%r2718, %r2717, 16;
	and.b32  	%r2719, %r2718, 16711680;
	or.b32  	%r2720, %r2716, %r2719;
	cvt.u32.u16 	%r2721, %rs10523;
	shl.b32 	%r2722, %r2721, 24;
	or.b32  	%r2634, %r2720, %r2722;
	cvt.u32.u16 	%r2723, %rs10524;
	and.b32  	%r2724, %r2723, 255;
	and.b16  	%rs5589, %rs10525, 255;
	mul.wide.u16 	%r2725, %rs5589, 256;
	or.b32  	%r2726, %r2725, %r2724;
	cvt.u32.u16 	%r2727, %rs10526;
	shl.b32 	%r2728, %r2727, 16;
	and.b32  	%r2729, %r2728, 16711680;
	or.b32  	%r2730, %r2726, %r2729;
	cvt.u32.u16 	%r2731, %rs10527;
	shl.b32 	%r2732, %r2731, 24;
	or.b32  	%r2639, %r2730, %r2732;
	cvt.u32.u16 	%r2733, %rs10528;
	and.b32  	%r2734, %r2733, 255;
	and.b16  	%rs5590, %rs10529, 255;
	mul.wide.u16 	%r2735, %rs5590, 256;
	or.b32  	%r2736, %r2735, %r2734;
	cvt.u32.u16 	%r2737, %rs10530;
	shl.b32 	%r2738, %r2737, 16;
	and.b32  	%r2739, %r2738, 16711680;
	or.b32  	%r2740, %r2736, %r2739;
	cvt.u32.u16 	%r2741, %rs10531;
	shl.b32 	%r2742, %r2741, 24;
	or.b32  	%r2644, %r2740, %r2742;
	cvt.u32.u16 	%r2743, %rs10532;
	and.b32  	%r2744, %r2743, 255;
	and.b16  	%rs5591, %rs10533, 255;
	mul.wide.u16 	%r2745, %rs5591, 256;
	or.b32  	%r2746, %r2745, %r2744;
	cvt.u32.u16 	%r2747, %rs10534;
	shl.b32 	%r2748, %r2747, 16;
	and.b32  	%r2749, %r2748, 16711680;
	or.b32  	%r2750, %r2746, %r2749;
	cvt.u32.u16 	%r2751, %rs10535;
	shl.b32 	%r2752, %r2751, 24;
	or.b32  	%r2649, %r2750, %r2752;
	cvt.u32.u16 	%r2753, %rs10536;
	and.b32  	%r2754, %r2753, 255;
	and.b16  	%rs5592, %rs10537, 255;
	mul.wide.u16 	%r2755, %rs5592, 256;
	or.b32  	%r2756, %r2755, %r2754;
	cvt.u32.u16 	%r2757, %rs10538;
	shl.b32 	%r2758, %r2757, 16;
	and.b32  	%r2759, %r2758, 16711680;
	or.b32  	%r2760, %r2756, %r2759;
	cvt.u32.u16 	%r2761, %rs10539;
	shl.b32 	%r2762, %r2761, 24;
	or.b32  	%r2654, %r2760, %r2762;
	cvt.u32.u16 	%r2763, %rs10540;
	and.b32  	%r2764, %r2763, 255;
	and.b16  	%rs5593, %rs10541, 255;
	mul.wide.u16 	%r2765, %rs5593, 256;
	or.b32  	%r2766, %r2765, %r2764;
	cvt.u32.u16 	%r2767, %rs10542;
	shl.b32 	%r2768, %r2767, 16;
	and.b32  	%r2769, %r2768, 16711680;
	or.b32  	%r2770, %r2766, %r2769;
	cvt.u32.u16 	%r2771, %rs10543;
	shl.b32 	%r2772, %r2771, 24;
	or.b32  	%r2659, %r2770, %r2772;
	cvt.u32.u16 	%r2773, %rs10544;
	and.b32  	%r2774, %r2773, 255;
	and.b16  	%rs5594, %rs10545, 255;
	mul.wide.u16 	%r2775, %rs5594, 256;
	or.b32  	%r2776, %r2775, %r2774;
	cvt.u32.u16 	%r2777, %rs10546;
	shl.b32 	%r2778, %r2777, 16;
	and.b32  	%r2779, %r2778, 16711680;
	or.b32  	%r2780, %r2776, %r2779;
	cvt.u32.u16 	%r2781, %rs10547;
	shl.b32 	%r2782, %r2781, 24;
	or.b32  	%r2664, %r2780, %r2782;
	cvt.u32.u16 	%r2783, %rs10548;
	and.b32  	%r2784, %r2783, 255;
	and.b16  	%rs5595, %rs10549, 255;
	mul.wide.u16 	%r2785, %rs5595, 256;
	or.b32  	%r2786, %r2785, %r2784;
	cvt.u32.u16 	%r2787, %rs10550;
	shl.b32 	%r2788, %r2787, 16;
	and.b32  	%r2789, %r2788, 16711680;
	or.b32  	%r2790, %r2786, %r2789;
	cvt.u32.u16 	%r2791, %rs10551;
	shl.b32 	%r2792, %r2791, 24;
	or.b32  	%r2669, %r2790, %r2792;
	cvt.u32.u16 	%r2793, %rs10552;
	and.b32  	%r2794, %r2793, 255;
	and.b16  	%rs5596, %rs10553, 255;
	mul.wide.u16 	%r2795, %rs5596, 256;
	or.b32  	%r2796, %r2795, %r2794;
	cvt.u32.u16 	%r2797, %rs10554;
	shl.b32 	%r2798, %r2797, 16;
	and.b32  	%r2799, %r2798, 16711680;
	or.b32  	%r2800, %r2796, %r2799;
	cvt.u32.u16 	%r2801, %rs10555;
	shl.b32 	%r2802, %r2801, 24;
	or.b32  	%r2674, %r2800, %r2802;
	cvt.u32.u16 	%r2803, %rs10556;
	and.b32  	%r2804, %r2803, 255;
	and.b16  	%rs5597, %rs10557, 255;
	mul.wide.u16 	%r2805, %rs5597, 256;
	or.b32  	%r2806, %r2805, %r2804;
	cvt.u32.u16 	%r2807, %rs10558;
	shl.b32 	%r2808, %r2807, 16;
	and.b32  	%r2809, %r2808, 16711680;
	or.b32  	%r2810, %r2806, %r2809;
	cvt.u32.u16 	%r2811, %rs10559;
	shl.b32 	%r2812, %r2811, 24;
	or.b32  	%r2679, %r2810, %r2812;
	cvt.u32.u16 	%r2813, %rs10560;
	and.b32  	%r2814, %r2813, 255;
	and.b16  	%rs5598, %rs10561, 255;
	mul.wide.u16 	%r2815, %rs5598, 256;
	or.b32  	%r2816, %r2815, %r2814;
	cvt.u32.u16 	%r2817, %rs10562;
	shl.b32 	%r2818, %r2817, 16;
	and.b32  	%r2819, %r2818, 16711680;
	or.b32  	%r2820, %r2816, %r2819;
	cvt.u32.u16 	%r2821, %rs10563;
	shl.b32 	%r2822, %r2821, 24;
	or.b32  	%r2684, %r2820, %r2822;
	cvt.u32.u16 	%r2823, %rs10564;
	and.b32  	%r2824, %r2823, 255;
	and.b16  	%rs5599, %rs10565, 255;
	mul.wide.u16 	%r2825, %rs5599, 256;
	or.b32  	%r2826, %r2825, %r2824;
	cvt.u32.u16 	%r2827, %rs10566;
	shl.b32 	%r2828, %r2827, 16;
	and.b32  	%r2829, %r2828, 16711680;
	or.b32  	%r2830, %r2826, %r2829;
	cvt.u32.u16 	%r2831, %rs10567;
	shl.b32 	%r2832, %r2831, 24;
	or.b32  	%r2689, %r2830, %r2832;
	cvt.u32.u16 	%r2833, %rs10568;
	and.b32  	%r2834, %r2833, 255;
	and.b16  	%rs5600, %rs10569, 255;
	mul.wide.u16 	%r2835, %rs5600, 256;
	or.b32  	%r2694, %r2835, %r2834;
	mov.b32 	%r2710, 16;
	mov.b32 	%r2711, 31;
	mov.b32 	%r2712, -1;
	// begin inline asm
	shfl.sync.down.b32 %r2633, %r2634, %r2710, %r2711, %r2712;
	// end inline asm
	// begin inline asm
	shfl.sync.down.b32 %r2638, %r2639, %r2710, %r2711, %r2712;
	// end inline asm
	// begin inline asm
	shfl.sync.down.b32 %r2643, %r2644, %r2710, %r2711, %r2712;
	// end inline asm
	// begin inline asm
	shfl.sync.down.b32 %r2648, %r2649, %r2710, %r2711, %r2712;
	// end inline asm
	// begin inline asm
	shfl.sync.down.b32 %r2653, %r2654, %r2710, %r2711, %r2712;
	// end inline asm
	// begin inline asm
	shfl.sync.down.b32 %r2658, %r2659, %r2710, %r2711, %r2712;
	// end inline asm
	// begin inline asm
	shfl.sync.down.b32 %r2663, %r2664, %r2710, %r2711, %r2712;
	// end inline asm
	// begin inline asm
	shfl.sync.down.b32 %r2668, %r2669, %r2710, %r2711, %r2712;
	// end inline asm
	// begin inline asm
	shfl.sync.down.b32 %r2673, %r2674, %r2710, %r2711, %r2712;
	// end inline asm
	// begin inline asm
	shfl.sync.down.b32 %r2678, %r2679, %r2710, %r2711, %r2712;
	// end inline asm
	// begin inline asm
	shfl.sync.down.b32 %r2683, %r2684, %r2710, %r2711, %r2712;
	// end inline asm
	// begin inline asm
	shfl.sync.down.b32 %r2688, %r2689, %r2710, %r2711, %r2712;
	// end inline asm
	// begin inline asm
	shfl.sync.down.b32 %r2693, %r2694, %r2710, %r2711, %r2712;
	// end inline asm
	// begin inline asm
	shfl.sync.down.b32 %r2698, %r12262, %r2710, %r2711, %r2712;
	// end inline asm
	mov.b64 	%rd155, %fd242;
	mov.b64 	{%r2704, %r2709}, %rd155;
	// begin inline asm
	shfl.sync.down.b32 %r2703, %r2704, %r2710, %r2711, %r2712;
	// end inline asm
	// begin inline asm
	shfl.sync.down.b32 %r2708, %r2709, %r2710, %r2711, %r2712;
	// end inline asm
	setp.gt.s32 	%p324, %r1032, 15;
	@%p324 bra 	$L__BB9_1787;
	shr.u32 	%r2837, %r2693, 8;
	cvt.u16.u32 	%rs5601, %r2837;
	cvt.u16.u32 	%rs5602, %r2693;
	mov.b64 	%rd156, {%r2703, %r2708};
	mov.b64 	%fd147, %rd156;
	cvt.u16.u32 	%rs10062, %r2633;
	add.u64 	%rd71, %SPL, 0;
	add.u64 	%rd72, %SPL, 64;
	and.b16  	%rs5603, %rs10520, 255;
	cvt.u32.u16 	%r2838, %rs10527;
	cvt.u32.u16 	%r2839, %rs10526;
	prmt.b32 	%r2840, %r2839, %r2838, 0x3340U;
	cvt.u32.u16 	%r2841, %rs10525;
	cvt.u32.u16 	%r2842, %rs10524;
	prmt.b32 	%r2843, %r2842, %r2841, 0x3340U;
	prmt.b32 	%r2844, %r2843, %r2840, 0x5410U;
	cvt.u32.u16 	%r2845, %rs10523;
	cvt.u32.u16 	%r2846, %rs10522;
	prmt.b32 	%r2847, %r2846, %r2845, 0x3340U;
	cvt.u32.u16 	%r2848, %rs10521;
	cvt.u32.u16 	%r2849, %rs10520;
	prmt.b32 	%r2850, %r2849, %r2848, 0x3340U;
	prmt.b32 	%r2851, %r2850, %r2847, 0x5410U;
	st.local.v2.b32 	[%rd71], {%r2851, %r2844};
	cvt.u32.u16 	%r2852, %rs10535;
	cvt.u32.u16 	%r2853, %rs10534;
	prmt.b32 	%r2854, %r2853, %r2852, 0x3340U;
	cvt.u32.u16 	%r2855, %rs10533;
	cvt.u32.u16 	%r2856, %rs10532;
	prmt.b32 	%r2857, %r2856, %r2855, 0x3340U;
	prmt.b32 	%r2858, %r2857, %r2854, 0x5410U;
	cvt.u32.u16 	%r2859, %rs10531;
	cvt.u32.u16 	%r2860, %rs10530;
	prmt.b32 	%r2861, %r2860, %r2859, 0x3340U;
	cvt.u32.u16 	%r2862, %rs10529;
	cvt.u32.u16 	%r2863, %rs10528;
	prmt.b32 	%r2864, %r2863, %r2862, 0x3340U;
	prmt.b32 	%r2865, %r2864, %r2861, 0x5410U;
	st.local.v2.b32 	[%rd71+8], {%r2865, %r2858};
	cvt.u32.u16 	%r2866, %rs10543;
	cvt.u32.u16 	%r2867, %rs10542;
	prmt.b32 	%r2868, %r2867, %r2866, 0x3340U;
	cvt.u32.u16 	%r2869, %rs10541;
	cvt.u32.u16 	%r2870, %rs10540;
	prmt.b32 	%r2871, %r2870, %r2869, 0x3340U;
	prmt.b32 	%r2872, %r2871, %r2868, 0x5410U;
	cvt.u32.u16 	%r2873, %rs10539;
	cvt.u32.u16 	%r2874, %rs10538;
	prmt.b32 	%r2875, %r2874, %r2873, 0x3340U;
	cvt.u32.u16 	%r2876, %rs10537;
	cvt.u32.u16 	%r2877, %rs10536;
	prmt.b32 	%r2878, %r2877, %r2876, 0x3340U;
	prmt.b32 	%r2879, %r2878, %r2875, 0x5410U;
	st.local.v2.b32 	[%rd71+16], {%r2879, %r2872};
	cvt.u32.u16 	%r2880, %rs10551;
	cvt.u32.u16 	%r2881, %rs10550;
	prmt.b32 	%r2882, %r2881, %r2880, 0x3340U;
	cvt.u32.u16 	%r2883, %rs10549;
	cvt.u32.u16 	%r2884, %rs10548;
	prmt.b32 	%r2885, %r2884, %r2883, 0x3340U;
	prmt.b32 	%r2886, %r2885, %r2882, 0x5410U;
	cvt.u32.u16 	%r2887, %rs10547;
	cvt.u32.u16 	%r2888, %rs10546;
	prmt.b32 	%r2889, %r2888, %r2887, 0x3340U;
	cvt.u32.u16 	%r2890, %rs10545;
	cvt.u32.u16 	%r2891, %rs10544;
	prmt.b32 	%r2892, %r2891, %r2890, 0x3340U;
	prmt.b32 	%r2893, %r2892, %r2889, 0x5410U;
	st.local.v2.b32 	[%rd71+24], {%r2893, %r2886};
	cvt.u32.u16 	%r2894, %rs10559;
	cvt.u32.u16 	%r2895, %rs10558;
	prmt.b32 	%r2896, %r2895, %r2894, 0x3340U;
	cvt.u32.u16 	%r2897, %rs10557;
	cvt.u32.u16 	%r2898, %rs10556;
	prmt.b32 	%r2899, %r2898, %r2897, 0x3340U;
	prmt.b32 	%r2900, %r2899, %r2896, 0x5410U;
	cvt.u32.u16 	%r2901, %rs10555;
	cvt.u32.u16 	%r2902, %rs10554;
	prmt.b32 	%r2903, %r2902, %r2901, 0x3340U;
	cvt.u32.u16 	%r2904, %rs10553;
	cvt.u32.u16 	%r2905, %rs10552;
	prmt.b32 	%r2906, %r2905, %r2904, 0x3340U;
	prmt.b32 	%r2907, %r2906, %r2903, 0x5410U;
	st.local.v2.b32 	[%rd71+32], {%r2907, %r2900};
	cvt.u32.u16 	%r2908, %rs10567;
	cvt.u32.u16 	%r2909, %rs10566;
	prmt.b32 	%r2910, %r2909, %r2908, 0x3340U;
	cvt.u32.u16 	%r2911, %rs10565;
	cvt.u32.u16 	%r2912, %rs10564;
	prmt.b32 	%r2913, %r2912, %r2911, 0x3340U;
	prmt.b32 	%r2914, %r2913, %r2910, 0x5410U;
	cvt.u32.u16 	%r2915, %rs10563;
	cvt.u32.u16 	%r2916, %rs10562;
	prmt.b32 	%r2917, %r2916, %r2915, 0x3340U;
	cvt.u32.u16 	%r2918, %rs10561;
	cvt.u32.u16 	%r2919, %rs10560;
	prmt.b32 	%r2920, %r2919, %r2918, 0x3340U;
	prmt.b32 	%r2921, %r2920, %r2917, 0x5410U;
	st.local.v2.b32 	[%rd71+40], {%r2921, %r2914};
	st.local.v2.u8 	[%rd71+48], {%rs10568, %rs10569};
	st.local.u32 	[%rd71+52], %r12262;
	st.local.f64 	[%rd71+56], %fd242;
	st.local.v2.b32 	[%rd72], {%r2633, %r2638};
	st.local.v2.b32 	[%rd72+8], {%r2643, %r2648};
	st.local.v2.b32 	[%rd72+16], {%r2653, %r2658};
	st.local.v2.b32 	[%rd72+24], {%r2663, %r2668};
	st.local.v2.b32 	[%rd72+32], {%r2673, %r2678};
	st.local.v2.b32 	[%rd72+40], {%r2683, %r2688};
	st.local.v2.u8 	[%rd72+48], {%rs5602, %rs5601};
	st.local.u32 	[%rd72+52], %r2698;
	st.local.v2.u32 	[%rd72+56], {%r2703, %r2708};
	setp.ne.s16 	%p325, %rs5603, 0;
	mov.b32 	%r12237, 0;
	@%p325 bra 	$L__BB9_1736;
$L__BB9_1732:
	and.b16  	%rs5653, %rs10062, 255;
	setp.eq.s16 	%p375, %rs5653, 0;
	@%p375 bra 	$L__BB9_1785;
	mov.b32 	%r12238, 0;
$L__BB9_1734:
	add.s32 	%r2972, %r12238, %r12237;
	cvt.u64.u32 	%rd159, %r2972;
	add.s64 	%rd160, %rd71, %rd159;
	st.local.u8 	[%rd160], %rs10062;
	add.s32 	%r482, %r12238, 1;
	cvt.u64.u32 	%rd161, %r12238;
	add.s64 	%rd162, %rd72, %rd161;
	ld.local.u8 	%rs10062, [%rd162+1];
	setp.ne.s16 	%p376, %rs10062, 0;
	mov.u32 	%r12238, %r482;
	@%p376 bra 	$L__BB9_1734;
	ld.local.u32 	%r12262, [%rd71+52];
	ld.local.f64 	%fd242, [%rd71+56];
	ld.local.v2.b32 	{%r2973, %r2974}, [%rd71];
	bfe.u32 	%r2975, %r2973, 0, 8;
	cvt.u16.u32 	%rs10520, %r2975;
	bfe.u32 	%r2976, %r2973, 8, 8;
	cvt.u16.u32 	%rs10521, %r2976;
	bfe.u32 	%r2977, %r2973, 16, 8;
	cvt.u16.u32 	%rs10522, %r2977;
	bfe.u32 	%r2978, %r2973, 24, 8;
	cvt.u16.u32 	%rs10523, %r2978;
	bfe.u32 	%r2979, %r2974, 0, 8;
	cvt.u16.u32 	%rs10524, %r2979;
	bfe.u32 	%r2980, %r2974, 8, 8;
	cvt.u16.u32 	%rs10525, %r2980;
	bfe.u32 	%r2981, %r2974, 16, 8;
	cvt.u16.u32 	%rs10526, %r2981;
	bfe.u32 	%r2982, %r2974, 24, 8;
	cvt.u16.u32 	%rs10527, %r2982;
	ld.local.v2.b32 	{%r2983, %r2984}, [%rd71+8];
	bfe.u32 	%r2985, %r2983, 0, 8;
	cvt.u16.u32 	%rs10528, %r2985;
	bfe.u32 	%r2986, %r2983, 8, 8;
	cvt.u16.u32 	%rs10529, %r2986;
	bfe.u32 	%r2987, %r2983, 16, 8;
	cvt.u16.u32 	%rs10530, %r2987;
	bfe.u32 	%r2988, %r2983, 24, 8;
	cvt.u16.u32 	%rs10531, %r2988;
	bfe.u32 	%r2989, %r2984, 0, 8;
	cvt.u16.u32 	%rs10532, %r2989;
	bfe.u32 	%r2990, %r2984, 8, 8;
	cvt.u16.u32 	%rs10533, %r2990;
	bfe.u32 	%r2991, %r2984, 16, 8;
	cvt.u16.u32 	%rs10534, %r2991;
	bfe.u32 	%r2992, %r2984, 24, 8;
	cvt.u16.u32 	%rs10535, %r2992;
	ld.local.v2.b32 	{%r2993, %r2994}, [%rd71+16];
	bfe.u32 	%r2995, %r2993, 0, 8;
	cvt.u16.u32 	%rs10536, %r2995;
	bfe.u32 	%r2996, %r2993, 8, 8;
	cvt.u16.u32 	%rs10537, %r2996;
	bfe.u32 	%r2997, %r2993, 16, 8;
	cvt.u16.u32 	%rs10538, %r2997;
	bfe.u32 	%r2998, %r2993, 24, 8;
	cvt.u16.u32 	%rs10539, %r2998;
	bfe.u32 	%r2999, %r2994, 0, 8;
	cvt.u16.u32 	%rs10540, %r2999;
	bfe.u32 	%r3000, %r2994, 8, 8;
	cvt.u16.u32 	%rs10541, %r3000;
	bfe.u32 	%r3001, %r2994, 16, 8;
	cvt.u16.u32 	%rs10542, %r3001;
	bfe.u32 	%r3002, %r2994, 24, 8;
	cvt.u16.u32 	%rs10543, %r3002;
	ld.local.v2.b32 	{%r3003, %r3004}, [%rd71+24];
	bfe.u32 	%r3005, %r3003, 0, 8;
	cvt.u16.u32 	%rs10544, %r3005;
	bfe.u32 	%r3006, %r3003, 8, 8;
	cvt.u16.u32 	%rs10545, %r3006;
	bfe.u32 	%r3007, %r3003, 16, 8;
	cvt.u16.u32 	%rs10546, %r3007;
	bfe.u32 	%r3008, %r3003, 24, 8;
	cvt.u16.u32 	%rs10547, %r3008;
	bfe.u32 	%r3009, %r3004, 0, 8;
	cvt.u16.u32 	%rs10548, %r3009;
	bfe.u32 	%r3010, %r3004, 8, 8;
	cvt.u16.u32 	%rs10549, %r3010;
	bfe.u32 	%r3011, %r3004, 16, 8;
	cvt.u16.u32 	%rs10550, %r3011;
	bfe.u32 	%r3012, %r3004, 24, 8;
	cvt.u16.u32 	%rs10551, %r3012;
	ld.local.v2.b32 	{%r3013, %r3014}, [%rd71+32];
	bfe.u32 	%r3015, %r3013, 0, 8;
	cvt.u16.u32 	%rs10552, %r3015;
	bfe.u32 	%r3016, %r3013, 8, 8;
	cvt.u16.u32 	%rs10553, %r3016;
	bfe.u32 	%r3017, %r3013, 16, 8;
	cvt.u16.u32 	%rs10554, %r3017;
	bfe.u32 	%r3018, %r3013, 24, 8;
	cvt.u16.u32 	%rs10555, %r3018;
	bfe.u32 	%r3019, %r3014, 0, 8;
	cvt.u16.u32 	%rs10556, %r3019;
	bfe.u32 	%r3020, %r3014, 8, 8;
	cvt.u16.u32 	%rs10557, %r3020;
	bfe.u32 	%r3021, %r3014, 16, 8;
	cvt.u16.u32 	%rs10558, %r3021;
	bfe.u32 	%r3022, %r3014, 24, 8;
	cvt.u16.u32 	%rs10559, %r3022;
	ld.local.v2.b32 	{%r3023, %r3024}, [%rd71+40];
	bfe.u32 	%r3025, %r3023, 0, 8;
	cvt.u16.u32 	%rs10560, %r3025;
	bfe.u32 	%r3026, %r3023, 8, 8;
	cvt.u16.u32 	%rs10561, %r3026;
	bfe.u32 	%r3027, %r3023, 16, 8;
	cvt.u16.u32 	%rs10562, %r3027;
	bfe.u32 	%r3028, %r3023, 24, 8;
	cvt.u16.u32 	%rs10563, %r3028;
	bfe.u32 	%r3029, %r3024, 0, 8;
	cvt.u16.u32 	%rs10564, %r3029;
	bfe.u32 	%r3030, %r3024, 8, 8;
	cvt.u16.u32 	%rs10565, %r3030;
	bfe.u32 	%r3031, %r3024, 16, 8;
	cvt.u16.u32 	%rs10566, %r3031;
	bfe.u32 	%r3032, %r3024, 24, 8;
	cvt.u16.u32 	%rs10567, %r3032;
	ld.local.v2.u8 	{%rs10568, %rs10569}, [%rd71+48];
	bra.uni 	$L__BB9_1785;
$L__BB9_1736:
	and.b16  	%rs5604, %rs10521, 255;
	setp.eq.s16 	%p326, %rs5604, 0;
	mov.b32 	%r12237, 1;
	@%p326 bra 	$L__BB9_1732;
	and.b16  	%rs5605, %rs10522, 255;
	setp.eq.s16 	%p327, %rs5605, 0;
	mov.b32 	%r12237, 2;
	@%p327 bra 	$L__BB9_1732;
	and.b16  	%rs5606, %rs10523, 255;
	setp.eq.s16 	%p328, %rs5606, 0;
	mov.b32 	%r12237, 3;
	@%p328 bra 	$L__BB9_1732;
	and.b16  	%rs5607, %rs10524, 255;
	setp.eq.s16 	%p329, %rs5607, 0;
	mov.b32 	%r12237, 4;
	@%p329 bra 	$L__BB9_1732;
	and.b16  	%rs5608, %rs10525, 255;
	setp.eq.s16 	%p330, %rs5608, 0;
	mov.b32 	%r12237, 5;
	@%p330 bra 	$L__BB9_1732;
	and.b16  	%rs5609, %rs10526, 255;
	setp.eq.s16 	%p331, %rs5609, 0;
	mov.b32 	%r12237, 6;
	@%p331 bra 	$L__BB9_1732;
	and.b16  	%rs5610, %rs10527, 255;
	setp.eq.s16 	%p332, %rs5610, 0;
	mov.b32 	%r12237, 7;
	@%p332 bra 	$L__BB9_1732;
	and.b16  	%rs5611, %rs10528, 255;
	setp.eq.s16 	%p333, %rs5611, 0;
	mov.b32 	%r12237, 8;
	@%p333 bra 	$L__BB9_1732;
	and.b16  	%rs5612, %rs10529, 255;
	setp.eq.s16 	%p334, %rs5612, 0;
	mov.b32 	%r12237, 9;
	@%p334 bra 	$L__BB9_1732;
	and.b16  	%rs5613, %rs10530, 255;
	setp.eq.s16 	%p335, %rs5613, 0;
	mov.b32 	%r12237, 10;
	@%p335 bra 	$L__BB9_1732;
	and.b16  	%rs5614, %rs10531, 255;
	setp.eq.s16 	%p336, %rs5614, 0;
	mov.b32 	%r12237, 11;
	@%p336 bra 	$L__BB9_1732;
	and.b16  	%rs5615, %rs10532, 255;
	setp.eq.s16 	%p337, %rs5615, 0;
	mov.b32 	%r12237, 12;
	@%p337 bra 	$L__BB9_1732;
	and.b16  	%rs5616, %rs10533, 255;
	setp.eq.s16 	%p338, %rs5616, 0;
	mov.b32 	%r12237, 13;
	@%p338 bra 	$L__BB9_1732;
	and.b16  	%rs5617, %rs10534, 255;
	setp.eq.s16 	%p339, %rs5617, 0;
	mov.b32 	%r12237, 14;
	@%p339 bra 	$L__BB9_1732;
	and.b16  	%rs5618, %rs10535, 255;
	setp.eq.s16 	%p340, %rs5618, 0;
	mov.b32 	%r12237, 15;
	@%p340 bra 	$L__BB9_1732;
	and.b16  	%rs5619, %rs10536, 255;
	setp.eq.s16 	%p341, %rs5619, 0;
	mov.b32 	%r12237, 16;
	@%p341 bra 	$L__BB9_1732;
	and.b16  	%rs5620, %rs10537, 255;
	setp.eq.s16 	%p342, %rs5620, 0;
	mov.b32 	%r12237, 17;
	@%p342 bra 	$L__BB9_1732;
	and.b16  	%rs5621, %rs10538, 255;
	setp.eq.s16 	%p343, %rs5621, 0;
	mov.b32 	%r12237, 18;
	@%p343 bra 	$L__BB9_1732;
	and.b16  	%rs5622, %rs10539, 255;
	setp.eq.s16 	%p344, %rs5622, 0;
	mov.b32 	%r12237, 19;
	@%p344 bra 	$L__BB9_1732;
	and.b16  	%rs5623, %rs10540, 255;
	setp.eq.s16 	%p345, %rs5623, 0;
	mov.b32 	%r12237, 20;
	@%p345 bra 	$L__BB9_1732;
	and.b16  	%rs5624, %rs10541, 255;
	setp.eq.s16 	%p346, %rs5624, 0;
	mov.b32 	%r12237, 21;
	@%p346 bra 	$L__BB9_1732;
	and.b16  	%rs5625, %rs10542, 255;
	setp.eq.s16 	%p347, %rs5625, 0;
	mov.b32 	%r12237, 22;
	@%p347 bra 	$L__BB9_1732;
	and.b16  	%rs5626, %rs10543, 255;
	setp.eq.s16 	%p348, %rs5626, 0;
	mov.b32 	%r12237, 23;
	@%p348 bra 	$L__BB9_1732;
	and.b16  	%rs5627, %rs10544, 255;
	setp.eq.s16 	%p349, %rs5627, 0;
	mov.b32 	%r12237, 24;
	@%p349 bra 	$L__BB9_1732;
	and.b16  	%rs5628, %rs10545, 255;
	setp.eq.s16 	%p350, %rs5628, 0;
	mov.b32 	%r12237, 25;
	@%p350 bra 	$L__BB9_1732;
	and.b16  	%rs5629, %rs10546, 255;
	setp.eq.s16 	%p351, %rs5629, 0;
	mov.b32 	%r12237, 26;
	@%p351 bra 	$L__BB9_1732;
	and.b16  	%rs5630, %rs10547, 255;
	setp.eq.s16 	%p352, %rs5630, 0;
	mov.b32 	%r12237, 27;
	@%p352 bra 	$L__BB9_1732;
	and.b16  	%rs5631, %rs10548, 255;
	setp.eq.s16 	%p353, %rs5631, 0;
	mov.b32 	%r12237, 28;
	@%p353 bra 	$L__BB9_1732;
	and.b16  	%rs5632, %rs10549, 255;
	setp.eq.s16 	%p354, %rs5632, 0;
	mov.b32 	%r12237, 29;
	@%p354 bra 	$L__BB9_1732;
	and.b16  	%rs5633, %rs10550, 255;
	setp.eq.s16 	%p355, %rs5633, 0;
	mov.b32 	%r12237, 30;
	@%p355 bra 	$L__BB9_1732;
	and.b16  	%rs5634, %rs10551, 255;
	setp.eq.s16 	%p356, %rs5634, 0;
	mov.b32 	%r12237, 31;
	@%p356 bra 	$L__BB9_1732;
	and.b16  	%rs5635, %rs10552, 255;
	setp.eq.s16 	%p357, %rs5635, 0;
	mov.b32 	%r12237, 32;
	@%p357 bra 	$L__BB9_1732;
	and.b16  	%rs5636, %rs10553, 255;
	setp.eq.s16 	%p358, %rs5636, 0;
	mov.b32 	%r12237, 33;
	@%p358 bra 	$L__BB9_1732;
	and.b16  	%rs5637, %rs10554, 255;
	setp.eq.s16 	%p359, %rs5637, 0;
	mov.b32 	%r12237, 34;
	@%p359 bra 	$L__BB9_1732;
	and.b16  	%rs5638, %rs10555, 255;
	setp.eq.s16 	%p360, %rs5638, 0;
	mov.b32 	%r12237, 35;
	@%p360 bra 	$L__BB9_1732;
	and.b16  	%rs5639, %rs10556, 255;
	setp.eq.s16 	%p361, %rs5639, 0;
	mov.b32 	%r12237, 36;
	@%p361 bra 	$L__BB9_1732;
	and.b16  	%rs5640, %rs10557, 255;
	setp.eq.s16 	%p362, %rs5640, 0;
	mov.b32 	%r12237, 37;
	@%p362 bra 	$L__BB9_1732;
	and.b16  	%rs5641, %rs10558, 255;
	setp.eq.s16 	%p363, %rs5641, 0;
	mov.b32 	%r12237, 38;
	@%p363 bra 	$L__BB9_1732;
	and.b16  	%rs5642, %rs10559, 255;
	setp.eq.s16 	%p364, %rs5642, 0;
	mov.b32 	%r12237, 39;
	@%p364 bra 	$L__BB9_1732;
	and.b16  	%rs5643, %rs10560, 255;
	setp.eq.s16 	%p365, %rs5643, 0;
	mov.b32 	%r12237, 40;
	@%p365 bra 	$L__BB9_1732;
	and.b16  	%rs5644, %rs10561, 255;
	setp.eq.s16 	%p366, %rs5644, 0;
	mov.b32 	%r12237, 41;
	@%p366 bra 	$L__BB9_1732;
	and.b16  	%rs5645, %rs10562, 255;
	setp.eq.s16 	%p367, %rs5645, 0;
	mov.b32 	%r12237, 42;
	@%p367 bra 	$L__BB9_1732;
	and.b16  	%rs5646, %rs10563, 255;
	setp.eq.s16 	%p368, %rs5646, 0;
	mov.b32 	%r12237, 43;
	@%p368 bra 	$L__BB9_1732;
	and.b16  	%rs5647, %rs10564, 255;
	setp.eq.s16 	%p369, %rs5647, 0;
	mov.b32 	%r12237, 44;
	@%p369 bra 	$L__BB9_1732;
	and.b16  	%rs5648, %rs10565, 255;
	setp.eq.s16 	%p370, %rs5648, 0;
	mov.b32 	%r12237, 45;
	@%p370 bra 	$L__BB9_1732;
	and.b16  	%rs5649, %rs10566, 255;
	setp.eq.s16 	%p371, %rs5649, 0;
	mov.b32 	%r12237, 46;
	@%p371 bra 	$L__BB9_1732;
	and.b16  	%rs5650, %rs10567, 255;
	setp.eq.s16 	%p372, %rs5650, 0;
	mov.b32 	%r12237, 47;
	@%p372 bra 	$L__BB9_1732;
	and.b16  	%rs5651, %rs10568, 255;
	setp.eq.s16 	%p373, %rs5651, 0;
	mov.b32 	%r12237, 48;
	@%p373 bra 	$L__BB9_1732;
	and.b16  	%rs5652, %rs10569, 255;
	setp.eq.s16 	%p374, %rs5652, 0;
	mov.b32 	%r12237, 49;
	@%p374 bra 	$L__BB9_1732;
$L__BB9_1785:
	add.s32 	%r12262, %r12262, %r2698;
	add.f64 	%fd242, %fd242, %fd147;
	setp.ne.s32 	%p377, %r1032, 0;
	@%p377 bra 	$L__BB9_1787;
	mov.u32 	%r3033, %tid.x;
	shl.b32 	%r3034, %r3033, 1;
	and.b32  	%r3035, %r3034, 1984;
	mov.u32 	%r3036, _ZZN3cub18CUB_300001_SM_10006detail6reduce18DeviceReduceKernelINS2_10policy_hubI4Study8sum_funcE10Policy1000EN6thrust24THRUST_300001_SM_1000_NS6detail15normal_iteratorINSA_10device_ptrIS5_EEEEyS6_S5_N4cuda3std3__410__identityEEEvT0_PT3_T1_NS0_13GridEvenShareISN_EET2_T4_E12temp_storage;
	add.s32 	%r3037, %r3036, %r3035;
	cvt.u32.u16 	%r3038, %rs10527;
	cvt.u32.u16 	%r3039, %rs10526;
	prmt.b32 	%r3040, %r3039, %r3038, 0x3340U;
	cvt.u32.u16 	%r3041, %rs10525;
	cvt.u32.u16 	%r3042, %rs10524;
	prmt.b32 	%r3043, %r3042, %r3041, 0x3340U;
	prmt.b32 	%r3044, %r3043, %r3040, 0x5410U;
	cvt.u32.u16 	%r3045, %rs10523;
	cvt.u32.u16 	%r3046, %rs10522;
	prmt.b32 	%r3047, %r3046, %r3045, 0x3340U;
	cvt.u32.u16 	%r3048, %rs10521;
	cvt.u32.u16 	%r3049, %rs10520;
	prmt.b32 	%r3050, %r3049, %r3048, 0x3340U;
	prmt.b32 	%r3051, %r3050, %r3047, 0x5410U;
	st.shared.v2.b32 	[%r3037+8], {%r3051, %r3044};
	cvt.u32.u16 	%r3052, %rs10535;
	cvt.u32.u16 	%r3053, %rs10534;
	prmt.b32 	%r3054, %r3053, %r3052, 0x3340U;
	cvt.u32.u16 	%r3055, %rs10533;
	cvt.u32.u16 	%r3056, %rs10532;
	prmt.b32 	%r3057, %r3056, %r3055, 0x3340U;
	prmt.b32 	%r3058, %r3057, %r3054, 0x5410U;
	cvt.u32.u16 	%r3059, %rs10531;
	cvt.u32.u16 	%r3060, %rs10530;
	prmt.b32 	%r3061, %r3060, %r3059, 0x3340U;
	cvt.u32.u16 	%r3062, %rs10529;
	cvt.u32.u16 	%r3063, %rs10528;
	prmt.b32 	%r3064, %r3063, %r3062, 0x3340U;
	prmt.b32 	%r3065, %r3064, %r3061, 0x5410U;
	st.shared.v2.b32 	[%r3037+16], {%r3065, %r3058};
	cvt.u32.u16 	%r3066, %rs10543;
	cvt.u32.u16 	%r3067, %rs10542;
	prmt.b32 	%r3068, %r3067, %r3066, 0x3340U;
	cvt.u32.u16 	%r3069, %rs10541;
	cvt.u32.u16 	%r3070, %rs10540;
	prmt.b32 	%r3071, %r3070, %r3069, 0x3340U;
	prmt.b32 	%r3072, %r3071, %r3068, 0x5410U;
	cvt.u32.u16 	%r3073, %rs10539;
	cvt.u32.u16 	%r3074, %rs10538;
	prmt.b32 	%r3075, %r3074, %r3073, 0x3340U;
	cvt.u32.u16 	%r3076, %rs10537;
	cvt.u32.u16 	%r3077, %rs10536;
	prmt.b32 	%r3078, %r3077, %r3076, 0x3340U;
	prmt.b32 	%r3079, %r3078, %r3075, 0x5410U;
	st.shared.v2.b32 	[%r3037+24], {%r3079, %r3072};
	cvt.u32.u16 	%r3080, %rs10551;
	cvt.u32.u16 	%r3081, %rs10550;
	prmt.b32 	%r3082, %r3081, %r3080, 0x3340U;
	cvt.u32.u16 	%r3083, %rs10549;
	cvt.u32.u16 	%r3084, %rs10548;
	prmt.b32 	%r3085, %r3084, %r3083, 0x3340U;
	prmt.b32 	%r3086, %r3085, %r3082, 0x5410U;
	cvt.u32.u16 	%r3087, %rs10547;
	cvt.u32.u16 	%r3088, %rs10546;
	prmt.b32 	%r3089, %r3088, %r3087, 0x3340U;
	cvt.u32.u16 	%r3090, %rs10545;
	cvt.u32.u16 	%r3091, %rs10544;
	prmt.b32 	%r3092, %r3091, %r3090, 0x3340U;
	prmt.b32 	%r3093, %r3092, %r3089, 0x5410U;
	st.shared.v2.b32 	[%r3037+32], {%r3093, %r3086};
	cvt.u32.u16 	%r3094, %rs10559;
	cvt.u32.u16 	%r3095, %rs10558;
	prmt.b32 	%r3096, %r3095, %r3094, 0x3340U;
	cvt.u32.u16 	%r3097, %rs10557;
	cvt.u32.u16 	%r3098, %rs10556;
	prmt.b32 	%r3099, %r3098, %r3097, 0x3340U;
	prmt.b32 	%r3100, %r3099, %r3096, 0x5410U;
	cvt.u32.u16 	%r3101, %rs10555;
	cvt.u32.u16 	%r3102, %rs10554;
	prmt.b32 	%r3103, %r3102, %r3101, 0x3340U;
	cvt.u32.u16 	%r3104, %rs10553;
	cvt.u32.u16 	%r3105, %rs10552;
	prmt.b32 	%r3106, %r3105, %r3104, 0x3340U;
	prmt.b32 	%r3107, %r3106, %r3103, 0x5410U;
	st.shared.v2.b32 	[%r3037+40], {%r3107, %r3100};
	cvt.u32.u16 	%r3108, %rs10567;
	cvt.u32.u16 	%r3109, %rs10566;
	prmt.b32 	%r3110, %r3109, %r3108, 0x3340U;
	cvt.u32.u16 	%r3111, %rs10565;
	cvt.u32.u16 	%r3112, %rs10564;
	prmt.b32 	%r3113, %r3112, %r3111, 0x3340U;
	prmt.b32 	%r3114, %r3113, %r3110, 0x5410U;
	cvt.u32.u16 	%r3115, %rs10563;
	cvt.u32.u16 	%r3116, %rs10562;
	prmt.b32 	%r3117, %r3116, %r3115, 0x3340U;
	cvt.u32.u16 	%r3118, %rs10561;
	cvt.u32.u16 	%r3119, %rs10560;
	prmt.b32 	%r3120, %r3119, %r3118, 0x3340U;
	prmt.b32 	%r3121, %r3120, %r3117, 0x5410U;
	st.shared.v2.b32 	[%r3037+48], {%r3121, %r3114};
	st.shared.v2.u8 	[%r3037+56], {%rs10568, %rs10569};
	st.shared.u32 	[%r3037+60], %r12262;
	st.shared.f64 	[%r3037+64], %fd242;
$L__BB9_1787:
	bar.sync 	0;
	mov.u32 	%r3122, %tid.x;
	setp.ne.s32 	%p378, %r3122, 0;
	@%p378 bra 	$L__BB9_2167;
	ld.shared.v2.b32 	{%r3124, %r3125}, [_ZZN3cub18CUB_300001_SM_10006detail6reduce18DeviceReduceKernelINS2_10policy_hubI4Study8sum_funcE10Policy1000EN6thrust24THRUST_300001_SM_1000_NS6detail15normal_iteratorINSA_10device_ptrIS5_EEEEyS6_S5_N4cuda3std3__410__identityEEEvT0_PT3_T1_NS0_13GridEvenShareISN_EET2_T4_E12temp_storage+72];
	bfe.u32 	%r3126, %r3124, 0, 8;
	cvt.u16.u32 	%rs10163, %r3126;
	ld.shared.v2.b32 	{%r3127, %r3128}, [_ZZN3cub18CUB_300001_SM_10006detail6reduce18DeviceReduceKernelINS2_10policy_hubI4Study8sum_funcE10Policy1000EN6thrust24THRUST_300001_SM_1000_NS6detail15normal_iteratorINSA_10device_ptrIS5_EEEEyS6_S5_N4cuda3std3__410__identityEEEvT0_PT3_T1_NS0_13GridEvenShareISN_EET2_T4_E12temp_storage+80];
	ld.shared.v2.b32 	{%r3129, %r3130}, [_ZZN3cub18CUB_300001_SM_10006detail6reduce18DeviceReduceKernelINS2_10policy_hubI4Study8sum_funcE10Policy1000EN6thrust24THRUST_300001_SM_1000_NS6detail15normal_iteratorINSA_10device_ptrIS5_EEEEyS6_S5_N4cuda3std3__410__identityEEEvT0_PT3_T1_NS0_13GridEvenShareISN_EET2_T4_E12temp_storage+88];
	ld.shared.v2.b32 	{%r3131, %r3132}, [_ZZN3cub18CUB_300001_SM_10006detail6reduce18DeviceReduceKernelINS2_10policy_hubI4Study8sum_funcE10Policy1000EN6thrust24THRUST_300001_SM_1000_NS6detail15normal_iteratorINSA_10device_ptrIS5_EEEEyS6_S5_N4cuda3std3__410__identityEEEvT0_PT3_T1_NS0_13GridEvenShareISN_EET2_T4_E12temp_storage+96];
	ld.shared.v2.b32 	{%r3133, %r3134}, [_ZZN3cub18CUB_300001_SM_10006detail6reduce18DeviceReduceKernelINS2_10policy_hubI4Study8sum_funcE10Policy1000EN6thrust24THRUST_300001_SM_1000_NS6detail15normal_iteratorINSA_10device_ptrIS5_EEEEyS6_S5_N4cuda3std3__410__identityEEEvT0_PT3_T1_NS0_13GridEvenShareISN_EET2_T4_E12temp_storage+104];
	ld.shared.v2.b32 	{%r3135, %r3136}, [_ZZN3cub18CUB_300001_SM_10006detail6reduce18DeviceReduceKernelINS2_10policy_hubI4Study8sum_funcE10Policy1000EN6thrust24THRUST_300001_SM_1000_NS6detail15normal_iteratorINSA_10device_ptrIS5_EEEEyS6_S5_N4cuda3std3__410__identityEEEvT0_PT3_T1_NS0_13GridEvenShareISN_EET2_T4_E12temp_storage+112];
	ld.shared.v2.u8 	{%rs5654, %rs5655}, [_ZZN3cub18CUB_300001_SM_10006detail6reduce18DeviceReduceKernelINS2_10policy_hubI4Study8sum_funcE10Policy1000EN6thrust24THRUST_300001_SM_1000_NS6detail15normal_iteratorINSA_10device_ptrIS5_EEEEyS6_S5_N4cuda3std3__410__identityEEEvT0_PT3_T1_NS0_13GridEvenShareISN_EET2_T4_E12temp_storage+120];
	ld.shared.u32 	%r487, [_ZZN3cub18CUB_300001_SM_10006detail6reduce18DeviceReduceKernelINS2_10policy_hubI4Study8sum_funcE10Policy1000EN6thrust24THRUST_300001_SM_1000_NS6detail15normal_iteratorINSA_10device_ptrIS5_EEEEyS6_S5_N4cuda3std3__410__identityEEEvT0_PT3_T1_NS0_13GridEvenShareISN_EET2_T4_E12temp_storage+124];
	ld.shared.f64 	%fd152, [_ZZN3cub18CUB_300001_SM_10006detail6reduce18DeviceReduceKernelINS2_10policy_hubI4Study8sum_funcE10Policy1000EN6thrust24THRUST_300001_SM_1000_NS6detail15normal_iteratorINSA_10device_ptrIS5_EEEEyS6_S5_N4cuda3std3__410__identityEEEvT0_PT3_T1_NS0_13GridEvenShareISN_EET2_T4_E12temp_storage+128];
	add.u64 	%rd73, %SPL, 0;
	add.u64 	%rd74, %SPL, 64;
	and.b16  	%rs5656, %rs10520, 255;
	cvt.u32.u16 	%r3137, %rs10527;
	cvt.u32.u16 	%r3138, %rs10526;
	prmt.b32 	%r3139, %r3138, %r3137, 0x3340U;
	cvt.u32.u16 	%r3140, %rs10525;
	cvt.u32.u16 	%r3141, %rs10524;
	prmt.b32 	%r3142, %r3141, %r3140, 0x3340U;
	prmt.b32 	%r3143, %r3142, %r3139, 0x5410U;
	cvt.u32.u16 	%r3144, %rs10523;
	cvt.u32.u16 	%r3145, %rs10522;
	prmt.b32 	%r3146, %r3145, %r3144, 0x3340U;
	cvt.u32.u16 	%r3147, %rs10521;
	cvt.u32.u16 	%r3148, %rs10520;
	prmt.b32 	%r3149, %r3148, %r3147, 0x3340U;
	prmt.b32 	%r3150, %r3149, %r3146, 0x5410U;
	st.local.v2.b32 	[%rd73], {%r3150, %r3143};
	cvt.u32.u16 	%r3151, %rs10535;
	cvt.u32.u16 	%r3152, %rs10534;
	prmt.b32 	%r3153, %r3152, %r3151, 0x3340U;
	cvt.u32.u16 	%r3154, %rs10533;
	cvt.u32.u16 	%r3155, %rs10532;
	prmt.b32 	%r3156, %r3155, %r3154, 0x3340U;
	prmt.b32 	%r3157, %r3156, %r3153, 0x5410U;
	cvt.u32.u16 	%r3158, %rs10531;
	cvt.u32.u16 	%r3159, %rs10530;
	prmt.b32 	%r3160, %r3159, %r3158, 0x3340U;
	cvt.u32.u16 	%r3161, %rs10529;
	cvt.u32.u16 	%r3162, %rs10528;
	prmt.b32 	%r3163, %r3162, %r3161, 0x3340U;
	prmt.b32 	%r3164, %r3163, %r3160, 0x5410U;
	st.local.v2.b32 	[%rd73+8], {%r3164, %r3157};
	cvt.u32.u16 	%r3165, %rs10543;
	cvt.u32.u16 	%r3166, %rs10542;
	prmt.b32 	%r3167, %r3166, %r3165, 0x3340U;
	cvt.u32.u16 	%r3168, %rs10541;
	cvt.u32.u16 	%r3169, %rs10540;
	prmt.b32 	%r3170, %r3169, %r3168, 0x3340U;
	prmt.b32 	%r3171, %r3170, %r3167, 0x5410U;
	cvt.u32.u16 	%r3172, %rs10539;
	cvt.u32.u16 	%r3173, %rs10538;
	prmt.b32 	%r3174, %r3173, %r3172, 0x3340U;
	cvt.u32.u16 	%r3175, %rs10537;
	cvt.u32.u16 	%r3176, %rs10536;
	prmt.b32 	%r3177, %r3176, %r3175, 0x3340U;
	prmt.b32 	%r3178, %r3177, %r3174, 0x5410U;
	st.local.v2.b32 	[%rd73+16], {%r3178, %r3171};
	cvt.u32.u16 	%r3179, %rs10551;
	cvt.u32.u16 	%r3180, %rs10550;
	prmt.b32 	%r3181, %r3180, %r3179, 0x3340U;
	cvt.u32.u16 	%r3182, %rs10549;
	cvt.u32.u16 	%r3183, %rs10548;
	prmt.b32 	%r3184, %r3183, %r3182, 0x3340U;
	prmt.b32 	%r3185, %r3184, %r3181, 0x5410U;
	cvt.u32.u16 	%r3186, %rs10547;
	cvt.u32.u16 	%r3187, %rs10546;
	prmt.b32 	%r3188, %r3187, %r3186, 0x3340U;
	cvt.u32.u16 	%r3189, %rs10545;
	cvt.u32.u16 	%r3190, %rs10544;
	prmt.b32 	%r3191, %r3190, %r3189, 0x3340U;
	prmt.b32 	%r3192, %r3191, %r3188, 0x5410U;
	st.local.v2.b32 	[%rd73+24], {%r3192, %r3185};
	cvt.u32.u16 	%r3193, %rs10559;
	cvt.u32.u16 	%r3194, %rs10558;
	prmt.b32 	%r3195, %r3194, %r3193, 0x3340U;
	cvt.u32.u16 	%r3196, %rs10557;
	cvt.u32.u16 	%r3197, %rs10556;
	prmt.b32 	%r3198, %r3197, %r3196, 0x3340U;
	prmt.b32 	%r3199, %r3198, %r3195, 0x5410U;
	cvt.u32.u16 	%r3200, %rs10555;
	cvt.u32.u16 	%r3201, %rs10554;
	prmt.b32 	%r3202, %r3201, %r3200, 0x3340U;
	cvt.u32.u16 	%r3203, %rs10553;
	cvt.u32.u16 	%r3204, %rs10552;
	prmt.b32 	%r3205, %r3204, %r3203, 0x3340U;
	prmt.b32 	%r3206, %r3205, %r3202, 0x5410U;
	st.local.v2.b32 	[%rd73+32], {%r3206, %r3199};
	cvt.u32.u16 	%r3207, %rs10567;
	cvt.u32.u16 	%r3208, %rs10566;
	prmt.b32 	%r3209, %r3208, %r3207, 0x3340U;
	cvt.u32.u16 	%r3210, %rs10565;
	cvt.u32.u16 	%r3211, %rs10564;
	prmt.b32 	%r3212, %r3211, %r3210, 0x3340U;
	prmt.b32 	%r3213, %r3212, %r3209, 0x5410U;
	cvt.u32.u16 	%r3214, %rs10563;
	cvt.u32.u16 	%r3215, %rs10562;
	prmt.b32 	%r3216, %r3215, %r3214, 0x3340U;
	cvt.u32.u16 	%r3217, %rs10561;
	cvt.u32.u16 	%r3218, %rs10560;
	prmt.b32 	%r3219, %r3218, %r3217, 0x3340U;
	prmt.b32 	%r3220, %r3219, %r3216, 0x5410U;
	st.local.v2.b32 	[%rd73+40], {%r3220, %r3213};
	st.local.v2.u8 	[%rd73+48], {%rs10568, %rs10569};
	st.local.u32 	[%rd73+52], %r12262;
	st.local.f64 	[%rd73+56], %fd242;
	st.local.v2.b32 	[%rd74], {%r3124, %r3125};
	st.local.v2.b32 	[%rd74+8], {%r3127, %r3128};
	st.local.v2.b32 	[%rd74+16], {%r3129, %r3130};
	st.local.v2.b32 	[%rd74+24], {%r3131, %r3132};
	st.local.v2.b32 	[%rd74+32], {%r3133, %r3134};
	st.local.v2.b32 	[%rd74+40], {%r3135, %r3136};
	st.local.v2.u8 	[%rd74+48], {%rs5654, %rs5655};
	st.local.u32 	[%rd74+52], %r487;
	st.local.f64 	[%rd74+56], %fd152;
	setp.ne.s16 	%p379, %rs5656, 0;
	mov.b32 	%r12241, 0;
	@%p379 bra 	$L__BB9_1793;
$L__BB9_1789:
	and.b16  	%rs5706, %rs10163, 255;
	setp.eq.s16 	%p429, %rs5706, 0;
	@%p429 bra 	$L__BB9_1842;
	mov.b32 	%r12242, 0;
$L__BB9_1791:
	add.s32 	%r3271, %r12242, %r12241;
	cvt.u64.u32 	%rd165, %r3271;
	add.s64 	%rd166, %rd73, %rd165;
	st.local.u8 	[%rd166], %rs10163;
	add.s32 	%r490, %r12242, 1;
	cvt.u64.u32 	%rd167, %r12242;
	add.s64 	%rd168, %rd74, %rd167;
	ld.local.u8 	%rs10163, [%rd168+1];
	setp.ne.s16 	%p430, %rs10163, 0;
	mov.u32 	%r12242, %r490;
	@%p430 bra 	$L__BB9_1791;
	ld.local.u32 	%r12262, [%rd73+52];
	ld.local.f64 	%fd242, [%rd73+56];
	ld.local.v2.b32 	{%r3272, %r3273}, [%rd73];
	bfe.u32 	%r3274, %r3272, 0, 8;
	cvt.u16.u32 	%rs10520, %r3274;
	bfe.u32 	%r3275, %r3272, 8, 8;
	cvt.u16.u32 	%rs10521, %r3275;
	bfe.u32 	%r3276, %r3272, 16, 8;
	cvt.u16.u32 	%rs10522, %r3276;
	bfe.u32 	%r3277, %r3272, 24, 8;
	cvt.u16.u32 	%rs10523, %r3277;
	bfe.u32 	%r3278, %r3273, 0, 8;
	cvt.u16.u32 	%rs10524, %r3278;
	bfe.u32 	%r3279, %r3273, 8, 8;
	cvt.u16.u32 	%rs10525, %r3279;
	bfe.u32 	%r3280, %r3273, 16, 8;
	cvt.u16.u32 	%rs10526, %r3280;
	bfe.u32 	%r3281, %r3273, 24, 8;
	cvt.u16.u32 	%rs10527, %r3281;
	ld.local.v2.b32 	{%r3282, %r3283}, [%rd73+8];
	bfe.u32 	%r3284, %r3282, 0, 8;
	cvt.u16.u32 	%rs10528, %r3284;
	bfe.u32 	%r3285, %r3282, 8, 8;
	cvt.u16.u32 	%rs10529, %r3285;
	bfe.u32 	%r3286, %r3282, 16, 8;
	cvt.u16.u32 	%rs10530, %r3286;
	bfe.u32 	%r3287, %r3282, 24, 8;
	cvt.u16.u32 	%rs10531, %r3287;
	bfe.u32 	%r3288, %r3283, 0, 8;
	cvt.u16.u32 	%rs10532, %r3288;
	bfe.u32 	%r3289, %r3283, 8, 8;
	cvt.u16.u32 	%rs10533, %r3289;
	bfe.u32 	%r3290, %r3283, 16, 8;
	cvt.u16.u32 	%rs10534, %r3290;
	bfe.u32 	%r3291, %r3283, 24, 8;
	cvt.u16.u32 	%rs10535, %r3291;
	ld.local.v2.b32 	{%r3292, %r3293}, [%rd73+16];
	bfe.u32 	%r3294, %r3292, 0, 8;
	cvt.u16.u32 	%rs10536, %r3294;
	bfe.u32 	%r3295, %r3292, 8, 8;
	cvt.u16.u32 	%rs10537, %r3295;
	bfe.u32 	%r3296, %r3292, 16, 8;
	cvt.u16.u32 	%rs10538, %r3296;
	bfe.u32 	%r3297, %r3292, 24, 8;
	cvt.u16.u32 	%rs10539, %r3297;
	bfe.u32 	%r3298, %r3293, 0, 8;
	cvt.u16.u32 	%rs10540, %r3298;
	bfe.u32 	%r3299, %r3293, 8, 8;
	cvt.u16.u32 	%rs10541, %r3299;
	bfe.u32 	%r3300, %r3293, 16, 8;
	cvt.u16.u32 	%rs10542, %r3300;
	bfe.u32 	%r3301, %r3293, 24, 8;
	cvt.u16.u32 	%rs10543, %r3301;
	ld.local.v2.b32 	{%r3302, %r3303}, [%rd73+24];
	bfe.u32 	%r3304, %r3302, 0, 8;
	cvt.u16.u32 	%rs10544, %r3304;
	bfe.u32 	%r3305, %r3302, 8, 8;
	cvt.u16.u32 	%rs10545, %r3305;
	bfe.u32 	%r3306, %r3302, 16, 8;
	cvt.u16.u32 	%rs10546, %r3306;
	bfe.u32 	%r3307, %r3302, 24, 8;
	cvt.u16.u32 	%rs10547, %r3307;
	bfe.u32 	%r3308, %r3303, 0, 8;
	cvt.u16.u32 	%rs10548, %r3308;
	bfe.u32 	%r3309, %r3303, 8, 8;
	cvt.u16.u32 	%rs10549, %r3309;
	bfe.u32 	%r3310, %r3303, 16, 8;
	cvt.u16.u32 	%rs10550, %r3310;
	bfe.u32 	%r3311, %r3303, 24, 8;
	cvt.u16.u32 	%rs10551, %r3311;
	ld.local.v2.b32 	{%r3312, %r3313}, [%rd73+32];
	bfe.u32 	%r3314, %r3312, 0, 8;
	cvt.u16.u32 	%rs10552, %r3314;
	bfe.u32 	%r3315, %r3312, 8, 8;
	cvt.u16.u32 	%rs10553, %r3315;
	bfe.u32 	%r3316, %r3312, 16, 8;
	cvt.u16.u32 	%rs10554, %r3316;
	bfe.u32 	%r3317, %r3312, 24, 8;
	cvt.u16.u32 	%rs10555, %r3317;
	bfe.u32 	%r3318, %r3313, 0, 8;
	cvt.u16.u32 	%rs10556, %r3318;
	bfe.u32 	%r3319, %r3313, 8, 8;
	cvt.u16.u32 	%rs10557, %r3319;
	bfe.u32 	%r3320, %r3313, 16, 8;
	cvt.u16.u32 	%rs10558, %r3320;
	bfe.u32 	%r3321, %r3313, 24, 8;
	cvt.u16.u32 	%rs10559, %r3321;
	ld.local.v2.b32 	{%r3322, %r3323}, [%rd73+40];
	bfe.u32 	%r3324, %r3322, 0, 8;
	cvt.u16.u32 	%rs10560, %r3324;
	bfe.u32 	%r3325, %r3322, 8, 8;
	cvt.u16.u32 	%rs10561, %r3325;
	bfe.u32 	%r3326, %r3322, 16, 8;
	cvt.u16.u32 	%rs10562, %r3326;
	bfe.u32 	%r3327, %r3322, 24, 8;
	cvt.u16.u32 	%rs10563, %r3327;
	bfe.u32 	%r3328, %r3323, 0, 8;
	cvt.u16.u32 	%rs10564, %r3328;
	bfe.u32 	%r3329, %r3323, 8, 8;
	cvt.u16.u32 	%rs10565, %r3329;
	bfe.u32 	%r3330, %r3323, 16, 8;
	cvt.u16.u32 	%rs10566, %r3330;
	bfe.u32 	%r3331, %r3323, 24, 8;
	cvt.u16.u32 	%rs10567, %r3331;
	ld.local.v2.u8 	{%rs10568, %rs10569}, [%rd73+48];
	bra.uni 	$L__BB9_1842;
$L__BB9_1793:
	and.b16  	%rs5657, %rs10521, 255;
	setp.eq.s16 	%p380, %rs5657, 0;
	mov.b32 	%r12241, 1;
	@%p380 bra 	$L__BB9_1789;
	and.b16  	%rs5658, %rs10522, 255;
	setp.eq.s16 	%p381, %rs5658, 0;
	mov.b32 	%r12241, 2;
	@%p381 bra 	$L__BB9_1789;
	and.b16  	%rs5659, %rs10523, 255;
	setp.eq.s16 	%p382, %rs5659, 0;
	mov.b32 	%r12241, 3;
	@%p382 bra 	$L__BB9_1789;
	and.b16  	%rs5660, %rs10524, 255;
	setp.eq.s16 	%p383, %rs5660, 0;
	mov.b32 	%r12241, 4;
	@%p383 bra 	$L__BB9_1789;
	and.b16  	%rs5661, %rs10525, 255;
	setp.eq.s16 	%p384, %rs5661, 0;
	mov.b32 	%r12241, 5;
	@%p384 bra 	$L__BB9_1789;
	and.b16  	%rs5662, %rs10526, 255;
	setp.eq.s16 	%p385, %rs5662, 0;
	mov.b32 	%r12241, 6;
	@%p385 bra 	$L__BB9_1789;
	and.b16  	%rs5663, %rs10527, 255;
	setp.eq.s16 	%p386, %rs5663, 0;
	mov.b32 	%r12241, 7;
	@%p386 bra 	$L__BB9_1789;
	and.b16  	%rs5664, %rs10528, 255;
	setp.eq.s16 	%p387, %rs5664, 0;
	mov.b32 	%r12241, 8;
	@%p387 bra 	$L__BB9_1789;
	and.b16  	%rs5665, %rs10529, 255;
	setp.eq.s16 	%p388, %rs5665, 0;
	mov.b32 	%r12241, 9;
	@%p388 bra 	$L__BB9_1789;
	and.b16  	%rs5666, %rs10530, 255;
	setp.eq.s16 	%p389, %rs5666, 0;
	mov.b32 	%r12241, 10;
	@%p389 bra 	$L__BB9_1789;
	and.b16  	%rs5667, %rs10531, 255;
	setp.eq.s16 	%p390, %rs5667, 0;
	mov.b32 	%r12241, 11;
	@%p390 bra 	$L__BB9_1789;
	and.b16  	%rs5668, %rs10532, 255;
	setp.eq.s16 	%p391, %rs5668, 0;
	mov.b32 	%r12241, 12;
	@%p391 bra 	$L__BB9_1789;
	and.b16  	%rs5669, %rs10533, 255;
	setp.eq.s16 	%p392, %rs5669, 0;
	mov.b32 	%r12241, 13;
	@%p392 bra 	$L__BB9_1789;
	and.b16  	%rs5670, %rs10534, 255;
	setp.eq.s16 	%p393, %rs5670, 0;
	mov.b32 	%r12241, 14;
	@%p393 bra 	$L__BB9_1789;
	and.b16  	%rs5671, %rs10535, 255;
	setp.eq.s16 	%p394, %rs5671, 0;
	mov.b32 	%r12241, 15;
	@%p394 bra 	$L__BB9_1789;
	and.b16  	%rs5672, %rs10536, 255;
	setp.eq.s16 	%p395, %rs5672, 0;
	mov.b32 	%r12241, 16;
	@%p395 bra 	$L__BB9_1789;
	and.b16  	%rs5673, %rs10537, 255;
	setp.eq.s16 	%p396, %rs5673, 0;
	mov.b32 	%r12241, 17;
	@%p396 bra 	$L__BB9_1789;
	and.b16  	%rs5674, %rs10538, 255;
	setp.eq.s16 	%p397, %rs5674, 0;
	mov.b32 	%r12241, 18;
	@%p397 bra 	$L__BB9_1789;
	and.b16  	%rs5675, %rs10539, 255;
	setp.eq.s16 	%p398, %rs5675, 0;
	mov.b32 	%r12241, 19;
	@%p398 bra 	$L__BB9_1789;
	and.b16  	%rs5676, %rs10540, 255;
	setp.eq.s16 	%p399, %rs5676, 0;
	mov.b32 	%r12241, 20;
	@%p399 bra 	$L__BB9_1789;
	and.b16  	%rs5677, %rs10541, 255;
	setp.eq.s16 	%p400, %rs5677, 0;
	mov.b32 	%r12241, 21;
	@%p400 bra 	$L__BB9_1789;
	and.b16  	%rs5678, %rs10542, 255;
	setp.eq.s16 	%p401, %rs5678, 0;
	mov.b32 	%r12241, 22;
	@%p401 bra 	$L__BB9_1789;
	and.b16  	%rs5679, %rs10543, 255;
	setp.eq.s16 	%p402, %rs5679, 0;
	mov.b32 	%r12241, 23;
	@%p402 bra 	$L__BB9_1789;
	and.b16  	%rs5680, %rs10544, 255;
	setp.eq.s16 	%p403, %rs5680, 0;
	mov.b32 	%r12241, 24;
	@%p403 bra 	$L__BB9_1789;
	and.b16  	%rs5681, %rs10545, 255;
	setp.eq.s16 	%p404, %rs5681, 0;
	mov.b32 	%r12241, 25;
	@%p404 bra 	$L__BB9_1789;
	and.b16  	%rs5682, %rs10546, 255;
	setp.eq.s16 	%p405, %rs5682, 0;
	mov.b32 	%r12241, 26;
	@%p405 bra 	$L__BB9_1789;
	and.b16  	%rs5683, %rs10547, 255;
	setp.eq.s16 	%p406, %rs5683, 0;
	mov.b32 	%r12241, 27;
	@%p406 bra 	$L__BB9_1789;
	and.b16  	%rs5684, %rs10548, 255;
	setp.eq.s16 	%p407, %rs5684, 0;
	mov.b32 	%r12241, 28;
	@%p407 bra 	$L__BB9_1789;
	and.b16  	%rs5685, %rs10549, 255;
	setp.eq.s16 	%p408, %rs5685, 0;
	mov.b32 	%r12241, 29;
	@%p408 bra 	$L__BB9_1789;
	and.b16  	%rs5686, %rs10550, 255;
	setp.eq.s16 	%p409, %rs5686, 0;
	mov.b32 	%r12241, 30;
	@%p409 bra 	$L__BB9_1789;
	and.b16  	%rs5687, %rs10551, 255;
	setp.eq.s16 	%p410, %rs5687, 0;
	mov.b32 	%r12241, 31;
	@%p410 bra 	$L__BB9_1789;
	and.b16  	%rs5688, %rs10552, 255;
	setp.eq.s16 	%p411, %rs5688, 0;
	mov.b32 	%r12241, 32;
	@%p411 bra 	$L__BB9_1789;
	and.b16  	%rs5689, %rs10553, 255;
	setp.eq.s16 	%p412, %rs5689, 0;
	mov.b32 	%r12241, 33;
	@%p412 bra 	$L__BB9_1789;
	and.b16  	%rs5690, %rs10554, 255;
	setp.eq.s16 	%p413, %rs5690, 0;
	mov.b32 	%r12241, 34;
	@%p413 bra 	$L__BB9_1789;
	and.b16  	%rs5691, %rs10555, 255;
	setp.eq.s16 	%p414, %rs5691, 0;
	mov.b32 	%r12241, 35;
	@%p414 bra 	$L__BB9_1789;
	and.b16  	%rs5692, %rs10556, 255;
	setp.eq.s16 	%p415, %rs5692, 0;
	mov.b32 	%r12241, 36;
	@%p415 bra 	$L__BB9_1789;
	and.b16  	%rs5693, %rs10557, 255;
	setp.eq.s16 	%p416, %rs5693, 0;
	mov.b32 	%r12241, 37;
	@%p416 bra 	$L__BB9_1789;
	and.b16  	%rs5694, %rs10558, 255;
	setp.eq.s16 	%p417, %rs5694, 0;
	mov.b32 	%r12241, 38;
	@%p417 bra 	$L__BB9_1789;
	and.b16  	%rs5695, %rs10559, 255;
	setp.eq.s16 	%p418, %rs5695, 0;
	mov.b32 	%r12241, 39;
	@%p418 bra 	$L__BB9_1789;
	and.b16  	%rs5696, %rs10560, 255;
	setp.eq.s16 	%p419, %rs5696, 0;
	mov.b32 	%r12241, 40;
	@%p419 bra 	$L__BB9_1789;
	and.b16  	%rs5697, %rs10561, 255;
	setp.eq.s16 	%p420, %rs5697, 0;
	mov.b32 	%r12241, 41;
	@%p420 bra 	$L__BB9_1789;
	and.b16  	%rs5698, %rs10562, 255;
	setp.eq.s16 	%p421, %rs5698, 0;
	mov.b32 	%r12241, 42;
	@%p421 bra 	$L__BB9_1789;
	and.b16  	%rs5699, %rs10563, 255;
	setp.eq.s16 	%p422, %rs5699, 0;
	mov.b32 	%r12241, 43;
	@%p422 bra 	$L__BB9_1789;
	and.b16  	%rs5700, %rs10564, 255;
	setp.eq.s16 	%p423, %rs5700, 0;
	mov.b32 	%r12241, 44;
	@%p423 bra 	$L__BB9_1789;
	and.b16  	%rs5701, %rs10565, 255;
	setp.eq.s16 	%p424, %rs5701, 0;
	mov.b32 	%r12241, 45;
	@%p424 bra 	$L__BB9_1789;
	and.b16  	%rs5702, %rs10566, 255;
	setp.eq.s16 	%p425, %rs5702, 0;
	mov.b32 	%r12241, 46;
	@%p425 bra 	$L__BB9_1789;
	and.b16  	%rs5703, %rs10567, 255;
	setp.eq.s16 	%p426, %rs5703, 0;
	mov.b32 	%r12241, 47;
	@%p426 bra 	$L__BB9_1789;
	and.b16  	%rs5704, %rs10568, 255;
	setp.eq.s16 	%p427, %rs5704, 0;
	mov.b32 	%r12241, 48;
	@%p427 bra 	$L__BB9_1789;
	and.b16  	%rs5705, %rs10569, 255;
	setp.eq.s16 	%p428, %rs5705, 0;
	mov.b32 	%r12241, 49;
	@%p428 bra 	$L__BB9_1789;
$L__BB9_1842:
	add.s32 	%r12246, %r12262, %r487;
	add.f64 	%fd236, %fd152, %fd242;
	ld.shared.v2.b32 	{%r3333, %r3334}, [_ZZN3cub18CUB_300001_SM_10006detail6reduce18DeviceReduceKernelINS2_10policy_hubI4Study8sum_funcE10Policy1000EN6thrust24THRUST_300001_SM_1000_NS6detail15normal_iteratorINSA_10device_ptrIS5_EEEEyS6_S5_N4cuda3std3__410__identityEEEvT0_PT3_T1_NS0_13GridEvenShareISN_EET2_T4_E12temp_storage+136];
	bfe.u32 	%r3335, %r3333, 0, 8;
	cvt.u16.u32 	%rs10214, %r3335;
	ld.shared.v2.b32 	{%r3336, %r3337}, [_ZZN3cub18CUB_300001_SM_10006detail6reduce18DeviceReduceKernelINS2_10policy_hubI4Study8sum_funcE10Policy1000EN6thrust24THRUST_300001_SM_1000_NS6detail15normal_iteratorINSA_10device_ptrIS5_EEEEyS6_S5_N4cuda3std3__410__identityEEEvT0_PT3_T1_NS0_13GridEvenShareISN_EET2_T4_E12temp_storage+144];
	ld.shared.v2.b32 	{%r3338, %r3339}, [_ZZN3cub18CUB_300001_SM_10006detail6reduce18DeviceReduceKernelINS2_10policy_hubI4Study8sum_funcE10Policy1000EN6thrust24THRUST_300001_SM_1000_NS6detail15normal_iteratorINSA_10device_ptrIS5_EEEEyS6_S5_N4cuda3std3__410__identityEEEvT0_PT3_T1_NS0_13GridEvenShareISN_EET2_T4_E12temp_storage+152];
	ld.shared.v2.b32 	{%r3340, %r3341}, [_ZZN3cub18CUB_300001_SM_10006detail6reduce18DeviceReduceKernelINS2_10policy_hubI4Study8sum_funcE10Policy1000EN6thrust24THRUST_300001_SM_1000_NS6detail15normal_iteratorINSA_10device_ptrIS5_EEEEyS6_S5_N4cuda3std3__410__identityEEEvT0_PT3_T1_NS0_13GridEvenShareISN_EET2_T4_E12temp_storage+160];
	ld.shared.v2.b32 	{%r3342, %r3343}, [_ZZN3cub18CUB_300001_SM_10006detail6reduce18DeviceReduceKernelINS2_10policy_hubI4Study8sum_funcE10Policy1000EN6thrust24THRUST_300001_SM_1000_NS6detail15normal_iteratorINSA_10device_ptrIS5_EEEEyS6_S5_N4cuda3std3__410__identityEEEvT0_PT3_T1_NS0_13GridEvenShareISN_EET2_T4_E12temp_storage+168];
	ld.shared.v2.b32 	{%r3344, %r3345}, [_ZZN3cub18CUB_300001_SM_10006detail6reduce18DeviceReduceKernelINS2_10policy_hubI4Study8sum_funcE10Policy1000EN6thrust24THRUST_300001_SM_1000_NS6detail15normal_iteratorINSA_10device_ptrIS5_EEEEyS6_S5_N4cuda3std3__410__identityEEEvT0_PT3_T1_NS0_13GridEvenShareISN_EET2_T4_E12temp_storage+176];
	ld.shared.v2.u8 	{%rs5707, %rs5708}, [_ZZN3cub18CUB_300001_SM_10006detail6reduce18DeviceReduceKernelINS2_10policy_hubI4Study8sum_funcE10Policy1000EN6thrust24THRUST_300001_SM_1000_NS6detail15normal_iteratorINSA_10device_ptrIS5_EEEEyS6_S5_N4cuda3std3__410__identityEEEvT0_PT3_T1_NS0_13GridEvenShareISN_EET2_T4_E12temp_storage+184];
	ld.shared.u32 	%r494, [_ZZN3cub18CUB_300001_SM_10006detail6reduce18DeviceReduceKernelINS2_10policy_hubI4Study8sum_funcE10Policy1000EN6thrust24THRUST_300001_SM_1000_NS6detail15normal_iteratorINSA_10device_ptrIS5_EEEEyS6_S5_N4cuda3std3__410__identityEEEvT0_PT3_T1_NS0_13GridEvenShareISN_EET2_T4_E12temp_storage+188];
	ld.shared.f64 	%fd156, [_ZZN3cub18CUB_300001_SM_10006detail6reduce18DeviceReduceKernelINS2_10policy_hubI4Study8sum_funcE10Policy1000EN6thrust24THRUST_300001_SM_1000_NS6detail15normal_iteratorINSA_10device_ptrIS5_EEEEyS6_S5_N4cuda3std3__410__identityEEEvT0_PT3_T1_NS0_13GridEvenShareISN_EET2_T4_E12temp_storage+192];
	add.u64 	%rd75, %SPL, 0;
	add.u64 	%rd76, %SPL, 64;
	and.b16  	%rs5709, %rs10520, 255;
	cvt.u32.u16 	%r3346, %rs10527;
	cvt.u32.u16 	%r3347, %rs10526;
	prmt.b32 	%r3348, %r3347, %r3346, 0x3340U;
	cvt.u32.u16 	%r3349, %rs10525;
	cvt.u32.u16 	%r3350, %rs10524;
	prmt.b32 	%r3351, %r3350, %r3349, 0x3340U;
	prmt.b32 	%r3352, %r3351, %r3348, 0x5410U;
	cvt.u32.u16 	%r3353, %rs10523;
	cvt.u32.u16 	%r3354, %rs10522;
	prmt.b32 	%r3355, %r3354, %r3353, 0x3340U;
	cvt.u32.u16 	%r3356, %rs10521;
	cvt.u32.u16 	%r3357, %rs10520;
	prmt.b32 	%r3358, %r3357, %r3356, 0x3340U;
	prmt.b32 	%r3359, %r3358, %r3355, 0x5410U;
	st.local.v2.b32 	[%rd75], {%r3359, %r3352};
	cvt.u32.u16 	%r3360, %rs10535;
	cvt.u32.u16 	%r3361, %rs10534;
	prmt.b32 	%r3362, %r3361, %r3360, 0x3340U;
	cvt.u32.u16 	%r3363, %rs10533;
	cvt.u32.u16 	%r3364, %rs10532;
	prmt.b32 	%r3365, %r3364, %r3363, 0x3340U;
	prmt.b32 	%r3366, %r3365, %r3362, 0x5410U;
	cvt.u32.u16 	%r3367, %rs10531;
	cvt.u32.u16 	%r3368, %rs10530;
	prmt.b32 	%r3369, %r3368, %r3367, 0x3340U;
	cvt.u32.u16 	%r3370, %rs10529;
	cvt.u32.u16 	%r3371, %rs10528;
	prmt.b32 	%r3372, %r3371, %r3370, 0x3340U;
	prmt.b32 	%r3373, %r3372, %r3369, 0x5410U;
	st.local.v2.b32 	[%rd75+8], {%r3373, %r3366};
	cvt.u32.u16 	%r3374, %rs10543;
	cvt.u32.u16 	%r3375, %rs10542;
	prmt.b32 	%r3376, %r3375, %r3374, 0x3340U;
	cvt.u32.u16 	%r3377, %rs10541;
	cvt.u32.u16 	%r3378, %rs10540;
	prmt.b32 	%r3379, %r3378, %r3377, 0x3340U;
	prmt.b32 	%r3380, %r3379, %r3376, 0x5410U;
	cvt.u32.u16 	%r3381, %rs10539;
	cvt.u32.u16 	%r3382, %rs10538;
	prmt.b32 	%r3383, %r3382, %r3381, 0x3340U;
	cvt.u32.u16 	%r3384, %rs10537;
	cvt.u32.u16 	%r3385, %rs10536;
	prmt.b32 	%r3386, %r3385, %r3384, 0x3340U;
	prmt.b32 	%r3387, %r3386, %r3383, 0x5410U;
	st.local.v2.b32 	[%rd75+16], {%r3387, %r3380};
	cvt.u32.u16 	%r3388, %rs10551;
	cvt.u32.u16 	%r3389, %rs10550;
	prmt.b32 	%r3390, %r3389, %r3388, 0x3340U;
	cvt.u32.u16 	%r3391, %rs10549;
	cvt.u32.u16 	%r3392, %rs10548;
	prmt.b32 	%r3393, %r3392, %r3391, 0x3340U;
	prmt.b32 	%r3394, %r3393, %r3390, 0x5410U;
	cvt.u32.u16 	%r3395, %rs10547;
	cvt.u32.u16 	%r3396, %rs10546;
	prmt.b32 	%r3397, %r3396, %r3395, 0x3340U;
	cvt.u32.u16 	%r3398, %rs10545;
	cvt.u32.u16 	%r3399, %rs10544;
	prmt.b32 	%r3400, %r3399, %r3398, 0x3340U;
	prmt.b32 	%r3401, %r3400, %r3397, 0x5410U;
	st.local.v2.b32 	[%rd75+24], {%r3401, %r3394};
	cvt.u32.u16 	%r3402, %rs10559;
	cvt.u32.u16 	%r3403, %rs10558;
	prmt.b32 	%r3404, %r3403, %r3402, 0x3340U;
	cvt.u32.u16 	%r3405, %rs10557;
	cvt.u32.u16 	%r3406, %rs10556;
	prmt.b32 	%r3407, %r3406, %r3405, 0x3340U;
	prmt.b32 	%r3408, %r3407, %r3404, 0x5410U;
	cvt.u32.u16 	%r3409, %rs10555;
	cvt.u32.u16 	%r3410, %rs10554;
	prmt.b32 	%r3411, %r3410, %r3409, 0x3340U;
	cvt.u32.u16 	%r3412, %rs10553;
	cvt.u32.u16 	%r3413, %rs10552;
	prmt.b32 	%r3414, %r3413, %r3412, 0x3340U;
	prmt.b32 	%r3415, %r3414, %r3411, 0x5410U;
	st.local.v2.b32 	[%rd75+32], {%r3415, %r3408};
	cvt.u32.u16 	%r3416, %rs10567;
	cvt.u32.u16 	%r3417, %rs10566;
	prmt.b32 	%r3418, %r3417, %r3416, 0x3340U;
	cvt.u32.u16 	%r3419, %rs10565;
	cvt.u32.u16 	%r3420, %rs10564;
	prmt.b32 	%r3421, %r3420, %r3419, 0x3340U;
	prmt.b32 	%r3422, %r3421, %r3418, 0x5410U;
	cvt.u32.u16 	%r3423, %rs10563;
	cvt.u32.u16 	%r3424, %rs10562;
	prmt.b32 	%r3425, %r3424, %r3423, 0x3340U;
	cvt.u32.u16 	%r3426, %rs10561;
	cvt.u32.u16 	%r3427, %rs10560;
	prmt.b32 	%r3428, %r3427, %r3426, 0x3340U;
	prmt.b32 	%r3429, %r3428, %r3425, 0x5410U;
	st.local.v2.b32 	[%rd75+40], {%r3429, %r3422};
	st.local.v2.u8 	[%rd75+48], {%rs10568, %rs10569};
	st.local.u32 	[%rd75+52], %r12246;
	st.local.f64 	[%rd75+56], %fd236;
	st.local.v2.b32 	[%rd76], {%r3333, %r3334};
	st.local.v2.b32 	[%rd76+8], {%r3336, %r3337};
	st.local.v2.b32 	[%rd76+16], {%r3338, %r3339};
	st.local.v2.b32 	[%rd76+24], {%r3340, %r3341};
	st.local.v2.b32 	[%rd76+32], {%r3342, %r3343};
	st.local.v2.b32 	[%rd76+40], {%r3344, %r3345};
	st.local.v2.u8 	[%rd76+48], {%rs5707, %rs5708};
	st.local.u32 	[%rd76+52], %r494;
	st.local.f64 	[%rd76+56], %fd156;
	setp.ne.s16 	%p431, %rs5709, 0;
	mov.b32 	%r12244, 0;
	@%p431 bra 	$L__BB9_1847;
$L__BB9_1843:
	and.b16  	%rs5759, %rs10214, 255;
	setp.eq.s16 	%p481, %rs5759, 0;
	@%p481 bra 	$L__BB9_1896;
	mov.b32 	%r12245, 0;
$L__BB9_1845:
	add.s32 	%r3480, %r12245, %r12244;
	cvt.u64.u32 	%rd171, %r3480;
	add.s64 	%rd172, %rd75, %rd171;
	st.local.u8 	[%rd172], %rs10214;
	add.s32 	%r497, %r12245, 1;
	cvt.u64.u32 	%rd173, %r12245;
	add.s64 	%rd174, %rd76, %rd173;
	ld.local.u8 	%rs10214, [%rd174+1];
	setp.ne.s16 	%p482, %rs10214, 0;
	mov.u32 	%r12245, %r497;
	@%p482 bra 	$L__BB9_1845;
	ld.local.u32 	%r12246, [%rd75+52];
	ld.local.f64 	%fd236, [%rd75+56];
	ld.local.v2.b32 	{%r3481, %r3482}, [%rd75];
	bfe.u32 	%r3483, %r3481, 0, 8;
	cvt.u16.u32 	%rs10520, %r3483;
	bfe.u32 	%r3484, %r3481, 8, 8;
	cvt.u16.u32 	%rs10521, %r3484;
	bfe.u32 	%r3485, %r3481, 16, 8;
	cvt.u16.u32 	%rs10522, %r3485;
	bfe.u32 	%r3486, %r3481, 24, 8;
	cvt.u16.u32 	%rs10523, %r3486;
	bfe.u32 	%r3487, %r3482, 0, 8;
	cvt.u16.u32 	%rs10524, %r3487;
	bfe.u32 	%r3488, %r3482, 8, 8;
	cvt.u16.u32 	%rs10525, %r3488;
	bfe.u32 	%r3489, %r3482, 16, 8;
	cvt.u16.u32 	%rs10526, %r3489;
	bfe.u32 	%r3490, %r3482, 24, 8;
	cvt.u16.u32 	%rs10527, %r3490;
	ld.local.v2.b32 	{%r3491, %r3492}, [%rd75+8];
	bfe.u32 	%r3493, %r3491, 0, 8;
	cvt.u16.u32 	%rs10528, %r3493;
	bfe.u32 	%r3494, %r3491, 8, 8;
	cvt.u16.u32 	%rs10529, %r3494;
	bfe.u32 	%r3495, %r3491, 16, 8;
	cvt.u16.u32 	%rs10530, %r3495;
	bfe.u32 	%r3496, %r3491, 24, 8;
	cvt.u16.u32 	%rs10531, %r3496;
	bfe.u32 	%r3497, %r3492, 0, 8;
	cvt.u16.u32 	%rs10532, %r3497;
	bfe.u32 	%r3498, %r3492, 8, 8;
	cvt.u16.u32 	%rs10533, %r3498;
	bfe.u32 	%r3499, %r3492, 16, 8;
	cvt.u16.u32 	%rs10534, %r3499;
	bfe.u32 	%r3500, %r3492, 24, 8;
	cvt.u16.u32 	%rs10535, %r3500;
	ld.local.v2.b32 	{%r3501, %r3502}, [%rd75+16];
	bfe.u32 	%r3503, %r3501, 0, 8;
	cvt.u16.u32 	%rs10536, %r3503;
	bfe.u32 	%r3504, %r3501, 8, 8;
	cvt.u16.u32 	%rs10537, %r3504;
	bfe.u32 	%r3505, %r3501, 16, 8;
	cvt.u16.u32 	%rs10538, %r3505;
	bfe.u32 	%r3506, %r3501, 24, 8;
	cvt.u16.u32 	%rs10539, %r3506;
	bfe.u32 	%r3507, %r3502, 0, 8;
	cvt.u16.u32 	%rs10540, %r3507;
	bfe.u32 	%r3508, %r3502, 8, 8;
	cvt.u16.u32 	%rs10541, %r3508;
	bfe.u32 	%r3509, %r3502, 16, 8;
	cvt.u16.u32 	%rs10542, %r3509;
	bfe.u32 	%r3510, %r3502, 24, 8;
	cvt.u16.u32 	%rs10543, %r3510;
	ld.local.v2.b32 	{%r3511, %r3512}, [%rd75+24];
	bfe.u32 	%r3513, %r3511, 0, 8;
	cvt.u16.u32 	%rs10544, %r3513;
	bfe.u32 	%r3514, %r3511, 8, 8;
	cvt.u16.u32 	%rs10545, %r3514;
	bfe.u32 	%r3515, %r3511, 16, 8;
	cvt.u16.u32 	%rs10546, %r3515;
	bfe.u32 	%r3516, %r3511, 24, 8;
	cvt.u16.u32 	%rs10547, %r3516;
	bfe.u32 	%r3517, %r3512, 0, 8;
	cvt.u16.u32 	%rs10548, %r3517;
	bfe.u32 	%r3518, %r3512, 8, 8;
	cvt.u16.u32 	%rs10549, %r3518;
	bfe.u32 	%r3519, %r3512, 16, 8;
	cvt.u16.u32 	%rs10550, %r3519;
	bfe.u32 	%r3520, %r3512, 24, 8;
	cvt.u16.u32 	%rs10551, %r3520;
	ld.local.v2.b32 	{%r3521, %r3522}, [%rd75+32];
	bfe.u32 	%r3523, %r3521, 0, 8;
	cvt.u16.u32 	%rs10552, %r3523;
	bfe.u32 	%r3524, %r3521, 8, 8;
	cvt.u16.u32 	%rs10553, %r3524;
	bfe.u32 	%r3525, %r3521, 16, 8;
	cvt.u16.u32 	%rs10554, %r3525;
	bfe.u32 	%r3526, %r3521, 24, 8;
	cvt.u16.u32 	%rs10555, %r3526;
	bfe.u32 	%r3527, %r3522, 0, 8;
	cvt.u16.u32 	%rs10556, %r3527;
	bfe.u32 	%r3528, %r3522, 8, 8;
	cvt.u16.u32 	%rs10557, %r3528;
	bfe.u32 	%r3529, %r3522, 16, 8;
	cvt.u16.u32 	%rs10558, %r3529;
	bfe.u32 	%r3530, %r3522, 24, 8;
	cvt.u16.u32 	%rs10559, %r3530;
	ld.local.v2.b32 	{%r3531, %r3532}, [%rd75+40];
	bfe.u32 	%r3533, %r3531, 0, 8;
	cvt.u16.u32 	%rs10560, %r3533;
	bfe.u32 	%r3534, %r3531, 8, 8;
	cvt.u16.u32 	%rs10561, %r3534;
	bfe.u32 	%r3535, %r3531, 16, 8;
	cvt.u16.u32 	%rs10562, %r3535;
	bfe.u32 	%r3536, %r3531, 24, 8;
	cvt.u16.u32 	%rs10563, %r3536;
	bfe.u32 	%r3537, %r3532, 0, 8;
	cvt.u16.u32 	%rs10564, %r3537;
	bfe.u32 	%r3538, %r3532, 8, 8;
	cvt.u16.u32 	%rs10565, %r3538;
	bfe.u32 	%r3539, %r3532, 16, 8;
	cvt.u16.u32 	%rs10566, %r3539;
	bfe.u32 	%r3540, %r3532, 24, 8;
	cvt.u16.u32 	%rs10567, %r3540;
	ld.local.v2.u8 	{%rs10568, %rs10569}, [%rd75+48];
	bra.uni 	$L__BB9_1896;
$L__BB9_1847:
	and.b16  	%rs5710, %rs10521, 255;
	setp.eq.s16 	%p432, %rs5710, 0;
	mov.b32 	%r12244, 1;
	@%p432 bra 	$L__BB9_1843;
	and.b16  	%rs5711, %rs10522, 255;
	setp.eq.s16 	%p433, %rs5711, 0;
	mov.b32 	%r12244, 2;
	@%p433 bra 	$L__BB9_1843;
	and.b16  	%rs5712, %rs10523, 255;
	setp.eq.s16 	%p434, %rs5712, 0;
	mov.b32 	%r12244, 3;
	@%p434 bra 	$L__BB9_1843;
	and.b16  	%rs5713, %rs10524, 255;
	setp.eq.s16 	%p435, %rs5713, 0;
	mov.b32 	%r12244, 4;
	@%p435 bra 	$L__BB9_1843;
	and.b16  	%rs5714, %rs10525, 255;
	setp.eq.s16 	%p436, %rs5714, 0;
	mov.b32 	%r12244, 5;
	@%p436 bra 	$L__BB9_1843;
	and.b16  	%rs5715, %rs10526, 255;
	setp.eq.s16 	%p437, %rs5715, 0;
	mov.b32 	%r12244, 6;
	@%p437 bra 	$L__BB9_1843;
	and.b16  	%rs5716, %rs10527, 255;
	setp.eq.s16 	%p438, %rs5716, 0;
	mov.b32 	%r12244, 7;
	@%p438 bra 	$L__BB9_1843;
	and.b16  	%rs5717, %rs10528, 255;
	setp.eq.s16 	%p439, %rs5717, 0;
	mov.b32 	%r12244, 8;
	@%p439 bra 	$L__BB9_1843;
	and.b16  	%rs5718, %rs10529, 255;
	setp.eq.s16 	%p440, %rs5718, 0;
	mov.b32 	%r12244, 9;
	@%p440 bra 	$L__BB9_1843;
	and.b16  	%rs5719, %rs10530, 255;
	setp.eq.s16 	%p441, %rs5719, 0;
	mov.b32 	%r12244, 10;
	@%p441 bra 	$L__BB9_1843;
	and.b16  	%rs5720, %rs10531, 255;
	setp.eq.s16 	%p442, %rs5720, 0;
	mov.b32 	%r12244, 11;
	@%p442 bra 	$L__BB9_1843;
	and.b16  	%rs5721, %rs10532, 255;
	setp.eq.s16 	%p443, %rs5721, 0;
	mov.b32 	%r12244, 12;
	@%p443 bra 	$L__BB9_1843;
	and.b16  	%rs5722, %rs10533, 255;
	setp.eq.s16 	%p444, %rs5722, 0;
	mov.b32 	%r12244, 13;
	@%p444 bra 	$L__BB9_1843;
	and.b16  	%rs5723, %rs10534, 255;
	setp.eq.s16 	%p445, %rs5723, 0;
	mov.b32 	%r12244, 14;
	@%p445 bra 	$L__BB9_1843;
	and.b16  	%rs5724, %rs10535, 255;
	setp.eq.s16 	%p446, %rs5724, 0;
	mov.b32 	%r12244, 15;
	@%p446 bra 	$L__BB9_1843;
	and.b16  	%rs5725, %rs10536, 255;
	setp.eq.s16 	%p447, %rs5725, 0;
	mov.b32 	%r12244, 16;
	@%p447 bra 	$L__BB9_1843;
	and.b16  	%rs5726, %rs10537, 255;
	setp.eq.s16 	%p448, %rs5726, 0;
	mov.b32 	%r12244, 17;
	@%p448 bra 	$L__BB9_1843;
	and.b16  	%rs5727, %rs10538, 255;
	setp.eq.s16 	%p449, %rs5727, 0;
	mov.b32 	%r12244, 18;
	@%p449 bra 	$L__BB9_1843;
	and.b16  	%rs5728, %rs10539, 255;
	setp.eq.s16 	%p450, %rs5728, 0;
	mov.b32 	%r12244, 19;
	@%p450 bra 	$L__BB9_1843;
	and.b16  	%rs5729, %rs10540, 255;
	setp.eq.s16 	%p451, %rs5729, 0;
	mov.b32 	%r12244, 20;
	@%p451 bra 	$L__BB9_1843;
	and.b16  	%rs5730, %rs10541, 255;
	setp.eq.s16 	%p452, %rs5730, 0;
	mov.b32 	%r12244, 21;
	@%p452 bra 	$L__BB9_1843;
	and.b16  	%rs5731, %rs10542, 255;
	setp.eq.s16 	%p453, %rs5731, 0;
	mov.b32 	%r12244, 22;
	@%p453 bra 	$L__BB9_1843;
	and.b16  	%rs5732, %rs10543, 255;
	setp.eq.s16 	%p454, %rs5732, 0;
	mov.b32 	%r12244, 23;
	@%p454 bra 	$L__BB9_1843;
	and.b16  	%rs5733, %rs10544, 255;
	setp.eq.s16 	%p455, %rs5733, 0;
	mov.b32 	%r12244, 24;
	@%p455 bra 	$L__BB9_1843;
	and.b16  	%rs5734, %rs10545, 255;
	setp.eq.s16 	%p456, %rs5734, 0;
	mov.b32 	%r12244, 25;
	@%p456 bra 	$L__BB9_1843;
	and.b16  	%rs5735, %rs10546, 255;
	setp.eq.s16 	%p457, %rs5735, 0;
	mov.b32 	%r12244, 26;
	@%p457 bra 	$L__BB9_1843;
	and.b16  	%rs5736, %rs10547, 255;
	setp.eq.s16 	%p458, %rs5736, 0;
	mov.b32 	%r12244, 27;
	@%p458 bra 	$L__BB9_1843;
	and.b16  	%rs5737, %rs10548, 255;
	setp.eq.s16 	%p459, %rs5737, 0;
	mov.b32 	%r12244, 28;
	@%p459 bra 	$L__BB9_1843;
	and.b16  	%rs5738, %rs10549, 255;
	setp.eq.s16 	%p460, %rs5738, 0;
	mov.b32 	%r12244, 29;
	@%p460 bra 	$L__BB9_1843;
	and.b16  	%rs5739, %rs10550, 255;
	setp.eq.s16 	%p461, %rs5739, 0;
	mov.b32 	%r12244, 30;
	@%p461 bra 	$L__BB9_1843;
	and.b16  	%rs5740, %rs10551, 255;
	setp.eq.s16 	%p462, %rs5740, 0;
	mov.b32 	%r12244, 31;
	@%p462 bra 	$L__BB9_1843;
	and.b16  	%rs5741, %rs10552, 255;
	setp.eq.s16 	%p463, %rs5741, 0;
	mov.b32 	%r12244, 32;
	@%p463 bra 	$L__BB9_1843;
	and.b16  	%rs5742, %rs10553, 255;
	setp.eq.s16 	%p464, %rs5742, 0;
	mov.b32 	%r12244, 33;
	@%p464 bra 	$L__BB9_1843;
	and.b16  	%rs5743, %rs10554, 255;
	setp.eq.s16 	%p465, %rs5743, 0;
	mov.b32 	%r12244, 34;
	@%p465 bra 	$L__BB9_1843;
	and.b16  	%rs5744, %rs10555, 255;
	setp.eq.s16 	%p466, %rs5744, 0;
	mov.b32 	%r12244, 35;
	@%p466 bra 	$L__BB9_1843;
	and.b16  	%rs5745, %rs10556, 255;
	setp.eq.s16 	%p467, %rs5745, 0;
	mov.b32 	%r12244, 36;
	@%p467 bra 	$L__BB9_1843;
	and.b16  	%rs5746, %rs10557, 255;
	setp.eq.s16 	%p468, %rs5746, 0;
	mov.b32 	%r12244, 37;
	@%p468 bra 	$L__BB9_1843;
	and.b16  	%rs5747, %rs10558, 255;
	setp.eq.s16 	%p469, %rs5747, 0;
	mov.b32 	%r12244, 38;
	@%p469 bra 	$L__BB9_1843;
	and.b16  	%rs5748, %rs10559, 255;
	setp.eq.s16 	%p470, %rs5748, 0;
	mov.b32 	%r12244, 39;
	@%p470 bra 	$L__BB9_1843;
	and.b16  	%rs5749, %rs10560, 255;
	setp.eq.s16 	%p471, %rs5749, 0;
	mov.b32 	%r12244, 40;
	@%p471 bra 	$L__BB9_1843;
	and.b16  	%rs5750, %rs10561, 255;
	setp.eq.s16 	%p472, %rs5750, 0;
	mov.b32 	%r12244, 41;
	@%p472 bra 	$L__BB9_1843;
	and.b16  	%rs5751, %rs10562, 255;
	setp.eq.s16 	%p473, %rs5751, 0;
	mov.b32 	%r12244, 42;
	@%p473 bra 	$L__BB9_1843;
	and.b16  	%rs5752, %rs10563, 255;
	setp.eq.s16 	%p474, %rs5752, 0;
	mov.b32 	%r12244, 43;
	@%p474 bra 	$L__BB9_1843;
	and.b16  	%rs5753, %rs10564, 255;
	setp.eq.s16 	%p475, %rs5753, 0;
	mov.b32 	%r12244, 44;
	@%p475 bra 	$L__BB9_1843;
	and.b16  	%rs5754, %rs10565, 255;
	setp.eq.s16 	%p476, %rs5754, 0;
	mov.b32 	%r12244, 45;
	@%p476 bra 	$L__BB9_1843;
	and.b16  	%rs5755, %rs10566, 255;
	setp.eq.s16 	%p477, %rs5755, 0;
	mov.b32 	%r12244, 46;
	@%p477 bra 	$L__BB9_1843;
	and.b16  	%rs5756, %rs10567, 255;
	setp.eq.s16 	%p478, %rs5756, 0;
	mov.b32 	%r12244, 47;
	@%p478 bra 	$L__BB9_1843;
	and.b16  	%rs5757, %rs10568, 255;
	setp.eq.s16 	%p479, %rs5757, 0;
	mov.b32 	%r12244, 48;
	@%p479 bra 	$L__BB9_1843;
	and.b16  	%rs5758, %rs10569, 255;
	setp.eq.s16 	%p480, %rs5758, 0;
	mov.b32 	%r12244, 49;
	@%p480 bra 	$L__BB9_1843;
$L__BB9_1896:
	add.s32 	%r12249, %r12246, %r494;
	add.f64 	%fd237, %fd156, %fd236;
	ld.shared.v2.b32 	{%r3542, %r3543}, [_ZZN3cub18CUB_300001_SM_10006detail6reduce18DeviceReduceKernelINS2_10policy_hubI4Study8sum_funcE10Policy1000EN6thrust24THRUST_300001_SM_1000_NS6detail15normal_iteratorINSA_10device_ptrIS5_EEEEyS6_S5_N4cuda3std3__410__identityEEEvT0_PT3_T1_NS0_13GridEvenShareISN_EET2_T4_E12temp_storage+200];
	bfe.u32 	%r3544, %r3542, 0, 8;
	cvt.u16.u32 	%rs10265, %r3544;
	ld.shared.v2.b32 	{%r3545, %r3546}, [_ZZN3cub18CUB_300001_SM_10006detail6reduce18DeviceReduceKernelINS2_10policy_hubI4Study8sum_funcE10Policy1000EN6thrust24THRUST_300001_SM_1000_NS6detail15normal_iteratorINSA_10device_ptrIS5_EEEEyS6_S5_N4cuda3std3__410__identityEEEvT0_PT3_T1_NS0_13GridEvenShareISN_EET2_T4_E12temp_storage+208];
	ld.shared.v2.b32 	{%r3547, %r3548}, [_ZZN3cub18CUB_300001_SM_10006detail6reduce18DeviceReduceKernelINS2_10policy_hubI4Study8sum_funcE10Policy1000EN6thrust24THRUST_300001_SM_1000_NS6detail15normal_iteratorINSA_10device_ptrIS5_EEEEyS6_S5_N4cuda3std3__410__identityEEEvT0_PT3_T1_NS0_13GridEvenShareISN_EET2_T4_E12temp_storage+216];
	ld.shared.v2.b32 	{%r3549, %r3550}, [_ZZN3cub18CUB_300001_SM_10006detail6reduce18DeviceReduceKernelINS2_10policy_hubI4Study8sum_funcE10Policy1000EN6thrust24THRUST_300001_SM_1000_NS6detail15normal_iteratorINSA_10device_ptrIS5_EEEEyS6_S5_N4cuda3std3__410__identityEEEvT0_PT3_T1_NS0_13GridEvenShareISN_EET2_T4_E12temp_storage+224];
	ld.shared.v2.b32 	{%r3551, %r3552}, [_ZZN3cub18CUB_300001_SM_10006detail6reduce18DeviceReduceKernelINS2_10policy_hubI4Study8sum_funcE10Policy1000EN6thrust24THRUST_300001_SM_1000_NS6detail15normal_iteratorINSA_10device_ptrIS5_EEEEyS6_S5_N4cuda3std3__410__identityEEEvT0_PT3_T1_NS0_13GridEvenShareISN_EET2_T4_E12temp_storage+232];
	ld.shared.v2.b32 	{%r3553, %r3554}, [_ZZN3cub18CUB_300001_SM_10006detail6reduce18DeviceReduceKernelINS2_10policy_hubI4Study8sum_funcE10Policy1000EN6thrust24THRUST_300001_SM_1000_NS6detail15normal_iteratorINSA_10device_ptrIS5_EEEEyS6_S5_N4cuda3std3__410__identityEEEvT0_PT3_T1_NS0_13GridEvenShareISN_EET2_T4_E12temp_storage+240];
	ld.shared.v2.u8 	{%rs5760, %rs5761}, [_ZZN3cub18CUB_300001_SM_10006detail6reduce18DeviceReduceKernelINS2_10policy_hubI4Study8sum_funcE10Policy1000EN6thrust24THRUST_300001_SM_1000_NS6detail15normal_iteratorINSA_10device_ptrIS5_EEEEyS6_S5_N4cuda3std3__410__identityEEEvT0_PT3_T1_NS0_13GridEvenShareISN_EET2_T4_E12temp_storage+248];
	ld.shared.u32 	%r501, [_ZZN3cub18CUB_300001_SM_10006detail6reduce18DeviceReduceKernelINS2_10policy_hubI4Study8sum_funcE10Policy1000EN6thrust24THRUST_300001_SM_1000_NS6detail15normal_iteratorINSA_10device_ptrIS5_EEEEyS6_S5_N4cuda3std3__410__identityEEEvT0_PT3_T1_NS0_13GridEvenShareISN_EET2_T4_E12temp_storage+252];
	ld.shared.f64 	%fd160, [_ZZN3cub18CUB_300001_SM_10006detail6reduce18DeviceReduceKernelINS2_10policy_hubI4Study8sum_funcE10Policy1000EN6thrust24THRUST_300001_SM_1000_NS6detail15normal_iteratorINSA_10device_ptrIS5_EEEEyS6_S5_N4cuda3std3__410__identityEEEvT0_PT3_T1_NS0_13GridEvenShareISN_EET2_T4_E12temp_storage+256];
	add.u64 	%rd77, %SPL, 0;
	add.u64 	%rd78, %SPL, 64;
	and.b16  	%rs5762, %rs10520, 255;
	cvt.u32.u16 	%r3555, %rs10527;
	cvt.u32.u16 	%r3556, %rs10526;
	prmt.b32 	%r3557, %r3556, %r3555, 0x3340U;
	cvt.u32.u16 	%r3558, %rs10525;
	cvt.u32.u16 	%r3559, %rs10524;
	prmt.b32 	%r3560, %r3559, %r3558, 0x3340U;
	prmt.b32 	%r3561, %r3560, %r3557, 0x5410U;
	cvt.u32.u16 	%r3562, %rs10523;
	cvt.u32.u16 	%r3563, %rs10522;
	prmt.b32 	%r3564, %r3563, %r3562, 0x3340U;
	cvt.u32.u16 	%r3565, %rs10521;
	cvt.u32.u16 	%r3566, %rs10520;
	prmt.b32 	%r3567, %r3566, %r3565, 0x3340U;
	prmt.b32 	%r3568, %r3567, %r3564, 0x5410U;
	st.local.v2.b32 	[%rd77], {%r3568, %r3561};
	cvt.u32.u16 	%r3569, %rs10535;
	cvt.u32.u16 	%r3570, %rs10534;
	prmt.b32 	%r3571, %r3570, %r3569, 0x3340U;
	cvt.u32.u16 	%r3572, %rs10533;
	cvt.u32.u16 	%r3573, %rs10532;
	prmt.b32 	%r3574, %r3573, %r3572, 0x3340U;
	prmt.b32 	%r3575, %r3574, %r3571, 0x5410U;
	cvt.u32.u16 	%r3576, %rs10531;
	cvt.u32.u16 	%r3577, %rs10530;
	prmt.b32 	%r3578, %r3577, %r3576, 0x3340U;
	cvt.u32.u16 	%r3579, %rs10529;
	cvt.u32.u16 	%r3580, %rs10528;
	prmt.b32 	%r3581, %r3580, %r3579, 0x3340U;
	prmt.b32 	%r3582, %r3581, %r3578, 0x5410U;
	st.local.v2.b32 	[%rd77+8], {%r3582, %r3575};
	cvt.u32.u16 	%r3583, %rs10543;
	cvt.u32.u16 	%r3584, %rs10542;
	prmt.b32 	%r3585, %r3584, %r3583, 0x3340U;
	cvt.u32.u16 	%r3586, %rs10541;
	cvt.u32.u16 	%r3587, %rs10540;
	prmt.b32 	%r3588, %r3587, %r3586, 0x3340U;
	prmt.b32 	%r3589, %r3588, %r3585, 0x5410U;
	cvt.u32.u16 	%r3590, %rs10539;
	cvt.u32.u16 	%r3591, %rs10538;
	prmt.b32 	%r3592, %r3591, %r3590, 0x3340U;
	cvt.u32.u16 	%r3593, %rs10537;
	cvt.u32.u16 	%r3594, %rs10536;
	prmt.b32 	%r3595, %r3594, %r3593, 0x3340U;
	prmt.b32 	%r3596, %r3595, %r3592, 0x5410U;
	st.local.v2.b32 	[%rd77+16], {%r3596, %r3589};
	cvt.u32.u16 	%r3597, %rs10551;
	cvt.u32.u16 	%r3598, %rs10550;
	prmt.b32 	%r3599, %r3598, %r3597, 0x3340U;
	cvt.u32.u16 	%r3600, %rs10549;
	cvt.u32.u16 	%r3601, %rs10548;
	prmt.b32 	%r3602, %r3601, %r3600, 0x3340U;
	prmt.b32 	%r3603, %r3602, %r3599, 0x5410U;
	cvt.u32.u16 	%r3604, %rs10547;
	cvt.u32.u16 	%r3605, %rs10546;
	prmt.b32 	%r3606, %r3605, %r3604, 0x3340U;
	cvt.u32.u16 	%r3607, %rs10545;
	cvt.u32.u16 	%r3608, %rs10544;
	prmt.b32 	%r3609, %r3608, %r3607, 0x3340U;
	prmt.b32 	%r3610, %r3609, %r3606, 0x5410U;
	st.local.v2.b32 	[%rd77+24], {%r3610, %r3603};
	cvt.u32.u16 	%r3611, %rs10559;
	cvt.u32.u16 	%r3612, %rs10558;
	prmt.b32 	%r3613, %r3612, %r3611, 0x3340U;
	cvt.u32.u16 	%r3614, %rs10557;
	cvt.u32.u16 	%r3615, %rs10556;
	prmt.b32 	%r3616, %r3615, %r3614, 0x3340U;
	prmt.b32 	%r3617, %r3616, %r3613, 0x5410U;
	cvt.u32.u16 	%r3618, %rs10555;
	cvt.u32.u16 	%r3619, %rs10554;
	prmt.b32 	%r3620, %r3619, %r3618, 0x3340U;
	cvt.u32.u16 	%r3621, %rs10553;
	cvt.u32.u16 	%r3622, %rs10552;
	prmt.b32 	%r3623, %r3622, %r3621, 0x3340U;
	prmt.b32 	%r3624, %r3623, %r3620, 0x5410U;
	st.local.v2.b32 	[%rd77+32], {%r3624, %r3617};
	cvt.u32.u16 	%r3625, %rs10567;
	cvt.u32.u16 	%r3626, %rs10566;
	prmt.b32 	%r3627, %r3626, %r3625, 0x3340U;
	cvt.u32.u16 	%r3628, %rs10565;
	cvt.u32.u16 	%r3629, %rs10564;
	prmt.b32 	%r3630, %r3629, %r3628, 0x3340U;
	prmt.b32 	%r3631, %r3630, %r3627, 0x5410U;
	cvt.u32.u16 	%r3632, %rs10563;
	cvt.u32.u16 	%r3633, %rs10562;
	prmt.b32 	%r3634, %r3633, %r3632, 0x3340U;
	cvt.u32.u16 	%r3635, %rs10561;
	cvt.u32.u16 	%r3636, %rs10560;
	prmt.b32 	%r3637, %r3636, %r3635, 0x3340U;
	prmt.b32 	%r3638, %r3637, %r3634, 0x5410U;
	st.local.v2.b32 	[%rd77+40], {%r3638, %r3631};
	st.local.v2.u8 	[%rd77+48], {%rs10568, %rs10569};
	st.local.u32 	[%rd77+52], %r12249;
	st.local.f64 	[%rd77+56], %fd237;
	st.local.v2.b32 	[%rd78], {%r3542, %r3543};
	st.local.v2.b32 	[%rd78+8], {%r3545, %r3546};
	st.local.v2.b32 	[%rd78+16], {%r3547, %r3548};
	st.local.v2.b32 	[%rd78+24], {%r3549, %r3550};
	st.local.v2.b32 	[%rd78+32], {%r3551, %r3552};
	st.local.v2.b32 	[%rd78+40], {%r3553, %r3554};
	st.local.v2.u8 	[%rd78+48], {%rs5760, %rs5761};
	st.local.u32 	[%rd78+52], %r501;
	st.local.f64 	[%rd78+56], %fd160;
	setp.ne.s16 	%p483, %rs5762, 0;
	mov.b32 	%r12247, 0;
	@%p483 bra 	$L__BB9_1901;
$L__BB9_1897:
	and.b16  	%rs5812, %rs10265, 255;
	setp.eq.s16 	%p533, %rs5812, 0;
	@%p533 bra 	$L__BB9_1950;
	mov.b32 	%r12248, 0;
$L__BB9_1899:
	add.s32 	%r3689, %r12248, %r12247;
	cvt.u64.u32 	%rd177, %r3689;
	add.s64 	%rd178, %rd77, %rd177;
	st.local.u8 	[%rd178], %rs10265;
	add.s32 	%r504, %r12248, 1;
	cvt.u64.u32 	%rd179, %r12248;
	add.s64 	%rd180, %rd78, %rd179;
	ld.local.u8 	%rs10265, [%rd180+1];
	setp.ne.s16 	%p534, %rs10265, 0;
	mov.u32 	%r12248, %r504;
	@%p534 bra 	$L__BB9_1899;
	ld.local.u32 	%r12249, [%rd77+52];
	ld.local.f64 	%fd237, [%rd77+56];
	ld.local.v2.b32 	{%r3690, %r3691}, [%rd77];
	bfe.u32 	%r3692, %r3690, 0, 8;
	cvt.u16.u32 	%rs10520, %r3692;
	bfe.u32 	%r3693, %r3690, 8, 8;
	cvt.u16.u32 	%rs10521, %r3693;
	bfe.u32 	%r3694, %r3690, 16, 8;
	cvt.u16.u32 	%rs10522, %r3694;
	bfe.u32 	%r3695, %r3690, 24, 8;
	cvt.u16.u32 	%rs10523, %r3695;
	bfe.u32 	%r3696, %r3691, 0, 8;
	cvt.u16.u32 	%rs10524, %r3696;
	bfe.u32 	%r3697, %r3691, 8, 8;
	cvt.u16.u32 	%rs10525, %r3697;
	bfe.u32 	%r3698, %r3691, 16, 8;
	cvt.u16.u32 	%rs10526, %r3698;
	bfe.u32 	%r3699, %r3691, 24, 8;
	cvt.u16.u32 	%rs10527, %r3699;
	ld.local.v2.b32 	{%r3700, %r3701}, [%rd77+8];
	bfe.u32 	%r3702, %r3700, 0, 8;
	cvt.u16.u32 	%rs10528, %r3702;
	bfe.u32 	%r3703, %r3700, 8, 8;
	cvt.u16.u32 	%rs10529, %r3703;
	bfe.u32 	%r3704, %r3700, 16, 8;
	cvt.u16.u32 	%rs10530, %r3704;
	bfe.u32 	%r3705, %r3700, 24, 8;
	cvt.u16.u32 	%rs10531, %r3705;
	bfe.u32 	%r3706, %r3701, 0, 8;
	cvt.u16.u32 	%rs10532, %r3706;
	bfe.u32 	%r3707, %r3701, 8, 8;
	cvt.u16.u32 	%rs10533, %r3707;
	bfe.u32 	%r3708, %r3701, 16, 8;
	cvt.u16.u32 	%rs10534, %r3708;
	bfe.u32 	%r3709, %r3701, 24, 8;
	cvt.u16.u32 	%rs10535, %r3709;
	ld.local.v2.b32 	{%r3710, %r3711}, [%rd77+16];
	bfe.u32 	%r3712, %r3710, 0, 8;
	cvt.u16.u32 	%rs10536, %r3712;
	bfe.u32 	%r3713, %r3710, 8, 8;
	cvt.u16.u32 	%rs10537, %r3713;
	bfe.u32 	%r3714, %r3710, 16, 8;
	cvt.u16.u32 	%rs10538, %r3714;
	bfe.u32 	%r3715, %r3710, 24, 8;
	cvt.u16.u32 	%rs10539, %r3715;
	bfe.u32 	%r3716, %r3711, 0, 8;
	cvt.u16.u32 	%rs10540, %r3716;
	bfe.u32 	%r3717, %r3711, 8, 8;
	cvt.u16.u32 	%rs10541, %r3717;
	bfe.u32 	%r3718, %r3711, 16, 8;
	cvt.u16.u32 	%rs10542, %r3718;
	bfe.u32 	%r3719, %r3711, 24, 8;
	cvt.u16.u32 	%rs10543, %r3719;
	ld.local.v2.b32 	{%r3720, %r3721}, [%rd77+24];
	bfe.u32 	%r3722, %r3720, 0, 8;
	cvt.u16.u32 	%rs10544, %r3722;
	bfe.u32 	%r3723, %r3720, 8, 8;
	cvt.u16.u32 	%rs10545, %r3723;
	bfe.u32 	%r3724, %r3720, 16, 8;
	cvt.u16.u32 	%rs10546, %r3724;
	bfe.u32 	%r3725, %r3720, 24, 8;
	cvt.u16.u32 	%rs10547, %r3725;
	bfe.u32 	%r3726, %r3721, 0, 8;
	cvt.u16.u32 	%rs10548, %r3726;
	bfe.u32 	%r3727, %r3721, 8, 8;
	cvt.u16.u32 	%rs10549, %r3727;
	bfe.u32 	%r3728, %r3721, 16, 8;
	cvt.u16.u32 	%rs10550, %r3728;
	bfe.u32 	%r3729, %r3721, 24, 8;
	cvt.u16.u32 	%rs10551, %r3729;
	ld.local.v2.b32 	{%r3730, %r3731}, [%rd77+32];
	bfe.u32 	%r3732, %r3730, 0, 8;
	cvt.u16.u32 	%rs10552, %r3732;
	bfe.u32 	%r3733, %r3730, 8, 8;
	cvt.u16.u32 	%rs10553, %r3733;
	bfe.u32 	%r3734, %r3730, 16, 8;
	cvt.u16.u32 	%rs10554, %r3734;
	bfe.u32 	%r3735, %r3730, 24, 8;
	cvt.u16.u32 	%rs10555, %r3735;
	bfe.u32 	%r3736, %r3731, 0, 8;
	cvt.u16.u32 	%rs10556, %r3736;
	bfe.u32 	%r3737, %r3731, 8, 8;
	cvt.u16.u32 	%rs10557, %r3737;
	bfe.u32 	%r3738, %r3731, 16, 8;
	cvt.u16.u32 	%rs10558, %r3738;
	bfe.u32 	%r3739, %r3731, 24, 8;
	cvt.u16.u32 	%rs10559, %r3739;
	ld.local.v2.b32 	{%r3740, %r3741}, [%rd77+40];
	bfe.u32 	%r3742, %r3740, 0, 8;
	cvt.u16.u32 	%rs10560, %r3742;
	bfe.u32 	%r3743, %r3740, 8, 8;
	cvt.u16.u32 	%rs10561, %r3743;
	bfe.u32 	%r3744, %r3740, 16, 8;
	cvt.u16.u32 	%rs10562, %r3744;
	bfe.u32 	%r3745, %r3740, 24, 8;
	cvt.u16.u32 	%rs10563, %r3745;
	bfe.u32 	%r3746, %r3741, 0, 8;
	cvt.u16.u32 	%rs10564, %r3746;
	bfe.u32 	%r3747, %r3741, 8, 8;
	cvt.u16.u32 	%rs10565, %r3747;
	bfe.u32 	%r3748, %r3741, 16, 8;
	cvt.u16.u32 	%rs10566, %r3748;
	bfe.u32 	%r3749, %r3741, 24, 8;
	cvt.u16.u32 	%rs10567, %r3749;
	ld.local.v2.u8 	{%rs10568, %rs10569}, [%rd77+48];
	bra.uni 	$L__BB9_1950;
$L__BB9_1901:
	and.b16  	%rs5763, %rs10521, 255;
	setp.eq.s16 	%p484, %rs5763, 0;
	mov.b32 	%r12247, 1;
	@%p484 bra 	$L__BB9_1897;
	and.b16  	%rs5764, %rs10522, 255;
	setp.eq.s16 	%p485, %rs5764, 0;
	mov.b32 	%r12247, 2;
	@%p485 bra 	$L__BB9_1897;
	and.b16  	%rs5765, %rs10523, 255;
	setp.eq.s16 	%p486, %rs5765, 0;
	mov.b32 	%r12247, 3;
	@%p486 bra 	$L__BB9_1897;
	and.b16  	%rs5766, %rs10524, 255;
	setp.eq.s16 	%p487, %rs5766, 0;
	mov.b32 	%r12247, 4;
	@%p487 bra 	$L__BB9_1897;
	and.b16  	%rs5767, %rs10525, 255;
	setp.eq.s16 	%p488, %rs5767, 0;
	mov.b32 	%r12247, 5;
	@%p488 bra 	$L__BB9_1897;
	and.b16  	%rs5768, %rs10526, 255;
	setp.eq.s16 	%p489, %rs5768, 0;
	mov.b32 	%r12247, 6;
	@%p489 bra 	$L__BB9_1897;
	and.b16  	%rs5769, %rs10527, 255;
	setp.eq.s16 	%p490, %rs5769, 0;
	mov.b32 	%r12247, 7;
	@%p490 bra 	$L__BB9_1897;
	and.b16  	%rs5770, %rs10528, 255;
	setp.eq.s16 	%p491, %rs5770, 0;
	mov.b32 	%r12247, 8;
	@%p491 bra 	$L__BB9_1897;
	and.b16  	%rs5771, %rs10529, 255;
	setp.eq.s16 	%p492, %rs5771, 0;
	mov.b32 	%r12247, 9;
	@%p492 bra 	$L__BB9_1897;
	and.b16  	%rs5772, %rs10530, 255;
	setp.eq.s16 	%p493, %rs5772, 0;
	mov.b32 	%r12247, 10;
	@%p493 bra 	$L__BB9_1897;
	and.b16  	%rs5773, %rs10531, 255;
	setp.eq.s16 	%p494, %rs5773, 0;
	mov.b32 	%r12247, 11;
	@%p494 bra 	$L__BB9_1897;
	and.b16  	%rs5774, %rs10532, 255;
	setp.eq.s16 	%p495, %rs5774, 0;
	mov.b32 	%r12247, 12;
	@%p495 bra 	$L__BB9_1897;
	and.b16  	%rs5775, %rs10533, 255;
	setp.eq.s16 	%p496, %rs5775, 0;
	mov.b32 	%r12247, 13;
	@%p496 bra 	$L__BB9_1897;
	and.b16  	%rs5776, %rs10534, 255;
	setp.eq.s16 	%p497, %rs5776, 0;
	mov.b32 	%r12247, 14;
	@%p497 bra 	$L__BB9_1897;
	and.b16  	%rs5777, %rs10535, 255;
	setp.eq.s16 	%p498, %rs5777, 0;
	mov.b32 	%r12247, 15;
	@%p498 bra 	$L__BB9_1897;
	and.b16  	%rs5778, %rs10536, 255;
	setp.eq.s16 	%p499, %rs5778, 0;
	mov.b32 	%r12247, 16;
	@%p499 bra 	$L__BB9_1897;
	and.b16  	%rs5779, %rs10537, 255;
	setp.eq.s16 	%p500, %rs5779, 0;
	mov.b32 	%r12247, 17;
	@%p500 bra 	$L__BB9_1897;
	and.b16  	%rs5780, %rs10538, 255;
	setp.eq.s16 	%p501, %rs5780, 0;
	mov.b32 	%r12247, 18;
	@%p501 bra 	$L__BB9_1897;
	and.b16  	%rs5781, %rs10539, 255;
	setp.eq.s16 	%p502, %rs5781, 0;
	mov.b32 	%r12247, 19;
	@%p502 bra 	$L__BB9_1897;
	and.b16  	%rs5782, %rs10540, 255;
	setp.eq.s16 	%p503, %rs5782, 0;
	mov.b32 	%r12247, 20;
	@%p503 bra 	$L__BB9_1897;
	and.b16  	%rs5783, %rs10541, 255;
	setp.eq.s16 	%p504, %rs5783, 0;
	mov.b32 	%r12247, 21;
	@%p504 bra 	$L__BB9_1897;
	and.b16  	%rs5784, %rs10542, 255;
	setp.eq.s16 	%p505, %rs5784, 0;
	mov.b32 	%r12247, 22;
	@%p505 bra 	$L__BB9_1897;
	and.b16  	%rs5785, %rs10543, 255;
	setp.eq.s16 	%p506, %rs5785, 0;
	mov.b32 	%r12247, 23;
	@%p506 bra 	$L__BB9_1897;
	and.b16  	%rs5786, %rs10544, 255;
	setp.eq.s16 	%p507, %rs5786, 0;
	mov.b32 	%r12247, 24;
	@%p507 bra 	$L__BB9_1897;
	and.b16  	%rs5787, %rs10545, 255;
	setp.eq.s16 	%p508, %rs5787, 0;
	mov.b32 	%r12247, 25;
	@%p508 bra 	$L__BB9_1897;
	and.b16  	%rs5788, %rs10546, 255;
	setp.eq.s16 	%p509, %rs5788, 0;
	mov.b32 	%r12247, 26;
	@%p509 bra 	$L__BB9_1897;
	and.b16  	%rs5789, %rs10547, 255;
	setp.eq.s16 	%p510, %rs5789, 0;
	mov.b32 	%r12247, 27;
	@%p510 bra 	$L__BB9_1897;
	and.b16  	%rs5790, %rs10548, 255;
	setp.eq.s16 	%p511, %rs5790, 0;
	mov.b32 	%r12247, 28;
	@%p511 bra 	$L__BB9_1897;
	and.b16  	%rs5791, %rs10549, 255;
	setp.eq.s16 	%p512, %rs5791, 0;
	mov.b32 	%r12247, 29;
	@%p512 bra 	$L__BB9_1897;
	and.b16  	%rs5792, %rs10550, 255;
	setp.eq.s16 	%p513, %rs5792, 0;
	mov.b32 	%r12247, 30;
	@%p513 bra 	$L__BB9_1897;
	and.b16  	%rs5793, %rs10551, 255;
	setp.eq.s16 	%p514, %rs5793, 0;
	mov.b32 	%r12247, 31;
	@%p514 bra 	$L__BB9_1897;
	and.b16  	%rs5794, %rs10552, 255;
	setp.eq.s16 	%p515, %rs5794, 0;
	mov.b32 	%r12247, 32;
	@%p515 bra 	$L__BB9_1897;
	and.b16  	%rs5795, %rs10553, 255;
	setp.eq.s16 	%p516, %rs5795, 0;
	mov.b32 	%r12247, 33;
	@%p516 bra 	$L__BB9_1897;
	and.b16  	%rs5796, %rs10554, 255;
	setp.eq.s16 	%p517, %rs5796, 0;
	mov.b32 	%r12247, 34;
	@%p517 bra 	$L__BB9_1897;
	and.b16  	%rs5797, %rs10555, 255;
	setp.eq.s16 	%p518, %rs5797, 0;
	mov.b32 	%r12247, 35;
	@%p518 bra 	$L__BB9_1897;
	and.b16  	%rs5798, %rs10556, 255;
	setp.eq.s16 	%p519, %rs5798, 0;
	mov.b32 	%r12247, 36;
	@%p519 bra 	$L__BB9_1897;
	and.b16  	%rs5799, %rs10557, 255;
	setp.eq.s16 	%p520, %rs5799, 0;
	mov.b32 	%r12247, 37;
	@%p520 bra 	$L__BB9_1897;
	and.b16  	%rs5800, %rs10558, 255;
	setp.eq.s16 	%p521, %rs5800, 0;
	mov.b32 	%r12247, 38;
	@%p521 bra 	$L__BB9_1897;
	and.b16  	%rs5801, %rs10559, 255;
	setp.eq.s16 	%p522, %rs5801, 0;
	mov.b32 	%r12247, 39;
	@%p522 bra 	$L__BB9_1897;
	and.b16  	%rs5802, %rs10560, 255;
	setp.eq.s16 	%p523, %rs5802, 0;
	mov.b32 	%r12247, 40;
	@%p523 bra 	$L__BB9_1897;
	and.b16  	%rs5803, %rs10561, 255;
	setp.eq.s16 	%p524, %rs5803, 0;
	mov.b32 	%r12247, 41;
	@%p524 bra 	$L__BB9_1897;
	and.b16  	%rs5804, %rs10562, 255;
	setp.eq.s16 	%p525, %rs5804, 0;
	mov.b32 	%r12247, 42;
	@%p525 bra 	$L__BB9_1897;
	and.b16  	%rs5805, %rs10563, 255;
	setp.eq.s16 	%p526, %rs5805, 0;
	mov.b32 	%r12247, 43;
	@%p526 bra 	$L__BB9_1897;
	and.b16  	%rs5806, %rs10564, 255;
	setp.eq.s16 	%p527, %rs5806, 0;
	mov.b32 	%r12247, 44;
	@%p527 bra 	$L__BB9_1897;
	and.b16  	%rs5807, %rs10565, 255;
	setp.eq.s16 	%p528, %rs5807, 0;
	mov.b32 	%r12247, 45;
	@%p528 bra 	$L__BB9_1897;
	and.b16  	%rs5808, %rs10566, 255;
	setp.eq.s16 	%p529, %rs5808, 0;
	mov.b32 	%r12247, 46;
	@%p529 bra 	$L__BB9_1897;
	and.b16  	%rs5809, %rs10567, 255;
	setp.eq.s16 	%p530, %rs5809, 0;
	mov.b32 	%r12247, 47;
	@%p530 bra 	$L__BB9_1897;
	and.b16  	%rs5810, %rs10568, 255;
	setp.eq.s16 	%p531, %rs5810, 0;
	mov.b32 	%r12247, 48;
	@%p531 bra 	$L__BB9_1897;
	and.b16  	%rs5811, %rs10569, 255;
	setp.eq.s16 	%p532, %rs5811, 0;
	mov.b32 	%r12247, 49;
	@%p532 bra 	$L__BB9_1897;
$L__BB9_1950:
	add.s32 	%r12252, %r12249, %r501;
	add.f64 	%fd238, %fd160, %fd237;
	ld.shared.v2.b32 	{%r3751, %r3752}, [_ZZN3cub18CUB_300001_SM_10006detail6reduce18DeviceReduceKernelINS2_10policy_hubI4Study8sum_funcE10Policy1000EN6thrust24THRUST_300001_SM_1000_NS6detail15normal_iteratorINSA_10device_ptrIS5_EEEEyS6_S5_N4cuda3std3__410__identityEEEvT0_PT3_T1_NS0_13GridEvenShareISN_EET2_T4_E12temp_storage+264];
	bfe.u32 	%r3753, %r3751, 0, 8;
	cvt.u16.u32 	%rs10316, %r3753;
	ld.shared.v2.b32 	{%r3754, %r3755}, [_ZZN3cub18CUB_300001_SM_10006detail6reduce18DeviceReduceKernelINS2_10policy_hubI4Study8sum_funcE10Policy1000EN6thrust24THRUST_300001_SM_1000_NS6detail15normal_iteratorINSA_10device_ptrIS5_EEEEyS6_S5_N4cuda3std3__410__identityEEEvT0_PT3_T1_NS0_13GridEvenShareISN_EET2_T4_E12temp_storage+272];
	ld.shared.v2.b32 	{%r3756, %r3757}, [_ZZN3cub18CUB_300001_SM_10006detail6reduce18DeviceReduceKernelINS2_10policy_hubI4Study8sum_funcE10Policy1000EN6thrust24THRUST_300001_SM_1000_NS6detail15normal_iteratorINSA_10device_ptrIS5_EEEEyS6_S5_N4cuda3std3__410__identityEEEvT0_PT3_T1_NS0_13GridEvenShareISN_EET2_T4_E12temp_storage+280];
	ld.shared.v2.b32 	{%r3758, %r3759}, [_ZZN3cub18CUB_300001_SM_10006detail6reduce18DeviceReduceKernelINS2_10policy_hubI4Study8sum_funcE10Policy1000EN6thrust24THRUST_300001_SM_1000_NS6detail15normal_iteratorINSA_10device_ptrIS5_EEEEyS6_S5_N4cuda3std3__410__identityEEEvT0_PT3_T1_NS0_13GridEvenShareISN_EET2_T4_E12temp_storage+288];
	ld.shared.v2.b32 	{%r3760, %r3761}, [_ZZN3cub18CUB_300001_SM_10006detail6reduce18DeviceReduceKernelINS2_10policy_hubI4Study8sum_funcE10Policy1000EN6thrust24THRUST_300001_SM_1000_NS6detail15normal_iteratorINSA_10device_ptrIS5_EEEEyS6_S5_N4cuda3std3__410__identityEEEvT0_PT3_T1_NS0_13GridEvenShareISN_EET2_T4_E12temp_storage+296];
	ld.shared.v2.b32 	{%r3762, %r3763}, [_ZZN3cub18CUB_300001_SM_10006detail6reduce18DeviceReduceKernelINS2_10policy_hubI4Study8sum_funcE10Policy1000EN6thrust24THRUST_300001_SM_1000_NS6detail15normal_iteratorINSA_10device_ptrIS5_EEEEyS6_S5_N4cuda3std3__410__identityEEEvT0_PT3_T1_NS0_13GridEvenShareISN_EET2_T4_E12temp_storage+304];
	ld.shared.v2.u8 	{%rs5813, %rs5814}, [_ZZN3cub18CUB_300001_SM_10006detail6reduce18DeviceReduceKernelINS2_10policy_hubI4Study8sum_funcE10Policy1000EN6thrust24THRUST_300001_SM_1000_NS6detail15normal_iteratorINSA_10device_ptrIS5_EEEEyS6_S5_N4cuda3std3__410__identityEEEvT0_PT3_T1_NS0_13GridEvenShareISN_EET2_T4_E12temp_storage+312];
	ld.shared.u32 	%r508, [_ZZN3cub18CUB_300001_SM_10006detail6reduce18DeviceReduceKernelINS2_10policy_hubI4Study8sum_funcE10Policy1000EN6thrust24THRUST_300001_SM_1000_NS6detail15normal_iteratorINSA_10device_ptrIS5_EEEEyS6_S5_N4cuda3std3__410__identityEEEvT0_PT3_T1_NS0_13GridEvenShareISN_EET2_T4_E12temp_storage+316];
	ld.shared.f64 	%fd164, [_ZZN3cub18CUB_300001_SM_10006detail6reduce18DeviceReduceKernelINS2_10policy_hubI4Study8sum_funcE10Policy1000EN6thrust24THRUST_300001_SM_1000_NS6detail15normal_iteratorINSA_10device_ptrIS5_EEEEyS6_S5_N4cuda3std3__410__identityEEEvT0_PT3_T1_NS0_13GridEvenShareISN_EET2_T4_E12temp_storage+320];
	add.u64 	%rd79, %SPL, 0;
	add.u64 	%rd80, %SPL, 64;
	and.b16  	%rs5815, %rs10520, 255;
	cvt.u32.u16 	%r3764, %rs10527;
	cvt.u32.u16 	%r3765, %rs10526;
	prmt.b32 	%r3766, %r3765, %r3764, 0x3340U;
	cvt.u32.u16 	%r3767, %rs10525;
	cvt.u32.u16 	%r3768, %rs10524;
	prmt.b32 	%r3769, %r3768, %r3767, 0x3340U;
	prmt.b32 	%r3770, %r3769, %r3766, 0x5410U;
	cvt.u32.u16 	%r3771, %rs10523;
	cvt.u32.u16 	%r3772, %rs10522;
	prmt.b32 	%r3773, %r3772, %r3771, 0x3340U;
	cvt.u32.u16 	%r3774, %rs10521;
	cvt.u32.u16 	%r3775, %rs10520;
	prmt.b32 	%r3776, %r3775, %r3774, 0x3340U;
	prmt.b32 	%r3777, %r3776, %r3773, 0x5410U;
	st.local.v2.b32 	[%rd79], {%r3777, %r3770};
	cvt.u32.u16 	%r3778, %rs10535;
	cvt.u32.u16 	%r3779, %rs10534;
	prmt.b32 	%r3780, %r3779, %r3778, 0x3340U;
	cvt.u32.u16 	%r3781, %rs10533;
	cvt.u32.u16 	%r3782, %rs10532;
	prmt.b32 	%r3783, %r3782, %r3781, 0x3340U;
	prmt.b32 	%r3784, %r3783, %r3780, 0x5410U;
	cvt.u32.u16 	%r3785, %rs10531;
	cvt.u32.u16 	%r3786, %rs10530;
	prmt.b32 	%r3787, %r3786, %r3785, 0x3340U;
	cvt.u32.u16 	%r3788, %rs10529;
	cvt.u32.u16 	%r3789, %rs10528;
	prmt.b32 	%r3790, %r3789, %r3788, 0x3340U;
	prmt.b32 	%r3791, %r3790, %r3787, 0x5410U;
	st.local.v2.b32 	[%rd79+8], {%r3791, %r3784};
	cvt.u32.u16 	%r3792, %rs10543;
	cvt.u32.u16 	%r3793, %rs10542;
	prmt.b32 	%r3794, %r3793, %r3792, 0x3340U;
	cvt.u32.u16 	%r3795, %rs10541;
	cvt.u32.u16 	%r3796, %rs10540;
	prmt.b32 	%r3797, %r3796, %r3795, 0x3340U;
	prmt.b32 	%r3798, %r3797, %r3794, 0x5410U;
	cvt.u32.u16 	%r3799, %rs10539;
	cvt.u32.u16 	%r3800, %rs10538;
	prmt.b32 	%r3801, %r3800, %r3799, 0x3340U;
	cvt.u32.u16 	%r3802, %rs10537;
	cvt.u32.u16 	%r3803, %rs10536;
	prmt.b32 	%r3804, %r3803, %r3802, 0x3340U;
	prmt.b32 	%r3805, %r3804, %r3801, 0x5410U;
	st.local.v2.b32 	[%rd79+16], {%r3805, %r3798};
	cvt.u32.u16 	%r3806, %rs10551;
	cvt.u32.u16 	%r3807, %rs10550;
	prmt.b32 	%r3808, %r3807, %r3806, 0x3340U;
	cvt.u32.u16 	%r3809, %rs10549;
	cvt.u32.u16 	%r3810, %rs10548;
	prmt.b32 	%r3811, %r3810, %r3809, 0x3340U;
	prmt.b32 	%r3812, %r3811, %r3808, 0x5410U;
	cvt.u32.u16 	%r3813, %rs10547;
	cvt.u32.u16 	%r3814, %rs10546;
	prmt.b32 	%r3815, %r3814, %r3813, 0x3340U;
	cvt.u32.u16 	%r3816, %rs10545;
	cvt.u32.u16 	%r3817, %rs10544;
	prmt.b32 	%r3818, %r3817, %r3816, 0x3340U;
	prmt.b32 	%r3819, %r3818, %r3815, 0x5410U;
	st.local.v2.b32 	[%rd79+24], {%r3819, %r3812};
	cvt.u32.u16 	%r3820, %rs10559;
	cvt.u32.u16 	%r3821, %rs10558;
	prmt.b32 	%r3822, %r3821, %r3820, 0x3340U;
	cvt.u32.u16 	%r3823, %rs10557;
	cvt.u32.u16 	%r3824, %rs10556;
	prmt.b32 	%r3825, %r3824, %r3823, 0x3340U;
	prmt.b32 	%r3826, %r3825, %r3822, 0x5410U;
	cvt.u32.u16 	%r3827, %rs10555;
	cvt.u32.u16 	%r3828, %rs10554;
	prmt.b32 	%r3829, %r3828, %r3827, 0x3340U;
	cvt.u32.u16 	%r3830, %rs10553;
	cvt.u32.u16 	%r3831, %rs10552;
	prmt.b32 	%r3832, %r3831, %r3830, 0x3340U;
	prmt.b32 	%r3833, %r3832, %r3829, 0x5410U;
	st.local.v2.b32 	[%rd79+32], {%r3833, %r3826};
	cvt.u32.u16 	%r3834, %rs10567;
	cvt.u32.u16 	%r3835, %rs10566;
	prmt.b32 	%r3836, %r3835, %r3834, 0x3340U;
	cvt.u32.u16 	%r3837, %rs10565;
	cvt.u32.u16 	%r3838, %rs10564;
	prmt.b32 	%r3839, %r3838, %r3837, 0x3340U;
	prmt.b32 	%r3840, %r3839, %r3836, 0x5410U;
	cvt.u32.u16 	%r3841, %rs10563;
	cvt.u32.u16 	%r3842, %rs10562;
	prmt.b32 	%r3843, %r3842, %r3841, 0x3340U;
	cvt.u32.u16 	%r3844, %rs10561;
	cvt.u32.u16 	%r3845, %rs10560;
	prmt.b32 	%r3846, %r3845, %r3844, 0x3340U;
	prmt.b32 	%r3847, %r3846, %r3843, 0x5410U;
	st.local.v2.b32 	[%rd79+40], {%r3847, %r3840};
	st.local.v2.u8 	[%rd79+48], {%rs10568, %rs10569};
	st.local.u32 	[%rd79+52], %r12252;
	st.local.f64 	[%rd79+56], %fd238;
	st.local.v2.b32 	[%rd80], {%r3751, %r3752};
	st.local.v2.b32 	[%rd80+8], {%r3754, %r3755};
	st.local.v2.b32 	[%rd80+16], {%r3756, %r3757};
	st.local.v2.b32 	[%rd80+24], {%r3758, %r3759};
	st.local.v2.b32 	[%rd80+32], {%r3760, %r3761};
	st.local.v2.b32 	[%rd80+40], {%r3762, %r3763};
	st.local.v2.u8 	[%rd80+48], {%rs5813, %rs5814};
	st.local.u32 	[%rd80+52], %r508;
	st.local.f64 	[%rd80+56], %fd164;
	setp.ne.s16 	%p535, %rs5815, 0;
	mov.b32 	%r12250, 0;
	@%p535 bra 	$L__BB9_1955;
$L__BB9_1951:
	and.b16  	%rs5865, %rs10316, 255;
	setp.eq.s16 	%p585, %rs5865, 0;
	@%p585 bra 	$L__BB9_2004;
	mov.b32 	%r12251, 0;
$L__BB9_1953:
	add.s32 	%r3898, %r12251, %r12250;
	cvt.u64.u32 	%rd183, %r3898;
	add.s64 	%rd184, %rd79, %rd183;
	st.local.u8 	[%rd184], %rs10316;
	add.s32 	%r511, %r12251, 1;
	cvt.u64.u32 	%rd185, %r12251;
	add.s64 	%rd186, %rd80, %rd185;
	ld.local.u8 	%rs10316, [%rd186+1];
	setp.ne.s16 	%p586, %rs10316, 0;
	mov.u32 	%r12251, %r511;
	@%p586 bra 	$L__BB9_1953;
	ld.local.u32 	%r12252, [%rd79+52];
	ld.local.f64 	%fd238, [%rd79+56];
	ld.local.v2.b32 	{%r3899, %r3900}, [%rd79];
	bfe.u32 	%r3901, %r3899, 0, 8;
	cvt.u16.u32 	%rs10520, %r3901;
	bfe.u32 	%r3902, %r3899, 8, 8;
	cvt.u16.u32 	%rs10521, %r3902;
	bfe.u32 	%r3903, %r3899, 16, 8;
	cvt.u16.u32 	%rs10522, %r3903;
	bfe.u32 	%r3904, %r3899, 24, 8;
	cvt.u16.u32 	%rs10523, %r3904;
	bfe.u32 	%r3905, %r3900, 0, 8;
	cvt.u16.u32 	%rs10524, %r3905;
	bfe.u32 	%r3906, %r3900, 8, 8;
	cvt.u16.u32 	%rs10525, %r3906;
	bfe.u32 	%r3907, %r3900, 16, 8;
	cvt.u16.u32 	%rs10526, %r3907;
	bfe.u32 	%r3908, %r3900, 24, 8;
	cvt.u16.u32 	%rs10527, %r3908;
	ld.local.v2.b32 	{%r3909, %r3910}, [%rd79+8];
	bfe.u32 	%r3911, %r3909, 0, 8;
	cvt.u16.u32 	%rs10528, %r3911;
	bfe.u32 	%r3912, %r3909, 8, 8;
	cvt.u16.u32 	%rs10529, %r3912;
	bfe.u32 	%r3913, %r3909, 16, 8;
	cvt.u16.u32 	%rs10530, %r3913;
	bfe.u32 	%r3914, %r3909, 24, 8;
	cvt.u16.u32 	%rs10531, %r3914;
	bfe.u32 	%r3915, %r3910, 0, 8;
	cvt.u16.u32 	%rs10532, %r3915;
	bfe.u32 	%r3916, %r3910, 8, 8;
	cvt.u16.u32 	%rs10533, %r3916;
	bfe.u32 	%r3917, %r3910, 16, 8;
	cvt.u16.u32 	%rs10534, %r3917;
	bfe.u32 	%r3918, %r3910, 24, 8;
	cvt.u16.u32 	%rs10535, %r3918;
	ld.local.v2.b32 	{%r3919, %r3920}, [%rd79+16];
	bfe.u32 	%r3921, %r3919, 0, 8;
	cvt.u16.u32 	%rs10536, %r3921;
	bfe.u32 	%r3922, %r3919, 8, 8;
	cvt.u16.u32 	%rs10537, %r3922;
	bfe.u32 	%r3923, %r3919, 16, 8;
	cvt.u16.u32 	%rs10538, %r3923;
	bfe.u32 	%r3924, %r3919, 24, 8;
	cvt.u16.u32 	%rs10539, %r3924;
	bfe.u32 	%r3925, %r3920, 0, 8;
	cvt.u16.u32 	%rs10540, %r3925;
	bfe.u32 	%r3926, %r3920, 8, 8;
	cvt.u16.u32 	%rs10541, %r3926;
	bfe.u32 	%r3927, %r3920, 16, 8;
	cvt.u16.u32 	%rs10542, %r3927;
	bfe.u32 	%r3928, %r3920, 24, 8;
	cvt.u16.u32 	%rs10543, %r3928;
	ld.local.v2.b32 	{%r3929, %r3930}, [%rd79+24];
	bfe.u32 	%r3931, %r3929, 0, 8;
	cvt.u16.u32 	%rs10544, %r3931;
	bfe.u32 	%r3932, %r3929, 8, 8;
	cvt.u16.u32 	%rs10545, %r3932;
	bfe.u32 	%r3933, %r3929, 16, 8;
	cvt.u16.u32 	%rs10546, %r3933;
	bfe.u32 	%r3934, %r3929, 24, 8;
	cvt.u16.u32 	%rs10547, %r3934;
	bfe.u32 	%r3935, %r3930, 0, 8;
	cvt.u16.u32 	%rs10548, %r3935;
	bfe.u32 	%r3936, %r3930, 8, 8;
	cvt.u16.u32 	%rs10549, %r3936;
	bfe.u32 	%r3937, %r3930, 16, 8;
	cvt.u16.u32 	%rs10550, %r3937;
	bfe.u32 	%r3938, %r3930, 24, 8;
	cvt.u16.u32 	%rs10551, %r3938;
	ld.local.v2.b32 	{%r3939, %r3940}, [%rd79+32];
	bfe.u32 	%r3941, %r3939, 0, 8;
	cvt.u16.u32 	%rs10552, %r3941;
	bfe.u32 	%r3942, %r3939, 8, 8;
	cvt.u16.u32 	%rs10553, %r3942;
	bfe.u32 	%r3943, %r3939, 16, 8;
	cvt.u16.u32 	%rs10554, %r3943;
	bfe.u32 	%r3944, %r3939, 24, 8;
	cvt.u16.u32 	%rs10555, %r3944;
	bfe.u32 	%r3945, %r3940, 0, 8;
	cvt.u16.u32 	%rs10556, %r3945;
	bfe.u32 	%r3946, %r3940, 8, 8;
	cvt.u16.u32 	%rs10557, %r3946;
	bfe.u32 	%r3947, %r3940, 16, 8;
	cvt.u16.u32 	%rs10558, %r3947;
	bfe.u32 	%r3948, %r3940, 24, 8;
	cvt.u16.u32 	%rs10559, %r3948;
	ld.local.v2.b32 	{%r3949, %r3950}, [%rd79+40];
	bfe.u32 	%r3951, %r3949, 0, 8;
	cvt.u16.u32 	%rs10560, %r3951;
	bfe.u32 	%r3952, %r3949, 8, 8;
	cvt.u16.u32 	%rs10561, %r3952;
	bfe.u32 	%r3953, %r3949, 16, 8;
	cvt.u16.u32 	%rs10562, %r3953;
	bfe.u32 	%r3954, %r3949, 24, 8;
	cvt.u16.u32 	%rs10563, %r3954;
	bfe.u32 	%r3955, %r3950, 0, 8;
	cvt.u16.u32 	%rs10564, %r3955;
	bfe.u32 	%r3956, %r3950, 8, 8;
	cvt.u16.u32 	%rs10565, %r3956;
	bfe.u32 	%r3957, %r3950, 16, 8;
	cvt.u16.u32 	%rs10566, %r3957;
	bfe.u32 	%r3958, %r3950, 24, 8;
	cvt.u16.u32 	%rs10567, %r3958;
	ld.local.v2.u8 	{%rs10568, %rs10569}, [%rd79+48];
	bra.uni 	$L__BB9_2004;
$L__BB9_1955:
	and.b16  	%rs5816, %rs10521, 255;
	setp.eq.s16 	%p536, %rs5816, 0;
	mov.b32 	%r12250, 1;
	@%p536 bra 	$L__BB9_1951;
	and.b16  	%rs5817, %rs10522, 255;
	setp.eq.s16 	%p537, %rs5817, 0;
	mov.b32 	%r12250, 2;
	@%p537 bra 	$L__BB9_1951;
	and.b16  	%rs5818, %rs10523, 255;
	setp.eq.s16 	%p538, %rs5818, 0;
	mov.b32 	%r12250, 3;
	@%p538 bra 	$L__BB9_1951;
	and.b16  	%rs5819, %rs10524, 255;
	setp.eq.s16 	%p539, %rs5819, 0;
	mov.b32 	%r12250, 4;
	@%p539 bra 	$L__BB9_1951;
	and.b16  	%rs5820, %rs10525, 255;
	setp.eq.s16 	%p540, %rs5820, 0;
	mov.b32 	%r12250, 5;
	@%p540 bra 	$L__BB9_1951;
	and.b16  	%rs5821, %rs10526, 255;
	setp.eq.s16 	%p541, %rs5821, 0;
	mov.b32 	%r12250, 6;
	@%p541 bra 	$L__BB9_1951;
	and.b16  	%rs5822, %rs10527, 255;
	setp.eq.s16 	%p542, %rs5822, 0;
	mov.b32 	%r12250, 7;
	@%p542 bra 	$L__BB9_1951;
	and.b16  	%rs5823, %rs10528, 255;
	setp.eq.s16 	%p543, %rs5823, 0;
	mov.b32 	%r12250, 8;
	@%p543 bra 	$L__BB9_1951;
	and.b16  	%rs5824, %rs10529, 255;
	setp.eq.s16 	%p544, %rs5824, 0;
	mov.b32 	%r12250, 9;
	@%p544 bra 	$L__BB9_1951;
	and.b16  	%rs5825, %rs10530, 255;
	setp.eq.s16 	%p545, %rs5825, 0;
	mov.b32 	%r12250, 10;
	@%p545 bra 	$L__BB9_1951;
	and.b16  	%rs5826, %rs10531, 255;
	setp.eq.s16 	%p546, %rs5826, 0;
	mov.b32 	%r12250, 11;
	@%p546 bra 	$L__BB9_1951;
	and.b16  	%rs5827, %rs10532, 255;
	setp.eq.s16 	%p547, %rs5827, 0;
	mov.b32 	%r12250, 12;
	@%p547 bra 	$L__BB9_1951;
	and.b16  	%rs5828, %rs10533, 255;
	setp.eq.s16 	%p548, %rs5828, 0;
	mov.b32 	%r12250, 13;
	@%p548 bra 	$L__BB9_1951;
	and.b16  	%rs5829, %rs10534, 255;
	setp.eq.s16 	%p549, %rs5829, 0;
	mov.b32 	%r12250, 14;
	@%p549 bra 	$L__BB9_1951;
	and.b16  	%rs5830, %rs10535, 255;
	setp.eq.s16 	%p550, %rs5830, 0;
	mov.b32 	%r12250, 15;
	@%p550 bra 	$L__BB9_1951;
	and.b16  	%rs5831, %rs10536, 255;
	setp.eq.s16 	%p551, %rs5831, 0;
	mov.b32 	%r12250, 16;
	@%p551 bra 	$L__BB9_1951;
	and.b16  	%rs5832, %rs10537, 255;
	setp.eq.s16 	%p552, %rs5832, 0;
	mov.b32 	%r12250, 17;
	@%p552 bra 	$L__BB9_1951;
	and.b16  	%rs5833, %rs10538, 255;
	setp.eq.s16 	%p553, %rs5833, 0;
	mov.b32 	%r12250, 18;
	@%p553 bra 	$L__BB9_1951;
	and.b16  	%rs5834, %rs10539, 255;
	setp.eq.s16 	%p554, %rs5834, 0;
	mov.b32 	%r12250, 19;
	@%p554 bra 	$L__BB9_1951;
	and.b16  	%rs5835, %rs10540, 255;
	setp.eq.s16 	%p555, %rs5835, 0;
	mov.b32 	%r12250, 20;
	@%p555 bra 	$L__BB9_1951;
	and.b16  	%rs5836, %rs10541, 255;
	setp.eq.s16 	%p556, %rs5836, 0;
	mov.b32 	%r12250, 21;
	@%p556 bra 	$L__BB9_1951;
	and.b16  	%rs5837, %rs10542, 255;
	setp.eq.s16 	%p557, %rs5837, 0;
	mov.b32 	%r12250, 22;
	@%p557 bra 	$L__BB9_1951;
	and.b16  	%rs5838, %rs10543, 255;
	setp.eq.s16 	%p558, %rs5838, 0;
	mov.b32 	%r12250, 23;
	@%p558 bra 	$L__BB9_1951;
	and.b16  	%rs5839, %rs10544, 255;
	setp.eq.s16 	%p559, %rs5839, 0;
	mov.b32 	%r12250, 24;
	@%p559 bra 	$L__BB9_1951;
	and.b16  	%rs5840, %rs10545, 255;
	setp.eq.s16 	%p560, %rs5840, 0;
	mov.b32 	%r12250, 25;
	@%p560 bra 	$L__BB9_1951;
	and.b16  	%rs5841, %rs10546, 255;
	setp.eq.s16 	%p561, %rs5841, 0;
	mov.b32 	%r12250, 26;
	@%p561 bra 	$L__BB9_1951;
	and.b16  	%rs5842, %rs10547, 255;
	setp.eq.s16 	%p562, %rs5842, 0;
	mov.b32 	%r12250, 27;
	@%p562 bra 	$L__BB9_1951;
	and.b16  	%rs5843, %rs10548, 255;
	setp.eq.s16 	%p563, %rs5843, 0;
	mov.b32 	%r12250, 28;
	@%p563 bra 	$L__BB9_1951;
	and.b16  	%rs5844, %rs10549, 255;
	setp.eq.s16 	%p564, %rs5844, 0;
	mov.b32 	%r12250, 29;
	@%p564 bra 	$L__BB9_1951;
	and.b16  	%rs5845, %rs10550, 255;
	setp.eq.s16 	%p565, %rs5845, 0;
	mov.b32 	%r12250, 30;
	@%p565 bra 	$L__BB9_1951;
	and.b16  	%rs5846, %rs10551, 255;
	setp.eq.s16 	%p566, %rs5846, 0;
	mov.b32 	%r12250, 31;
	@%p566 bra 	$L__BB9_1951;
	and.b16  	%rs5847, %rs10552, 255;
	setp.eq.s16 	%p567, %rs5847, 0;
	mov.b32 	%r12250, 32;
	@%p567 bra 	$L__BB9_1951;
	and.b16  	%rs5848, %rs10553, 255;
	setp.eq.s16 	%p568, %rs5848, 0;
	mov.b32 	%r12250, 33;
	@%p568 bra 	$L__BB9_1951;
	and.b16  	%rs5849, %rs10554, 255;
	setp.eq.s16 	%p569, %rs5849, 0;
	mov.b32 	%r12250, 34;
	@%p569 bra 	$L__BB9_1951;
	and.b16  	%rs5850, %rs10555, 255;
	setp.eq.s16 	%p570, %rs5850, 0;
	mov.b32 	%r12250, 35;
	@%p570 bra 	$L__BB9_1951;
	and.b16  	%rs5851, %rs10556, 255;
	setp.eq.s16 	%p571, %rs5851, 0;
	mov.b32 	%r12250, 36;
	@%p571 bra 	$L__BB9_1951;
	and.b16  	%rs5852, %rs10557, 255;
	setp.eq.s16 	%p572, %rs5852, 0;
	mov.b32 	%r12250, 37;
	@%p572 bra 	$L__BB9_1951;
	and.b16  	%rs5853, %rs10558, 255;
	setp.eq.s16 	%p573, %rs5853, 0;
	mov.b32 	%r12250, 38;
	@%p573 bra 	$L__BB9_1951;
	and.b16  	%rs5854, %rs10559, 255;
	setp.eq.s16 	%p574, %rs5854, 0;
	mov.b32 	%r12250, 39;
	@%p574 bra 	$L__BB9_1951;
	and.b16  	%rs5855, %rs10560, 255;
	setp.eq.s16 	%p575, %rs5855, 0;
	mov.b32 	%r12250, 40;
	@%p575 bra 	$L__BB9_1951;
	and.b16  	%rs5856, %rs10561, 255;
	setp.eq.s16 	%p576, %rs5856, 0;
	mov.b32 	%r12250, 41;
	@%p576 bra 	$L__BB9_1951;
	and.b16  	%rs5857, %rs10562, 255;
	setp.eq.s16 	%p577, %rs5857, 0;
	mov.b32 	%r12250, 42;
	@%p577 bra 	$L__BB9_1951;
	and.b16  	%rs5858, %rs10563, 255;
	setp.eq.s16 	%p578, %rs5858, 0;
	mov.b32 	%r12250, 43;
	@%p578 bra 	$L__BB9_1951;
	and.b16  	%rs5859, %rs10564, 255;
	setp.eq.s16 	%p579, %rs5859, 0;
	mov.b32 	%r12250, 44;
	@%p579 bra 	$L__BB9_1951;
	and.b16  	%rs5860, %rs10565, 255;
	setp.eq.s16 	%p580, %rs5860, 0;
	mov.b32 	%r12250, 45;
	@%p580 bra 	$L__BB9_1951;
	and.b16  	%rs5861, %rs10566, 255;
	setp.eq.s16 	%p581, %rs5861, 0;
	mov.b32 	%r12250, 46;
	@%p581 bra 	$L__BB9_1951;
	and.b16  	%rs5862, %rs10567, 255;
	setp.eq.s16 	%p582, %rs5862, 0;
	mov.b32 	%r12250, 47;
	@%p582 bra 	$L__BB9_1951;
	and.b16  	%rs5863, %rs10568, 255;
	setp.eq.s16 	%p583, %rs5863, 0;
	mov.b32 	%r12250, 48;
	@%p583 bra 	$L__BB9_1951;
	and.b16  	%rs5864, %rs10569, 255;
	setp.eq.s16 	%p584, %rs5864, 0;
	mov.b32 	%r12250, 49;
	@%p584 bra 	$L__BB9_1951;
$L__BB9_2004:
	add.s32 	%r12255, %r12252, %r508;
	add.f64 	%fd239, %fd164, %fd238;
	ld.shared.v2.b32 	{%r3960, %r3961}, [_ZZN3cub18CUB_300001_SM_10006detail6reduce18DeviceReduceKernelINS2_10policy_hubI4Study8sum_funcE10Policy1000EN6thrust24THRUST_300001_SM_1000_NS6detail15normal_iteratorINSA_10device_ptrIS5_EEEEyS6_S5_N4cuda3std3__410__identityEEEvT0_PT3_T1_NS0_13GridEvenShareISN_EET2_T4_E12temp_storage+328];
	bfe.u32 	%r3962, %r3960, 0, 8;
	cvt.u16.u32 	%rs10367, %r3962;
	ld.shared.v2.b32 	{%r3963, %r3964}, [_ZZN3cub18CUB_300001_SM_10006detail6reduce18DeviceReduceKernelINS2_10policy_hubI4Study8sum_funcE10Policy1000EN6thrust24THRUST_300001_SM_1000_NS6detail15normal_iteratorINSA_10device_ptrIS5_EEEEyS6_S5_N4cuda3std3__410__identityEEEvT0_PT3_T1_NS0_13GridEvenShareISN_EET2_T4_E12temp_storage+336];
	ld.shared.v2.b32 	{%r3965, %r3966}, [_ZZN3cub18CUB_300001_SM_10006detail6reduce18DeviceReduceKernelINS2_10policy_hubI4Study8sum_funcE10Policy1000EN6thrust24THRUST_300001_SM_1000_NS6detail15normal_iteratorINSA_10device_ptrIS5_EEEEyS6_S5_N4cuda3std3__410__identityEEEvT0_PT3_T1_NS0_13GridEvenShareISN_EET2_T4_E12temp_storage+344];
	ld.shared.v2.b32 	{%r3967, %r3968}, [_ZZN3cub18CUB_300001_SM_10006detail6reduce18DeviceReduceKernelINS2_10policy_hubI4Study8sum_funcE10Policy1000EN6thrust24THRUST_300001_SM_1000_NS6detail15normal_iteratorINSA_10device_ptrIS5_EEEEyS6_S5_N4cuda3std3__410__identityEEEvT0_PT3_T1_NS0_13GridEvenShareISN_EET2_T4_E12temp_storage+352];
	ld.shared.v2.b32 	{%r3969, %r3970}, [_ZZN3cub18CUB_300001_SM_10006detail6reduce18DeviceReduceKernelINS2_10policy_hubI4Study8sum_funcE10Policy1000EN6thrust24THRUST_300001_SM_1000_NS6detail15normal_iteratorINSA_10device_ptrIS5_EEEEyS6_S5_N4cuda3std3__410__identityEEEvT0_PT3_T1_NS0_13GridEvenShareISN_EET2_T4_E12temp_storage+360];
	ld.shared.v2.b32 	{%r3971, %r3972}, [_ZZN3cub18CUB_300001_SM_10006detail6reduce18DeviceReduceKernelINS2_10policy_hubI4Study8sum_funcE10Policy1000EN6thrust24THRUST_300001_SM_1000_NS6detail15normal_iteratorINSA_10device_ptrIS5_EEEEyS6_S5_N4cuda3std3__410__identityEEEvT0_PT3_T1_NS0_13GridEvenShareISN_EET2_T4_E12temp_storage+368];
	ld.shared.v2.u8 	{%rs5866, %rs5867}, [_ZZN3cub18CUB_300001_SM_10006detail6reduce18DeviceReduceKernelINS2_10policy_hubI4Study8sum_funcE10Policy1000EN6thrust24THRUST_300001_SM_1000_NS6detail15normal_iteratorINSA_10device_ptrIS5_EEEEyS6_S5_N4cuda3std3__410__identityEEEvT0_PT3_T1_NS0_13GridEvenShareISN_EET2_T4_E12temp_storage+376];
	ld.shared.u32 	%r515, [_ZZN3cub18CUB_300001_SM_10006detail6reduce18DeviceReduceKernelINS2_10policy_hubI4Study8sum_funcE10Policy1000EN6thrust24THRUST_300001_SM_1000_NS6detail15normal_iteratorINSA_10device_ptrIS5_EEEEyS6_S5_N4cuda3std3__410__identityEEEvT0_PT3_T1_NS0_13GridEvenShareISN_EET2_T4_E12temp_storage+380];
	ld.shared.f64 	%fd168, [_ZZN3cub18CUB_300001_SM_10006detail6reduce18DeviceReduceKernelINS2_10policy_hubI4Study8sum_funcE10Policy1000EN6thrust24THRUST_300001_SM_1000_NS6detail15normal_iteratorINSA_10device_ptrIS5_EEEEyS6_S5_N4cuda3std3__410__identityEEEvT0_PT3_T1_NS0_13GridEvenShareISN_EET2_T4_E12temp_storage+384];
	add.u64 	%rd81, %SPL, 0;
	add.u64 	%rd82, %SPL, 64;
	and.b16  	%rs5868, %rs10520, 255;
	cvt.u32.u16 	%r3973, %rs10527;
	cvt.u32.u16 	%r3974, %rs10526;
	prmt.b32 	%r3975, %r3974, %r3973, 0x3340U;
	cvt.u32.u16 	%r3976, %rs10525;
	cvt.u32.u16 	%r3977, %rs10524;
	prmt.b32 	%r3978, %r3977, %r3976, 0x3340U;
	prmt.b32 	%r3979, %r3978, %r3975, 0x5410U;
	cvt.u32.u16 	%r3980, %rs10523;
	cvt.u32.u16 	%r3981, %rs10522;
	prmt.b32 	%r3982, %r3981, %r3980, 0x3340U;
	cvt.u32.u16 	%r3983, %rs10521;
	cvt.u32.u16 	%r3984, %rs10520;
	prmt.b32 	%r3985, %r3984, %r3983, 0x3340U;
	prmt.b32 	%r3986, %r3985, %r3982, 0x5410U;
	st.local.v2.b32 	[%rd81], {%r3986, %r3979};
	cvt.u32.u16 	%r3987, %rs10535;
	cvt.u32.u16 	%r3988, %rs10534;
	prmt.b32 	%r3989, %r3988, %r3987, 0x3340U;
	cvt.u32.u16 	%r3990, %rs10533;
	cvt.u32.u16 	%r3991, %rs10532;
	prmt.b32 	%r3992, %r3991, %r3990, 0x3340U;
	prmt.b32 	%r3993, %r3992, %r3989, 0x5410U;
	cvt.u32.u16 	%r3994, %rs10531;
	cvt.u32.u16 	%r3995, %rs10530;
	prmt.b32 	%r3996, %r3995, %r3994, 0x3340U;
	cvt.u32.u16 	%r3997, %rs10529;
	cvt.u32.u16 	%r3998, %rs10528;
	prmt.b32 	%r3999, %r3998, %r3997, 0x3340U;
	prmt.b32 	%r4000, %r3999, %r3996, 0x5410U;
	st.local.v2.b32 	[%rd81+8], {%r4000, %r3993};
	cvt.u32.u16 	%r4001, %rs10543;
	cvt.u32.u16 	%r4002, %rs10542;
	prmt.b32 	%r4003, %r4002, %r4001, 0x3340U;
	cvt.u32.u16 	%r4004, %rs10541;
	cvt.u32.u16 	%r4005, %rs10540;
	prmt.b32 	%r4006, %r4005, %r4004, 0x3340U;
	prmt.b32 	%r4007, %r4006, %r4003, 0x5410U;
	cvt.u32.u16 	%r4008, %rs10539;
	cvt.u32.u16 	%r4009, %rs10538;
	prmt.b32 	%r4010, %r4009, %r4008, 0x3340U;
	cvt.u32.u16 	%r4011, %rs10537;
	cvt.u32.u16 	%r4012, %rs10536;
	prmt.b32 	%r4013, %r4012, %r4011, 0x3340U;
	prmt.b32 	%r4014, %r4013, %r4010, 0x5410U;
	st.local.v2.b32 	[%rd81+16], {%r4014, %r4007};
	cvt.u32.u16 	%r4015, %rs10551;
	cvt.u32.u16 	%r4016, %rs10550;
	prmt.b32 	%r4017, %r4016, %r4015, 0x3340U;
	cvt.u32.u16 	%r4018, %rs10549;
	cvt.u32.u16 	%r4019, %rs10548;
	prmt.b32 	%r4020, %r4019, %r4018, 0x3340U;
	prmt.b32 	%r4021, %r4020, %r4017, 0x5410U;
	cvt.u32.u16 	%r4022, %rs10547;
	cvt.u32.u16 	%r4023, %rs10546;
	prmt.b32 	%r4024, %r4023, %r4022, 0x3340U;
	cvt.u32.u16 	%r4025, %rs10545;
	cvt.u32.u16 	%r4026, %rs10544;
	prmt.b32 	%r4027, %r4026, %r4025, 0x3340U;
	prmt.b32 	%r4028, %r4027, %r4024, 0x5410U;
	st.local.v2.b32 	[%rd81+24], {%r4028, %r4021};
	cvt.u32.u16 	%r4029, %rs10559;
	cvt.u32.u16 	%r4030, %rs10558;
	prmt.b32 	%r4031, %r4030, %r4029, 0x3340U;
	cvt.u32.u16 	%r4032, %rs10557;
	cvt.u32.u16 	%r4033, %rs10556;
	prmt.b32 	%r4034, %r4033, %r4032, 0x3340U;
	prmt.b32 	%r4035, %r4034, %r4031, 0x5410U;
	cvt.u32.u16 	%r4036, %rs10555;
	cvt.u32.u16 	%r4037, %rs10554;
	prmt.b32 	%r4038, %r4037, %r4036, 0x3340U;
	cvt.u32.u16 	%r4039, %rs10553;
	cvt.u32.u16 	%r4040, %rs10552;
	prmt.b32 	%r4041, %r4040, %r4039, 0x3340U;
	prmt.b32 	%r4042, %r4041, %r4038, 0x5410U;
	st.local.v2.b32 	[%rd81+32], {%r4042, %r4035};
	cvt.u32.u16 	%r4043, %rs10567;
	cvt.u32.u16 	%r4044, %rs10566;
	prmt.b32 	%r4045, %r4044, %r4043, 0x3340U;
	cvt.u32.u16 	%r4046, %rs10565;
	cvt.u32.u16 	%r4047, %rs10564;
	prmt.b32 	%r4048, %r4047, %r4046, 0x3340U;
	prmt.b32 	%r4049, %r4048, %r4045, 0x5410U;
	cvt.u32.u16 	%r4050, %rs10563;
	cvt.u32.u16 	%r4051, %rs10562;
	prmt.b32 	%r4052, %r4051, %r4050, 0x3340U;
	cvt.u32.u16 	%r4053, %rs10561;
	cvt.u32.u16 	%r4054, %rs10560;
	prmt.b32 	%r4055, %r4054, %r4053, 0x3340U;
	prmt.b32 	%r4056, %r4055, %r4052, 0x5410U;
	st.local.v2.b32 	[%rd81+40], {%r4056, %r4049};
	st.local.v2.u8 	[%rd81+48], {%rs10568, %rs10569};
	st.local.u32 	[%rd81+52], %r12255;
	st.local.f64 	[%rd81+56], %fd239;
	st.local.v2.b32 	[%rd82], {%r3960, %r3961};
	st.local.v2.b32 	[%rd82+8], {%r3963, %r3964};
	st.local.v2.b32 	[%rd82+16], {%r3965, %r3966};
	st.local.v2.b32 	[%rd82+24], {%r3967, %r3968};
	st.local.v2.b32 	[%rd82+32], {%r3969, %r3970};
	st.local.v2.b32 	[%rd82+40], {%r3971, %r3972};
	st.local.v2.u8 	[%rd82+48], {%rs5866, %rs5867};
	st.local.u32 	[%rd82+52], %r515;
	st.local.f64 	[%rd82+56], %fd168;
	setp.ne.s16 	%p587, %rs5868, 0;
	mov.b32 	%r12253, 0;
	@%p587 bra 	$L__BB9_2009;
$L__BB9_2005:
	and.b16  	%rs5918, %rs10367, 255;
	setp.eq.s16 	%p637, %rs5918, 0;
	@%p637 bra 	$L__BB9_2058;
	mov.b32 	%r12254, 0;
$L__BB9_2007:
	add.s32 	%r4107, %r12254, %r12253;
	cvt.u64.u32 	%rd189, %r4107;
	add.s64 	%rd190, %rd81, %rd189;
	st.local.u8 	[%rd190], %rs10367;
	add.s32 	%r518, %r12254, 1;
	cvt.u64.u32 	%rd191, %r12254;
	add.s64 	%rd192, %rd82, %rd191;
	ld.local.u8 	%rs10367, [%rd192+1];
	setp.ne.s16 	%p638, %rs10367, 0;
	mov.u32 	%r12254, %r518;
	@%p638 bra 	$L__BB9_2007;
	ld.local.u32 	%r12255, [%rd81+52];
	ld.local.f64 	%fd239, [%rd81+56];
	ld.local.v2.b32 	{%r4108, %r4109}, [%rd81];
	bfe.u32 	%r4110, %r4108, 0, 8;
	cvt.u16.u32 	%rs10520, %r4110;
	bfe.u32 	%r4111, %r4108, 8, 8;
	cvt.u16.u32 	%rs10521, %r4111;
	bfe.u32 	%r4112, %r4108, 16, 8;
	cvt.u16.u32 	%rs10522, %r4112;
	bfe.u32 	%r4113, %r4108, 24, 8;
	cvt.u16.u32 	%rs10523, %r4113;
	bfe.u32 	%r4114, %r4109, 0, 8;
	cvt.u16.u32 	%rs10524, %r4114;
	bfe.u32 	%r4115, %r4109, 8, 8;
	cvt.u16.u32 	%rs10525, %r4115;
	bfe.u32 	%r4116, %r4109, 16, 8;
	cvt.u16.u32 	%rs10526, %r4116;
	bfe.u32 	%r4117, %r4109, 24, 8;
	cvt.u16.u32 	%rs10527, %r4117;
	ld.local.v2.b32 	{%r4118, %r4119}, [%rd81+8];
	bfe.u32 	%r4120, %r4118, 0, 8;
	cvt.u16.u32 	%rs10528, %r4120;
	bfe.u32 	%r4121, %r4118, 8, 8;
	cvt.u16.u32 	%rs10529, %r4121;
	bfe.u32 	%r4122, %r4118, 16, 8;
	cvt.u16.u32 	%rs10530, %r4122;
	bfe.u32 	%r4123, %r4118, 24, 8;
	cvt.u16.u32 	%rs10531, %r4123;
	bfe.u32 	%r4124, %r4119, 0, 8;
	cvt.u16.u32 	%rs10532, %r4124;
	bfe.u32 	%r4125, %r4119, 8, 8;
	cvt.u16.u32 	%rs10533, %r4125;
	bfe.u32 	%r4126, %r4119, 16, 8;
	cvt.u16.u32 	%rs10534, %r4126;
	bfe.u32 	%r4127, %r4119, 24, 8;
	cvt.u16.u32 	%rs10535, %r4127;
	ld.local.v2.b32 	{%r4128, %r4129}, [%rd81+16];
	bfe.u32 	%r4130, %r4128, 0, 8;
	cvt.u16.u32 	%rs10536, %r4130;
	bfe.u32 	%r4131, %r4128, 8, 8;
	cvt.u16.u32 	%rs10537, %r4131;
	bfe.u32 	%r4132, %r4128, 16, 8;
	cvt.u16.u32 	%rs10538, %r4132;
	bfe.u32 	%r4133, %r4128, 24, 8;
	cvt.u16.u32 	%rs10539, %r4133;
	bfe.u32 	%r4134, %r4129, 0, 8;
	cvt.u16.u32 	%rs10540, %r4134;
	bfe.u32 	%r4135, %r4129, 8, 8;
	cvt.u16.u32 	%rs10541, %r4135;
	bfe.u32 	%r4136, %r4129, 16, 8;
	cvt.u16.u32 	%rs10542, %r4136;
	bfe.u32 	%r4137, %r4129, 24, 8;
	cvt.u16.u32 	%rs10543, %r4137;
	ld.local.v2.b32 	{%r4138, %r4139}, [%rd81+24];
	bfe.u32 	%r4140, %r4138, 0, 8;
	cvt.u16.u32 	%rs10544, %r4140;
	bfe.u32 	%r4141, %r4138, 8, 8;
	cvt.u16.u32 	%rs10545, %r4141;
	bfe.u32 	%r4142, %r4138, 16, 8;
	cvt.u16.u32 	%rs10546, %r4142;
	bfe.u32 	%r4143, %r4138, 24, 8;
	cvt.u16.u32 	%rs10547, %r4143;
	bfe.u32 	%r4144, %r4139, 0, 8;
	cvt.u16.u32 	%rs10548, %r4144;
	bfe.u32 	%r4145, %r4139, 8, 8;
	cvt.u16.u32 	%rs10549, %r4145;
	bfe.u32 	%r4146, %r4139, 16, 8;
	cvt.u16.u32 	%rs10550, %r4146;
	bfe.u32 	%r4147, %r4139, 24, 8;
	cvt.u16.u32 	%rs10551, %r4147;
	ld.local.v2.b32 	{%r4148, %r4149}, [%rd81+32];
	bfe.u32 	%r4150, %r4148, 0, 8;
	cvt.u16.u32 	%rs10552, %r4150;
	bfe.u32 	%r4151, %r4148, 8, 8;
	cvt.u16.u32 	%rs10553, %r4151;
	bfe.u32 	%r4152, %r4148, 16, 8;
	cvt.u16.u32 	%rs10554, %r4152;
	bfe.u32 	%r4153, %r4148, 24, 8;
	cvt.u16.u32 	%rs10555, %r4153;
	bfe.u32 	%r4154, %r4149, 0, 8;
	cvt.u16.u32 	%rs10556, %r4154;
	bfe.u32 	%r4155, %r4149, 8, 8;
	cvt.u16.u32 	%rs10557, %r4155;
	bfe.u32 	%r4156, %r4149, 16, 8;
	cvt.u16.u32 	%rs10558, %r4156;
	bfe.u32 	%r4157, %r4149, 24, 8;
	cvt.u16.u32 	%rs10559, %r4157;
	ld.local.v2.b32 	{%r4158, %r4159}, [%rd81+40];
	bfe.u32 	%r4160, %r4158, 0, 8;
	cvt.u16.u32 	%rs10560, %r4160;
	bfe.u32 	%r4161, %r4158, 8, 8;
	cvt.u16.u32 	%rs10561, %r4161;
	bfe.u32 	%r4162, %r4158, 16, 8;
	cvt.u16.u32 	%rs10562, %r4162;
	bfe.u32 	%r4163, %r4158, 24, 8;
	cvt.u16.u32 	%rs10563, %r4163;
	bfe.u32 	%r4164, %r4159, 0, 8;
	cvt.u16.u32 	%rs10564, %r4164;
	bfe.u32 	%r4165, %r4159, 8, 8;
	cvt.u16.u32 	%rs10565, %r4165;
	bfe.u32 	%r4166, %r4159, 16, 8;
	cvt.u16.u32 	%rs10566, %r4166;
	bfe.u32 	%r4167, %r4159, 24, 8;
	cvt.u16.u32 	%rs10567, %r4167;
	ld.local.v2.u8 	{%rs10568, %rs10569}, [%rd81+48];
	bra.uni 	$L__BB9_2058;
$L__BB9_2009:
	and.b16  	%rs5869, %rs10521, 255;
	setp.eq.s16 	%p588, %rs5869, 0;
	mov.b32 	%r12253, 1;
	@%p588 bra 	$L__BB9_2005;
	and.b16  	%rs5870, %rs10522, 255;
	setp.eq.s16 	%p589, %rs5870, 0;
	mov.b32 	%r12253, 2;
	@%p589 bra 	$L__BB9_2005;
	and.b16  	%rs5871, %rs10523, 255;
	setp.eq.s16 	%p590, %rs5871, 0;
	mov.b32 	%r12253, 3;
	@%p590 bra 	$L__BB9_2005;
	and.b16  	%rs5872, %rs10524, 255;
	setp.eq.s16 	%p591, %rs5872, 0;
	mov.b32 	%r12253, 4;
	@%p591 bra 	$L__BB9_2005;
	and.b16  	%rs5873, %rs10525, 255;
	setp.eq.s16 	%p592, %rs5873, 0;
	mov.b32 	%r12253, 5;
	@%p592 bra 	$L__BB9_2005;
	and.b16  	%rs5874, %rs10526, 255;
	setp.eq.s16 	%p593, %rs5874, 0;
	mov.b32 	%r12253, 6;
	@%p593 bra 	$L__BB9_2005;
	and.b16  	%rs5875, %rs10527, 255;
	setp.eq.s16 	%p594, %rs5875, 0;
	mov.b32 	%r12253, 7;
	@%p594 bra 	$L__BB9_2005;
	and.b16  	%rs5876, %rs10528, 255;
	setp.eq.s16 	%p595, %rs5876, 0;
	mov.b32 	%r12253, 8;
	@%p595 bra 	$L__BB9_2005;
	and.b16  	%rs5877, %rs10529, 255;
	setp.eq.s16 	%p596, %rs5877, 0;
	mov.b32 	%r12253, 9;
	@%p596 bra 	$L__BB9_2005;
	and.b16  	%rs5878, %rs10530, 255;
	setp.eq.s16 	%p597, %rs5878, 0;
	mov.b32 	%r12253, 10;
	@%p597 bra 	$L__BB9_2005;
	and.b16  	%rs5879, %rs10531, 255;
	setp.eq.s16 	%p598, %rs5879, 0;
	mov.b32 	%r12253, 11;
	@%p598 bra 	$L__BB9_2005;
	and.b16  	%rs5880, %rs10532, 255;
	setp.eq.s16 	%p599, %rs5880, 0;
	mov.b32 	%r12253, 12;
	@%p599 bra 	$L__BB9_2005;
	and.b16  	%rs5881, %rs10533, 255;
	setp.eq.s16 	%p600, %rs5881, 0;
	mov.b32 	%r12253, 13;
	@%p600 bra 	$L__BB9_2005;
	and.b16  	%rs5882, %rs10534, 255;
	setp.eq.s16 	%p601, %rs5882, 0;
	mov.b32 	%r12253, 14;
	@%p601 bra 	$L__BB9_2005;
	and.b16  	%rs5883, %rs10535, 255;
	setp.eq.s16 	%p602, %rs5883, 0;
	mov.b32 	%r12253, 15;
	@%p602 bra 	$L__BB9_2005;
	and.b16  	%rs5884, %rs10536, 255;
	setp.eq.s16 	%p603, %rs5884, 0;
	mov.b32 	%r12253, 16;
	@%p603 bra 	$L__BB9_2005;
	and.b16  	%rs5885, %rs10537, 255;
	setp.eq.s16 	%p604, %rs5885, 0;
	mov.b32 	%r12253, 17;
	@%p604 bra 	$L__BB9_2005;
	and.b16  	%rs5886, %rs10538, 255;
	setp.eq.s16 	%p605, %rs5886, 0;
	mov.b32 	%r12253, 18;
	@%p605 bra 	$L__BB9_2005;
	and.b16  	%rs5887, %rs10539, 255;
	setp.eq.s16 	%p606, %rs5887, 0;
	mov.b32 	%r12253, 19;
	@%p606 bra 	$L__BB9_2005;
	and.b16  	%rs5888, %rs10540, 255;
	setp.eq.s16 	%p607, %rs5888, 0;
	mov.b32 	%r12253, 20;
	@%p607 bra 	$L__BB9_2005;
	and.b16  	%rs5889, %rs10541, 255;
	setp.eq.s16 	%p608, %rs5889, 0;
	mov.b32 	%r12253, 21;
	@%p608 bra 	$L__BB9_2005;
	and.b16  	%rs5890, %rs10542, 255;
	setp.eq.s16 	%p609, %rs5890, 0;
	mov.b32 	%r12253, 22;
	@%p609 bra 	$L__BB9_2005;
	and.b16  	%rs5891, %rs10543, 255;
	setp.eq.s16 	%p610, %rs5891, 0;
	mov.b32 	%r12253, 23;
	@%p610 bra 	$L__BB9_2005;
	and.b16  	%rs5892, %rs10544, 255;
	setp.eq.s16 	%p611, %rs5892, 0;
	mov.b32 	%r12253, 24;
	@%p611 bra 	$L__BB9_2005;
	and.b16  	%rs5893, %rs10545, 255;
	setp.eq.s16 	%p612, %rs5893, 0;
	mov.b32 	%r12253, 25;
	@%p612 bra 	$L__BB9_2005;
	and.b16  	%rs5894, %rs10546, 255;
	setp.eq.s16 	%p613, %rs5894, 0;
	mov.b32 	%r12253, 26;
	@%p613 bra 	$L__BB9_2005;
	and.b16  	%rs5895, %rs10547, 255;
	setp.eq.s16 	%p614, %rs5895, 0;
	mov.b32 	%r12253, 27;
	@%p614 bra 	$L__BB9_2005;
	and.b16  	%rs5896, %rs10548, 255;
	setp.eq.s16 	%p615, %rs5896, 0;
	mov.b32 	%r12253, 28;
	@%p615 bra 	$L__BB9_2005;
	and.b16  	%rs5897, %rs10549, 255;
	setp.eq.s16 	%p616, %rs5897, 0;
	mov.b32 	%r12253, 29;
	@%p616 bra 	$L__BB9_2005;
	and.b16  	%rs5898, %rs10550, 255;
	setp.eq.s16 	%p617, %rs5898, 0;
	mov.b32 	%r12253, 30;
	@%p617 bra 	$L__BB9_2005;
	and.b16  	%rs5899, %rs10551, 255;
	setp.eq.s16 	%p618, %rs5899, 0;
	mov.b32 	%r12253, 31;
	@%p618 bra 	$L__BB9_2005;
	and.b16  	%rs5900, %rs10552, 255;
	setp.eq.s16 	%p619, %rs5900, 0;
	mov.b32 	%r12253, 32;
	@%p619 bra 	$L__BB9_2005;
	and.b16  	%rs5901, %rs10553, 255;
	setp.eq.s16 	%p620, %rs5901, 0;
	mov.b32 	%r12253, 33;
	@%p620 bra 	$L__BB9_2005;
	and.b16  	%rs5902, %rs10554, 255;
	setp.eq.s16 	%p621, %rs5902, 0;
	mov.b32 	%r12253, 34;
	@%p621 bra 	$L__BB9_2005;
	and.b16  	%rs5903, %rs10555, 255;
	setp.eq.s16 	%p622, %rs5903, 0;
	mov.b32 	%r12253, 35;
	@%p622 bra 	$L__BB9_2005;
	and.b16  	%rs5904, %rs10556, 255;
	setp.eq.s16 	%p623, %rs5904, 0;
	mov.b32 	%r12253, 36;
	@%p623 bra 	$L__BB9_2005;
	and.b16  	%rs5905, %rs10557, 255;
	setp.eq.s16 	%p624, %rs5905, 0;
	mov.b32 	%r12253, 37;
	@%p624 bra 	$L__BB9_2005;
	and.b16  	%rs5906, %rs10558, 255;
	setp.eq.s16 	%p625, %rs5906, 0;
	mov.b32 	%r12253, 38;
	@%p625 bra 	$L__BB9_2005;
	and.b16  	%rs5907, %rs10559, 255;
	setp.eq.s16 	%p626, %rs5907, 0;
	mov.b32 	%r12253, 39;
	@%p626 bra 	$L__BB9_2005;
	and.b16  	%rs5908, %rs10560, 255;
	setp.eq.s16 	%p627, %rs5908, 0;
	mov.b32 	%r12253, 40;
	@%p627 bra 	$L__BB9_2005;
	and.b16  	%rs5909, %rs10561, 255;
	setp.eq.s16 	%p628, %rs5909, 0;
	mov.b32 	%r12253, 41;
	@%p628 bra 	$L__BB9_2005;
	and.b16  	%rs5910, %rs10562, 255;
	setp.eq.s16 	%p629, %rs5910, 0;
	mov.b32 	%r12253, 42;
	@%p629 bra 	$L__BB9_2005;
	and.b16  	%rs5911, %rs10563, 255;
	setp.eq.s16 	%p630, %rs5911, 0;
	mov.b32 	%r12253, 43;
	@%p630 bra 	$L__BB9_2005;
	and.b16  	%rs5912, %rs10564, 255;
	setp.eq.s16 	%p631, %rs5912, 0;
	mov.b32 	%r12253, 44;
	@%p631 bra 	$L__BB9_2005;
	and.b16  	%rs5913, %rs10565, 255;
	setp.eq.s16 	%p632, %rs5913, 0;
	mov.b32 	%r12253, 45;
	@%p632 bra 	$L__BB9_2005;
	and.b16  	%rs5914, %rs10566, 255;
	setp.eq.s16 	%p633, %rs5914, 0;
	mov.b32 	%r12253, 46;
	@%p633 bra 	$L__BB9_2005;
	and.b16  	%rs5915, %rs10567, 255;
	setp.eq.s16 	%p634, %rs5915, 0;
	mov.b32 	%r12253, 47;
	@%p634 bra 	$L__BB9_2005;
	and.b16  	%rs5916, %rs10568, 255;
	setp.eq.s16 	%p635, %rs5916, 0;
	mov.b32 	%r12253, 48;
	@%p635 bra 	$L__BB9_2005;
	and.b16  	%rs5917, %rs10569, 255;
	setp.eq.s16 	%p636, %rs5917, 0;
	mov.b32 	%r12253, 49;
	@%p636 bra 	$L__BB9_2005;
$L__BB9_2058:
	add.s32 	%r12258, %r12255, %r515;
	add.f64 	%fd240, %fd168, %fd239;
	ld.shared.v2.b32 	{%r4169, %r4170}, [_ZZN3cub18CUB_300001_SM_10006detail6reduce18DeviceReduceKernelINS2_10policy_hubI4Study8sum_funcE10Policy1000EN6thrust24THRUST_300001_SM_1000_NS6detail15normal_iteratorINSA_10device_ptrIS5_EEEEyS6_S5_N4cuda3std3__410__identityEEEvT0_PT3_T1_NS0_13GridEvenShareISN_EET2_T4_E12temp_storage+392];
	bfe.u32 	%r4171, %r4169, 0, 8;
	cvt.u16.u32 	%rs10418, %r4171;
	ld.shared.v2.b32 	{%r4172, %r4173}, [_ZZN3cub18CUB_300001_SM_10006detail6reduce18DeviceReduceKernelINS2_10policy_hubI4Study8sum_funcE10Policy1000EN6thrust24THRUST_300001_SM_1000_NS6detail15normal_iteratorINSA_10device_ptrIS5_EEEEyS6_S5_N4cuda3std3__410__identityEEEvT0_PT3_T1_NS0_13GridEvenShareISN_EET2_T4_E12temp_storage+400];
	ld.shared.v2.b32 	{%r4174, %r4175}, [_ZZN3cub18CUB_300001_SM_10006detail6reduce18DeviceReduceKernelINS2_10policy_hubI4Study8sum_funcE10Policy1000EN6thrust24THRUST_300001_SM_1000_NS6detail15normal_iteratorINSA_10device_ptrIS5_EEEEyS6_S5_N4cuda3std3__410__identityEEEvT0_PT3_T1_NS0_13GridEvenShareISN_EET2_T4_E12temp_storage+408];
	ld.shared.v2.b32 	{%r4176, %r4177}, [_ZZN3cub18CUB_300001_SM_10006detail6reduce18DeviceReduceKernelINS2_10policy_hubI4Study8sum_funcE10Policy1000EN6thrust24THRUST_300001_SM_1000_NS6detail15normal_iteratorINSA_10device_ptrIS5_EEEEyS6_S5_N4cuda3std3__410__identityEEEvT0_PT3_T1_NS0_13GridEvenShareISN_EET2_T4_E12temp_storage+416];
	ld.shared.v2.b32 	{%r4178, %r4179}, [_ZZN3cub18CUB_300001_SM_10006detail6reduce18DeviceReduceKernelINS2_10policy_hubI4Study8sum_funcE10Policy1000EN6thrust24THRUST_300001_SM_1000_NS6detail15normal_iteratorINSA_10device_ptrIS5_EEEEyS6_S5_N4cuda3std3__410__identityEEEvT0_PT3_T1_NS0_13GridEvenShareISN_EET2_T4_E12temp_storage+424];
	ld.shared.v2.b32 	{%r4180, %r4181}, [_ZZN3cub18CUB_300001_SM_10006detail6reduce18DeviceReduceKernelINS2_10policy_hubI4Study8sum_funcE10Policy1000EN6thrust24THRUST_300001_SM_1000_NS6detail15normal_iteratorINSA_10device_ptrIS5_EEEEyS6_S5_N4cuda3std3__410__identityEEEvT0_PT3_T1_NS0_13GridEvenShareISN_EET2_T4_E12temp_storage+432];
	ld.shared.v2.u8 	{%rs5919, %rs5920}, [_ZZN3cub18CUB_300001_SM_10006detail6reduce18DeviceReduceKernelINS2_10policy_hubI4Study8sum_funcE10Policy1000EN6thrust24THRUST_300001_SM_1000_NS6detail15normal_iteratorINSA_10device_ptrIS5_EEEEyS6_S5_N4cuda3std3__410__identityEEEvT0_PT3_T1_NS0_13GridEvenShareISN_EET2_T4_E12temp_storage+440];
	ld.shared.u32 	%r522, [_ZZN3cub18CUB_300001_SM_10006detail6reduce18DeviceReduceKernelINS2_10policy_hubI4Study8sum_funcE10Policy1000EN6thrust24THRUST_300001_SM_1000_NS6detail15normal_iteratorINSA_10device_ptrIS5_EEEEyS6_S5_N4cuda3std3__410__identityEEEvT0_PT3_T1_NS0_13GridEvenShareISN_EET2_T4_E12temp_storage+444];
	ld.shared.f64 	%fd172, [_ZZN3cub18CUB_300001_SM_10006detail6reduce18DeviceReduceKernelINS2_10policy_hubI4Study8sum_funcE10Policy1000EN6thrust24THRUST_300001_SM_1000_NS6detail15normal_iteratorINSA_10device_ptrIS5_EEEEyS6_S5_N4cuda3std3__410__identityEEEvT0_PT3_T1_NS0_13GridEvenShareISN_EET2_T4_E12temp_storage+448];
	add.u64 	%rd83, %SPL, 0;
	add.u64 	%rd84, %SPL, 64;
	and.b16  	%rs5921, %rs10520, 255;
	cvt.u32.u16 	%r4182, %rs10527;
	cvt.u32.u16 	%r4183, %rs10526;
	prmt.b32 	%r4184, %r4183, %r4182, 0x3340U;
	cvt.u32.u16 	%r4185, %rs10525;
	cvt.u32.u16 	%r4186, %rs10524;
	prmt.b32 	%r4187, %r4186, %r4185, 0x3340U;
	prmt.b32 	%r4188, %r4187, %r4184, 0x5410U;
	cvt.u32.u16 	%r4189, %rs10523;
	cvt.u32.u16 	%r4190, %rs10522;
	prmt.b32 	%r4191, %r4190, %r4189, 0x3340U;
	cvt.u32.u16 	%r4192, %rs10521;
	cvt.u32.u16 	%r4193, %rs10520;
	prmt.b32 	%r4194, %r4193, %r4192, 0x3340U;
	prmt.b32 	%r4195, %r4194, %r4191, 0x5410U;
	st.local.v2.b32 	[%rd83], {%r4195, %r4188};
	cvt.u32.u16 	%r4196, %rs10535;
	cvt.u32.u16 	%r4197, %rs10534;
	prmt.b32 	%r4198, %r4197, %r4196, 0x3340U;
	cvt.u32.u16 	%r4199, %rs10533;
	cvt.u32.u16 	%r4200, %rs10532;
	prmt.b32 	%r4201, %r4200, %r4199, 0x3340U;
	prmt.b32 	%r4202, %r4201, %r4198, 0x5410U;
	cvt.u32.u16 	%r4203, %rs10531;
	cvt.u32.u16 	%r4204, %rs10530;
	prmt.b32 	%r4205, %r4204, %r4203, 0x3340U;
	cvt.u32.u16 	%r4206, %rs10529;
	cvt.u32.u16 	%r4207, %rs10528;
	prmt.b32 	%r4208, %r4207, %r4206, 0x3340U;
	prmt.b32 	%r4209, %r4208, %r4205, 0x5410U;
	st.local.v2.b32 	[%rd83+8], {%r4209, %r4202};
	cvt.u32.u16 	%r4210, %rs10543;
	cvt.u32.u16 	%r4211, %rs10542;
	prmt.b32 	%r4212, %r4211, %r4210, 0x3340U;
	cvt.u32.u16 	%r4213, %rs10541;
	cvt.u32.u16 	%r4214, %rs10540;
	prmt.b32 	%r4215, %r4214, %r4213, 0x3340U;
	prmt.b32 	%r4216, %r4215, %r4212, 0x5410U;
	cvt.u32.u16 	%r4217, %rs10539;
	cvt.u32.u16 	%r4218, %rs10538;
	prmt.b32 	%r4219, %r4218, %r4217, 0x3340U;
	cvt.u32.u16 	%r4220, %rs10537;
	cvt.u32.u16 	%r4221, %rs10536;
	prmt.b32 	%r4222, %r4221, %r4220, 0x3340U;
	prmt.b32 	%r4223, %r4222, %r4219, 0x5410U;
	st.local.v2.b32 	[%rd83+16], {%r4223, %r4216};
	cvt.u32.u16 	%r4224, %rs10551;
	cvt.u32.u16 	%r4225, %rs10550;
	prmt.b32 	%r4226, %r4225, %r4224, 0x3340U;
	cvt.u32.u16 	%r4227, %rs10549;
	cvt.u32.u16 	%r4228, %rs10548;
	prmt.b32 	%r4229, %r4228, %r4227, 0x3340U;
	prmt.b32 	%r4230, %r4229, %r4226, 0x5410U;
	cvt.u32.u16 	%r4231, %rs10547;
	cvt.u32.u16 	%r4232, %rs10546;
	prmt.b32 	%r4233, %r4232, %r4231, 0x3340U;
	cvt.u32.u16 	%r4234, %rs10545;
	cvt.u32.u16 	%r4235, %rs10544;
	prmt.b32 	%r4236, %r4235, %r4234, 0x3340U;
	prmt.b32 	%r4237, %r4236, %r4233, 0x5410U;
	st.local.v2.b32 	[%rd83+24], {%r4237, %r4230};
	cvt.u32.u16 	%r4238, %rs10559;
	cvt.u32.u16 	%r4239, %rs10558;
	prmt.b32 	%r4240, %r4239, %r4238, 0x3340U;
	cvt.u32.u16 	%r4241, %rs10557;
	cvt.u32.u16 	%r4242, %rs10556;
	prmt.b32 	%r4243, %r4242, %r4241, 0x3340U;
	prmt.b32 	%r4244, %r4243, %r4240, 0x5410U;
	cvt.u32.u16 	%r4245, %rs10555;
	cvt.u32.u16 	%r4246, %rs10554;
	prmt.b32 	%r4247, %r4246, %r4245, 0x3340U;
	cvt.u32.u16 	%r4248, %rs10553;
	cvt.u32.u16 	%r4249, %rs10552;
	prmt.b32 	%r4250, %r4249, %r4248, 0x3340U;
	prmt.b32 	%r4251, %r4250, %r4247, 0x5410U;
	st.local.v2.b32 	[%rd83+32], {%r4251, %r4244};
	cvt.u32.u16 	%r4252, %rs10567;
	cvt.u32.u16 	%r4253, %rs10566;
	prmt.b32 	%r4254, %r4253, %r4252, 0x3340U;
	cvt.u32.u16 	%r4255, %rs10565;
	cvt.u32.u16 	%r4256, %rs10564;
	prmt.b32 	%r4257, %r4256, %r4255, 0x3340U;
	prmt.b32 	%r4258, %r4257, %r4254, 0x5410U;
	cvt.u32.u16 	%r4259, %rs10563;
	cvt.u32.u16 	%r4260, %rs10562;
	prmt.b32 	%r4261, %r4260, %r4259, 0x3340U;
	cvt.u32.u16 	%r4262, %rs10561;
	cvt.u32.u16 	%r4263, %rs10560;
	prmt.b32 	%r4264, %r4263, %r4262, 0x3340U;
	prmt.b32 	%r4265, %r4264, %r4261, 0x5410U;
	st.local.v2.b32 	[%rd83+40], {%r4265, %r4258};
	st.local.v2.u8 	[%rd83+48], {%rs10568, %rs10569};
	st.local.u32 	[%rd83+52], %r12258;
	st.local.f64 	[%rd83+56], %fd240;
	st.local.v2.b32 	[%rd84], {%r4169, %r4170};
	st.local.v2.b32 	[%rd84+8], {%r4172, %r4173};
	st.local.v2.b32 	[%rd84+16], {%r4174, %r4175};
	st.local.v2.b32 	[%rd84+24], {%r4176, %r4177};
	st.local.v2.b32 	[%rd84+32], {%r4178, %r4179};
	st.local.v2.b32 	[%rd84+40], {%r4180, %r4181};
	st.local.v2.u8 	[%rd84+48], {%rs5919, %rs5920};
	st.local.u32 	[%rd84+52], %r522;
	st.local.f64 	[%rd84+56], %fd172;
	setp.ne.s16 	%p639, %rs5921, 0;
	mov.b32 	%r12256, 0;
	@%p639 bra 	$L__BB9_2063;
$L__BB9_2059:
	and.b16  	%rs5971, %rs10418, 255;
	setp.eq.s16 	%p689, %rs5971, 0;
	@%p689 bra 	$L__BB9_2112;
	mov.b32 	%r12257, 0;
$L__BB9_2061:
	add.s32 	%r4316, %r12257, %r12256;
	cvt.u64.u32 	%rd195, %r4316;
	add.s64 	%rd196, %rd83, %rd195;
	st.local.u8 	[%rd196], %rs10418;
	add.s32 	%r525, %r12257, 1;
	cvt.u64.u32 	%rd197, %r12257;
	add.s64 	%rd198, %rd84, %rd197;
	ld.local.u8 	%rs10418, [%rd198+1];
	setp.ne.s16 	%p690, %rs10418, 0;
	mov.u32 	%r12257, %r525;
	@%p690 bra 	$L__BB9_2061;
	ld.local.u32 	%r12258, [%rd83+52];
	ld.local.f64 	%fd240, [%rd83+56];
	ld.local.v2.b32 	{%r4317, %r4318}, [%rd83];
	bfe.u32 	%r4319, %r4317, 0, 8;
	cvt.u16.u32 	%rs10520, %r4319;
	bfe.u32 	%r4320, %r4317, 8, 8;
	cvt.u16.u32 	%rs10521, %r4320;
	bfe.u32 	%r4321, %r4317, 16, 8;
	cvt.u16.u32 	%rs10522, %r4321;
	bfe.u32 	%r4322, %r4317, 24, 8;
	cvt.u16.u32 	%rs10523, %r4322;
	bfe.u32 	%r4323, %r4318, 0, 8;
	cvt.u16.u32 	%rs10524, %r4323;
	bfe.u32 	%r4324, %r4318, 8, 8;
	cvt.u16.u32 	%rs10525, %r4324;
	bfe.u32 	%r4325, %r4318, 16, 8;
	cvt.u16.u32 	%rs10526, %r4325;
	bfe.u32 	%r4326, %r4318, 24, 8;
	cvt.u16.u32 	%rs10527, %r4326;
	ld.local.v2.b32 	{%r4327, %r4328}, [%rd83+8];
	bfe.u32 	%r4329, %r4327, 0, 8;
	cvt.u16.u32 	%rs10528, %r4329;
	bfe.u32 	%r4330, %r4327, 8, 8;
	cvt.u16.u32 	%rs10529, %r4330;
	bfe.u32 	%r4331, %r4327, 16, 8;
	cvt.u16.u32 	%rs10530, %r4331;
	bfe.u32 	%r4332, %r4327, 24, 8;
	cvt.u16.u32 	%rs10531, %r4332;
	bfe.u32 	%r4333, %r4328, 0, 8;
	cvt.u16.u32 	%rs10532, %r4333;
	bfe.u32 	%r4334, %r4328, 8, 8;
	cvt.u16.u32 	%rs10533, %r4334;
	bfe.u32 	%r4335, %r4328, 16, 8;
	cvt.u16.u32 	%rs10534, %r4335;
	bfe.u32 	%r4336, %r4328, 24, 8;
	cvt.u16.u32 	%rs10535, %r4336;
	ld.local.v2.b32 	{%r4337, %r4338}, [%rd83+16];
	bfe.u32 	%r4339, %r4337, 0, 8;
	cvt.u16.u32 	%rs10536, %r4339;
	bfe.u32 	%r4340, %r4337, 8, 8;
	cvt.u16.u32 	%rs10537, %r4340;
	bfe.u32 	%r4341, %r4337, 16, 8;
	cvt.u16.u32 	%rs10538, %r4341;
	bfe.u32 	%r4342, %r4337, 24, 8;
	cvt.u16.u32 	%rs10539, %r4342;
	bfe.u32 	%r4343, %r4338, 0, 8;
	cvt.u16.u32 	%rs10540, %r4343;
	bfe.u32 	%r4344, %r4338, 8, 8;
	cvt.u16.u32 	%rs10541, %r4344;
	bfe.u32 	%r4345, %r4338, 16, 8;
	cvt.u16.u32 	%rs10542, %r4345;
	bfe.u32 	%r4346, %r4338, 24, 8;
	cvt.u16.u32 	%rs10543, %r4346;
	ld.local.v2.b32 	{%r4347, %r4348}, [%rd83+24];
	bfe.u32 	%r4349, %r4347, 0, 8;
	cvt.u16.u32 	%rs10544, %r4349;
	bfe.u32 	%r4350, %r4347, 8, 8;
	cvt.u16.u32 	%rs10545, %r4350;
	bfe.u32 	%r4351, %r4347, 16, 8;
	cvt.u16.u32 	%rs10546, %r4351;
	bfe.u32 	%r4352, %r4347, 24, 8;
	cvt.u16.u32 	%rs10547, %r4352;
	bfe.u32 	%r4353, %r4348, 0, 8;
	cvt.u16.u32 	%rs10548, %r4353;
	bfe.u32 	%r4354, %r4348, 8, 8;
	cvt.u16.u32 	%rs10549, %r4354;
	bfe.u32 	%r4355, %r4348, 16, 8;
	cvt.u16.u32 	%rs10550, %r4355;
	bfe.u32 	%r4356, %r4348, 24, 8;
	cvt.u16.u32 	%rs10551, %r4356;
	ld.local.v2.b32 	{%r4357, %r4358}, [%rd83+32];
	bfe.u32 	%r4359, %r4357, 0, 8;
	cvt.u16.u32 	%rs10552, %r4359;
	bfe.u32 	%r4360, %r4357, 8, 8;
	cvt.u16.u32 	%rs10553, %r4360;
	bfe.u32 	%r4361, %r4357, 16, 8;
	cvt.u16.u32 	%rs10554, %r4361;
	bfe.u32 	%r4362, %r4357, 24, 8;
	cvt.u16.u32 	%rs10555, %r4362;
	bfe.u32 	%r4363, %r4358, 0, 8;
	cvt.u16.u32 	%rs10556, %r4363;
	bfe.u32 	%r4364, %r4358, 8, 8;
	cvt.u16.u32 	%rs10557, %r4364;
	bfe.u32 	%r4365, %r4358, 16, 8;
	cvt.u16.u32 	%rs10558, %r4365;
	bfe.u32 	%r4366, %r4358, 24, 8;
	cvt.u16.u32 	%rs10559, %r4366;
	ld.local.v2.b32 	{%r4367, %r4368}, [%rd83+40];
	bfe.u32 	%r4369, %r4367, 0, 8;
	cvt.u16.u32 	%rs10560, %r4369;
	bfe.u32 	%r4370, %r4367, 8, 8;
	cvt.u16.u32 	%rs10561, %r4370;
	bfe.u32 	%r4371, %r4367, 16, 8;
	cvt.u16.u32 	%rs10562, %r4371;
	bfe.u32 	%r4372, %r4367, 24, 8;
	cvt.u16.u32 	%rs10563, %r4372;
	bfe.u32 	%r4373, %r4368, 0, 8;
	cvt.u16.u32 	%rs10564, %r4373;
	bfe.u32 	%r4374, %r4368, 8, 8;
	cvt.u16.u32 	%rs10565, %r4374;
	bfe.u32 	%r4375, %r4368, 16, 8;
	cvt.u16.u32 	%rs10566, %r4375;
	bfe.u32 	%r4376, %r4368, 24, 8;
	cvt.u16.u32 	%rs10567, %r4376;
	ld.local.v2.u8 	{%rs10568, %rs10569}, [%rd83+48];
	bra.uni 	$L__BB9_2112;
$L__BB9_2063:
	and.b16  	%rs5922, %rs10521, 255;
	setp.eq.s16 	%p640, %rs5922, 0;
	mov.b32 	%r12256, 1;
	@%p640 bra 	$L__BB9_2059;
	and.b16  	%rs5923, %rs10522, 255;
	setp.eq.s16 	%p641, %rs5923, 0;
	mov.b32 	%r12256, 2;
	@%p641 bra 	$L__BB9_2059;
	and.b16  	%rs5924, %rs10523, 255;
	setp.eq.s16 	%p642, %rs5924, 0;
	mov.b32 	%r12256, 3;
	@%p642 bra 	$L__BB9_2059;
	and.b16  	%rs5925, %rs10524, 255;
	setp.eq.s16 	%p643, %rs5925, 0;
	mov.b32 	%r12256, 4;
	@%p643 bra 	$L__BB9_2059;
	and.b16  	%rs5926, %rs10525, 255;
	setp.eq.s16 	%p644, %rs5926, 0;
	mov.b32 	%r12256, 5;
	@%p644 bra 	$L__BB9_2059;
	and.b16  	%rs5927, %rs10526, 255;
	setp.eq.s16 	%p645, %rs5927, 0;
	mov.b32 	%r12256, 6;
	@%p645 bra 	$L__BB9_2059;
	and.b16  	%rs5928, %rs10527, 255;
	setp.eq.s16 	%p646, %rs5928, 0;
	mov.b32 	%r12256, 7;
	@%p646 bra 	$L__BB9_2059;
	and.b16  	%rs5929, %rs10528, 255;
	setp.eq.s16 	%p647, %rs5929, 0;
	mov.b32 	%r12256, 8;
	@%p647 bra 	$L__BB9_2059;
	and.b16  	%rs5930, %rs10529, 255;
	setp.eq.s16 	%p648, %rs5930, 0;
	mov.b32 	%r12256, 9;
	@%p648 bra 	$L__BB9_2059;
	and.b16  	%rs5931, %rs10530, 255;
	setp.eq.s16 	%p649, %rs5931, 0;
	mov.b32 	%r12256, 10;
	@%p649 bra 	$L__BB9_2059;
	and.b16  	%rs5932, %rs10531, 255;
	setp.eq.s16 	%p650, %rs5932, 0;
	mov.b32 	%r12256, 11;
	@%p650 bra 	$L__BB9_2059;
	and.b16  	%rs5933, %rs10532, 255;
	setp.eq.s16 	%p651, %rs5933, 0;
	mov.b32 	%r12256, 12;
	@%p651 bra 	$L__BB9_2059;
	and.b16  	%rs5934, %rs10533, 255;
	setp.eq.s16 	%p652, %rs5934, 0;
	mov.b32 	%r12256, 13;
	@%p652 bra 	$L__BB9_2059;
	and.b16  	%rs5935, %rs10534, 255;
	setp.eq.s16 	%p653, %rs5935, 0;
	mov.b32 	%r12256, 14;
	@%p653 bra 	$L__BB9_2059;
	and.b16  	%rs5936, %rs10535, 255;
	setp.eq.s16 	%p654, %rs5936, 0;
	mov.b32 	%r12256, 15;
	@%p654 bra 	$L__BB9_2059;
	and.b16  	%rs5937, %rs10536, 255;
	setp.eq.s16 	%p655, %rs5937, 0;
	mov.b32 	%r12256, 16;
	@%p655 bra 	$L__BB9_2059;
	and.b16  	%rs5938, %rs10537, 255;
	setp.eq.s16 	%p656, %rs5938, 0;
	mov.b32 	%r12256, 17;
	@%p656 bra 	$L__BB9_2059;
	and.b16  	%rs5939, %rs10538, 255;
	setp.eq.s16 	%p657, %rs5939, 0;
	mov.b32 	%r12256, 18;
	@%p657 bra 	$L__BB9_2059;
	and.b16  	%rs5940, %rs10539, 255;
	setp.eq.s16 	%p658, %rs5940, 0;
	mov.b32 	%r12256, 19;
	@%p658 bra 	$L__BB9_2059;
	and.b16  	%rs5941, %rs10540, 255;
	setp.eq.s16 	%p659, %rs5941, 0;
	mov.b32 	%r12256, 20;
	@%p659 bra 	$L__BB9_2059;
	and.b16  	%rs5942, %rs10541, 255;
	setp.eq.s16 	%p660, %rs5942, 0;
	mov.b32 	%r12256, 21;
	@%p660 bra 	$L__BB9_2059;
	and.b16  	%rs5943, %rs10542, 255;
	setp.eq.s16 	%p661, %rs5943, 0;
	mov.b32 	%r12256, 22;
	@%p661 bra 	$L__BB9_2059;
	and.b16  	%rs5944, %rs10543, 255;
	setp.eq.s16 	%p662, %rs5944, 0;
	mov.b32 	%r12256, 23;
	@%p662 bra 	$L__BB9_2059;
	and.b16  	%rs5945, %rs10544, 255;
	setp.eq.s16 	%p663, %rs5945, 0;
	mov.b32 	%r12256, 24;
	@%p663 bra 	$L__BB9_2059;
	and.b16  	%rs5946, %rs10545, 255;
	setp.eq.s16 	%p664, %rs5946, 0;
	mov.b32 	%r12256, 25;
	@%p664 bra 	$L__BB9_2059;
	and.b16  	%rs5947, %rs10546, 255;
	setp.eq.s16 	%p665, %rs5947, 0;
	mov.b32 	%r12256, 26;
	@%p665 bra 	$L__BB9_2059;
	and.b16  	%rs5948, %rs10547, 255;
	setp.eq.s16 	%p666, %rs5948, 0;
	mov.b32 	%r12256, 27;
	@%p666 bra 	$L__BB9_2059;
	and.b16  	%rs5949, %rs10548, 255;
	setp.eq.s16 	%p667, %rs5949, 0;
	mov.b32 	%r12256, 28;
	@%p667 bra 	$L__BB9_2059;
	and.b16  	%rs5950, %rs10549, 255;
	setp.eq.s16 	%p668, %rs5950, 0;
	mov.b32 	%r12256, 29;
	@%p668 bra 	$L__BB9_2059;
	and.b16  	%rs5951, %rs10550, 255;
	setp.eq.s16 	%p669, %rs5951, 0;
	mov.b32 	%r12256, 30;
	@%p669 bra 	$L__BB9_2059;
	and.b16  	%rs5952, %rs10551, 255;
	setp.eq.s16 	%p670, %rs5952, 0;
	mov.b32 	%r12256, 31;
	@%p670 bra 	$L__BB9_2059;
	and.b16  	%rs5953, %rs10552, 255;
	setp.eq.s16 	%p671, %rs5953, 0;
	mov.b32 	%r12256, 32;
	@%p671 bra 	$L__BB9_2059;
	and.b16  	%rs5954, %rs10553, 255;
	setp.eq.s16 	%p672, %rs5954, 0;
	mov.b32 	%r12256, 33;
	@%p672 bra 	$L__BB9_2059;
	and.b16  	%rs5955, %rs10554, 255;
	setp.eq.s16 	%p673, %rs5955, 0;
	mov.b32 	%r12256, 34;
	@%p673 bra 	$L__BB9_2059;
	and.b16  	%rs5956, %rs10555, 255;
	setp.eq.s16 	%p674, %rs5956, 0;
	mov.b32 	%r12256, 35;
	@%p674 bra 	$L__BB9_2059;
	and.b16  	%rs5957, %rs10556, 255;
	setp.eq.s16 	%p675, %rs5957, 0;
	mov.b32 	%r12256, 36;
	@%p675 bra 	$L__BB9_2059;
	and.b16  	%rs5958, %rs10557, 255;
	setp.eq.s16 	%p676, %rs5958, 0;
	mov.b32 	%r12256, 37;
	@%p676 bra 	$L__BB9_2059;
	and.b16  	%rs5959, %rs10558, 255;
	setp.eq.s16 	%p677, %rs5959, 0;
	mov.b32 	%r12256, 38;
	@%p677 bra 	$L__BB9_2059;
	and.b16  	%rs5960, %rs10559, 255;
	setp.eq.s16 	%p678, %rs5960, 0;
	mov.b32 	%r12256, 39;
	@%p678 bra 	$L__BB9_2059;
	and.b16  	%rs5961, %rs10560, 255;
	setp.eq.s16 	%p679, %rs5961, 0;
	mov.b32 	%r12256, 40;
	@%p679 bra 	$L__BB9_2059;
	and.b16  	%rs5962, %rs10561, 255;
	setp.eq.s16 	%p680, %rs5962, 0;
	mov.b32 	%r12256, 41;
	@%p680 bra 	$L__BB9_2059;
	and.b16  	%rs5963, %rs10562, 255;
	setp.eq.s16 	%p681, %rs5963, 0;
	mov.b32 	%r12256, 42;
	@%p681 bra 	$L__BB9_2059;
	and.b16  	%rs5964, %rs10563, 255;
	setp.eq.s16 	%p682, %rs5964, 0;
	mov.b32 	%r12256, 43;
	@%p682 bra 	$L__BB9_2059;
	and.b16  	%rs5965, %rs10564, 255;
	setp.eq.s16 	%p683, %rs5965, 0;
	mov.b32 	%r12256, 44;
	@%p683 bra 	$L__BB9_2059;
	and.b16  	%rs5966, %rs10565, 255;
	setp.eq.s16 	%p684, %rs5966, 0;
	mov.b32 	%r12256, 45;
	@%p684 bra 	$L__BB9_2059;
	and.b16  	%rs5967, %rs10566, 255;
	setp.eq.s16 	%p685, %rs5967, 0;
	mov.b32 	%r12256, 46;
	@%p685 bra 	$L__BB9_2059;
	and.b16  	%rs5968, %rs10567, 255;
	setp.eq.s16 	%p686, %rs5968, 0;
	mov.b32 	%r12256, 47;
	@%p686 bra 	$L__BB9_2059;
	and.b16  	%rs5969, %rs10568, 255;
	setp.eq.s16 	%p687, %rs5969, 0;
	mov.b32 	%r12256, 48;
	@%p687 bra 	$L__BB9_2059;
	and.b16  	%rs5970, %rs10569, 255;
	setp.eq.s16 	%p688, %rs5970, 0;
	mov.b32 	%r12256, 49;
	@%p688 bra 	$L__BB9_2059;
$L__BB9_2112:
	add.s32 	%r12261, %r12258, %r522;
	add.f64 	%fd241, %fd172, %fd240;
	ld.shared.v2.b32 	{%r4378, %r4379}, [_ZZN3cub18CUB_300001_SM_10006detail6reduce18DeviceReduceKernelINS2_10policy_hubI4Study8sum_funcE10Policy1000EN6thrust24THRUST_300001_SM_1000_NS6detail15normal_iteratorINSA_10device_ptrIS5_EEEEyS6_S5_N4cuda3std3__410__identityEEEvT0_PT3_T1_NS0_13GridEvenShareISN_EET2_T4_E12temp_storage+456];
	bfe.u32 	%r4380, %r4378, 0, 8;
	cvt.u16.u32 	%rs10469, %r4380;
	ld.shared.v2.b32 	{%r4381, %r4382}, [_ZZN3cub18CUB_300001_SM_10006detail6reduce18DeviceReduceKernelINS2_10policy_hubI4Study8sum_funcE10Policy1000EN6thrust24THRUST_300001_SM_1000_NS6detail15normal_iteratorINSA_10device_ptrIS5_EEEEyS6_S5_N4cuda3std3__410__identityEEEvT0_PT3_T1_NS0_13GridEvenShareISN_EET2_T4_E12temp_storage+464];
	ld.shared.v2.b32 	{%r4383, %r4384}, [_ZZN3cub18CUB_300001_SM_10006detail6reduce18DeviceReduceKernelINS2_10policy_hubI4Study8sum_funcE10Policy1000EN6thrust24THRUST_300001_SM_1000_NS6detail15normal_iteratorINSA_10device_ptrIS5_EEEEyS6_S5_N4cuda3std3__410__identityEEEvT0_PT3_T1_NS0_13GridEvenShareISN_EET2_T4_E12temp_storage+472];
	ld.shared.v2.b32 	{%r4385, %r4386}, [_ZZN3cub18CUB_300001_SM_10006detail6reduce18DeviceReduceKernelINS2_10policy_hubI4Study8sum_funcE10Policy1000EN6thrust24THRUST_300001_SM_1000_NS6detail15normal_iteratorINSA_10device_ptrIS5_EEEEyS6_S5_N4cuda3std3__410__identityEEEvT0_PT3_T1_NS0_13GridEvenShareISN_EET2_T4_E12temp_storage+480];
	ld.shared.v2.b32 	{%r4387, %r4388}, [_ZZN3cub18CUB_300001_SM_10006detail6reduce18DeviceReduceKernelINS2_10policy_hubI4Study8sum_funcE10Policy1000EN6thrust24THRUST_300001_SM_1000_NS6detail15normal_iteratorINSA_10device_ptrIS5_EEEEyS6_S5_N4cuda3std3__410__identityEEEvT0_PT3_T1_NS0_13GridEvenShareISN_EET2_T4_E12temp_storage+488];
	ld.shared.v2.b32 	{%r4389, %r4390}, [_ZZN3cub18CUB_300001_SM_10006detail6reduce18DeviceReduceKernelINS2_10policy_hubI4Study8sum_funcE10Policy1000EN6thrust24THRUST_300001_SM_1000_NS6detail15normal_iteratorINSA_10device_ptrIS5_EEEEyS6_S5_N4cuda3std3__410__identityEEEvT0_PT3_T1_NS0_13GridEvenShareISN_EET2_T4_E12temp_storage+496];
	ld.shared.v2.u8 	{%rs5972, %rs5973}, [_ZZN3cub18CUB_300001_SM_10006detail6reduce18DeviceReduceKernelINS2_10policy_hubI4Study8sum_funcE10Policy1000EN6thrust24THRUST_300001_SM_1000_NS6detail15normal_iteratorINSA_10device_ptrIS5_EEEEyS6_S5_N4cuda3std3__410__identityEEEvT0_PT3_T1_NS0_13GridEvenShareISN_EET2_T4_E12temp_storage+504];
	ld.shared.u32 	%r529, [_ZZN3cub18CUB_300001_SM_10006detail6reduce18DeviceReduceKernelINS2_10policy_hubI4Study8sum_funcE10Policy1000EN6thrust24THRUST_300001_SM_1000_NS6detail15normal_iteratorINSA_10device_ptrIS5_EEEEyS6_S5_N4cuda3std3__410__identityEEEvT0_PT3_T1_NS0_13GridEvenShareISN_EET2_T4_E12temp_storage+508];
	ld.shared.f64 	%fd176, [_ZZN3cub18CUB_300001_SM_10006detail6reduce18DeviceReduceKernelINS2_10policy_hubI4Study8sum_funcE10Policy1000EN6thrust24THRUST_300001_SM_1000_NS6detail15normal_iteratorINSA_10device_ptrIS5_EEEEyS6_S5_N4cuda3std3__410__identityEEEvT0_PT3_T1_NS0_13GridEvenShareISN_EET2_T4_E12temp_storage+512];
	add.u64 	%rd85, %SPL, 0;
	add.u64 	%rd86, %SPL, 64;
	and.b16  	%rs5974, %rs10520, 255;
	cvt.u32.u16 	%r4391, %rs10527;
	cvt.u32.u16 	%r4392, %rs10526;
	prmt.b32 	%r4393, %r4392, %r4391, 0x3340U;
	cvt.u32.u16 	%r4394, %rs10525;
	cvt.u32.u16 	%r4395, %rs10524;
	prmt.b32 	%r4396, %r4395, %r4394, 0x3340U;
	prmt.b32 	%r4397, %r4396, %r4393, 0x5410U;
	cvt.u32.u16 	%r4398, %rs10523;
	cvt.u32.u16 	%r4399, %rs10522;
	prmt.b32 	%r4400, %r4399, %r4398, 0x3340U;
	cvt.u32.u16 	%r4401, %rs10521;
	cvt.u32.u16 	%r4402, %rs10520;
	prmt.b32 	%r4403, %r4402, %r4401, 0x3340U;
	prmt.b32 	%r4404, %r4403, %r4400, 0x5410U;
	st.local.v2.b32 	[%rd85], {%r4404, %r4397};
	cvt.u32.u16 	%r4405, %rs10535;
	cvt.u32.u16 	%r4406, %rs10534;
	prmt.b32 	%r4407, %r4406, %r4405, 0x3340U;
	cvt.u32.u16 	%r4408, %rs10533;
	cvt.u32.u16 	%r4409, %rs10532;
	prmt.b32 	%r4410, %r4409, %r4408, 0x3340U;
	prmt.b32 	%r4411, %r4410, %r4407, 0x5410U;
	cvt.u32.u16 	%r4412, %rs10531;
	cvt.u32.u16 	%r4413, %rs10530;
	prmt.b32 	%r4414, %r4413, %r4412, 0x3340U;
	cvt.u32.u16 	%r4415, %rs10529;
	cvt.u32.u16 	%r4416, %rs10528;
	prmt.b32 	%r4417, %r4416, %r4415, 0x3340U;
	prmt.b32 	%r4418, %r4417, %r4414, 0x5410U;
	st.local.v2.b32 	[%rd85+8], {%r4418, %r4411};
	cvt.u32.u16 	%r4419, %rs10543;
	cvt.u32.u16 	%r4420, %rs10542;
	prmt.b32 	%r4421, %r4420, %r4419, 0x3340U;
	cvt.u32.u16 	%r4422, %rs10541;
	cvt.u32.u16 	%r4423, %rs10540;
	prmt.b32 	%r4424, %r4423, %r4422, 0x3340U;
	prmt.b32 	%r4425, %r4424, %r4421, 0x5410U;
	cvt.u32.u16 	%r4426, %rs10539;
	cvt.u32.u16 	%r4427, %rs10538;
	prmt.b32 	%r4428, %r4427, %r4426, 0x3340U;
	cvt.u32.u16 	%r4429, %rs10537;
	cvt.u32.u16 	%r4430, %rs10536;
	prmt.b32 	%r4431, %r4430, %r4429, 0x3340U;
	prmt.b32 	%r4432, %r4431, %r4428, 0x5410U;
	st.local.v2.b32 	[%rd85+16], {%r4432, %r4425};
	cvt.u32.u16 	%r4433, %rs10551;
	cvt.u32.u16 	%r4434, %rs10550;
	prmt.b32 	%r4435, %r4434, %r4433, 0x3340U;
	cvt.u32.u16 	%r4436, %rs10549;
	cvt.u32.u16 	%r4437, %rs10548;
	prmt.b32 	%r4438, %r4437, %r4436, 0x3340U;
	prmt.b32 	%r4439, %r4438, %r4435, 0x5410U;
	cvt.u32.u16 	%r4440, %rs10547;
	cvt.u32.u16 	%r4441, %rs10546;
	prmt.b32 	%r4442, %r4441, %r4440, 0x3340U;
	cvt.u32.u16 	%r4443, %rs10545;
	cvt.u32.u16 	%r4444, %rs10544;
	prmt.b32 	%r4445, %r4444, %r4443, 0x3340U;
	prmt.b32 	%r4446, %r4445, %r4442, 0x5410U;
	st.local.v2.b32 	[%rd85+24], {%r4446, %r4439};
	cvt.u32.u16 	%r4447, %rs10559;
	cvt.u32.u16 	%r4448, %rs10558;
	prmt.b32 	%r4449, %r4448, %r4447, 0x3340U;
	cvt.u32.u16 	%r4450, %rs10557;
	cvt.u32.u16 	%r4451, %rs10556;
	prmt.b32 	%r4452, %r4451, %r4450, 0x3340U;
	prmt.b32 	%r4453, %r4452, %r4449, 0x5410U;
	cvt.u32.u16 	%r4454, %rs10555;
	cvt.u32.u16 	%r4455, %rs10554;
	prmt.b32 	%r4456, %r4455, %r4454, 0x3340U;
	cvt.u32.u16 	%r4457, %rs10553;
	cvt.u32.u16 	%r4458, %rs10552;
	prmt.b32 	%r4459, %r4458, %r4457, 0x3340U;
	prmt.b32 	%r4460, %r4459, %r4456, 0x5410U;
	st.local.v2.b32 	[%rd85+32], {%r4460, %r4453};
	cvt.u32.u16 	%r4461, %rs10567;
	cvt.u32.u16 	%r4462, %rs10566;
	prmt.b32 	%r4463, %r4462, %r4461, 0x3340U;
	cvt.u32.u16 	%r4464, %rs10565;
	cvt.u32.u16 	%r4465, %rs10564;
	prmt.b32 	%r4466, %r4465, %r4464, 0x3340U;
	prmt.b32 	%r4467, %r4466, %r4463, 0x5410U;
	cvt.u32.u16 	%r4468, %rs10563;
	cvt.u32.u16 	%r4469, %rs10562;
	prmt.b32 	%r4470, %r4469, %r4468, 0x3340U;
	cvt.u32.u16 	%r4471, %rs10561;
	cvt.u32.u16 	%r4472, %rs10560;
	prmt.b32 	%r4473, %r4472, %r4471, 0x3340U;
	prmt.b32 	%r4474, %r4473, %r4470, 0x5410U;
	st.local.v2.b32 	[%rd85+40], {%r4474, %r4467};
	st.local.v2.u8 	[%rd85+48], {%rs10568, %rs10569};
	st.local.u32 	[%rd85+52], %r12261;
	st.local.f64 	[%rd85+56], %fd241;
	st.local.v2.b32 	[%rd86], {%r4378, %r4379};
	st.local.v2.b32 	[%rd86+8], {%r4381, %r4382};
	st.local.v2.b32 	[%rd86+16], {%r4383, %r4384};
	st.local.v2.b32 	[%rd86+24], {%r4385, %r4386};
	st.local.v2.b32 	[%rd86+32], {%r4387, %r4388};
	st.local.v2.b32 	[%rd86+40], {%r4389, %r4390};
	st.local.v2.u8 	[%rd86+48], {%rs5972, %rs5973};
	st.local.u32 	[%rd86+52], %r529;
	st.local.f64 	[%rd86+56], %fd176;
	setp.ne.s16 	%p691, %rs5974, 0;
	mov.b32 	%r12259, 0;
	@%p691 bra 	$L__BB9_2117;
$L__BB9_2113:
	and.b16  	%rs6024, %rs10469, 255;
	setp.eq.s16 	%p741, %rs6024, 0;
	@%p741 bra 	$L__BB9_2166;
	mov.b32 	%r12260, 0;
$L__BB9_2115:
	add.s32 	%r4525, %r12260, %r12259;
	cvt.u64.u32 	%rd201, %r4525;
	add.s64 	%rd202, %rd85, %rd201;
	st.local.u8 	[%rd202], %rs10469;
	add.s32 	%r532, %r12260, 1;
	cvt.u64.u32 	%rd203, %r12260;
	add.s64 	%rd204, %rd86, %rd203;
	ld.local.u8 	%rs10469, [%rd204+1];
	setp.ne.s16 	%p742, %rs10469, 0;
	mov.u32 	%r12260, %r532;
	@%p742 bra 	$L__BB9_2115;
	ld.local.u32 	%r12261, [%rd85+52];
	ld.local.f64 	%fd241, [%rd85+56];
	ld.local.v2.b32 	{%r4526, %r4527}, [%rd85];
	bfe.u32 	%r4528, %r4526, 0, 8;
	cvt.u16.u32 	%rs10520, %r4528;
	bfe.u32 	%r4529, %r4526, 8, 8;
	cvt.u16.u32 	%rs10521, %r4529;
	bfe.u32 	%r4530, %r4526, 16, 8;
	cvt.u16.u32 	%rs10522, %r4530;
	bfe.u32 	%r4531, %r4526, 24, 8;
	cvt.u16.u32 	%rs10523, %r4531;
	bfe.u32 	%r4532, %r4527, 0, 8;
	cvt.u16.u32 	%rs10524, %r4532;
	bfe.u32 	%r4533, %r4527, 8, 8;
	cvt.u16.u32 	%rs10525, %r4533;
	bfe.u32 	%r4534, %r4527, 16, 8;
	cvt.u16.u32 	%rs10526, %r4534;
	bfe.u32 	%r4535, %r4527, 24, 8;
	cvt.u16.u32 	%rs10527, %r4535;
	ld.local.v2.b32 	{%r4536, %r4537}, [%rd85+8];
	bfe.u32 	%r4538, %r4536, 0, 8;
	cvt.u16.u32 	%rs10528, %r4538;
	bfe.u32 	%r4539, %r4536, 8, 8;
	cvt.u16.u32 	%rs10529, %r4539;
	bfe.u32 	%r4540, %r4536, 16, 8;
	cvt.u16.u32 	%rs10530, %r4540;
	bfe.u32 	%r4541, %r4536, 24, 8;
	cvt.u16.u32 	%rs10531, %r4541;
	bfe.u32 	%r4542, %r4537, 0, 8;
	cvt.u16.u32 	%rs10532, %r4542;
	bfe.u32 	%r4543, %r4537, 8, 8;
	cvt.u16.u32 	%rs10533, %r4543;
	bfe.u32 	%r4544, %r4537, 16, 8;
	cvt.u16.u32 	%rs10534, %r4544;
	bfe.u32 	%r4545, %r4537, 24, 8;
	cvt.u16.u32 	%rs10535, %r4545;
	ld.local.v2.b32 	{%r4546, %r4547}, [%rd85+16];
	bfe.u32 	%r4548, %r4546, 0, 8;
	cvt.u16.u32 	%rs10536, %r4548;
	bfe.u32 	%r4549, %r4546, 8, 8;
	cvt.u16.u32 	%rs10537, %r4549;
	bfe.u32 	%r4550, %r4546, 16, 8;
	cvt.u16.u32 	%rs10538, %r4550;
	bfe.u32 	%r4551, %r4546, 24, 8;
	cvt.u16.u32 	%rs10539, %r4551;
	bfe.u32 	%r4552, %r4547, 0, 8;
	cvt.u16.u32 	%rs10540, %r4552;
	bfe.u32 	%r4553, %r4547, 8, 8;
	cvt.u16.u32 	%rs10541, %r4553;
	bfe.u32 	%r4554, %r4547, 16, 8;
	cvt.u16.u32 	%rs10542, %r4554;
	bfe.u32 	%r4555, %r4547, 24, 8;
	cvt.u16.u32 	%rs10543, %r4555;
	ld.local.v2.b32 	{%r4556, %r4557}, [%rd85+24];
	bfe.u32 	%r4558, %r4556, 0, 8;
	cvt.u16.u32 	%rs10544, %r4558;
	bfe.u32 	%r4559, %r4556, 8, 8;
	cvt.u16.u32 	%rs10545, %r4559;
	bfe.u32 	%r4560, %r4556, 16, 8;
	cvt.u16.u32 	%rs10546, %r4560;
	bfe.u32 	%r4561, %r4556, 24, 8;
	cvt.u16.u32 	%rs10547, %r4561;
	bfe.u32 	%r4562, %r4557, 0, 8;
	cvt.u16.u32 	%rs10548, %r4562;
	bfe.u32 	%r4563, %r4557, 8, 8;
	cvt.u16.u32 	%rs10549, %r4563;
	bfe.u32 	%r4564, %r4557, 16, 8;
	cvt.u16.u32 	%rs10550, %r4564;
	bfe.u32 	%r4565, %r4557, 24, 8;
	cvt.u16.u32 	%rs10551, %r4565;
	ld.local.v2.b32 	{%r4566, %r4567}, [%rd85+32];
	bfe.u32 	%r4568, %r4566, 0, 8;
	cvt.u16.u32 	%rs10552, %r4568;
	bfe.u32 	%r4569, %r4566, 8, 8;
	cvt.u16.u32 	%rs10553, %r4569;
	bfe.u32 	%r4570, %r4566, 16, 8;
	cvt.u16.u32 	%rs10554, %r4570;
	bfe.u32 	%r4571, %r4566, 24, 8;
	cvt.u16.u32 	%rs10555, %r4571;
	bfe.u32 	%r4572, %r4567, 0, 8;
	cvt.u16.u32 	%rs10556, %r4572;
	bfe.u32 	%r4573, %r4567, 8, 8;
	cvt.u16.u32 	%rs10557, %r4573;
	bfe.u32 	%r4574, %r4567, 16, 8;
	cvt.u16.u32 	%rs10558, %r4574;
	bfe.u32 	%r4575, %r4567, 24, 8;
	cvt.u16.u32 	%rs10559, %r4575;
	ld.local.v2.b32 	{%r4576, %r4577}, [%rd85+40];
	bfe.u32 	%r4578, %r4576, 0, 8;
	cvt.u16.u32 	%rs10560, %r4578;
	bfe.u32 	%r4579, %r4576, 8, 8;
	cvt.u16.u32 	%rs10561, %r4579;
	bfe.u32 	%r4580, %r4576, 16, 8;
	cvt.u16.u32 	%rs10562, %r4580;
	bfe.u32 	%r4581, %r4576, 24, 8;
	cvt.u16.u32 	%rs10563, %r4581;
	bfe.u32 	%r4582, %r4577, 0, 8;
	cvt.u16.u32 	%rs10564, %r4582;
	bfe.u32 	%r4583, %r4577, 8, 8;
	cvt.u16.u32 	%rs10565, %r4583;
	bfe.u32 	%r4584, %r4577, 16, 8;
	cvt.u16.u32 	%rs10566, %r4584;
	bfe.u32 	%r4585, %r4577, 24, 8;
	cvt.u16.u32 	%rs10567, %r4585;
	ld.local.v2.u8 	{%rs10568, %rs10569}, [%rd85+48];
	bra.uni 	$L__BB9_2166;
$L__BB9_2117:
	and.b16  	%rs5975, %rs10521, 255;
	setp.eq.s16 	%p692, %rs5975, 0;
	mov.b32 	%r12259, 1;
	@%p692 bra 	$L__BB9_2113;
	and.b16  	%rs5976, %rs10522, 255;
	setp.eq.s16 	%p693, %rs5976, 0;
	mov.b32 	%r12259, 2;
	@%p693 bra 	$L__BB9_2113;
	and.b16  	%rs5977, %rs10523, 255;
	setp.eq.s16 	%p694, %rs5977, 0;
	mov.b32 	%r12259, 3;
	@%p694 bra 	$L__BB9_2113;
	and.b16  	%rs5978, %rs10524, 255;
	setp.eq.s16 	%p695, %rs5978, 0;
	mov.b32 	%r12259, 4;
	@%p695 bra 	$L__BB9_2113;
	and.b16  	%rs5979, %rs10525, 255;
	setp.eq.s16 	%p696, %rs5979, 0;
	mov.b32 	%r12259, 5;
	@%p696 bra 	$L__BB9_2113;
	and.b16  	%rs5980, %rs10526, 255;
	setp.eq.s16 	%p697, %rs5980, 0;
	mov.b32 	%r12259, 6;
	@%p697 bra 	$L__BB9_2113;
	and.b16  	%rs5981, %rs10527, 255;
	setp.eq.s16 	%p698, %rs5981, 0;
	mov.b32 	%r12259, 7;
	@%p698 bra 	$L__BB9_2113;
	and.b16  	%rs5982, %rs10528, 255;
	setp.eq.s16 	%p699, %rs5982, 0;
	mov.b32 	%r12259, 8;
	@%p699 bra 	$L__BB9_2113;
	and.b16  	%rs5983, %rs10529, 255;
	setp.eq.s16 	%p700, %rs5983, 0;
	mov.b32 	%r12259, 9;
	@%p700 bra 	$L__BB9_2113;
	and.b16  	%rs5984, %rs10530, 255;
	setp.eq.s16 	%p701, %rs5984, 0;
	mov.b32 	%r12259, 10;
	@%p701 bra 	$L__BB9_2113;
	and.b16  	%rs5985, %rs10531, 255;
	setp.eq.s16 	%p702, %rs5985, 0;
	mov.b32 	%r12259, 11;
	@%p702 bra 	$L__BB9_2113;
	and.b16  	%rs5986, %rs10532, 255;
	setp.eq.s16 	%p703, %rs5986, 0;
	mov.b32 	%r12259, 12;
	@%p703 bra 	$L__BB9_2113;
	and.b16  	%rs5987, %rs10533, 255;
	setp.eq.s16 	%p704, %rs5987, 0;
	mov.b32 	%r12259, 13;
	@%p704 bra 	$L__BB9_2113;
	and.b16  	%rs5988, %rs10534, 255;
	setp.eq.s16 	%p705, %rs5988, 0;
	mov.b32 	%r12259, 14;
	@%p705 bra 	$L__BB9_2113;
	and.b16  	%rs5989, %rs10535, 255;
	setp.eq.s16 	%p706, %rs5989, 0;
	mov.b32 	%r12259, 15;
	@%p706 bra 	$L__BB9_2113;
	and.b16  	%rs5990, %rs10536, 255;
	setp.eq.s16 	%p707, %rs5990, 0;
	mov.b32 	%r12259, 16;
	@%p707 bra 	$L__BB9_2113;
	and.b16  	%rs5991, %rs10537, 255;
	setp.eq.s16 	%p708, %rs5991, 0;
	mov.b32 	%r12259, 17;
	@%p708 bra 	$L__BB9_2113;
	and.b16  	%rs5992, %rs10538, 255;
	setp.eq.s16 	%p709, %rs5992, 0;
	mov.b32 	%r12259, 18;
	@%p709 bra 	$L__BB9_2113;
	and.b16  	%rs5993, %rs10539, 255;
	setp.eq.s16 	%p710, %rs5993, 0;
	mov.b32 	%r12259, 19;
	@%p710 bra 	$L__BB9_2113;
	and.b16  	%rs5994, %rs10540, 255;
	setp.eq.s16 	%p711, %rs5994, 0;
	mov.b32 	%r12259, 20;
	@%p711 bra 	$L__BB9_2113;
	and.b16  	%rs5995, %rs10541, 255;
	setp.eq.s16 	%p712, %rs5995, 0;
	mov.b32 	%r12259, 21;
	@%p712 bra 	$L__BB9_2113;
	and.b16  	%rs5996, %rs10542, 255;
	setp.eq.s16 	%p713, %rs5996, 0;
	mov.b32 	%r12259, 22;
	@%p713 bra 	$L__BB9_2113;
	and.b16  	%rs5997, %rs10543, 255;
	setp.eq.s16 	%p714, %rs5997, 0;
	mov.b32 	%r12259, 23;
	@%p714 bra 	$L__BB9_2113;
	and.b16  	%rs5998, %rs10544, 255;
	setp.eq.s16 	%p715, %rs5998, 0;
	mov.b32 	%r12259, 24;
	@%p715 bra 	$L__BB9_2113;
	and.b16  	%rs5999, %rs10545, 255;
	setp.eq.s16 	%p716, %rs5999, 0;
	mov.b32 	%r12259, 25;
	@%p716 bra 	$L__BB9_2113;
	and.b16  	%rs6000, %rs10546, 255;
	setp.eq.s16 	%p717, %rs6000, 0;
	mov.b32 	%r12259, 26;
	@%p717 bra 	$L__BB9_2113;
	and.b16  	%rs6001, %rs10547, 255;
	setp.eq.s16 	%p718, %rs6001, 0;
	mov.b32 	%r12259, 27;
	@%p718 bra 	$L__BB9_2113;
	and.b16  	%rs6002, %rs10548, 255;
	setp.eq.s16 	%p719, %rs6002, 0;
	mov.b32 	%r12259, 28;
	@%p719 bra 	$L__BB9_2113;
	and.b16  	%rs6003, %rs10549, 255;
	setp.eq.s16 	%p720, %rs6003, 0;
	mov.b32 	%r12259, 29;
	@%p720 bra 	$L__BB9_2113;
	and.b16  	%rs6004, %rs10550, 255;
	setp.eq.s16 	%p721, %rs6004, 0;
	mov.b32 	%r12259, 30;
	@%p721 bra 	$L__BB9_2113;
	and.b16  	%rs6005, %rs10551, 255;
	setp.eq.s16 	%p722, %rs6005, 0;
	mov.b32 	%r12259, 31;
	@%p722 bra 	$L__BB9_2113;
	and.b16  	%rs6006, %rs10552, 255;
	setp.eq.s16 	%p723, %rs6006, 0;
	mov.b32 	%r12259, 32;
	@%p723 bra 	$L__BB9_2113;
	and.b16  	%rs6007, %rs10553, 255;
	setp.eq.s16 	%p724, %rs6007, 0;
	mov.b32 	%r12259, 33;
	@%p724 bra 	$L__BB9_2113;
	and.b16  	%rs6008, %rs10554, 255;
	setp.eq.s16 	%p725, %rs6008, 0;
	mov.b32 	%r12259, 34;
	@%p725 bra 	$L__BB9_2113;
	and.b16  	%rs6009, %rs10555, 255;
	setp.eq.s16 	%p726, %rs6009, 0;
	mov.b32 	%r12259, 35;
	@%p726 bra 	$L__BB9_2113;
	and.b16  	%rs6010, %rs10556, 255;
	setp.eq.s16 	%p727, %rs6010, 0;
	mov.b32 	%r12259, 36;
	@%p727 bra 	$L__BB9_2113;
	and.b16  	%rs6011, %rs10557, 255;
	setp.eq.s16 	%p728, %rs6011, 0;
	mov.b32 	%r12259, 37;
	@%p728 bra 	$L__BB9_2113;
	and.b16  	%rs6012, %rs10558, 255;
	setp.eq.s16 	%p729, %rs6012, 0;
	mov.b32 	%r12259, 38;
	@%p729 bra 	$L__BB9_2113;
	and.b16  	%rs6013, %rs10559, 255;
	setp.eq.s16 	%p730, %rs6013, 0;
	mov.b32 	%r12259, 39;
	@%p730 bra 	$L__BB9_2113;
	and.b16  	%rs6014, %rs10560, 255;
	setp.eq.s16 	%p731, %rs6014, 0;
	mov.b32 	%r12259, 40;
	@%p731 bra 	$L__BB9_2113;
	and.b16  	%rs6015, %rs10561, 255;
	setp.eq.s16 	%p732, %rs6015, 0;
	mov.b32 	%r12259, 41;
	@%p732 bra 	$L__BB9_2113;
	and.b16  	%rs6016, %rs10562, 255;
	setp.eq.s16 	%p733, %rs6016, 0;
	mov.b32 	%r12259, 42;
	@%p733 bra 	$L__BB9_2113;
	and.b16  	%rs6017, %rs10563, 255;
	setp.eq.s16 	%p734, %rs6017, 0;
	mov.b32 	%r12259, 43;
	@%p734 bra 	$L__BB9_2113;
	and.b16  	%rs6018, %rs10564, 255;
	setp.eq.s16 	%p735, %rs6018, 0;
	mov.b32 	%r12259, 44;
	@%p735 bra 	$L__BB9_2113;
	and.b16  	%rs6019, %rs10565, 255;
	setp.eq.s16 	%p736, %rs6019, 0;
	mov.b32 	%r12259, 45;
	@%p736 bra 	$L__BB9_2113;
	and.b16  	%rs6020, %rs10566, 255;
	setp.eq.s16 	%p737, %rs6020, 0;
	mov.b32 	%r12259, 46;
	@%p737 bra 	$L__BB9_2113;
	and.b16  	%rs6021, %rs10567, 255;
	setp.eq.s16 	%p738, %rs6021, 0;
	mov.b32 	%r12259, 47;
	@%p738 bra 	$L__BB9_2113;
	and.b16  	%rs6022, %rs10568, 255;
	setp.eq.s16 	%p739, %rs6022, 0;
	mov.b32 	%r12259, 48;
	@%p739 bra 	$L__BB9_2113;
	and.b16  	%rs6023, %rs10569, 255;
	setp.eq.s16 	%p740, %rs6023, 0;
	mov.b32 	%r12259, 49;
	@%p740 bra 	$L__BB9_2113;
$L__BB9_2166:
	add.s32 	%r12262, %r12261, %r529;
	add.f64 	%fd242, %fd176, %fd241;
$L__BB9_2167:
	mov.u32 	%r12035, %tid.x;
	setp.ne.s32 	%p2074, %r12035, 0;
	@%p2074 bra 	$L__BB9_2169;
	ld.param.u64 	%rd385, [_ZN3cub18CUB_300001_SM_10006detail6reduce18DeviceReduceKernelINS2_10policy_hubI4Study8sum_funcE10Policy1000EN6thrust24THRUST_300001_SM_1000_NS6detail15normal_iteratorINSA_10device_ptrIS5_EEEEyS6_S5_N4cuda3std3__410__identityEEEvT0_PT3_T1_NS0_13GridEvenShareISN_EET2_T4__param_1];
	mov.u32 	%r12036, %ctaid.x;
	cvta.to.global.u64 	%rd382, %rd385;
	mul.wide.u32 	%rd383, %r12036, 64;
	add.s64 	%rd384, %rd382, %rd383;
	cvt.u32.u16 	%r12037, %rs10527;
	cvt.u32.u16 	%r12038, %rs10526;
	prmt.b32 	%r12039, %r12038, %r12037, 0x3340U;
	cvt.u32.u16 	%r12040, %rs10525;
	cvt.u32.u16 	%r12041, %rs10524;
	prmt.b32 	%r12042, %r12041, %r12040, 0x3340U;
	prmt.b32 	%r12043, %r12042, %r12039, 0x5410U;
	cvt.u32.u16 	%r12044, %rs10523;
	cvt.u32.u16 	%r12045, %rs10522;
	prmt.b32 	%r12046, %r12045, %r12044, 0x3340U;
	cvt.u32.u16 	%r12047, %rs10521;
	cvt.u32.u16 	%r12048, %rs10520;
	prmt.b32 	%r12049, %r12048, %r12047, 0x3340U;
	prmt.b32 	%r12050, %r12049, %r12046, 0x5410U;
	st.global.v2.b32 	[%rd384], {%r12050, %r12043};
	cvt.u32.u16 	%r12051, %rs10535;
	cvt.u32.u16 	%r12052, %rs10534;
	prmt.b32 	%r12053, %r12052, %r12051, 0x3340U;
	cvt.u32.u16 	%r12054, %rs10533;
	cvt.u32.u16 	%r12055, %rs10532;
	prmt.b32 	%r12056, %r12055, %r12054, 0x3340U;
	prmt.b32 	%r12057, %r12056, %r12053, 0x5410U;
	cvt.u32.u16 	%r12058, %rs10531;
	cvt.u32.u16 	%r12059, %rs10530;
	prmt.b32 	%r12060, %r12059, %r12058, 0x3340U;
	cvt.u32.u16 	%r12061, %rs10529;
	cvt.u32.u16 	%r12062, %rs10528;
	prmt.b32 	%r12063, %r12062, %r12061, 0x3340U;
	prmt.b32 	%r12064, %r12063, %r12060, 0x5410U;
	st.global.v2.b32 	[%rd384+8], {%r12064, %r12057};
	cvt.u32.u16 	%r12065, %rs10543;
	cvt.u32.u16 	%r12066, %rs10542;
	prmt.b32 	%r12067, %r12066, %r12065, 0x3340U;
	cvt.u32.u16 	%r12068, %rs10541;
	cvt.u32.u16 	%r12069, %rs10540;
	prmt.b32 	%r12070, %r12069, %r12068, 0x3340U;
	prmt.b32 	%r12071, %r12070, %r12067, 0x5410U;
	cvt.u32.u16 	%r12072, %rs10539;
	cvt.u32.u16 	%r12073, %rs10538;
	prmt.b32 	%r12074, %r12073, %r12072, 0x3340U;
	cvt.u32.u16 	%r12075, %rs10537;
	cvt.u32.u16 	%r12076, %rs10536;
	prmt.b32 	%r12077, %r12076, %r12075, 0x3340U;
	prmt.b32 	%r12078, %r12077, %r12074, 0x5410U;
	st.global.v2.b32 	[%rd384+16], {%r12078, %r12071};
	cvt.u32.u16 	%r12079, %rs10551;
	cvt.u32.u16 	%r12080, %rs10550;
	prmt.b32 	%r12081, %r12080, %r12079, 0x3340U;
	cvt.u32.u16 	%r12082, %rs10549;
	cvt.u32.u16 	%r12083, %rs10548;
	prmt.b32 	%r12084, %r12083, %r12082, 0x3340U;
	prmt.b32 	%r12085, %r12084, %r12081, 0x5410U;
	cvt.u32.u16 	%r12086, %rs10547;
	cvt.u32.u16 	%r12087, %rs10546;
	prmt.b32 	%r12088, %r12087, %r12086, 0x3340U;
	cvt.u32.u16 	%r12089, %rs10545;
	cvt.u32.u16 	%r12090, %rs10544;
	prmt.b32 	%r12091, %r12090, %r12089, 0x3340U;
	prmt.b32 	%r12092, %r12091, %r12088, 0x5410U;
	st.global.v2.b32 	[%rd384+24], {%r12092, %r12085};
	cvt.u32.u16 	%r12093, %rs10559;
	cvt.u32.u16 	%r12094, %rs10558;
	prmt.b32 	%r12095, %r12094, %r12093, 0x3340U;
	cvt.u32.u16 	%r12096, %rs10557;
	cvt.u32.u16 	%r12097, %rs10556;
	prmt.b32 	%r12098, %r12097, %r12096, 0x3340U;
	prmt.b32 	%r12099, %r12098, %r12095, 0x5410U;
	cvt.u32.u16 	%r12100, %rs10555;
	cvt.u32.u16 	%r12101, %rs10554;
	prmt.b32 	%r12102, %r12101, %r12100, 0x3340U;
	cvt.u32.u16 	%r12103, %rs10553;
	cvt.u32.u16 	%r12104, %rs10552;
	prmt.b32 	%r12105, %r12104, %r12103, 0x3340U;
	prmt.b32 	%r12106, %r12105, %r12102, 0x5410U;
	st.global.v2.b32 	[%rd384+32], {%r12106, %r12099};
	cvt.u32.u16 	%r12107, %rs10567;
	cvt.u32.u16 	%r12108, %rs10566;
	prmt.b32 	%r12109, %r12108, %r12107, 0x3340U;
	cvt.u32.u16 	%r12110, %rs10565;
	cvt.u32.u16 	%r12111, %rs10564;
	prmt.b32 	%r12112, %r12111, %r12110, 0x3340U;
	prmt.b32 	%r12113, %r12112, %r12109, 0x5410U;
	cvt.u32.u16 	%r12114, %rs10563;
	cvt.u32.u16 	%r12115, %rs10562;
	prmt.b32 	%r12116, %r12115, %r12114, 0x3340U;
	cvt.u32.u16 	%r12117, %rs10561;
	cvt.u32.u16 	%r12118, %rs10560;
	prmt.b32 	%r12119, %r12118, %r12117, 0x3340U;
	prmt.b32 	%r12120, %r12119, %r12116, 0x5410U;
	st.global.v2.b32 	[%rd384+40], {%r12120, %r12113};
	st.global.v2.u8 	[%rd384+48], {%rs10568, %rs10569};
	st.global.u32 	[%rd384+52], %r12262;
	st.global.f64 	[%rd384+56], %fd242;
$L__BB9_2169:
	ret;

}
	// .globl	_ZN3cub18CUB_300001_SM_10006detail6reduce28DeviceReduceSingleTileKernelINS2_10policy_hubI4Study8sum_funcE10Policy1000EPS5_S9_iS6_S5_S5_N4cuda3std3__410__identityEEEvT0_T1_T2_T3_T4_T6_
.visible .entry _ZN3cub18CUB_300001_SM_10006detail6reduce28DeviceReduceSingleTileKernelINS2_10policy_hubI4Study8sum_funcE10Policy1000EPS5_S9_iS6_S5_S5_N4cuda3std3__410__identityEEEvT0_T1_T2_T3_T4_T6_(
	.param .u64 .ptr .align 1 _ZN3cub18CUB_300001_SM_10006detail6reduce28DeviceReduceSingleTileKernelINS2_10policy_hubI4Study8sum_funcE10Policy1000EPS5_S9_iS6_S5_S5_N4cuda3std3__410__identityEEEvT0_T1_T2_T3_T4_T6__param_0,
	.param .u64 .ptr .align 1 _ZN3cub18CUB_300001_SM_10006detail6reduce28DeviceReduceSingleTileKernelINS2_10policy_hubI4Study8sum_funcE10Policy1000EPS5_S9_iS6_S5_S5_N4cuda3std3__410__identityEEEvT0_T1_T2_T3_T4_T6__param_1,
	.param .u32 _ZN3cub18CUB_300001_SM_10006detail6reduce28DeviceReduceSingleTileKernelINS2_10policy_hubI4Study8sum_funcE10Policy1000EPS5_S9_iS6_S5_S5_N4cuda3std3__410__identityEEEvT0_T1_T2_T3_T4_T6__param_2,
	.param .align 1 .b8 _ZN3cub18CUB_300001_SM_10006detail6reduce28DeviceReduceSingleTileKernelINS2_10policy_hubI4Study8sum_funcE10Policy1000EPS5_S9_iS6_S5_S5_N4cuda3std3__410__identityEEEvT0_T1_T2_T3_T4_T6__param_3[1],
	.param .align 8 .b8 _ZN3cub18CUB_300001_SM_10006detail6reduce28DeviceReduceSingleTileKernelINS2_10policy_hubI4Study8sum_funcE10Policy1000EPS5_S9_iS6_S5_S5_N4cuda3std3__410__identityEEEvT0_T1_T2_T3_T4_T6__param_4[64],
	.param .align 1 .b8 _ZN3cub18CUB_300001_SM_10006detail6reduce28DeviceReduceSingleTileKernelINS2_10policy_hubI4Study8sum_funcE10Policy1000EPS5_S9_iS6_S5_S5_N4cuda3std3__410__identityEEEvT0_T1_T2_T3_T4_T6__param_5[1]
)
.maxntid 256
.minnctapersm 1
{
	.local .align 8 .b8 	__local_depot10[256];
	.reg .b64 	%SP;
	.reg .b64 	%SPL;
	.reg .pred 	%p<1493>;
	.reg .b16 	%rs<7925>;
	.reg .b32 	%r<8713>;
	.reg .b64 	%rd<425>;
	.reg .b64 	%fd<181>;
	// demoted variable
	.shared .align 8 .b8 _ZZN3cub18CUB_300001_SM_10006detail6reduce28DeviceReduceSingleTileKernelINS2_10policy_hubI4Study8sum_funcE10Policy1000EPS5_S9_iS6_S5_S5_N4cuda3std3__410__identityEEEvT0_T1_T2_T3_T4_T6_E12temp_storage[584];
	mov.u64 	%SPL, __local_depot10;
	cvta.local.u64 	%SP, %SPL;
	ld.param.u32 	%r384, [_ZN3cub18CUB_300001_SM_10006detail6reduce28DeviceReduceSingleTileKernelINS2_10policy_hubI4Study8sum_funcE10Policy1000EPS5_S9_iS6_S5_S5_N4cuda3std3__410__identityEEEvT0_T1_T2_T3_T4_T6__param_4+44];
	bfe.u32 	%r385, %r384, 24, 8;
	cvt.u16.u32 	%rs7877, %r385;
	bfe.u32 	%r386, %r384, 16, 8;
	cvt.u16.u32 	%rs7878, %r386;
	bfe.u32 	%r387, %r384, 8, 8;
	cvt.u16.u32 	%rs7879, %r387;
	bfe.u32 	%r388, %r384, 0, 8;
	cvt.u16.u32 	%rs7880, %r388;
	ld.param.u32 	%r389, [_ZN3cub18CUB_300001_SM_10006detail6reduce28DeviceReduceSingleTileKernelINS2_10policy_hubI4Study8sum_funcE10Policy1000EPS5_S9_iS6_S5_S5_N4cuda3std3__410__identityEEEvT0_T1_T2_T3_T4_T6__param_4+40];
	bfe.u32 	%r390, %r389, 24, 8;
	cvt.u16.u32 	%rs7881, %r390;
	bfe.u32 	%r391, %r389, 16, 8;
	cvt.u16.u32 	%rs7882, %r391;
	bfe.u32 	%r392, %r389, 8, 8;
	cvt.u16.u32 	%rs7883, %r392;
	bfe.u32 	%r393, %r389, 0, 8;
	cvt.u16.u32 	%rs7884, %r393;
	ld.param.u32 	%r394, [_ZN3cub18CUB_300001_SM_10006detail6reduce28DeviceReduceSingleTileKernelINS2_10policy_hubI4Study8sum_funcE10Policy1000EPS5_S9_iS6_S5_S5_N4cuda3std3__410__identityEEEvT0_T1_T2_T3_T4_T6__param_4+36];
	bfe.u32 	%r395, %r394, 24, 8;
	cvt.u16.u32 	%rs7885, %r395;
	bfe.u32 	%r396, %r394, 16, 8;
	cvt.u16.u32 	%rs7886, %r396;
	bfe.u32 	%r397, %r394, 8, 8;
	cvt.u16.u32 	%rs7887, %r397;
	bfe.u32 	%r398, %r394, 0, 8;
	cvt.u16.u32 	%rs7888, %r398;
	ld.param.u32 	%r399, [_ZN3cub18CUB_300001_SM_10006detail6reduce28DeviceReduceSingleTileKernelINS2_10policy_hubI4Study8sum_funcE10Policy1000EPS5_S9_iS6_S5_S5_N4cuda3std3__410__identityEEEvT0_T1_T2_T3_T4_T6__param_4+32];
	bfe.u32 	%r400, %r399, 24, 8;
	cvt.u16.u32 	%rs7889, %r400;
	bfe.u32 	%r401, %r399, 16, 8;
	cvt.u16.u32 	%rs7890, %r401;
	bfe.u32 	%r402, %r399, 8, 8;
	cvt.u16.u32 	%rs7891, %r402;
	bfe.u32 	%r403, %r399, 0, 8;
	cvt.u16.u32 	%rs7892, %r403;
	ld.param.u32 	%r404, [_ZN3cub18CUB_300001_SM_10006detail6reduce28DeviceReduceSingleTileKernelINS2_10policy_hubI4Study8sum_funcE10Policy1000EPS5_S9_iS6_S5_S5_N4cuda3std3__410__identityEEEvT0_T1_T2_T3_T4_T6__param_4+28];
	bfe.u32 	%r405, %r404, 24, 8;
	cvt.u16.u32 	%rs7893, %r405;
	bfe.u32 	%r406, %r404, 16, 8;
	cvt.u16.u32 	%rs7894, %r406;
	bfe.u32 	%r407, %r404, 8, 8;
	cvt.u16.u32 	%rs7895, %r407;
	bfe.u32 	%r408, %r404, 0, 8;
	cvt.u16.u32 	%rs7896, %r408;
	ld.param.u32 	%r409, [_ZN3cub18CUB_300001_SM_10006detail6reduce28DeviceReduceSingleTileKernelINS2_10policy_hubI4Study8sum_funcE10Policy1000EPS5_S9_iS6_S5_S5_N4cuda3std3__410__identityEEEvT0_T1_T2_T3_T4_T6__param_4+24];
	bfe.u32 	%r410, %r409, 24, 8;
	cvt.u16.u32 	%rs7897, %r410;
	bfe.u32 	%r411, %r409, 16, 8;
	cvt.u16.u32 	%rs7898, %r411;
	bfe.u32 	%r412, %r409, 8, 8;
	cvt.u16.u32 	%rs7899, %r412;
	bfe.u32 	%r413, %r409, 0, 8;
	cvt.u16.u32 	%rs7900, %r413;
	ld.param.u32 	%r414, [_ZN3cub18CUB_300001_SM_10006detail6reduce28DeviceReduceSingleTileKernelINS2_10policy_hubI4Study8sum_funcE10Policy1000EPS5_S9_iS6_S5_S5_N4cuda3std3__410__identityEEEvT0_T1_T2_T3_T4_T6__param_4+20];
	bfe.u32 	%r415, %r414, 24, 8;
	cvt.u16.u32 	%rs7901, %r415;
	bfe.u32 	%r416, %r414, 16, 8;
	cvt.u16.u32 	%rs7902, %r416;
	bfe.u32 	%r417, %r414, 8, 8;
	cvt.u16.u32 	%rs7903, %r417;
	bfe.u32 	%r418, %r414, 0, 8;
	cvt.u16.u32 	%rs7904, %r418;
	ld.param.u32 	%r419, [_ZN3cub18CUB_300001_SM_10006detail6reduce28DeviceReduceSingleTileKernelINS2_10policy_hubI4Study8sum_funcE10Policy1000EPS5_S9_iS6_S5_S5_N4cuda3std3__410__identityEEEvT0_T1_T2_T3_T4_T6__param_4+16];
	bfe.u32 	%r420, %r419, 24, 8;
	cvt.u16.u32 	%rs7905, %r420;
	bfe.u32 	%r421, %r419, 16, 8;
	cvt.u16.u32 	%rs7906, %r421;
	bfe.u32 	%r422, %r419, 8, 8;
	cvt.u16.u32 	%rs7907, %r422;
	bfe.u32 	%r423, %r419, 0, 8;
	cvt.u16.u32 	%rs7908, %r423;
	ld.param.u32 	%r424, [_ZN3cub18CUB_300001_SM_10006detail6reduce28DeviceReduceSingleTileKernelINS2_10policy_hubI4Study8sum_funcE10Policy1000EPS5_S9_iS6_S5_S5_N4cuda3std3__410__identityEEEvT0_T1_T2_T3_T4_T6__param_4+12];
	bfe.u32 	%r425, %r424, 24, 8;
	cvt.u16.u32 	%rs7909, %r425;
	bfe.u32 	%r426, %r424, 16, 8;
	cvt.u16.u32 	%rs7910, %r426;
	bfe.u32 	%r427, %r424, 8, 8;
	cvt.u16.u32 	%rs7911, %r427;
	bfe.u32 	%r428, %r424, 0, 8;
	cvt.u16.u32 	%rs7912, %r428;
	ld.param.u32 	%r429, [_ZN3cub18CUB_300001_SM_10006detail6reduce28DeviceReduceSingleTileKernelINS2_10policy_hubI4Study8sum_funcE10Policy1000EPS5_S9_iS6_S5_S5_N4cuda3std3__410__identityEEEvT0_T1_T2_T3_T4_T6__param_4+8];
	bfe.u32 	%r430, %r429, 24, 8;
	cvt.u16.u32 	%rs7913, %r430;
	bfe.u32 	%r431, %r429, 16, 8;
	cvt.u16.u32 	%rs7914, %r431;
	bfe.u32 	%r432, %r429, 8, 8;
	cvt.u16.u32 	%rs7915, %r432;
	bfe.u32 	%r433, %r429, 0, 8;
	cvt.u16.u32 	%rs7916, %r433;
	ld.param.u32 	%r434, [_ZN3cub18CUB_300001_SM_10006detail6reduce28DeviceReduceSingleTileKernelINS2_10policy_hubI4Study8sum_funcE10Policy1000EPS5_S9_iS6_S5_S5_N4cuda3std3__410__identityEEEvT0_T1_T2_T3_T4_T6__param_4+4];
	bfe.u32 	%r435, %r434, 24, 8;
	cvt.u16.u32 	%rs7917, %r435;
	bfe.u32 	%r436, %r434, 16, 8;
	cvt.u16.u32 	%rs7918, %r436;
	bfe.u32 	%r437, %r434, 8, 8;
	cvt.u16.u32 	%rs7919, %r437;
	bfe.u32 	%r438, %r434, 0, 8;
	cvt.u16.u32 	%rs7920, %r438;
	ld.param.u32 	%r439, [_ZN3cub18CUB_300001_SM_10006detail6reduce28DeviceReduceSingleTileKernelINS2_10policy_hubI4Study8sum_funcE10Policy1000EPS5_S9_iS6_S5_S5_N4cuda3std3__410__identityEEEvT0_T1_T2_T3_T4_T6__param_4];
	bfe.u32 	%r440, %r439, 24, 8;
	cvt.u16.u32 	%rs7921, %r440;
	bfe.u32 	%r441, %r439, 16, 8;
	cvt.u16.u32 	%rs7922, %r441;
	bfe.u32 	%r442, %r439, 8, 8;
	cvt.u16.u32 	%rs7923, %r442;
	bfe.u32 	%r443, %r439, 0, 8;
	cvt.u16.u32 	%rs7924, %r443;
	ld.param.f64 	%fd180, [_ZN3cub18CUB_300001_SM_10006detail6reduce28DeviceReduceSingleTileKernelINS2_10policy_hubI4Study8sum_funcE10Policy1000EPS5_S9_iS6_S5_S5_N4cuda3std3__410__identityEEEvT0_T1_T2_T3_T4_T6__param_4+56];
	ld.param.u32 	%r8712, [_ZN3cub18CUB_300001_SM_10006detail6reduce28DeviceReduceSingleTileKernelINS2_10policy_hubI4Study8sum_funcE10Policy1000EPS5_S9_iS6_S5_S5_N4cuda3std3__410__identityEEEvT0_T1_T2_T3_T4_T6__param_4+52];
	ld.param.u64 	%rd61, [_ZN3cub18CUB_300001_SM_10006detail6reduce28DeviceReduceSingleTileKernelINS2_10policy_hubI4Study8sum_funcE10Policy1000EPS5_S9_iS6_S5_S5_N4cuda3std3__410__identityEEEvT0_T1_T2_T3_T4_T6__param_0];
	ld.param.u64 	%rd62, [_ZN3cub18CUB_300001_SM_10006detail6reduce28DeviceReduceSingleTileKernelINS2_10policy_hubI4Study8sum_funcE10Policy1000EPS5_S9_iS6_S5_S5_N4cuda3std3__410__identityEEEvT0_T1_T2_T3_T4_T6__param_1];
	ld.param.u32 	%r382, [_ZN3cub18CUB_300001_SM_10006detail6reduce28DeviceReduceSingleTileKernelINS2_10policy_hubI4Study8sum_funcE10Policy1000EPS5_S9_iS6_S5_S5_N4cuda3std3__410__identityEEEvT0_T1_T2_T3_T4_T6__param_2];
	ld.param.v2.u8 	{%rs7876, %rs7875}, [_ZN3cub18CUB_300001_SM_10006detail6reduce28DeviceReduceSingleTileKernelINS2_10policy_hubI4Study8sum_funcE10Policy1000EPS5_S9_iS6_S5_S5_N4cuda3std3__410__identityEEEvT0_T1_T2_T3_T4_T6__param_4+48];
	cvta.to.global.u64 	%rd1, %rd62;
	setp.ne.s32 	%p1, %r382, 0;
	@%p1 bra 	$L__BB10_3;
	mov.u32 	%r8521, %tid.x;
	setp.ne.s32 	%p1492, %r8521, 0;
	@%p1492 bra 	$L__BB10_1564;
	cvt.u32.u16 	%r8522, %rs7924;
	cvt.u32.u16 	%r8523, %rs7923;
	prmt.b32 	%r8524, %r8522, %r8523, 0x3340U;
	cvt.u32.u16 	%r8525, %rs7922;
	cvt.u32.u16 	%r8526, %rs7921;
	prmt.b32 	%r8527, %r8525, %r8526, 0x3340U;
	prmt.b32 	%r8528, %r8524, %r8527, 0x5410U;
	cvt.u32.u16 	%r8529, %rs7920;
	cvt.u32.u16 	%r8530, %rs7919;
	prmt.b32 	%r8531, %r8529, %r8530, 0x3340U;
	cvt.u32.u16 	%r8532, %rs7918;
	cvt.u32.u16 	%r8533, %rs7917;
	prmt.b32 	%r8534, %r8532, %r8533, 0x3340U;
	prmt.b32 	%r8535, %r8531, %r8534, 0x5410U;
	st.global.v2.b32 	[%rd1], {%r8528, %r8535};
	cvt.u32.u16 	%r8536, %rs7916;
	cvt.u32.u16 	%r8537, %rs7915;
	prmt.b32 	%r8538, %r8536, %r8537, 0x3340U;
	cvt.u32.u16 	%r8539, %rs7914;
	cvt.u32.u16 	%r8540, %rs7913;
	prmt.b32 	%r8541, %r8539, %r8540, 0x3340U;
	prmt.b32 	%r8542, %r8538, %r8541, 0x5410U;
	cvt.u32.u16 	%r8543, %rs7912;
	cvt.u32.u16 	%r8544, %rs7911;
	prmt.b32 	%r8545, %r8543, %r8544, 0x3340U;
	cvt.u32.u16 	%r8546, %rs7910;
	cvt.u32.u16 	%r8547, %rs7909;
	prmt.b32 	%r8548, %r8546, %r8547, 0x3340U;
	prmt.b32 	%r8549, %r8545, %r8548, 0x5410U;
	st.global.v2.b32 	[%rd1+8], {%r8542, %r8549};
	cvt.u32.u16 	%r8550, %rs7908;
	cvt.u32.u16 	%r8551, %rs7907;
	prmt.b32 	%r8552, %r8550, %r8551, 0x3340U;
	cvt.u32.u16 	%r8553, %rs7906;
	cvt.u32.u16 	%r8554, %rs7905;
	prmt.b32 	%r8555, %r8553, %r8554, 0x3340U;
	prmt.b32 	%r8556, %r8552, %r8555, 0x5410U;
	cvt.u32.u16 	%r8557, %rs7904;
	cvt.u32.u16 	%r8558, %rs7903;
	prmt.b32 	%r8559, %r8557, %r8558, 0x3340U;
	cvt.u32.u16 	%r8560, %rs7902;
	cvt.u32.u16 	%r8561, %rs7901;
	prmt.b32 	%r8562, %r8560, %r8561, 0x3340U;
	prmt.b32 	%r8563, %r8559, %r8562, 0x5410U;
	st.global.v2.b32 	[%rd1+16], {%r8556, %r8563};
	cvt.u32.u16 	%r8564, %rs7900;
	cvt.u32.u16 	%r8565, %rs7899;
	prmt.b32 	%r8566, %r8564, %r8565, 0x3340U;
	cvt.u32.u16 	%r8567, %rs7898;
	cvt.u32.u16 	%r8568, %rs7897;
	prmt.b32 	%r8569, %r8567, %r8568, 0x3340U;
	prmt.b32 	%r8570, %r8566, %r8569, 0x5410U;
	cvt.u32.u16 	%r8571, %rs7896;
	cvt.u32.u16 	%r8572, %rs7895;
	prmt.b32 	%r8573, %r8571, %r8572, 0x3340U;
	cvt.u32.u16 	%r8574, %rs7894;
	cvt.u32.u16 	%r8575, %rs7893;
	prmt.b32 	%r8576, %r8574, %r8575, 0x3340U;
	prmt.b32 	%r8577, %r8573, %r8576, 0x5410U;
	st.global.v2.b32 	[%rd1+24], {%r8570, %r8577};
	cvt.u32.u16 	%r8578, %rs7892;
	cvt.u32.u16 	%r8579, %rs7891;
	prmt.b32 	%r8580, %r8578, %r8579, 0x3340U;
	cvt.u32.u16 	%r8581, %rs7890;
	cvt.u32.u16 	%r8582, %rs7889;
	prmt.b32 	%r8583, %r8581, %r8582, 0x3340U;
	prmt.b32 	%r8584, %r8580, %r8583, 0x5410U;
	cvt.u32.u16 	%r8585, %rs7888;
	cvt.u32.u16 	%r8586, %rs7887;
	prmt.b32 	%r8587, %r8585, %r8586, 0x3340U;
	cvt.u32.u16 	%r8588, %rs7886;
	cvt.u32.u16 	%r8589, %rs7885;
	prmt.b32 	%r8590, %r8588, %r8589, 0x3340U;
	prmt.b32 	%r8591, %r8587, %r8590, 0x5410U;
	st.global.v2.b32 	[%rd1+32], {%r8584, %r8591};
	cvt.u32.u16 	%r8592, %rs7884;
	cvt.u32.u16 	%r8593, %rs7883;
	prmt.b32 	%r8594, %r8592, %r8593, 0x3340U;
	cvt.u32.u16 	%r8595, %rs7882;
	cvt.u32.u16 	%r8596, %rs7881;
	prmt.b32 	%r8597, %r8595, %r8596, 0x3340U;
	prmt.b32 	%r8598, %r8594, %r8597, 0x5410U;
	cvt.u32.u16 	%r8599, %rs7880;
	cvt.u32.u16 	%r8600, %rs7879;
	prmt.b32 	%r8601, %r8599, %r8600, 0x3340U;
	cvt.u32.u16 	%r8602, %rs7878;
	cvt.u32.u16 	%r8603, %rs7877;
	prmt.b32 	%r8604, %r8602, %r8603, 0x3340U;
	prmt.b32 	%r8605, %r8601, %r8604, 0x5410U;
	st.global.v2.b32 	[%rd1+40], {%r8598, %r8605};
	st.global.v2.u8 	[%rd1+48], {%rs7876, %rs7875};
	st.global.u32 	[%rd1+52], %r8712;
	st.global.f64 	[%rd1+56], %fd180;
	bra.uni 	$L__BB10_1564;
$L__BB10_3:
	setp.gt.s32 	%p2, %r382, 255;
	@%p2 bra 	$L__BB10_731;
	mov.u32 	%r1, %tid.x;
	setp.ge.s32 	%p744, %r1, %r382;
	mov.b16 	%rs7873, 0;
	mov.b32 	%r8613, 0;
	mov.f64 	%fd138, 0d0000000000000000;
	mov.u16 	%rs7872, %rs7873;
	mov.u16 	%rs7871, %rs7873;
	mov.u16 	%rs7870, %rs7873;
	mov.u16 	%rs7869, %rs7873;
	mov.u16 	%rs7868, %rs7873;
	mov.u16 	%rs7867, %rs7873;
	mov.u16 	%rs7866, %rs7873;
	mov.u16 	%rs7865, %rs7873;
	mov.u16 	%rs7864, %rs7873;
	mov.u16 	%rs7863, %rs7873;
	mov.u16 	%rs7862, %rs7873;
	mov.u16 	%rs7861, %rs7873;
	mov.u16 	%rs7860, %rs7873;
	mov.u16 	%rs7859, %rs7873;
	mov.u16 	%rs7858, %rs7873;
	mov.u16 	%rs7857, %rs7873;
	mov.u16 	%rs7856, %rs7873;
	mov.u16 	%rs7855, %rs7873;
	mov.u16 	%rs7854, %rs7873;
	mov.u16 	%rs7853, %rs7873;
	mov.u16 	%rs7852, %rs7873;
	mov.u16 	%rs7851, %rs7873;
	mov.u16 	%rs7850, %rs7873;
	mov.u16 	%rs7849, %rs7873;
	mov.u16 	%rs7848, %rs7873;
	mov.u16 	%rs7847, %rs7873;
	mov.u16 	%rs7846, %rs7873;
	mov.u16 	%rs7845, %rs7873;
	mov.u16 	%rs7844, %rs7873;
	mov.u16 	%rs7843, %rs7873;
	mov.u16 	%rs7842, %rs7873;
	mov.u16 	%rs7841, %rs7873;
	mov.u16 	%rs7840, %rs7873;
	mov.u16 	%rs7839, %rs7873;
	mov.u16 	%rs7838, %rs7873;
	mov.u16 	%rs7837, %rs7873;
	mov.u16 	%rs7836, %rs7873;
	mov.u16 	%rs7835, %rs7873;
	mov.u16 	%rs7834, %rs7873;
	mov.u16 	%rs7833, %rs7873;
	mov.u16 	%rs7832, %rs7873;
	mov.u16 	%rs7831, %rs7873;
	mov.u16 	%rs7830, %rs7873;
	mov.u16 	%rs7829, %rs7873;
	mov.u16 	%rs7828, %rs7873;
	mov.u16 	%rs7827, %rs7873;
	mov.u16 	%rs7826, %rs7873;
	mov.u16 	%rs7825, %rs7873;
	mov.u16 	%rs7824, %rs7873;
	mov.u32 	%r8608, %r1;
	@%p744 bra 	$L__BB10_6;
	mul.wide.u32 	%rd269, %r1, 64;
	add.s64 	%rd254, %rd61, %rd269;
	// begin inline asm
	ld.global.nc.u64 %rd253, [%rd254];
	// end inline asm
	add.s64 	%rd256, %rd254, 8;
	// begin inline asm
	ld.global.nc.u64 %rd255, [%rd256];
	// end inline asm
	add.s64 	%rd258, %rd254, 16;
	// begin inline asm
	ld.global.nc.u64 %rd257, [%rd258];
	// end inline asm
	add.s64 	%rd260, %rd254, 24;
	// begin inline asm
	ld.global.nc.u64 %rd259, [%rd260];
	// end inline asm
	add.s64 	%rd262, %rd254, 32;
	// begin inline asm
	ld.global.nc.u64 %rd261, [%rd262];
	// end inline asm
	add.s64 	%rd264, %rd254, 40;
	// begin inline asm
	ld.global.nc.u64 %rd263, [%rd264];
	// end inline asm
	add.s64 	%rd266, %rd254, 48;
	// begin inline asm
	ld.global.nc.u64 %rd265, [%rd266];
	// end inline asm
	mov.b64 	{%r4397, %r8613}, %rd265;
	add.s64 	%rd268, %rd254, 56;
	// begin inline asm
	ld.global.nc.u64 %rd267, [%rd268];
	// end inline asm
	cvt.u16.u64 	%rs7824, %rd253;
	shr.u64 	%rd270, %rd253, 8;
	cvt.u16.u64 	%rs7825, %rd270;
	shr.u64 	%rd271, %rd253, 16;
	cvt.u16.u64 	%rs7826, %rd271;
	shr.u64 	%rd272, %rd253, 24;
	cvt.u16.u64 	%rs7827, %rd272;
	shr.u64 	%rd273, %rd253, 32;
	cvt.u16.u64 	%rs7828, %rd273;
	shr.u64 	%rd274, %rd253, 40;
	cvt.u16.u64 	%rs7829, %rd274;
	shr.u64 	%rd275, %rd253, 48;
	cvt.u16.u64 	%rs7830, %rd275;
	shr.u64 	%rd276, %rd253, 56;
	cvt.u16.u64 	%rs7831, %rd276;
	cvt.u16.u64 	%rs7832, %rd255;
	shr.u64 	%rd277, %rd255, 8;
	cvt.u16.u64 	%rs7833, %rd277;
	shr.u64 	%rd278, %rd255, 16;
	cvt.u16.u64 	%rs7834, %rd278;
	shr.u64 	%rd279, %rd255, 24;
	cvt.u16.u64 	%rs7835, %rd279;
	shr.u64 	%rd280, %rd255, 32;
	cvt.u16.u64 	%rs7836, %rd280;
	shr.u64 	%rd281, %rd255, 40;
	cvt.u16.u64 	%rs7837, %rd281;
	shr.u64 	%rd282, %rd255, 48;
	cvt.u16.u64 	%rs7838, %rd282;
	shr.u64 	%rd283, %rd255, 56;
	cvt.u16.u64 	%rs7839, %rd283;
	cvt.u16.u64 	%rs7840, %rd257;
	shr.u64 	%rd284, %rd257, 8;
	cvt.u16.u64 	%rs7841, %rd284;
	shr.u64 	%rd285, %rd257, 16;
	cvt.u16.u64 	%rs7842, %rd285;
	shr.u64 	%rd286, %rd257, 24;
	cvt.u16.u64 	%rs7843, %rd286;
	shr.u64 	%rd287, %rd257, 32;
	cvt.u16.u64 	%rs7844, %rd287;
	shr.u64 	%rd288, %rd257, 40;
	cvt.u16.u64 	%rs7845, %rd288;
	shr.u64 	%rd289, %rd257, 48;
	cvt.u16.u64 	%rs7846, %rd289;
	shr.u64 	%rd290, %rd257, 56;
	cvt.u16.u64 	%rs7847, %rd290;
	cvt.u16.u64 	%rs7848, %rd259;
	shr.u64 	%rd291, %rd259, 8;
	cvt.u16.u64 	%rs7849, %rd291;
	shr.u64 	%rd292, %rd259, 16;
	cvt.u16.u64 	%rs7850, %rd292;
	shr.u64 	%rd293, %rd259, 24;
	cvt.u16.u64 	%rs7851, %rd293;
	shr.u64 	%rd294, %rd259, 32;
	cvt.u16.u64 	%rs7852, %rd294;
	shr.u64 	%rd295, %rd259, 40;
	cvt.u16.u64 	%rs7853, %rd295;
	shr.u64 	%rd296, %rd259, 48;
	cvt.u16.u64 	%rs7854, %rd296;
	shr.u64 	%rd297, %rd259, 56;
	cvt.u16.u64 	%rs7855, %rd297;
	cvt.u16.u64 	%rs7856, %rd261;
	shr.u64 	%rd298, %rd261, 8;
	cvt.u16.u64 	%rs7857, %rd298;
	shr.u64 	%rd299, %rd261, 16;
	cvt.u16.u64 	%rs7858, %rd299;
	shr.u64 	%rd300, %rd261, 24;
	cvt.u16.u64 	%rs7859, %rd300;
	shr.u64 	%rd301, %rd261, 32;
	cvt.u16.u64 	%rs7860, %rd301;
	shr.u64 	%rd302, %rd261, 40;
	cvt.u16.u64 	%rs7861, %rd302;
	shr.u64 	%rd303, %rd261, 48;
	cvt.u16.u64 	%rs7862, %rd303;
	shr.u64 	%rd304, %rd261, 56;
	cvt.u16.u64 	%rs7863, %rd304;
	cvt.u16.u64 	%rs7864, %rd263;
	shr.u64 	%rd305, %rd263, 8;
	cvt.u16.u64 	%rs7865, %rd305;
	shr.u64 	%rd306, %rd263, 16;
	cvt.u16.u64 	%rs7866, %rd306;
	shr.u64 	%rd307, %rd263, 24;
	cvt.u16.u64 	%rs7867, %rd307;
	shr.u64 	%rd308, %rd263, 32;
	cvt.u16.u64 	%rs7868, %rd308;
	shr.u64 	%rd309, %rd263, 40;
	cvt.u16.u64 	%rs7869, %rd309;
	shr.u64 	%rd310, %rd263, 48;
	cvt.u16.u64 	%rs7870, %rd310;
	shr.u64 	%rd311, %rd263, 56;
	cvt.u16.u64 	%rs7871, %rd311;
	cvt.u16.u64 	%rs7872, %rd265;
	shr.u64 	%rd312, %rd265, 8;
	cvt.u16.u64 	%rs7873, %rd312;
	mov.b64 	%fd138, %rd267;
	add.s32 	%r8608, %r1, 256;
$L__BB10_6:
	setp.ge.s32 	%p745, %r8608, %r382;
	@%p745 bra 	$L__BB10_63;
	add.u64 	%rd2, %SPL, 128;
	add.u64 	%rd3, %SPL, 192;
$L__BB10_8:
	mul.wide.s32 	%rd331, %r8608, 64;
	add.s64 	%rd316, %rd61, %rd331;
	// begin inline asm
	ld.global.nc.u64 %rd315, [%rd316];
	// end inline asm
	add.s64 	%rd318, %rd316, 8;
	// begin inline asm
	ld.global.nc.u64 %rd317, [%rd318];
	// end inline asm
	add.s64 	%rd320, %rd316, 16;
	// begin inline asm
	ld.global.nc.u64 %rd319, [%rd320];
	// end inline asm
	add.s64 	%rd322, %rd316, 24;
	// begin inline asm
	ld.global.nc.u64 %rd321, [%rd322];
	// end inline asm
	add.s64 	%rd324, %rd316, 32;
	// begin inline asm
	ld.global.nc.u64 %rd323, [%rd324];
	// end inline asm
	add.s64 	%rd326, %rd316, 40;
	// begin inline asm
	ld.global.nc.u64 %rd325, [%rd326];
	// end inline asm
	add.s64 	%rd328, %rd316, 48;
	// begin inline asm
	ld.global.nc.u64 %rd327, [%rd328];
	// end inline asm
	mov.b64 	{%r4399, %r8}, %rd327;
	add.s64 	%rd330, %rd316, 56;
	// begin inline asm
	ld.global.nc.u64 %rd329, [%rd330];
	// end inline asm
	cvt.u16.u64 	%rs5697, %rd315;
	cvt.u16.u64 	%rs4792, %rd327;
	shr.u64 	%rd332, %rd327, 8;
	cvt.u16.u64 	%rs4793, %rd332;
	and.b16  	%rs4794, %rs7824, 255;
	cvt.u32.u16 	%r4400, %rs7831;
	cvt.u32.u16 	%r4401, %rs7830;
	prmt.b32 	%r4402, %r4401, %r4400, 0x3340U;
	cvt.u32.u16 	%r4403, %rs7829;
	cvt.u32.u16 	%r4404, %rs7828;
	prmt.b32 	%r4405, %r4404, %r4403, 0x3340U;
	prmt.b32 	%r4406, %r4405, %r4402, 0x5410U;
	cvt.u32.u16 	%r4407, %rs7827;
	cvt.u32.u16 	%r4408, %rs7826;
	prmt.b32 	%r4409, %r4408, %r4407, 0x3340U;
	cvt.u32.u16 	%r4410, %rs7825;
	cvt.u32.u16 	%r4411, %rs7824;
	prmt.b32 	%r4412, %r4411, %r4410, 0x3340U;
	prmt.b32 	%r4413, %r4412, %r4409, 0x5410U;
	st.local.v2.b32 	[%rd2], {%r4413, %r4406};
	cvt.u32.u16 	%r4414, %rs7839;
	cvt.u32.u16 	%r4415, %rs7838;
	prmt.b32 	%r4416, %r4415, %r4414, 0x3340U;
	cvt.u32.u16 	%r4417, %rs7837;
	cvt.u32.u16 	%r4418, %rs7836;
	prmt.b32 	%r4419, %r4418, %r4417, 0x3340U;
	prmt.b32 	%r4420, %r4419, %r4416, 0x5410U;
	cvt.u32.u16 	%r4421, %rs7835;
	cvt.u32.u16 	%r4422, %rs7834;
	prmt.b32 	%r4423, %r4422, %r4421, 0x3340U;
	cvt.u32.u16 	%r4424, %rs7833;
	cvt.u32.u16 	%r4425, %rs7832;
	prmt.b32 	%r4426, %r4425, %r4424, 0x3340U;
	prmt.b32 	%r4427, %r4426, %r4423, 0x5410U;
	st.local.v2.b32 	[%rd2+8], {%r4427, %r4420};
	cvt.u32.u16 	%r4428, %rs7847;
	cvt.u32.u16 	%r4429, %rs7846;
	prmt.b32 	%r4430, %r4429, %r4428, 0x3340U;
	cvt.u32.u16 	%r4431, %rs7845;
	cvt.u32.u16 	%r4432, %rs7844;
	prmt.b32 	%r4433, %r4432, %r4431, 0x3340U;
	prmt.b32 	%r4434, %r4433, %r4430, 0x5410U;
	cvt.u32.u16 	%r4435, %rs7843;
	cvt.u32.u16 	%r4436, %rs7842;
	prmt.b32 	%r4437, %r4436, %r4435, 0x3340U;
	cvt.u32.u16 	%r4438, %rs7841;
	cvt.u32.u16 	%r4439, %rs7840;
	prmt.b32 	%r4440, %r4439, %r4438, 0x3340U;
	prmt.b32 	%r4441, %r4440, %r4437, 0x5410U;
	st.local.v2.b32 	[%rd2+16], {%r4441, %r4434};
	cvt.u32.u16 	%r4442, %rs7855;
	cvt.u32.u16 	%r4443, %rs7854;
	prmt.b32 	%r4444, %r4443, %r4442, 0x3340U;
	cvt.u32.u16 	%r4445, %rs7853;
	cvt.u32.u16 	%r4446, %rs7852;
	prmt.b32 	%r4447, %r4446, %r4445, 0x3340U;
	prmt.b32 	%r4448, %r4447, %r4444, 0x5410U;
	cvt.u32.u16 	%r4449, %rs7851;
	cvt.u32.u16 	%r4450, %rs7850;
	prmt.b32 	%r4451, %r4450, %r4449, 0x3340U;
	cvt.u32.u16 	%r4452, %rs7849;
	cvt.u32.u16 	%r4453, %rs7848;
	prmt.b32 	%r4454, %r4453, %r4452, 0x3340U;
	prmt.b32 	%r4455, %r4454, %r4451, 0x5410U;
	st.local.v2.b32 	[%rd2+24], {%r4455, %r4448};
	cvt.u32.u16 	%r4456, %rs7863;
	cvt.u32.u16 	%r4457, %rs7862;
	prmt.b32 	%r4458, %r4457, %r4456, 0x3340U;
	cvt.u32.u16 	%r4459, %rs7861;
	cvt.u32.u16 	%r4460, %rs7860;
	prmt.b32 	%r4461, %r4460, %r4459, 0x3340U;
	prmt.b32 	%r4462, %r4461, %r4458, 0x5410U;
	cvt.u32.u16 	%r4463, %rs7859;
	cvt.u32.u16 	%r4464, %rs7858;
	prmt.b32 	%r4465, %r4464, %r4463, 0x3340U;
	cvt.u32.u16 	%r4466, %rs7857;
	cvt.u32.u16 	%r4467, %rs7856;
	prmt.b32 	%r4468, %r4467, %r4466, 0x3340U;
	prmt.b32 	%r4469, %r4468, %r4465, 0x5410U;
	st.local.v2.b32 	[%rd2+32], {%r4469, %r4462};
	cvt.u32.u16 	%r4470, %rs7871;
	cvt.u32.u16 	%r4471, %rs7870;
	prmt.b32 	%r4472, %r4471, %r4470, 0x3340U;
	cvt.u32.u16 	%r4473, %rs7869;
	cvt.u32.u16 	%r4474, %rs7868;
	prmt.b32 	%r4475, %r4474, %r4473, 0x3340U;
	prmt.b32 	%r4476, %r4475, %r4472, 0x5410U;
	cvt.u32.u16 	%r4477, %rs7867;
	cvt.u32.u16 	%r4478, %rs7866;
	prmt.b32 	%r4479, %r4478, %r4477, 0x3340U;
	cvt.u32.u16 	%r4480, %rs7865;
	cvt.u32.u16 	%r4481, %rs7864;
	prmt.b32 	%r4482, %r4481, %r4480, 0x3340U;
	prmt.b32 	%r4483, %r4482, %r4479, 0x5410U;
	st.local.v2.b32 	[%rd2+40], {%r4483, %r4476};
	st.local.v2.u8 	[%rd2+48], {%rs7872, %rs7873};
	st.local.u32 	[%rd2+52], %r8613;
	st.local.f64 	[%rd2+56], %fd138;
	st.local.u64 	[%rd3], %rd315;
	st.local.u64 	[%rd3+8], %rd317;
	st.local.u64 	[%rd3+16], %rd319;
	st.local.u64 	[%rd3+24], %rd321;
	st.local.u64 	[%rd3+32], %rd323;
	st.local.u64 	[%rd3+40], %rd325;
	st.local.v2.u8 	[%rd3+48], {%rs4792, %rs4793};
	st.local.u32 	[%rd3+52], %r8;
	st.local.u64 	[%rd3+56], %rd329;
	setp.ne.s16 	%p746, %rs4794, 0;
	mov.b32 	%r8610, 0;
	@%p746 bra 	$L__BB10_13;
$L__BB10_9:
	and.b16  	%rs4844, %rs5697, 255;
	setp.eq.s16 	%p796, %rs4844, 0;
	@%p796 bra 	$L__BB10_62;
	mov.b32 	%r8611, 0;
$L__BB10_11:
	add.s32 	%r4534, %r8611, %r8610;
	cvt.u64.u32 	%rd333, %r4534;
	add.s64 	%rd334, %rd2, %rd333;
	st.local.u8 	[%rd334], %rs5697;
	add.s32 	%r11, %r8611, 1;
	cvt.u64.u32 	%rd335, %r8611;
	add.s64 	%rd336, %rd3, %rd335;
	ld.local.u8 	%rs5697, [%rd336+1];
	setp.ne.s16 	%p797, %rs5697, 0;
	mov.u32 	%r8611, %r11;
	@%p797 bra 	$L__BB10_11;
	ld.local.u32 	%r8613, [%rd2+52];
	ld.local.f64 	%fd138, [%rd2+56];
	ld.local.v2.b32 	{%r4535, %r4536}, [%rd2];
	bfe.u32 	%r4537, %r4535, 0, 8;
	cvt.u16.u32 	%rs7824, %r4537;
	bfe.u32 	%r4538, %r4535, 8, 8;
	cvt.u16.u32 	%rs7825, %r4538;
	bfe.u32 	%r4539, %r4535, 16, 8;
	cvt.u16.u32 	%rs7826, %r4539;
	bfe.u32 	%r4540, %r4535, 24, 8;
	cvt.u16.u32 	%rs7827, %r4540;
	bfe.u32 	%r4541, %r4536, 0, 8;
	cvt.u16.u32 	%rs7828, %r4541;
	bfe.u32 	%r4542, %r4536, 8, 8;
	cvt.u16.u32 	%rs7829, %r4542;
	bfe.u32 	%r4543, %r4536, 16, 8;
	cvt.u16.u32 	%rs7830, %r4543;
	bfe.u32 	%r4544, %r4536, 24, 8;
	cvt.u16.u32 	%rs7831, %r4544;
	ld.local.v2.b32 	{%r4545, %r4546}, [%rd2+8];
	bfe.u32 	%r4547, %r4545, 0, 8;
	cvt.u16.u32 	%rs7832, %r4547;
	bfe.u32 	%r4548, %r4545, 8, 8;
	cvt.u16.u32 	%rs7833, %r4548;
	bfe.u32 	%r4549, %r4545, 16, 8;
	cvt.u16.u32 	%rs7834, %r4549;
	bfe.u32 	%r4550, %r4545, 24, 8;
	cvt.u16.u32 	%rs7835, %r4550;
	bfe.u32 	%r4551, %r4546, 0, 8;
	cvt.u16.u32 	%rs7836, %r4551;
	bfe.u32 	%r4552, %r4546, 8, 8;
	cvt.u16.u32 	%rs7837, %r4552;
	bfe.u32 	%r4553, %r4546, 16, 8;
	cvt.u16.u32 	%rs7838, %r4553;
	bfe.u32 	%r4554, %r4546, 24, 8;
	cvt.u16.u32 	%rs7839, %r4554;
	ld.local.v2.b32 	{%r4555, %r4556}, [%rd2+16];
	bfe.u32 	%r4557, %r4555, 0, 8;
	cvt.u16.u32 	%rs7840, %r4557;
	bfe.u32 	%r4558, %r4555, 8, 8;
	cvt.u16.u32 	%rs7841, %r4558;
	bfe.u32 	%r4559, %r4555, 16, 8;
	cvt.u16.u32 	%rs7842, %r4559;
	bfe.u32 	%r4560, %r4555, 24, 8;
	cvt.u16.u32 	%rs7843, %r4560;
	bfe.u32 	%r4561, %r4556, 0, 8;
	cvt.u16.u32 	%rs7844, %r4561;
	bfe.u32 	%r4562, %r4556, 8, 8;
	cvt.u16.u32 	%rs7845, %r4562;
	bfe.u32 	%r4563, %r4556, 16, 8;
	cvt.u16.u32 	%rs7846, %r4563;
	bfe.u32 	%r4564, %r4556, 24, 8;
	cvt.u16.u32 	%rs7847, %r4564;
	ld.local.v2.b32 	{%r4565, %r4566}, [%rd2+24];
	bfe.u32 	%r4567, %r4565, 0, 8;
	cvt.u16.u32 	%rs7848, %r4567;
	bfe.u32 	%r4568, %r4565, 8, 8;
	cvt.u16.u32 	%rs7849, %r4568;
	bfe.u32 	%r4569, %r4565, 16, 8;
	cvt.u16.u32 	%rs7850, %r4569;
	bfe.u32 	%r4570, %r4565, 24, 8;
	cvt.u16.u32 	%rs7851, %r4570;
	bfe.u32 	%r4571, %r4566, 0, 8;
	cvt.u16.u32 	%rs7852, %r4571;
	bfe.u32 	%r4572, %r4566, 8, 8;
	cvt.u16.u32 	%rs7853, %r4572;
	bfe.u32 	%r4573, %r4566, 16, 8;
	cvt.u16.u32 	%rs7854, %r4573;
	bfe.u32 	%r4574, %r4566, 24, 8;
	cvt.u16.u32 	%rs7855, %r4574;
	ld.local.v2.b32 	{%r4575, %r4576}, [%rd2+32];
	bfe.u32 	%r4577, %r4575, 0, 8;
	cvt.u16.u32 	%rs7856, %r4577;
	bfe.u32 	%r4578, %r4575, 8, 8;
	cvt.u16.u32 	%rs7857, %r4578;
	bfe.u32 	%r4579, %r4575, 16, 8;
	cvt.u16.u32 	%rs7858, %r4579;
	bfe.u32 	%r4580, %r4575, 24, 8;
	cvt.u16.u32 	%rs7859, %r4580;
	bfe.u32 	%r4581, %r4576, 0, 8;
	cvt.u16.u32 	%rs7860, %r4581;
	bfe.u32 	%r4582, %r4576, 8, 8;
	cvt.u16.u32 	%rs7861, %r4582;
	bfe.u32 	%r4583, %r4576, 16, 8;
	cvt.u16.u32 	%rs7862, %r4583;
	bfe.u32 	%r4584, %r4576, 24, 8;
	cvt.u16.u32 	%rs7863, %r4584;
	ld.local.v2.b32 	{%r4585, %r4586}, [%rd2+40];
	bfe.u32 	%r4587, %r4585, 0, 8;
	cvt.u16.u32 	%rs7864, %r4587;
	bfe.u32 	%r4588, %r4585, 8, 8;
	cvt.u16.u32 	%rs7865, %r4588;
	bfe.u32 	%r4589, %r4585, 16, 8;
	cvt.u16.u32 	%rs7866, %r4589;
	bfe.u32 	%r4590, %r4585, 24, 8;
	cvt.u16.u32 	%rs7867, %r4590;
	bfe.u32 	%r4591, %r4586, 0, 8;
	cvt.u16.u32 	%rs7868, %r4591;
	bfe.u32 	%r4592, %r4586, 8, 8;
	cvt.u16.u32 	%rs7869, %r4592;
	bfe.u32 	%r4593, %r4586, 16, 8;
	cvt.u16.u32 	%rs7870, %r4593;
	bfe.u32 	%r4594, %r4586, 24, 8;
	cvt.u16.u32 	%rs7871, %r4594;
	ld.local.v2.u8 	{%rs7872, %rs7873}, [%rd2+48];
	bra.uni 	$L__BB10_62;
$L__BB10_13:
	and.b16  	%rs4795, %rs7825, 255;
	setp.eq.s16 	%p747, %rs4795, 0;
	mov.b32 	%r8610, 1;
	@%p747 bra 	$L__BB10_9;
	and.b16  	%rs4796, %rs7826, 255;
	setp.eq.s16 	%p748, %rs4796, 0;
	mov.b32 	%r8610, 2;
	@%p748 bra 	$L__BB10_9;
	and.b16  	%rs4797, %rs7827, 255;
	setp.eq.s16 	%p749, %rs4797, 0;
	mov.b32 	%r8610, 3;
	@%p749 bra 	$L__BB10_9;
	and.b16  	%rs4798, %rs7828, 255;
	setp.eq.s16 	%p750, %rs4798, 0;
	mov.b32 	%r8610, 4;
	@%p750 bra 	$L__BB10_9;
	and.b16  	%rs4799, %rs7829, 255;
	setp.eq.s16 	%p751, %rs4799, 0;
	mov.b32 	%r8610, 5;
	@%p751 bra 	$L__BB10_9;
	and.b16  	%rs4800, %rs7830, 255;
	setp.eq.s16 	%p752, %rs4800, 0;
	mov.b32 	%r8610, 6;
	@%p752 bra 	$L__BB10_9;
	and.b16  	%rs4801, %rs7831, 255;
	setp.eq.s16 	%p753, %rs4801, 0;
	mov.b32 	%r8610, 7;
	@%p753 bra 	$L__BB10_9;
	and.b16  	%rs4802, %rs7832, 255;
	setp.eq.s16 	%p754, %rs4802, 0;
	mov.b32 	%r8610, 8;
	@%p754 bra 	$L__BB10_9;
	and.b16  	%rs4803, %rs7833, 255;
	setp.eq.s16 	%p755, %rs4803, 0;
	mov.b32 	%r8610, 9;
	@%p755 bra 	$L__BB10_9;
	and.b16  	%rs4804, %rs7834, 255;
	setp.eq.s16 	%p756, %rs4804, 0;
	mov.b32 	%r8610, 10;
	@%p756 bra 	$L__BB10_9;
	and.b16  	%rs4805, %rs7835, 255;
	setp.eq.s16 	%p757, %rs4805, 0;
	mov.b32 	%r8610, 11;
	@%p757 bra 	$L__BB10_9;
	and.b16  	%rs4806, %rs7836, 255;
	setp.eq.s16 	%p758, %rs4806, 0;
	mov.b32 	%r8610, 12;
	@%p758 bra 	$L__BB10_9;
	and.b16  	%rs4807, %rs7837, 255;
	setp.eq.s16 	%p759, %rs4807, 0;
	mov.b32 	%r8610, 13;
	@%p759 bra 	$L__BB10_9;
	and.b16  	%rs4808, %rs7838, 255;
	setp.eq.s16 	%p760, %rs4808, 0;
	mov.b32 	%r8610, 14;
	@%p760 bra 	$L__BB10_9;
	and.b16  	%rs4809, %rs7839, 255;
	setp.eq.s16 	%p761, %rs4809, 0;
	mov.b32 	%r8610, 15;
	@%p761 bra 	$L__BB10_9;
	and.b16  	%rs4810, %rs7840, 255;
	setp.eq.s16 	%p762, %rs4810, 0;
	mov.b32 	%r8610, 16;
	@%p762 bra 	$L__BB10_9;
	and.b16  	%rs4811, %rs7841, 255;
	setp.eq.s16 	%p763, %rs4811, 0;
	mov.b32 	%r8610, 17;
	@%p763 bra 	$L__BB10_9;
	and.b16  	%rs4812, %rs7842, 255;
	setp.eq.s16 	%p764, %rs4812, 0;
	mov.b32 	%r8610, 18;
	@%p764 bra 	$L__BB10_9;
	and.b16  	%rs4813, %rs7843, 255;
	setp.eq.s16 	%p765, %rs4813, 0;
	mov.b32 	%r8610, 19;
	@%p765 bra 	$L__BB10_9;
	and.b16  	%rs4814, %rs7844, 255;
	setp.eq.s16 	%p766, %rs4814, 0;
	mov.b32 	%r8610, 20;
	@%p766 bra 	$L__BB10_9;
	and.b16  	%rs4815, %rs7845, 255;
	setp.eq.s16 	%p767, %rs4815, 0;
	mov.b32 	%r8610, 21;
	@%p767 bra 	$L__BB10_9;
	and.b16  	%rs4816, %rs7846, 255;
	setp.eq.s16 	%p768, %rs4816, 0;
	mov.b32 	%r8610, 22;
	@%p768 bra 	$L__BB10_9;
	and.b16  	%rs4817, %rs7847, 255;
	setp.eq.s16 	%p769, %rs4817, 0;
	mov.b32 	%r8610, 23;
	@%p769 bra 	$L__BB10_9;
	and.b16  	%rs4818, %rs7848, 255;
	setp.eq.s16 	%p770, %rs4818, 0;
	mov.b32 	%r8610, 24;
	@%p770 bra 	$L__BB10_9;
	and.b16  	%rs4819, %rs7849, 255;
	setp.eq.s16 	%p771, %rs4819, 0;
	mov.b32 	%r8610, 25;
	@%p771 bra 	$L__BB10_9;
	and.b16  	%rs4820, %rs7850, 255;
	setp.eq.s16 	%p772, %rs4820, 0;
	mov.b32 	%r8610, 26;
	@%p772 bra 	$L__BB10_9;
	and.b16  	%rs4821, %rs7851, 255;
	setp.eq.s16 	%p773, %rs4821, 0;
	mov.b32 	%r8610, 27;
	@%p773 bra 	$L__BB10_9;
	and.b16  	%rs4822, %rs7852, 255;
	setp.eq.s16 	%p774, %rs4822, 0;
	mov.b32 	%r8610, 28;
	@%p774 bra 	$L__BB10_9;
	and.b16  	%rs4823, %rs7853, 255;
	setp.eq.s16 	%p775, %rs4823, 0;
	mov.b32 	%r8610, 29;
	@%p775 bra 	$L__BB10_9;
	and.b16  	%rs4824, %rs7854, 255;
	setp.eq.s16 	%p776, %rs4824, 0;
	mov.b32 	%r8610, 30;
	@%p776 bra 	$L__BB10_9;
	and.b16  	%rs4825, %rs7855, 255;
	setp.eq.s16 	%p777, %rs4825, 0;
	mov.b32 	%r8610, 31;
	@%p777 bra 	$L__BB10_9;
	and.b16  	%rs4826, %rs7856, 255;
	setp.eq.s16 	%p778, %rs4826, 0;
	mov.b32 	%r8610, 32;
	@%p778 bra 	$L__BB10_9;
	and.b16  	%rs4827, %rs7857, 255;
	setp.eq.s16 	%p779, %rs4827, 0;
	mov.b32 	%r8610, 33;
	@%p779 bra 	$L__BB10_9;
	and.b16  	%rs4828, %rs7858, 255;
	setp.eq.s16 	%p780, %rs4828, 0;
	mov.b32 	%r8610, 34;
	@%p780 bra 	$L__BB10_9;
	and.b16  	%rs4829, %rs7859, 255;
	setp.eq.s16 	%p781, %rs4829, 0;
	mov.b32 	%r8610, 35;
	@%p781 bra 	$L__BB10_9;
	and.b16  	%rs4830, %rs7860, 255;
	setp.eq.s16 	%p782, %rs4830, 0;
	mov.b32 	%r8610, 36;
	@%p782 bra 	$L__BB10_9;
	and.b16  	%rs4831, %rs7861, 255;
	setp.eq.s16 	%p783, %rs4831, 0;
	mov.b32 	%r8610, 37;
	@%p783 bra 	$L__BB10_9;
	and.b16  	%rs4832, %rs7862, 255;
	setp.eq.s16 	%p784, %rs4832, 0;
	mov.b32 	%r8610, 38;
	@%p784 bra 	$L__BB10_9;
	and.b16  	%rs4833, %rs7863, 255;
	setp.eq.s16 	%p785, %rs4833, 0;
	mov.b32 	%r8610, 39;
	@%p785 bra 	$L__BB10_9;
	and.b16  	%rs4834, %rs7864, 255;
	setp.eq.s16 	%p786, %rs4834, 0;
	mov.b32 	%r8610, 40;
	@%p786 bra 	$L__BB10_9;
	and.b16  	%rs4835, %rs7865, 255;
	setp.eq.s16 	%p787, %rs4835, 0;
	mov.b32 	%r8610, 41;
	@%p787 bra 	$L__BB10_9;
	and.b16  	%rs4836, %rs7866, 255;
	setp.eq.s16 	%p788, %rs4836, 0;
	mov.b32 	%r8610, 42;
	@%p788 bra 	$L__BB10_9;
	and.b16  	%rs4837, %rs7867, 255;
	setp.eq.s16 	%p789, %rs4837, 0;
	mov.b32 	%r8610, 43;
	@%p789 bra 	$L__BB10_9;
	and.b16  	%rs4838, %rs7868, 255;
	setp.eq.s16 	%p790, %rs4838, 0;
	mov.b32 	%r8610, 44;
	@%p790 bra 	$L__BB10_9;
	and.b16  	%rs4839, %rs7869, 255;
	setp.eq.s16 	%p791, %rs4839, 0;
	mov.b32 	%r8610, 45;
	@%p791 bra 	$L__BB10_9;
	and.b16  	%rs4840, %rs7870, 255;
	setp.eq.s16 	%p792, %rs4840, 0;
	mov.b32 	%r8610, 46;
	@%p792 bra 	$L__BB10_9;
	and.b16  	%rs4841, %rs7871, 255;
	setp.eq.s16 	%p793, %rs4841, 0;
	mov.b32 	%r8610, 47;
	@%p793 bra 	$L__BB10_9;
	and.b16  	%rs4842, %rs7872, 255;
	setp.eq.s16 	%p794, %rs4842, 0;
	mov.b32 	%r8610, 48;
	@%p794 bra 	$L__BB10_9;
	and.b16  	%rs4843, %rs7873, 255;
	setp.eq.s16 	%p795, %rs4843, 0;
	mov.b32 	%r8610, 49;
	@%p795 bra 	$L__BB10_9;
$L__BB10_62:
	add.s32 	%r8613, %r8613, %r8;
	mov.b64 	%fd133, %rd329;
	add.f64 	%fd138, %fd138, %fd133;
	add.s32 	%r8608, %r8608, 256;
	setp.lt.s32 	%p798, %r8608, %r382;
	@%p798 bra 	$L__BB10_8;
$L__BB10_63:
	// begin inline asm
	mov.u32 %r4595, %laneid;
	// end inline asm
	and.b32  	%r4676, %r1, 992;
	add.s32 	%r4677, %r4676, 32;
	setp.gt.s32 	%p799, %r4677, %r382;
	not.b32 	%r4678, %r4676;
	add.s32 	%r4679, %r382, %r4678;
	selp.b32 	%r4674, %r4679, 31, %p799;
	cvt.u32.u16 	%r4680, %rs7824;
	and.b32  	%r4681, %r4680, 255;
	and.b16  	%rs4845, %rs7825, 255;
	mul.wide.u16 	%r4682, %rs4845, 256;
	or.b32  	%r4683, %r4682, %r4681;
	cvt.u32.u16 	%r4684, %rs7826;
	shl.b32 	%r4685, %r4684, 16;
	and.b32  	%r4686, %r4685, 16711680;
	or.b32  	%r4687, %r4683, %r4686;
	cvt.u32.u16 	%r4688, %rs7827;
	shl.b32 	%r4689, %r4688, 24;
	or.b32  	%r4597, %r4687, %r4689;
	cvt.u32.u16 	%r4690, %rs7828;
	and.b32  	%r4691, %r4690, 255;
	and.b16  	%rs4846, %rs7829, 255;
	mul.wide.u16 	%r4692, %rs4846, 256;
	or.b32  	%r4693, %r4692, %r4691;
	cvt.u32.u16 	%r4694, %rs7830;
	shl.b32 	%r4695, %r4694, 16;
	and.b32  	%r4696, %r4695, 16711680;
	or.b32  	%r4697, %r4693, %r4696;
	cvt.u32.u16 	%r4698, %rs7831;
	shl.b32 	%r4699, %r4698, 24;
	or.b32  	%r4602, %r4697, %r4699;
	cvt.u32.u16 	%r4700, %rs7832;
	and.b32  	%r4701, %r4700, 255;
	and.b16  	%rs4847, %rs7833, 255;
	mul.wide.u16 	%r4702, %rs4847, 256;
	or.b32  	%r4703, %r4702, %r4701;
	cvt.u32.u16 	%r4704, %rs7834;
	shl.b32 	%r4705, %r4704, 16;
	and.b32  	%r4706, %r4705, 16711680;
	or.b32  	%r4707, %r4703, %r4706;
	cvt.u32.u16 	%r4708, %rs7835;
	shl.b32 	%r4709, %r4708, 24;
	or.b32  	%r4607, %r4707, %r4709;
	cvt.u32.u16 	%r4710, %rs7836;
	and.b32  	%r4711, %r4710, 255;
	and.b16  	%rs4848, %rs7837, 255;
	mul.wide.u16 	%r4712, %rs4848, 256;
	or.b32  	%r4713, %r4712, %r4711;
	cvt.u32.u16 	%r4714, %rs7838;
	shl.b32 	%r4715, %r4714, 16;
	and.b32  	%r4716, %r4715, 16711680;
	or.b32  	%r4717, %r4713, %r4716;
	cvt.u32.u16 	%r4718, %rs7839;
	shl.b32 	%r4719, %r4718, 24;
	or.b32  	%r4612, %r4717, %r4719;
	cvt.u32.u16 	%r4720, %rs7840;
	and.b32  	%r4721, %r4720, 255;
	and.b16  	%rs4849, %rs7841, 255;
	mul.wide.u16 	%r4722, %rs4849, 256;
	or.b32  	%r4723, %r4722, %r4721;
	cvt.u32.u16 	%r4724, %rs7842;
	shl.b32 	%r4725, %r4724, 16;
	and.b32  	%r4726, %r4725, 16711680;
	or.b32  	%r4727, %r4723, %r4726;
	cvt.u32.u16 	%r4728, %rs7843;
	shl.b32 	%r4729, %r4728, 24;
	or.b32  	%r4617, %r4727, %r4729;
	cvt.u32.u16 	%r4730, %rs7844;
	and.b32  	%r4731, %r4730, 255;
	and.b16  	%rs4850, %rs7845, 255;
	mul.wide.u16 	%r4732, %rs4850, 256;
	or.b32  	%r4733, %r4732, %r4731;
	cvt.u32.u16 	%r4734, %rs7846;
	shl.b32 	%r4735, %r4734, 16;
	and.b32  	%r4736, %r4735, 16711680;
	or.b32  	%r4737, %r4733, %r4736;
	cvt.u32.u16 	%r4738, %rs7847;
	shl.b32 	%r4739, %r4738, 24;
	or.b32  	%r4622, %r4737, %r4739;
	cvt.u32.u16 	%r4740, %rs7848;
	and.b32  	%r4741, %r4740, 255;
	and.b16  	%rs4851, %rs7849, 255;
	mul.wide.u16 	%r4742, %rs4851, 256;
	or.b32  	%r4743, %r4742, %r4741;
	cvt.u32.u16 	%r4744, %rs7850;
	shl.b32 	%r4745, %r4744, 16;
	and.b32  	%r4746, %r4745, 16711680;
	or.b32  	%r4747, %r4743, %r4746;
	cvt.u32.u16 	%r4748, %rs7851;
	shl.b32 	%r4749, %r4748, 24;
	or.b32  	%r4627, %r4747, %r4749;
	cvt.u32.u16 	%r4750, %rs7852;
	and.b32  	%r4751, %r4750, 255;
	and.b16  	%rs4852, %rs7853, 255;
	mul.wide.u16 	%r4752, %rs4852, 256;
	or.b32  	%r4753, %r4752, %r4751;
	cvt.u32.u16 	%r4754, %rs7854;
	shl.b32 	%r4755, %r4754, 16;
	and.b32  	%r4756, %r4755, 16711680;
	or.b32  	%r4757, %r4753, %r4756;
	cvt.u32.u16 	%r4758, %rs7855;
	shl.b32 	%r4759, %r4758, 24;
	or.b32  	%r4632, %r4757, %r4759;
	cvt.u32.u16 	%r4760, %rs7856;
	and.b32  	%r4761, %r4760, 255;
	and.b16  	%rs4853, %rs7857, 255;
	mul.wide.u16 	%r4762, %rs4853, 256;
	or.b32  	%r4763, %r4762, %r4761;
	cvt.u32.u16 	%r4764, %rs7858;
	shl.b32 	%r4765, %r4764, 16;
	and.b32  	%r4766, %r4765, 16711680;
	or.b32  	%r4767, %r4763, %r4766;
	cvt.u32.u16 	%r4768, %rs7859;
	shl.b32 	%r4769, %r4768, 24;
	or.b32  	%r4637, %r4767, %r4769;
	cvt.u32.u16 	%r4770, %rs7860;
	and.b32  	%r4771, %r4770, 255;
	and.b16  	%rs4854, %rs7861, 255;
	mul.wide.u16 	%r4772, %rs4854, 256;
	or.b32  	%r4773, %r4772, %r4771;
	cvt.u32.u16 	%r4774, %rs7862;
	shl.b32 	%r4775, %r4774, 16;
	and.b32  	%r4776, %r4775, 16711680;
	or.b32  	%r4777, %r4773, %r4776;
	cvt.u32.u16 	%r4778, %rs7863;
	shl.b32 	%r4779, %r4778, 24;
	or.b32  	%r4642, %r4777, %r4779;
	cvt.u32.u16 	%r4780, %rs7864;
	and.b32  	%r4781, %r4780, 255;
	and.b16  	%rs4855, %rs7865, 255;
	mul.wide.u16 	%r4782, %rs4855, 256;
	or.b32  	%r4783, %r4782, %r4781;
	cvt.u32.u16 	%r4784, %rs7866;
	shl.b32 	%r4785, %r4784, 16;
	and.b32  	%r4786, %r4785, 16711680;
	or.b32  	%r4787, %r4783, %r4786;
	cvt.u32.u16 	%r4788, %rs7867;
	shl.b32 	%r4789, %r4788, 24;
	or.b32  	%r4647, %r4787, %r4789;
	cvt.u32.u16 	%r4790, %rs7868;
	and.b32  	%r4791, %r4790, 255;
	and.b16  	%rs4856, %rs7869, 255;
	mul.wide.u16 	%r4792, %rs4856, 256;
	or.b32  	%r4793, %r4792, %r4791;
	cvt.u32.u16 	%r4794, %rs7870;
	shl.b32 	%r4795, %r4794, 16;
	and.b32  	%r4796, %r4795, 16711680;
	or.b32  	%r4797, %r4793, %r4796;
	cvt.u32.u16 	%r4798, %rs7871;
	shl.b32 	%r4799, %r4798, 24;
	or.b32  	%r4652, %r4797, %r4799;
	cvt.u32.u16 	%r4800, %rs7872;
	and.b32  	%r4801, %r4800, 255;
	and.b16  	%rs4857, %rs7873, 255;
	mul.wide.u16 	%r4802, %rs4857, 256;
	or.b32  	%r4657, %r4802, %r4801;
	mov.b32 	%r4673, 1;
	mov.b32 	%r4675, -1;
	// begin inline asm
	shfl.sync.down.b32 %r4596, %r4597, %r4673, %r4674, %r4675;
	// end inline asm
	// begin inline asm
	shfl.sync.down.b32 %r4601, %r4602, %r4673, %r4674, %r4675;
	// end inline asm
	// begin inline asm
	shfl.sync.down.b32 %r4606, %r4607, %r4673, %r4674, %r4675;
	// end inline asm
	// begin inline asm
	shfl.sync.down.b32 %r4611, %r4612, %r4673, %r4674, %r4675;
	// end inline asm
	// begin inline asm
	shfl.sync.down.b32 %r4616, %r4617, %r4673, %r4674, %r4675;
	// end inline asm
	// begin inline asm
	shfl.sync.down.b32 %r4621, %r4622, %r4673, %r4674, %r4675;
	// end inline asm
	// begin inline asm
	shfl.sync.down.b32 %r4626, %r4627, %r4673, %r4674, %r4675;
	// end inline asm
	// begin inline asm
	shfl.sync.down.b32 %r4631, %r4632, %r4673, %r4674, %r4675;
	// end inline asm
	// begin inline asm
	shfl.sync.down.b32 %r4636, %r4637, %r4673, %r4674, %r4675;
	// end inline asm
	// begin inline asm
	shfl.sync.down.b32 %r4641, %r4642, %r4673, %r4674, %r4675;
	// end inline asm
	// begin inline asm
	shfl.sync.down.b32 %r4646, %r4647, %r4673, %r4674, %r4675;
	// end inline asm
	// begin inline asm
	shfl.sync.down.b32 %r4651, %r4652, %r4673, %r4674, %r4675;
	// end inline asm
	// begin inline asm
	shfl.sync.down.b32 %r4656, %r4657, %r4673, %r4674, %r4675;
	// end inline asm
	// begin inline asm
	shfl.sync.down.b32 %r4661, %r8613, %r4673, %r4674, %r4675;
	// end inline asm
	mov.b64 	%rd337, %fd138;
	mov.b64 	{%r4667, %r4672}, %rd337;
	// begin inline asm
	shfl.sync.down.b32 %r4666, %r4667, %r4673, %r4674, %r4675;
	// end inline asm
	// begin inline asm
	shfl.sync.down.b32 %r4671, %r4672, %r4673, %r4674, %r4675;
	// end inline asm
	setp.ge.s32 	%p800, %r4595, %r4674;
	@%p800 bra 	$L__BB10_119;
	shr.u32 	%r4804, %r4656, 8;
	cvt.u16.u32 	%rs4858, %r4804;
	cvt.u16.u32 	%rs4859, %r4656;
	mov.b64 	%rd338, {%r4666, %r4671};
	mov.b64 	%fd8, %rd338;
	cvt.u16.u32 	%rs5798, %r4596;
	add.u64 	%rd5, %SPL, 0;
	add.u64 	%rd6, %SPL, 64;
	and.b16  	%rs4860, %rs7824, 255;
	prmt.b32 	%r4807, %r4694, %r4698, 0x3340U;
	cvt.u32.u16 	%r4808, %rs7829;
	prmt.b32 	%r4810, %r4690, %r4808, 0x3340U;
	prmt.b32 	%r4811, %r4810, %r4807, 0x5410U;
	prmt.b32 	%r4814, %r4684, %r4688, 0x3340U;
	cvt.u32.u16 	%r4815, %rs7825;
	prmt.b32 	%r4817, %r4680, %r4815, 0x3340U;
	prmt.b32 	%r4818, %r4817, %r4814, 0x5410U;
	st.local.v2.b32 	[%rd5], {%r4818, %r4811};
	prmt.b32 	%r4821, %r4714, %r4718, 0x3340U;
	cvt.u32.u16 	%r4822, %rs7837;
	prmt.b32 	%r4824, %r4710, %r4822, 0x3340U;
	prmt.b32 	%r4825, %r4824, %r4821, 0x5410U;
	prmt.b32 	%r4828, %r4704, %r4708, 0x3340U;
	cvt.u32.u16 	%r4829, %rs7833;
	prmt.b32 	%r4831, %r4700, %r4829, 0x3340U;
	prmt.b32 	%r4832, %r4831, %r4828, 0x5410U;
	st.local.v2.b32 	[%rd5+8], {%r4832, %r4825};
	prmt.b32 	%r4835, %r4734, %r4738, 0x3340U;
	cvt.u32.u16 	%r4836, %rs7845;
	prmt.b32 	%r4838, %r4730, %r4836, 0x3340U;
	prmt.b32 	%r4839, %r4838, %r4835, 0x5410U;
	prmt.b32 	%r4842, %r4724, %r4728, 0x3340U;
	cvt.u32.u16 	%r4843, %rs7841;
	prmt.b32 	%r4845, %r4720, %r4843, 0x3340U;
	prmt.b32 	%r4846, %r4845, %r4842, 0x5410U;
	st.local.v2.b32 	[%rd5+16], {%r4846, %r4839};
	prmt.b32 	%r4849, %r4754, %r4758, 0x3340U;
	cvt.u32.u16 	%r4850, %rs7853;
	prmt.b32 	%r4852, %r4750, %r4850, 0x3340U;
	prmt.b32 	%r4853, %r4852, %r4849, 0x5410U;
	prmt.b32 	%r4856, %r4744, %r4748, 0x3340U;
	cvt.u32.u16 	%r4857, %rs7849;
	prmt.b32 	%r4859, %r4740, %r4857, 0x3340U;
	prmt.b32 	%r4860, %r4859, %r4856, 0x5410U;
	st.local.v2.b32 	[%rd5+24], {%r4860, %r4853};
	prmt.b32 	%r4863, %r4774, %r4778, 0x3340U;
	cvt.u32.u16 	%r4864, %rs7861;
	prmt.b32 	%r4866, %r4770, %r4864, 0x3340U;
	prmt.b32 	%r4867, %r4866, %r4863, 0x5410U;
	prmt.b32 	%r4870, %r4764, %r4768, 0x3340U;
	cvt.u32.u16 	%r4871, %rs7857;
	prmt.b32 	%r4873, %r4760, %r4871, 0x3340U;
	prmt.b32 	%r4874, %r4873, %r4870, 0x5410U;
	st.local.v2.b32 	[%rd5+32], {%r4874, %r4867};
	prmt.b32 	%r4877, %r4794, %r4798, 0x3340U;
	cvt.u32.u16 	%r4878, %rs7869;
	prmt.b32 	%r4880, %r4790, %r4878, 0x3340U;
	prmt.b32 	%r4881, %r4880, %r4877, 0x5410U;
	prmt.b32 	%r4884, %r4784, %r4788, 0x3340U;
	cvt.u32.u16 	%r4885, %rs7865;
	prmt.b32 	%r4887, %r4780, %r4885, 0x3340U;
	prmt.b32 	%r4888, %r4887, %r4884, 0x5410U;
	st.local.v2.b32 	[%rd5+40], {%r4888, %r4881};
	st.local.v2.u8 	[%rd5+48], {%rs7872, %rs7873};
	st.local.u32 	[%rd5+52], %r8613;
	st.local.f64 	[%rd5+56], %fd138;
	st.local.v2.b32 	[%rd6], {%r4596, %r4601};
	st.local.v2.b32 	[%rd6+8], {%r4606, %r4611};
	st.local.v2.b32 	[%rd6+16], {%r4616, %r4621};
	st.local.v2.b32 	[%rd6+24], {%r4626, %r4631};
	st.local.v2.b32 	[%rd6+32], {%r4636, %r4641};
	st.local.v2.b32 	[%rd6+40], {%r4646, %r4651};
	st.local.v2.u8 	[%rd6+48], {%rs4859, %rs4858};
	st.local.u32 	[%rd6+52], %r4661;
	st.local.v2.u32 	[%rd6+56], {%r4666, %r4671};
	setp.ne.s16 	%p801, %rs4860, 0;
	mov.b32 	%r8614, 0;
	@%p801 bra 	$L__BB10_69;
$L__BB10_65:
	and.b16  	%rs4910, %rs5798, 255;
	setp.eq.s16 	%p851, %rs4910, 0;
	@%p851 bra 	$L__BB10_118;
	mov.b32 	%r8615, 0;
$L__BB10_67:
	add.s32 	%r4939, %r8615, %r8614;
	cvt.u64.u32 	%rd341, %r4939;
	add.s64 	%rd342, %rd5, %rd341;
	st.local.u8 	[%rd342], %rs5798;
	add.s32 	%r37, %r8615, 1;
	cvt.u64.u32 	%rd343, %r8615;
	add.s64 	%rd344, %rd6, %rd343;
	ld.local.u8 	%rs5798, [%rd344+1];
	setp.ne.s16 	%p852, %rs5798, 0;
	mov.u32 	%r8615, %r37;
	@%p852 bra 	$L__BB10_67;
	ld.local.u32 	%r8613, [%rd5+52];
	ld.local.f64 	%fd138, [%rd5+56];
	ld.local.v2.b32 	{%r4940, %r4941}, [%rd5];
	bfe.u32 	%r4942, %r4940, 0, 8;
	cvt.u16.u32 	%rs7824, %r4942;
	bfe.u32 	%r4943, %r4940, 8, 8;
	cvt.u16.u32 	%rs7825, %r4943;
	bfe.u32 	%r4944, %r4940, 16, 8;
	cvt.u16.u32 	%rs7826, %r4944;
	bfe.u32 	%r4945, %r4940, 24, 8;
	cvt.u16.u32 	%rs7827, %r4945;
	bfe.u32 	%r4946, %r4941, 0, 8;
	cvt.u16.u32 	%rs7828, %r4946;
	bfe.u32 	%r4947, %r4941, 8, 8;
	cvt.u16.u32 	%rs7829, %r4947;
	bfe.u32 	%r4948, %r4941, 16, 8;
	cvt.u16.u32 	%rs7830, %r4948;
	bfe.u32 	%r4949, %r4941, 24, 8;
	cvt.u16.u32 	%rs7831, %r4949;
	ld.local.v2.b32 	{%r4950, %r4951}, [%rd5+8];
	bfe.u32 	%r4952, %r4950, 0, 8;
	cvt.u16.u32 	%rs7832, %r4952;
	bfe.u32 	%r4953, %r4950, 8, 8;
	cvt.u16.u32 	%rs7833, %r4953;
	bfe.u32 	%r4954, %r4950, 16, 8;
	cvt.u16.u32 	%rs7834, %r4954;
	bfe.u32 	%r4955, %r4950, 24, 8;
	cvt.u16.u32 	%rs7835, %r4955;
	bfe.u32 	%r4956, %r4951, 0, 8;
	cvt.u16.u32 	%rs7836, %r4956;
	bfe.u32 	%r4957, %r4951, 8, 8;
	cvt.u16.u32 	%rs7837, %r4957;
	bfe.u32 	%r4958, %r4951, 16, 8;
	cvt.u16.u32 	%rs7838, %r4958;
	bfe.u32 	%r4959, %r4951, 24, 8;
	cvt.u16.u32 	%rs7839, %r4959;
	ld.local.v2.b32 	{%r4960, %r4961}, [%rd5+16];
	bfe.u32 	%r4962, %r4960, 0, 8;
	cvt.u16.u32 	%rs7840, %r4962;
	bfe.u32 	%r4963, %r4960, 8, 8;
	cvt.u16.u32 	%rs7841, %r4963;
	bfe.u32 	%r4964, %r4960, 16, 8;
	cvt.u16.u32 	%rs7842, %r4964;
	bfe.u32 	%r4965, %r4960, 24, 8;
	cvt.u16.u32 	%rs7843, %r4965;
	bfe.u32 	%r4966, %r4961, 0, 8;
	cvt.u16.u32 	%rs7844, %r4966;
	bfe.u32 	%r4967, %r4961, 8, 8;
	cvt.u16.u32 	%rs7845, %r4967;
	bfe.u32 	%r4968, %r4961, 16, 8;
	cvt.u16.u32 	%rs7846, %r4968;
	bfe.u32 	%r4969, %r4961, 24, 8;
	cvt.u16.u32 	%rs7847, %r4969;
	ld.local.v2.b32 	{%r4970, %r4971}, [%rd5+24];
	bfe.u32 	%r4972, %r4970, 0, 8;
	cvt.u16.u32 	%rs7848, %r4972;
	bfe.u32 	%r4973, %r4970, 8, 8;
	cvt.u16.u32 	%rs7849, %r4973;
	bfe.u32 	%r4974, %r4970, 16, 8;
	cvt.u16.u32 	%rs7850, %r4974;
	bfe.u32 	%r4975, %r4970, 24, 8;
	cvt.u16.u32 	%rs7851, %r4975;
	bfe.u32 	%r4976, %r4971, 0, 8;
	cvt.u16.u32 	%rs7852, %r4976;
	bfe.u32 	%r4977, %r4971, 8, 8;
	cvt.u16.u32 	%rs7853, %r4977;
	bfe.u32 	%r4978, %r4971, 16, 8;
	cvt.u16.u32 	%rs7854, %r4978;
	bfe.u32 	%r4979, %r4971, 24, 8;
	cvt.u16.u32 	%rs7855, %r4979;
	ld.local.v2.b32 	{%r4980, %r4981}, [%rd5+32];
	bfe.u32 	%r4982, %r4980, 0, 8;
	cvt.u16.u32 	%rs7856, %r4982;
	bfe.u32 	%r4983, %r4980, 8, 8;
	cvt.u16.u32 	%rs7857, %r4983;
	bfe.u32 	%r4984, %r4980, 16, 8;
	cvt.u16.u32 	%rs7858, %r4984;
	bfe.u32 	%r4985, %r4980, 24, 8;
	cvt.u16.u32 	%rs7859, %r4985;
	bfe.u32 	%r4986, %r4981, 0, 8;
	cvt.u16.u32 	%rs7860, %r4986;
	bfe.u32 	%r4987, %r4981, 8, 8;
	cvt.u16.u32 	%rs7861, %r4987;
	bfe.u32 	%r4988, %r4981, 16, 8;
	cvt.u16.u32 	%rs7862, %r4988;
	bfe.u32 	%r4989, %r4981, 24, 8;
	cvt.u16.u32 	%rs7863, %r4989;
	ld.local.v2.b32 	{%r4990, %r4991}, [%rd5+40];
	bfe.u32 	%r4992, %r4990, 0, 8;
	cvt.u16.u32 	%rs7864, %r4992;
	bfe.u32 	%r4993, %r4990, 8, 8;
	cvt.u16.u32 	%rs7865, %r4993;
	bfe.u32 	%r4994, %r4990, 16, 8;
	cvt.u16.u32 	%rs7866, %r4994;
	bfe.u32 	%r4995, %r4990, 24, 8;
	cvt.u16.u32 	%rs7867, %r4995;
	bfe.u32 	%r4996, %r4991, 0, 8;
	cvt.u16.u32 	%rs7868, %r4996;
	bfe.u32 	%r4997, %r4991, 8, 8;
	cvt.u16.u32 	%rs7869, %r4997;
	bfe.u32 	%r4998, %r4991, 16, 8;
	cvt.u16.u32 	%rs7870, %r4998;
	bfe.u32 	%r4999, %r4991, 24, 8;
	cvt.u16.u32 	%rs7871, %r4999;
	ld.local.v2.u8 	{%rs7872, %rs7873}, [%rd5+48];
	bra.uni 	$L__BB10_118;
$L__BB10_69:
	setp.eq.s16 	%p802, %rs4845, 0;
	mov.b32 	%r8614, 1;
	@%p802 bra 	$L__BB10_65;
	and.b16  	%rs4862, %rs7826, 255;
	setp.eq.s16 	%p803, %rs4862, 0;
	mov.b32 	%r8614, 2;
	@%p803 bra 	$L__BB10_65;
	and.b16  	%rs4863, %rs7827, 255;
	setp.eq.s16 	%p804, %rs4863, 0;
	mov.b32 	%r8614, 3;
	@%p804 bra 	$L__BB10_65;
	and.b16  	%rs4864, %rs7828, 255;
	setp.eq.s16 	%p805, %rs4864, 0;
	mov.b32 	%r8614, 4;
	@%p805 bra 	$L__BB10_65;
	setp.eq.s16 	%p806, %rs4846, 0;
	mov.b32 	%r8614, 5;
	@%p806 bra 	$L__BB10_65;
	and.b16  	%rs4866, %rs7830, 255;
	setp.eq.s16 	%p807, %rs4866, 0;
	mov.b32 	%r8614, 6;
	@%p807 bra 	$L__BB10_65;
	and.b16  	%rs4867, %rs7831, 255;
	setp.eq.s16 	%p808, %rs4867, 0;
	mov.b32 	%r8614, 7;
	@%p808 bra 	$L__BB10_65;
	and.b16  	%rs4868, %rs7832, 255;
	setp.eq.s16 	%p809, %rs4868, 0;
	mov.b32 	%r8614, 8;
	@%p809 bra 	$L__BB10_65;
	setp.eq.s16 	%p810, %rs4847, 0;
	mov.b32 	%r8614, 9;
	@%p810 bra 	$L__BB10_65;
	and.b16  	%rs4870, %rs7834, 255;
	setp.eq.s16 	%p811, %rs4870, 0;
	mov.b32 	%r8614, 10;
	@%p811 bra 	$L__BB10_65;
	and.b16  	%rs4871, %rs7835, 255;
	setp.eq.s16 	%p812, %rs4871, 0;
	mov.b32 	%r8614, 11;
	@%p812 bra 	$L__BB10_65;
	and.b16  	%rs4872, %rs7836, 255;
	setp.eq.s16 	%p813, %rs4872, 0;
	mov.b32 	%r8614, 12;
	@%p813 bra 	$L__BB10_65;
	setp.eq.s16 	%p814, %rs4848, 0;
	mov.b32 	%r8614, 13;
	@%p814 bra 	$L__BB10_65;
	and.b16  	%rs4874, %rs7838, 255;
	setp.eq.s16 	%p815, %rs4874, 0;
	mov.b32 	%r8614, 14;
	@%p815 bra 	$L__BB10_65;
	and.b16  	%rs4875, %rs7839, 255;
	setp.eq.s16 	%p816, %rs4875, 0;
	mov.b32 	%r8614, 15;
	@%p816 bra 	$L__BB10_65;
	and.b16  	%rs4876, %rs7840, 255;
	setp.eq.s16 	%p817, %rs4876, 0;
	mov.b32 	%r8614, 16;
	@%p817 bra 	$L__BB10_65;
	setp.eq.s16 	%p818, %rs4849, 0;
	mov.b32 	%r8614, 17;
	@%p818 bra 	$L__BB10_65;
	and.b16  	%rs4878, %rs7842, 255;
	setp.eq.s16 	%p819, %rs4878, 0;
	mov.b32 	%r8614, 18;
	@%p819 bra 	$L__BB10_65;
	and.b16  	%rs4879, %rs7843, 255;
	setp.eq.s16 	%p820, %rs4879, 0;
	mov.b32 	%r8614, 19;
	@%p820 bra 	$L__BB10_65;
	and.b16  	%rs4880, %rs7844, 255;
	setp.eq.s16 	%p821, %rs4880, 0;
	mov.b32 	%r8614, 20;
	@%p821 bra 	$L__BB10_65;
	setp.eq.s16 	%p822, %rs4850, 0;
	mov.b32 	%r8614, 21;
	@%p822 bra 	$L__BB10_65;
	and.b16  	%rs4882, %rs7846, 255;
	setp.eq.s16 	%p823, %rs4882, 0;
	mov.b32 	%r8614, 22;
	@%p823 bra 	$L__BB10_65;
	and.b16  	%rs4883, %rs7847, 255;
	setp.eq.s16 	%p824, %rs4883, 0;
	mov.b32 	%r8614, 23;
	@%p824 bra 	$L__BB10_65;
	and.b16  	%rs4884, %rs7848, 255;
	setp.eq.s16 	%p825, %rs4884, 0;
	mov.b32 	%r8614, 24;
	@%p825 bra 	$L__BB10_65;
	setp.eq.s16 	%p826, %rs4851, 0;
	mov.b32 	%r8614, 25;
	@%p826 bra 	$L__BB10_65;
	and.b16  	%rs4886, %rs7850, 255;
	setp.eq.s16 	%p827, %rs4886, 0;
	mov.b32 	%r8614, 26;
	@%p827 bra 	$L__BB10_65;
	and.b16  	%rs4887, %rs7851, 255;
	setp.eq.s16 	%p828, %rs4887, 0;
	mov.b32 	%r8614, 27;
	@%p828 bra 	$L__BB10_65;
	and.b16  	%rs4888, %rs7852, 255;
	setp.eq.s16 	%p829, %rs4888, 0;
	mov.b32 	%r8614, 28;
	@%p829 bra 	$L__BB10_65;
	setp.eq.s16 	%p830, %rs4852, 0;
	mov.b32 	%r8614, 29;
	@%p830 bra 	$L__BB10_65;
	and.b16  	%rs4890, %rs7854, 255;
	setp.eq.s16 	%p831, %rs4890, 0;
	mov.b32 	%r8614, 30;
	@%p831 bra 	$L__BB10_65;
	and.b16  	%rs4891, %rs7855, 255;
	setp.eq.s16 	%p832, %rs4891, 0;
	mov.b32 	%r8614, 31;
	@%p832 bra 	$L__BB10_65;
	and.b16  	%rs4892, %rs7856, 255;
	setp.eq.s16 	%p833, %rs4892, 0;
	mov.b32 	%r8614, 32;
	@%p833 bra 	$L__BB10_65;
	setp.eq.s16 	%p834, %rs4853, 0;
	mov.b32 	%r8614, 33;
	@%p834 bra 	$L__BB10_65;
	and.b16  	%rs4894, %rs7858, 255;
	setp.eq.s16 	%p835, %rs4894, 0;
	mov.b32 	%r8614, 34;
	@%p835 bra 	$L__BB10_65;
	and.b16  	%rs4895, %rs7859, 255;
	setp.eq.s16 	%p836, %rs4895, 0;
	mov.b32 	%r8614, 35;
	@%p836 bra 	$L__BB10_65;
	and.b16  	%rs4896, %rs7860, 255;
	setp.eq.s16 	%p837, %rs4896, 0;
	mov.b32 	%r8614, 36;
	@%p837 bra 	$L__BB10_65;
	setp.eq.s16 	%p838, %rs4854, 0;
	mov.b32 	%r8614, 37;
	@%p838 bra 	$L__BB10_65;
	and.b16  	%rs4898, %rs7862, 255;
	setp.eq.s16 	%p839, %rs4898, 0;
	mov.b32 	%r8614, 38;
	@%p839 bra 	$L__BB10_65;
	and.b16  	%rs4899, %rs7863, 255;
	setp.eq.s16 	%p840, %rs4899, 0;
	mov.b32 	%r8614, 39;
	@%p840 bra 	$L__BB10_65;
	and.b16  	%rs4900, %rs7864, 255;
	setp.eq.s16 	%p841, %rs4900, 0;
	mov.b32 	%r8614, 40;
	@%p841 bra 	$L__BB10_65;
	setp.eq.s16 	%p842, %rs4855, 0;
	mov.b32 	%r8614, 41;
	@%p842 bra 	$L__BB10_65;
	and.b16  	%rs4902, %rs7866, 255;
	setp.eq.s16 	%p843, %rs4902, 0;
	mov.b32 	%r8614, 42;
	@%p843 bra 	$L__BB10_65;
	and.b16  	%rs4903, %rs7867, 255;
	setp.eq.s16 	%p844, %rs4903, 0;
	mov.b32 	%r8614, 43;
	@%p844 bra 	$L__BB10_65;
	and.b16  	%rs4904, %rs7868, 255;
	setp.eq.s16 	%p845, %rs4904, 0;
	mov.b32 	%r8614, 44;
	@%p845 bra 	$L__BB10_65;
	setp.eq.s16 	%p846, %rs4856, 0;
	mov.b32 	%r8614, 45;
	@%p846 bra 	$L__BB10_65;
	and.b16  	%rs4906, %rs7870, 255;
	setp.eq.s16 	%p847, %rs4906, 0;
	mov.b32 	%r8614, 46;
	@%p847 bra 	$L__BB10_65;
	and.b16  	%rs4907, %rs7871, 255;
	setp.eq.s16 	%p848, %rs4907, 0;
	mov.b32 	%r8614, 47;
	@%p848 bra 	$L__BB10_65;
	and.b16  	%rs4908, %rs7872, 255;
	setp.eq.s16 	%p849, %rs4908, 0;
	mov.b32 	%r8614, 48;
	@%p849 bra 	$L__BB10_65;
	setp.eq.s16 	%p850, %rs4857, 0;
	mov.b32 	%r8614, 49;
	@%p850 bra 	$L__BB10_65;
$L__BB10_118:
	add.s32 	%r8613, %r8613, %r4661;
	add.f64 	%fd138, %fd138, %fd8;
$L__BB10_119:
	cvt.u32.u16 	%r5080, %rs7824;
	and.b32  	%r5081, %r5080, 255;
	and.b16  	%rs4911, %rs7825, 255;
	mul.wide.u16 	%r5082, %rs4911, 256;
	or.b32  	%r5083, %r5082, %r5081;
	cvt.u32.u16 	%r5084, %rs7826;
	shl.b32 	%r5085, %r5084, 16;
	and.b32  	%r5086, %r5085, 16711680;
	or.b32  	%r5087, %r5083, %r5086;
	cvt.u32.u16 	%r5088, %rs7827;
	shl.b32 	%r5089, %r5088, 24;
	or.b32  	%r5001, %r5087, %r5089;
	cvt.u32.u16 	%r5090, %rs7828;
	and.b32  	%r5091, %r5090, 255;
	and.b16  	%rs4912, %rs7829, 255;
	mul.wide.u16 	%r5092, %rs4912, 256;
	or.b32  	%r5093, %r5092, %r5091;
	cvt.u32.u16 	%r5094, %rs7830;
	shl.b32 	%r5095, %r5094, 16;
	and.b32  	%r5096, %r5095, 16711680;
	or.b32  	%r5097, %r5093, %r5096;
	cvt.u32.u16 	%r5098, %rs7831;
	shl.b32 	%r5099, %r5098, 24;
	or.b32  	%r5006, %r5097, %r5099;
	cvt.u32.u16 	%r5100, %rs7832;
	and.b32  	%r5101, %r5100, 255;
	and.b16  	%rs4913, %rs7833, 255;
	mul.wide.u16 	%r5102, %rs4913, 256;
	or.b32  	%r5103, %r5102, %r5101;
	cvt.u32.u16 	%r5104, %rs7834;
	shl.b32 	%r5105, %r5104, 16;
	and.b32  	%r5106, %r5105, 16711680;
	or.b32  	%r5107, %r5103, %r5106;
	cvt.u32.u16 	%r5108, %rs7835;
	shl.b32 	%r5109, %r5108, 24;
	or.b32  	%r5011, %r5107, %r5109;
	cvt.u32.u16 	%r5110, %rs7836;
	and.b32  	%r5111, %r5110, 255;
	and.b16  	%rs4914, %rs7837, 255;
	mul.wide.u16 	%r5112, %rs4914, 256;
	or.b32  	%r5113, %r5112, %r5111;
	cvt.u32.u16 	%r5114, %rs7838;
	shl.b32 	%r5115, %r5114, 16;
	and.b32  	%r5116, %r5115, 16711680;
	or.b32  	%r5117, %r5113, %r5116;
	cvt.u32.u16 	%r5118, %rs7839;
	shl.b32 	%r5119, %r5118, 24;
	or.b32  	%r5016, %r5117, %r5119;
	cvt.u32.u16 	%r5120, %rs7840;
	and.b32  	%r5121, %r5120, 255;
	and.b16  	%rs4915, %rs7841, 255;
	mul.wide.u16 	%r5122, %rs4915, 256;
	or.b32  	%r5123, %r5122, %r5121;
	cvt.u32.u16 	%r5124, %rs7842;
	shl.b32 	%r5125, %r5124, 16;
	and.b32  	%r5126, %r5125, 16711680;
	or.b32  	%r5127, %r5123, %r5126;
	cvt.u32.u16 	%r5128, %rs7843;
	shl.b32 	%r5129, %r5128, 24;
	or.b32  	%r5021, %r5127, %r5129;
	cvt.u32.u16 	%r5130, %rs7844;
	and.b32  	%r5131, %r5130, 255;
	and.b16  	%rs4916, %rs7845, 255;
	mul.wide.u16 	%r5132, %rs4916, 256;
	or.b32  	%r5133, %r5132, %r5131;
	cvt.u32.u16 	%r5134, %rs7846;
	shl.b32 	%r5135, %r5134, 16;
	and.b32  	%r5136, %r5135, 16711680;
	or.b32  	%r5137, %r5133, %r5136;
	cvt.u32.u16 	%r5138, %rs7847;
	shl.b32 	%r5139, %r5138, 24;
	or.b32  	%r5026, %r5137, %r5139;
	cvt.u32.u16 	%r5140, %rs7848;
	and.b32  	%r5141, %r5140, 255;
	and.b16  	%rs4917, %rs7849, 255;
	mul.wide.u16 	%r5142, %rs4917, 256;
	or.b32  	%r5143, %r5142, %r5141;
	cvt.u32.u16 	%r5144, %rs7850;
	shl.b32 	%r5145, %r5144, 16;
	and.b32  	%r5146, %r5145, 16711680;
	or.b32  	%r5147, %r5143, %r5146;
	cvt.u32.u16 	%r5148, %rs7851;
	shl.b32 	%r5149, %r5148, 24;
	or.b32  	%r5031, %r5147, %r5149;
	cvt.u32.u16 	%r5150, %rs7852;
	and.b32  	%r5151, %r5150, 255;
	and.b16  	%rs4918, %rs7853, 255;
	mul.wide.u16 	%r5152, %rs4918, 256;
	or.b32  	%r5153, %r5152, %r5151;
	cvt.u32.u16 	%r5154, %rs7854;
	shl.b32 	%r5155, %r5154, 16;
	and.b32  	%r5156, %r5155, 16711680;
	or.b32  	%r5157, %r5153, %r5156;
	cvt.u32.u16 	%r5158, %rs7855;
	shl.b32 	%r5159, %r5158, 24;
	or.b32  	%r5036, %r5157, %r5159;
	cvt.u32.u16 	%r5160, %rs7856;
	and.b32  	%r5161, %r5160, 255;
	and.b16  	%rs4919, %rs7857, 255;
	mul.wide.u16 	%r5162, %rs4919, 256;
	or.b32  	%r5163, %r5162, %r5161;
	cvt.u32.u16 	%r5164, %rs7858;
	shl.b32 	%r5165, %r5164, 16;
	and.b32  	%r5166, %r5165, 16711680;
	or.b32  	%r5167, %r5163, %r5166;
	cvt.u32.u16 	%r5168, %rs7859;
	shl.b32 	%r5169, %r5168, 24;
	or.b32  	%r5041, %r5167, %r5169;
	cvt.u32.u16 	%r5170, %rs7860;
	and.b32  	%r5171, %r5170, 255;
	and.b16  	%rs4920, %rs7861, 255;
	mul.wide.u16 	%r5172, %rs4920, 256;
	or.b32  	%r5173, %r5172, %r5171;
	cvt.u32.u16 	%r5174, %rs7862;
	shl.b32 	%r5175, %r5174, 16;
	and.b32  	%r5176, %r5175, 16711680;
	or.b32  	%r5177, %r5173, %r5176;
	cvt.u32.u16 	%r5178, %rs7863;
	shl.b32 	%r5179, %r5178, 24;
	or.b32  	%r5046, %r5177, %r5179;
	cvt.u32.u16 	%r5180, %rs7864;
	and.b32  	%r5181, %r5180, 255;
	and.b16  	%rs4921, %rs7865, 255;
	mul.wide.u16 	%r5182, %rs4921, 256;
	or.b32  	%r5183, %r5182, %r5181;
	cvt.u32.u16 	%r5184, %rs7866;
	shl.b32 	%r5185, %r5184, 16;
	and.b32  	%r5186, %r5185, 16711680;
	or.b32  	%r5187, %r5183, %r5186;
	cvt.u32.u16 	%r5188, %rs7867;
	shl.b32 	%r5189, %r5188, 24;
	or.b32  	%r5051, %r5187, %r5189;
	cvt.u32.u16 	%r5190, %rs7868;
	and.b32  	%r5191, %r5190, 255;
	and.b16  	%rs4922, %rs7869, 255;
	mul.wide.u16 	%r5192, %rs4922, 256;
	or.b32  	%r5193, %r5192, %r5191;
	cvt.u32.u16 	%r5194, %rs7870;
	shl.b32 	%r5195, %r5194, 16;
	and.b32  	%r5196, %r5195, 16711680;
	or.b32  	%r5197, %r5193, %r5196;
	cvt.u32.u16 	%r5198, %rs7871;
	shl.b32 	%r5199, %r5198, 24;
	or.b32  	%r5056, %r5197, %r5199;
	cvt.u32.u16 	%r5200, %rs7872;
	and.b32  	%r5201, %r5200, 255;
	and.b16  	%rs4923, %rs7873, 255;
	mul.wide.u16 	%r5202, %rs4923, 256;
	or.b32  	%r5061, %r5202, %r5201;
	mov.b32 	%r5077, 2;
	mov.b32 	%r5079, -1;
	// begin inline asm
	shfl.sync.down.b32 %r5000, %r5001, %r5077, %r4674, %r5079;
	// end inline asm
	// begin inline asm
	shfl.sync.down.b32 %r5005, %r5006, %r5077, %r4674, %r5079;
	// end inline asm
	// begin inline asm
	shfl.sync.down.b32 %r5010, %r5011, %r5077, %r4674, %r5079;
	// end inline asm
	// begin inline asm
	shfl.sync.down.b32 %r5015, %r5016, %r5077, %r4674, %r5079;
	// end inline asm
	// begin inline asm
	shfl.sync.down.b32 %r5020, %r5021, %r5077, %r4674, %r5079;
	// end inline asm
	// begin inline asm
	shfl.sync.down.b32 %r5025, %r5026, %r5077, %r4674, %r5079;
	// end inline asm
	// begin inline asm
	shfl.sync.down.b32 %r5030, %r5031, %r5077, %r4674, %r5079;
	// end inline asm
	// begin inline asm
	shfl.sync.down.b32 %r5035, %r5036, %r5077, %r4674, %r5079;
	// end inline asm
	// begin inline asm
	shfl.sync.down.b32 %r5040, %r5041, %r5077, %r4674, %r5079;
	// end inline asm
	// begin inline asm
	shfl.sync.down.b32 %r5045, %r5046, %r5077, %r4674, %r5079;
	// end inline asm
	// begin inline asm
	shfl.sync.down.b32 %r5050, %r5051, %r5077, %r4674, %r5079;
	// end inline asm
	// begin inline asm
	shfl.sync.down.b32 %r5055, %r5056, %r5077, %r4674, %r5079;
	// end inline asm
	// begin inline asm
	shfl.sync.down.b32 %r5060, %r5061, %r5077, %r4674, %r5079;
	// end inline asm
	// begin inline asm
	shfl.sync.down.b32 %r5065, %r8613, %r5077, %r4674, %r5079;
	// end inline asm
	mov.b64 	%rd345, %fd138;
	mov.b64 	{%r5071, %r5076}, %rd345;
	// begin inline asm
	shfl.sync.down.b32 %r5070, %r5071, %r5077, %r4674, %r5079;
	// end inline asm
	// begin inline asm
	shfl.sync.down.b32 %r5075, %r5076, %r5077, %r4674, %r5079;
	// end inline asm
	add.s32 	%r5203, %r4595, 2;
	setp.gt.s32 	%p853, %r5203, %r4674;
	@%p853 bra 	$L__BB10_175;
	shr.u32 	%r5205, %r5060, 8;
	cvt.u16.u32 	%rs4924, %r5205;
	cvt.u16.u32 	%rs4925, %r5060;
	mov.b64 	%rd346, {%r5070, %r5075};
	mov.b64 	%fd13, %rd346;
	cvt.u16.u32 	%rs5899, %r5000;
	add.u64 	%rd7, %SPL, 0;
	add.u64 	%rd8, %SPL, 64;
	and.b16  	%rs4926, %rs7824, 255;
	prmt.b32 	%r5208, %r5094, %r5098, 0x3340U;
	cvt.u32.u16 	%r5209, %rs7829;
	prmt.b32 	%r5211, %r5090, %r5209, 0x3340U;
	prmt.b32 	%r5212, %r5211, %r5208, 0x5410U;
	prmt.b32 	%r5215, %r5084, %r5088, 0x3340U;
	cvt.u32.u16 	%r5216, %rs7825;
	prmt.b32 	%r5218, %r5080, %r5216, 0x3340U;
	prmt.b32 	%r5219, %r5218, %r5215, 0x5410U;
	st.local.v2.b32 	[%rd7], {%r5219, %r5212};
	prmt.b32 	%r5222, %r5114, %r5118, 0x3340U;
	cvt.u32.u16 	%r5223, %rs7837;
	prmt.b32 	%r5225, %r5110, %r5223, 0x3340U;
	prmt.b32 	%r5226, %r5225, %r5222, 0x5410U;
	prmt.b32 	%r5229, %r5104, %r5108, 0x3340U;
	cvt.u32.u16 	%r5230, %rs7833;
	prmt.b32 	%r5232, %r5100, %r5230, 0x3340U;
	prmt.b32 	%r5233, %r5232, %r5229, 0x5410U;
	st.local.v2.b32 	[%rd7+8], {%r5233, %r5226};
	prmt.b32 	%r5236, %r5134, %r5138, 0x3340U;
	cvt.u32.u16 	%r5237, %rs7845;
	prmt.b32 	%r5239, %r5130, %r5237, 0x3340U;
	prmt.b32 	%r5240, %r5239, %r5236, 0x5410U;
	prmt.b32 	%r5243, %r5124, %r5128, 0x3340U;
	cvt.u32.u16 	%r5244, %rs7841;
	prmt.b32 	%r5246, %r5120, %r5244, 0x3340U;
	prmt.b32 	%r5247, %r5246, %r5243, 0x5410U;
	st.local.v2.b32 	[%rd7+16], {%r5247, %r5240};
	prmt.b32 	%r5250, %r5154, %r5158, 0x3340U;
	cvt.u32.u16 	%r5251, %rs7853;
	prmt.b32 	%r5253, %r5150, %r5251, 0x3340U;
	prmt.b32 	%r5254, %r5253, %r5250, 0x5410U;
	prmt.b32 	%r5257, %r5144, %r5148, 0x3340U;
	cvt.u32.u16 	%r5258, %rs7849;
	prmt.b32 	%r5260, %r5140, %r5258, 0x3340U;
	prmt.b32 	%r5261, %r5260, %r5257, 0x5410U;
	st.local.v2.b32 	[%rd7+24], {%r5261, %r5254};
	prmt.b32 	%r5264, %r5174, %r5178, 0x3340U;
	cvt.u32.u16 	%r5265, %rs7861;
	prmt.b32 	%r5267, %r5170, %r5265, 0x3340U;
	prmt.b32 	%r5268, %r5267, %r5264, 0x5410U;
	prmt.b32 	%r5271, %r5164, %r5168, 0x3340U;
	cvt.u32.u16 	%r5272, %rs7857;
	prmt.b32 	%r5274, %r5160, %r5272, 0x3340U;
	prmt.b32 	%r5275, %r5274, %r5271, 0x5410U;
	st.local.v2.b32 	[%rd7+32], {%r5275, %r5268};
	prmt.b32 	%r5278, %r5194, %r5198, 0x3340U;
	cvt.u32.u16 	%r5279, %rs7869;
	prmt.b32 	%r5281, %r5190, %r5279, 0x3340U;
	prmt.b32 	%r5282, %r5281, %r5278, 0x5410U;
	prmt.b32 	%r5285, %r5184, %r5188, 0x3340U;
	cvt.u32.u16 	%r5286, %rs7865;
	prmt.b32 	%r5288, %r5180, %r5286, 0x3340U;
	prmt.b32 	%r5289, %r5288, %r5285, 0x5410U;
	st.local.v2.b32 	[%rd7+40], {%r5289, %r5282};
	st.local.v2.u8 	[%rd7+48], {%rs7872, %rs7873};
	st.local.u32 	[%rd7+52], %r8613;
	st.local.f64 	[%rd7+56], %fd138;
	st.local.v2.b32 	[%rd8], {%r5000, %r5005};
	st.local.v2.b32 	[%rd8+8], {%r5010, %r5015};
	st.local.v2.b32 	[%rd8+16], {%r5020, %r5025};
	st.local.v2.b32 	[%rd8+24], {%r5030, %r5035};
	st.local.v2.b32 	[%rd8+32], {%r5040, %r5045};
	st.local.v2.b32 	[%rd8+40], {%r5050, %r5055};
	st.local.v2.u8 	[%rd8+48], {%rs4925, %rs4924};
	st.local.u32 	[%rd8+52], %r5065;
	st.local.v2.u32 	[%rd8+56], {%r5070, %r5075};
	setp.ne.s16 	%p854, %rs4926, 0;
	mov.b32 	%r8618, 0;
	@%p854 bra 	$L__BB10_125;
$L__BB10_121:
	and.b16  	%rs4976, %rs5899, 255;
	setp.eq.s16 	%p904, %rs4976, 0;
	@%p904 bra 	$L__BB10_174;
	mov.b32 	%r8619, 0;
$L__BB10_123:
	add.s32 	%r5340, %r8619, %r8618;
	cvt.u64.u32 	%rd349, %r5340;
	add.s64 	%rd350, %rd7, %rd349;
	st.local.u8 	[%rd350], %rs5899;
	add.s32 	%r60, %r8619, 1;
	cvt.u64.u32 	%rd351, %r8619;
	add.s64 	%rd352, %rd8, %rd351;
	ld.local.u8 	%rs5899, [%rd352+1];
	setp.ne.s16 	%p905, %rs5899, 0;
	mov.u32 	%r8619, %r60;
	@%p905 bra 	$L__BB10_123;
	ld.local.u32 	%r8613, [%rd7+52];
	ld.local.f64 	%fd138, [%rd7+56];
	ld.local.v2.b32 	{%r5341, %r5342}, [%rd7];
	bfe.u32 	%r5343, %r5341, 0, 8;
	cvt.u16.u32 	%rs7824, %r5343;
	bfe.u32 	%r5344, %r5341, 8, 8;
	cvt.u16.u32 	%rs7825, %r5344;
	bfe.u32 	%r5345, %r5341, 16, 8;
	cvt.u16.u32 	%rs7826, %r5345;
	bfe.u32 	%r5346, %r5341, 24, 8;
	cvt.u16.u32 	%rs7827, %r5346;
	bfe.u32 	%r5347, %r5342, 0, 8;
	cvt.u16.u32 	%rs7828, %r5347;
	bfe.u32 	%r5348, %r5342, 8, 8;
	cvt.u16.u32 	%rs7829, %r5348;
	bfe.u32 	%r5349, %r5342, 16, 8;
	cvt.u16.u32 	%rs7830, %r5349;
	bfe.u32 	%r5350, %r5342, 24, 8;
	cvt.u16.u32 	%rs7831, %r5350;
	ld.local.v2.b32 	{%r5351, %r5352}, [%rd7+8];
	bfe.u32 	%r5353, %r5351, 0, 8;
	cvt.u16.u32 	%rs7832, %r5353;
	bfe.u32 	%r5354, %r5351, 8, 8;
	cvt.u16.u32 	%rs7833, %r5354;
	bfe.u32 	%r5355, %r5351, 16, 8;
	cvt.u16.u32 	%rs7834, %r5355;
	bfe.u32 	%r5356, %r5351, 24, 8;
	cvt.u16.u32 	%rs7835, %r5356;
	bfe.u32 	%r5357, %r5352, 0, 8;
	cvt.u16.u32 	%rs7836, %r5357;
	bfe.u32 	%r5358, %r5352, 8, 8;
	cvt.u16.u32 	%rs7837, %r5358;
	bfe.u32 	%r5359, %r5352, 16, 8;
	cvt.u16.u32 	%rs7838, %r5359;
	bfe.u32 	%r5360, %r5352, 24, 8;
	cvt.u16.u32 	%rs7839, %r5360;
	ld.local.v2.b32 	{%r5361, %r5362}, [%rd7+16];
	bfe.u32 	%r5363, %r5361, 0, 8;
	cvt.u16.u32 	%rs7840, %r5363;
	bfe.u32 	%r5364, %r5361, 8, 8;
	cvt.u16.u32 	%rs7841, %r5364;
	bfe.u32 	%r5365, %r5361, 16, 8;
	cvt.u16.u32 	%rs7842, %r5365;
	bfe.u32 	%r5366, %r5361, 24, 8;
	cvt.u16.u32 	%rs7843, %r5366;
	bfe.u32 	%r5367, %r5362, 0, 8;
	cvt.u16.u32 	%rs7844, %r5367;
	bfe.u32 	%r5368, %r5362, 8, 8;
	cvt.u16.u32 	%rs7845, %r5368;
	bfe.u32 	%r5369, %r5362, 16, 8;
	cvt.u16.u32 	%rs7846, %r5369;
	bfe.u32 	%r5370, %r5362, 24, 8;
	cvt.u16.u32 	%rs7847, %r5370;
	ld.local.v2.b32 	{%r5371, %r5372}, [%rd7+24];
	bfe.u32 	%r5373, %r5371, 0, 8;
	cvt.u16.u32 	%rs7848, %r5373;
	bfe.u32 	%r5374, %r5371, 8, 8;
	cvt.u16.u32 	%rs7849, %r5374;
	bfe.u32 	%r5375, %r5371, 16, 8;
	cvt.u16.u32 	%rs7850, %r5375;
	bfe.u32 	%r5376, %r5371, 24, 8;
	cvt.u16.u32 	%rs7851, %r5376;
	bfe.u32 	%r5377, %r5372, 0, 8;
	cvt.u16.u32 	%rs7852, %r5377;
	bfe.u32 	%r5378, %r5372, 8, 8;
	cvt.u16.u32 	%rs7853, %r5378;
	bfe.u32 	%r5379, %r5372, 16, 8;
	cvt.u16.u32 	%rs7854, %r5379;
	bfe.u32 	%r5380, %r5372, 24, 8;
	cvt.u16.u32 	%rs7855, %r5380;
	ld.local.v2.b32 	{%r5381, %r5382}, [%rd7+32];
	bfe.u32 	%r5383, %r5381, 0, 8;
	cvt.u16.u32 	%rs7856, %r5383;
	bfe.u32 	%r5384, %r5381, 8, 8;
	cvt.u16.u32 	%rs7857, %r5384;
	bfe.u32 	%r5385, %r5381, 16, 8;
	cvt.u16.u32 	%rs7858, %r5385;
	bfe.u32 	%r5386, %r5381, 24, 8;
	cvt.u16.u32 	%rs7859, %r5386;
	bfe.u32 	%r5387, %r5382, 0, 8;
	cvt.u16.u32 	%rs7860, %r5387;
	bfe.u32 	%r5388, %r5382, 8, 8;
	cvt.u16.u32 	%rs7861, %r5388;
	bfe.u32 	%r5389, %r5382, 16, 8;
	cvt.u16.u32 	%rs7862, %r5389;
	bfe.u32 	%r5390, %r5382, 24, 8;
	cvt.u16.u32 	%rs7863, %r5390;
	ld.local.v2.b32 	{%r5391, %r5392}, [%rd7+40];
	bfe.u32 	%r5393, %r5391, 0, 8;
	cvt.u16.u32 	%rs7864, %r5393;
	bfe.u32 	%r5394, %r5391, 8, 8;
	cvt.u16.u32 	%rs7865, %r5394;
	bfe.u32 	%r5395, %r5391, 16, 8;
	cvt.u16.u32 	%rs7866, %r5395;
	bfe.u32 	%r5396, %r5391, 24, 8;
	cvt.u16.u32 	%rs7867, %r5396;
	bfe.u32 	%r5397, %r5392, 0, 8;
	cvt.u16.u32 	%rs7868, %r5397;
	bfe.u32 	%r5398, %r5392, 8, 8;
	cvt.u16.u32 	%rs7869, %r5398;
	bfe.u32 	%r5399, %r5392, 16, 8;
	cvt.u16.u32 	%rs7870, %r5399;
	bfe.u32 	%r5400, %r5392, 24, 8;
	cvt.u16.u32 	%rs7871, %r5400;
	ld.local.v2.u8 	{%rs7872, %rs7873}, [%rd7+48];
	bra.uni 	$L__BB10_174;
$L__BB10_125:
	setp.eq.s16 	%p855, %rs4911, 0;
	mov.b32 	%r8618, 1;
	@%p855 bra 	$L__BB10_121;
	and.b16  	%rs4928, %rs7826, 255;
	setp.eq.s16 	%p856, %rs4928, 0;
	mov.b32 	%r8618, 2;
	@%p856 bra 	$L__BB10_121;
	and.b16  	%rs4929, %rs7827, 255;
	setp.eq.s16 	%p857, %rs4929, 0;
	mov.b32 	%r8618, 3;
	@%p857 bra 	$L__BB10_121;
	and.b16  	%rs4930, %rs7828, 255;
	setp.eq.s16 	%p858, %rs4930, 0;
	mov.b32 	%r8618, 4;
	@%p858 bra 	$L__BB10_121;
	setp.eq.s16 	%p859, %rs4912, 0;
	mov.b32 	%r8618, 5;
	@%p859 bra 	$L__BB10_121;
	and.b16  	%rs4932, %rs7830, 255;
	setp.eq.s16 	%p860, %rs4932, 0;
	mov.b32 	%r8618, 6;
	@%p860 bra 	$L__BB10_121;
	and.b16  	%rs4933, %rs7831, 255;
	setp.eq.s16 	%p861, %rs4933, 0;
	mov.b32 	%r8618, 7;
	@%p861 bra 	$L__BB10_121;
	and.b16  	%rs4934, %rs7832, 255;
	setp.eq.s16 	%p862, %rs4934, 0;
	mov.b32 	%r8618, 8;
	@%p862 bra 	$L__BB10_121;
	setp.eq.s16 	%p863, %rs4913, 0;
	mov.b32 	%r8618, 9;
	@%p863 bra 	$L__BB10_121;
	and.b16  	%rs4936, %rs7834, 255;
	setp.eq.s16 	%p864, %rs4936, 0;
	mov.b32 	%r8618, 10;
	@%p864 bra 	$L__BB10_121;
	and.b16  	%rs4937, %rs7835, 255;
	setp.eq.s16 	%p865, %rs4937, 0;
	mov.b32 	%r8618, 11;
	@%p865 bra 	$L__BB10_121;
	and.b16  	%rs4938, %rs7836, 255;
	setp.eq.s16 	%p866, %rs4938, 0;
	mov.b32 	%r8618, 12;
	@%p866 bra 	$L__BB10_121;
	setp.eq.s16 	%p867, %rs4914, 0;
	mov.b32 	%r8618, 13;
	@%p867 bra 	$L__BB10_121;
	and.b16  	%rs4940, %rs7838, 255;
	setp.eq.s16 	%p868, %rs4940, 0;
	mov.b32 	%r8618, 14;
	@%p868 bra 	$L__BB10_121;
	and.b16  	%rs4941, %rs7839, 255;
	setp.eq.s16 	%p869, %rs4941, 0;
	mov.b32 	%r8618, 15;
	@%p869 bra 	$L__BB10_121;
	and.b16  	%rs4942, %rs7840, 255;
	setp.eq.s16 	%p870, %rs4942, 0;
	mov.b32 	%r8618, 16;
	@%p870 bra 	$L__BB10_121;
	setp.eq.s16 	%p871, %rs4915, 0;
	mov.b32 	%r8618, 17;
	@%p871 bra 	$L__BB10_121;
	and.b16  	%rs4944, %rs7842, 255;
	setp.eq.s16 	%p872, %rs4944, 0;
	mov.b32 	%r8618, 18;
	@%p872 bra 	$L__BB10_121;
	and.b16  	%rs4945, %rs7843, 255;
	setp.eq.s16 	%p873, %rs4945, 0;
	mov.b32 	%r8618, 19;
	@%p873 bra 	$L__BB10_121;
	and.b16  	%rs4946, %rs7844, 255;
	setp.eq.s16 	%p874, %rs4946, 0;
	mov.b32 	%r8618, 20;
	@%p874 bra 	$L__BB10_121;
	setp.eq.s16 	%p875, %rs4916, 0;
	mov.b32 	%r8618, 21;
	@%p875 bra 	$L__BB10_121;
	and.b16  	%rs4948, %rs7846, 255;
	setp.eq.s16 	%p876, %rs4948, 0;
	mov.b32 	%r8618, 22;
	@%p876 bra 	$L__BB10_121;
	and.b16  	%rs4949, %rs7847, 255;
	setp.eq.s16 	%p877, %rs4949, 0;
	mov.b32 	%r8618, 23;
	@%p877 bra 	$L__BB10_121;
	and.b16  	%rs4950, %rs7848, 255;
	setp.eq.s16 	%p878, %rs4950, 0;
	mov.b32 	%r8618, 24;
	@%p878 bra 	$L__BB10_121;
	setp.eq.s16 	%p879, %rs4917, 0;
	mov.b32 	%r8618, 25;
	@%p879 bra 	$L__BB10_121;
	and.b16  	%rs4952, %rs7850, 255;
	setp.eq.s16 	%p880, %rs4952, 0;
	mov.b32 	%r8618, 26;
	@%p880 bra 	$L__BB10_121;
	and.b16  	%rs4953, %rs7851, 255;
	setp.eq.s16 	%p881, %rs4953, 0;
	mov.b32 	%r8618, 27;
	@%p881 bra 	$L__BB10_121;
	and.b16  	%rs4954, %rs7852, 255;
	setp.eq.s16 	%p882, %rs4954, 0;
	mov.b32 	%r8618, 28;
	@%p882 bra 	$L__BB10_121;
	setp.eq.s16 	%p883, %rs4918, 0;
	mov.b32 	%r8618, 29;
	@%p883 bra 	$L__BB10_121;
	and.b16  	%rs4956, %rs7854, 255;
	setp.eq.s16 	%p884, %rs4956, 0;
	mov.b32 	%r8618, 30;
	@%p884 bra 	$L__BB10_121;
	and.b16  	%rs4957, %rs7855, 255;
	setp.eq.s16 	%p885, %rs4957, 0;
	mov.b32 	%r8618, 31;
	@%p885 bra 	$L__BB10_121;
	and.b16  	%rs4958, %rs7856, 255;
	setp.eq.s16 	%p886, %rs4958, 0;
	mov.b32 	%r8618, 32;
	@%p886 bra 	$L__BB10_121;
	setp.eq.s16 	%p887, %rs4919, 0;
	mov.b32 	%r8618, 33;
	@%p887 bra 	$L__BB10_121;
	and.b16  	%rs4960, %rs7858, 255;
	setp.eq.s16 	%p888, %rs4960, 0;
	mov.b32 	%r8618, 34;
	@%p888 bra 	$L__BB10_121;
	and.b16  	%rs4961, %rs7859, 255;
	setp.eq.s16 	%p889, %rs4961, 0;
	mov.b32 	%r8618, 35;
	@%p889 bra 	$L__BB10_121;
	and.b16  	%rs4962, %rs7860, 255;
	setp.eq.s16 	%p890, %rs4962, 0;
	mov.b32 	%r8618, 36;
	@%p890 bra 	$L__BB10_121;
	setp.eq.s16 	%p891, %rs4920, 0;
	mov.b32 	%r8618, 37;
	@%p891 bra 	$L__BB10_121;
	and.b16  	%rs4964, %rs7862, 255;
	setp.eq.s16 	%p892, %rs4964, 0;
	mov.b32 	%r8618, 38;
	@%p892 bra 	$L__BB10_121;
	and.b16  	%rs4965, %rs7863, 255;
	setp.eq.s16 	%p893, %rs4965, 0;
	mov.b32 	%r8618, 39;
	@%p893 bra 	$L__BB10_121;
	and.b16  	%rs4966, %rs7864, 255;
	setp.eq.s16 	%p894, %rs4966, 0;
	mov.b32 	%r8618, 40;
	@%p894 bra 	$L__BB10_121;
	setp.eq.s16 	%p895, %rs4921, 0;
	mov.b32 	%r8618, 41;
	@%p895 bra 	$L__BB10_121;
	and.b16  	%rs4968, %rs7866, 255;
	setp.eq.s16 	%p896, %rs4968, 0;
	mov.b32 	%r8618, 42;
	@%p896 bra 	$L__BB10_121;
	and.b16  	%rs4969, %rs7867, 255;
	setp.eq.s16 	%p897, %rs4969, 0;
	mov.b32 	%r8618, 43;
	@%p897 bra 	$L__BB10_121;
	and.b16  	%rs4970, %rs7868, 255;
	setp.eq.s16 	%p898, %rs4970, 0;
	mov.b32 	%r8618, 44;
	@%p898 bra 	$L__BB10_121;
	setp.eq.s16 	%p899, %rs4922, 0;
	mov.b32 	%r8618, 45;
	@%p899 bra 	$L__BB10_121;
	and.b16  	%rs4972, %rs7870, 255;
	setp.eq.s16 	%p900, %rs4972, 0;
	mov.b32 	%r8618, 46;
	@%p900 bra 	$L__BB10_121;
	and.b16  	%rs4973, %rs7871, 255;
	setp.eq.s16 	%p901, %rs4973, 0;
	mov.b32 	%r8618, 47;
	@%p901 bra 	$L__BB10_121;
	and.b16  	%rs4974, %rs7872, 255;
	setp.eq.s16 	%p902, %rs4974, 0;
	mov.b32 	%r8618, 48;
	@%p902 bra 	$L__BB10_121;
	setp.eq.s16 	%p903, %rs4923, 0;
	mov.b32 	%r8618, 49;
	@%p903 bra 	$L__BB10_121;
$L__BB10_174:
	add.s32 	%r8613, %r8613, %r5065;
	add.f64 	%fd138, %fd138, %fd13;
$L__BB10_175:
	cvt.u32.u16 	%r5481, %rs7824;
	and.b32  	%r5482, %r5481, 255;
	and.b16  	%rs4977, %rs7825, 255;
	mul.wide.u16 	%r5483, %rs4977, 256;
	or.b32  	%r5484, %r5483, %r5482;
	cvt.u32.u16 	%r5485, %rs7826;
	shl.b32 	%r5486, %r5485, 16;
	and.b32  	%r5487, %r5486, 16711680;
	or.b32  	%r5488, %r5484, %r5487;
	cvt.u32.u16 	%r5489, %rs7827;
	shl.b32 	%r5490, %r5489, 24;
	or.b32  	%r5402, %r5488, %r5490;
	cvt.u32.u16 	%r5491, %rs7828;
	and.b32  	%r5492, %r5491, 255;
	and.b16  	%rs4978, %rs7829, 255;
	mul.wide.u16 	%r5493, %rs4978, 256;
	or.b32  	%r5494, %r5493, %r5492;
	cvt.u32.u16 	%r5495, %rs7830;
	shl.b32 	%r5496, %r5495, 16;
	and.b32  	%r5497, %r5496, 16711680;
	or.b32  	%r5498, %r5494, %r5497;
	cvt.u32.u16 	%r5499, %rs7831;
	shl.b32 	%r5500, %r5499, 24;
	or.b32  	%r5407, %r5498, %r5500;
	cvt.u32.u16 	%r5501, %rs7832;
	and.b32  	%r5502, %r5501, 255;
	and.b16  	%rs4979, %rs7833, 255;
	mul.wide.u16 	%r5503, %rs4979, 256;
	or.b32  	%r5504, %r5503, %r5502;
	cvt.u32.u16 	%r5505, %rs7834;
	shl.b32 	%r5506, %r5505, 16;
	and.b32  	%r5507, %r5506, 16711680;
	or.b32  	%r5508, %r5504, %r5507;
	cvt.u32.u16 	%r5509, %rs7835;
	shl.b32 	%r5510, %r5509, 24;
	or.b32  	%r5412, %r5508, %r5510;
	cvt.u32.u16 	%r5511, %rs7836;
	and.b32  	%r5512, %r5511, 255;
	and.b16  	%rs4980, %rs7837, 255;
	mul.wide.u16 	%r5513, %rs4980, 256;
	or.b32  	%r5514, %r5513, %r5512;
	cvt.u32.u16 	%r5515, %rs7838;
	shl.b32 	%r5516, %r5515, 16;
	and.b32  	%r5517, %r5516, 16711680;
	or.b32  	%r5518, %r5514, %r5517;
	cvt.u32.u16 	%r5519, %rs7839;
	shl.b32 	%r5520, %r5519, 24;
	or.b32  	%r5417, %r5518, %r5520;
	cvt.u32.u16 	%r5521, %rs7840;
	and.b32  	%r5522, %r5521, 255;
	and.b16  	%rs4981, %rs7841, 255;
	mul.wide.u16 	%r5523, %rs4981, 256;
	or.b32  	%r5524, %r5523, %r5522;
	cvt.u32.u16 	%r5525, %rs7842;
	shl.b32 	%r5526, %r5525, 16;
	and.b32  	%r5527, %r5526, 16711680;
	or.b32  	%r5528, %r5524, %r5527;
	cvt.u32.u16 	%r5529, %rs7843;
	shl.b32 	%r5530, %r5529, 24;
	or.b32  	%r5422, %r5528, %r5530;
	cvt.u32.u16 	%r5531, %rs7844;
	and.b32  	%r5532, %r5531, 255;
	and.b16  	%rs4982, %rs7845, 255;
	mul.wide.u16 	%r5533, %rs4982, 256;
	or.b32  	%r5534, %r5533, %r5532;
	cvt.u32.u16 	%r5535, %rs7846;
	shl.b32 	%r5536, %r5535, 16;
	and.b32  	%r5537, %r5536, 16711680;
	or.b32  	%r5538, %r5534, %r5537;
	cvt.u32.u16 	%r5539, %rs7847;
	shl.b32 	%r5540, %r5539, 24;
	or.b32  	%r5427, %r5538, %r5540;
	cvt.u32.u16 	%r5541, %rs7848;
	and.b32  	%r5542, %r5541, 255;
	and.b16  	%rs4983, %rs7849, 255;
	mul.wide.u16 	%r5543, %rs4983, 256;
	or.b32  	%r5544, %r5543, %r5542;
	cvt.u32.u16 	%r5545, %rs7850;
	shl.b32 	%r5546, %r5545, 16;
	and.b32  	%r5547, %r5546, 16711680;
	or.b32  	%r5548, %r5544, %r5547;
	cvt.u32.u16 	%r5549, %rs7851;
	shl.b32 	%r5550, %r5549, 24;
	or.b32  	%r5432, %r5548, %r5550;
	cvt.u32.u16 	%r5551, %rs7852;
	and.b32  	%r5552, %r5551, 255;
	and.b16  	%rs4984, %rs7853, 255;
	mul.wide.u16 	%r5553, %rs4984, 256;
	or.b32  	%r5554, %r5553, %r5552;
	cvt.u32.u16 	%r5555, %rs7854;
	shl.b32 	%r5556, %r5555, 16;
	and.b32  	%r5557, %r5556, 16711680;
	or.b32  	%r5558, %r5554, %r5557;
	cvt.u32.u16 	%r5559, %rs7855;
	shl.b32 	%r5560, %r5559, 24;
	or.b32  	%r5437, %r5558, %r5560;
	cvt.u32.u16 	%r5561, %rs7856;
	and.b32  	%r5562, %r5561, 255;
	and.b16  	%rs4985, %rs7857, 255;
	mul.wide.u16 	%r5563, %rs4985, 256;
	or.b32  	%r5564, %r5563, %r5562;
	cvt.u32.u16 	%r5565, %rs7858;
	shl.b32 	%r5566, %r5565, 16;
	and.b32  	%r5567, %r5566, 16711680;
	or.b32  	%r5568, %r5564, %r5567;
	cvt.u32.u16 	%r5569, %rs7859;
	shl.b32 	%r5570, %r5569, 24;
	or.b32  	%r5442, %r5568, %r5570;
	cvt.u32.u16 	%r5571, %rs7860;
	and.b32  	%r5572, %r5571, 255;
	and.b16  	%rs4986, %rs7861, 255;
	mul.wide.u16 	%r5573, %rs4986, 256;
	or.b32  	%r5574, %r5573, %r5572;
	cvt.u32.u16 	%r5575, %rs7862;
	shl.b32 	%r5576, %r5575, 16;
	and.b32  	%r5577, %r5576, 16711680;
	or.b32  	%r5578, %r5574, %r5577;
	cvt.u32.u16 	%r5579, %rs7863;
	shl.b32 	%r5580, %r5579, 24;
	or.b32  	%r5447, %r5578, %r5580;
	cvt.u32.u16 	%r5581, %rs7864;
	and.b32  	%r5582, %r5581, 255;
	and.b16  	%rs4987, %rs7865, 255;
	mul.wide.u16 	%r5583, %rs4987, 256;
	or.b32  	%r5584, %r5583, %r5582;
	cvt.u32.u16 	%r5585, %rs7866;
	shl.b32 	%r5586, %r5585, 16;
	and.b32  	%r5587, %r5586, 16711680;
	or.b32  	%r5588, %r5584, %r5587;
	cvt.u32.u16 	%r5589, %rs7867;
	shl.b32 	%r5590, %r5589, 24;
	or.b32  	%r5452, %r5588, %r5590;
	cvt.u32.u16 	%r5591, %rs7868;
	and.b32  	%r5592, %r5591, 255;
	and.b16  	%rs4988, %rs7869, 255;
	mul.wide.u16 	%r5593, %rs4988, 256;
	or.b32  	%r5594, %r5593, %r5592;
	cvt.u32.u16 	%r5595, %rs7870;
	shl.b32 	%r5596, %r5595, 16;
	and.b32  	%r5597, %r5596, 16711680;
	or.b32  	%r5598, %r5594, %r5597;
	cvt.u32.u16 	%r5599, %rs7871;
	shl.b32 	%r5600, %r5599, 24;
	or.b32  	%r5457, %r5598, %r5600;
	cvt.u32.u16 	%r5601, %rs7872;
	and.b32  	%r5602, %r5601, 255;
	and.b16  	%rs4989, %rs7873, 255;
	mul.wide.u16 	%r5603, %rs4989, 256;
	or.b32  	%r5462, %r5603, %r5602;
	mov.b32 	%r5478, 4;
	mov.b32 	%r5480, -1;
	// begin inline asm
	shfl.sync.down.b32 %r5401, %r5402, %r5478, %r4674, %r5480;
	// end inline asm
	// begin inline asm
	shfl.sync.down.b32 %r5406, %r5407, %r5478, %r4674, %r5480;
	// end inline asm
	// begin inline asm
	shfl.sync.down.b32 %r5411, %r5412, %r5478, %r4674, %r5480;
	// end inline asm
	// begin inline asm
	shfl.sync.down.b32 %r5416, %r5417, %r5478, %r4674, %r5480;
	// end inline asm
	// begin inline asm
	shfl.sync.down.b32 %r5421, %r5422, %r5478, %r4674, %r5480;
	// end inline asm
	// begin inline asm
	shfl.sync.down.b32 %r5426, %r5427, %r5478, %r4674, %r5480;
	// end inline asm
	// begin inline asm
	shfl.sync.down.b32 %r5431, %r5432, %r5478, %r4674, %r5480;
	// end inline asm
	// begin inline asm
	shfl.sync.down.b32 %r5436, %r5437, %r5478, %r4674, %r5480;
	// end inline asm
	// begin inline asm
	shfl.sync.down.b32 %r5441, %r5442, %r5478, %r4674, %r5480;
	// end inline asm
	// begin inline asm
	shfl.sync.down.b32 %r5446, %r5447, %r5478, %r4674, %r5480;
	// end inline asm
	// begin inline asm
	shfl.sync.down.b32 %r5451, %r5452, %r5478, %r4674, %r5480;
	// end inline asm
	// begin inline asm
	shfl.sync.down.b32 %r5456, %r5457, %r5478, %r4674, %r5480;
	// end inline asm
	// begin inline asm
	shfl.sync.down.b32 %r5461, %r5462, %r5478, %r4674, %r5480;
	// end inline asm
	// begin inline asm
	shfl.sync.down.b32 %r5466, %r8613, %r5478, %r4674, %r5480;
	// end inline asm
	mov.b64 	%rd353, %fd138;
	mov.b64 	{%r5472, %r5477}, %rd353;
	// begin inline asm
	shfl.sync.down.b32 %r5471, %r5472, %r5478, %r4674, %r5480;
	// end inline asm
	// begin inline asm
	shfl.sync.down.b32 %r5476, %r5477, %r5478, %r4674, %r5480;
	// end inline asm
	add.s32 	%r5604, %r4595, 4;
	setp.gt.s32 	%p906, %r5604, %r4674;
	@%p906 bra 	$L__BB10_231;
	shr.u32 	%r5606, %r5461, 8;
	cvt.u16.u32 	%rs4990, %r5606;
	cvt.u16.u32 	%rs4991, %r5461;
	mov.b64 	%rd354, {%r5471, %r5476};
	mov.b64 	%fd18, %rd354;
	cvt.u16.u32 	%rs6000, %r5401;
	add.u64 	%rd9, %SPL, 0;
	add.u64 	%rd10, %SPL, 64;
	and.b16  	%rs4992, %rs7824, 255;
	prmt.b32 	%r5609, %r5495, %r5499, 0x3340U;
	cvt.u32.u16 	%r5610, %rs7829;
	prmt.b32 	%r5612, %r5491, %r5610, 0x3340U;
	prmt.b32 	%r5613, %r5612, %r5609, 0x5410U;
	prmt.b32 	%r5616, %r5485, %r5489, 0x3340U;
	cvt.u32.u16 	%r5617, %rs7825;
	prmt.b32 	%r5619, %r5481, %r5617, 0x3340U;
	prmt.b32 	%r5620, %r5619, %r5616, 0x5410U;
	st.local.v2.b32 	[%rd9], {%r5620, %r5613};
	prmt.b32 	%r5623, %r5515, %r5519, 0x3340U;
	cvt.u32.u16 	%r5624, %rs7837;
	prmt.b32 	%r5626, %r5511, %r5624, 0x3340U;
	prmt.b32 	%r5627, %r5626, %r5623, 0x5410U;
	prmt.b32 	%r5630, %r5505, %r5509, 0x3340U;
	cvt.u32.u16 	%r5631, %rs7833;
	prmt.b32 	%r5633, %r5501, %r5631, 0x3340U;
	prmt.b32 	%r5634, %r5633, %r5630, 0x5410U;
	st.local.v2.b32 	[%rd9+8], {%r5634, %r5627};
	prmt.b32 	%r5637, %r5535, %r5539, 0x3340U;
	cvt.u32.u16 	%r5638, %rs7845;
	prmt.b32 	%r5640, %r5531, %r5638, 0x3340U;
	prmt.b32 	%r5641, %r5640, %r5637, 0x5410U;
	prmt.b32 	%r5644, %r5525, %r5529, 0x3340U;
	cvt.u32.u16 	%r5645, %rs7841;
	prmt.b32 	%r5647, %r5521, %r5645, 0x3340U;
	prmt.b32 	%r5648, %r5647, %r5644, 0x5410U;
	st.local.v2.b32 	[%rd9+16], {%r5648, %r5641};
	prmt.b32 	%r5651, %r5555, %r5559, 0x3340U;
	cvt.u32.u16 	%r5652, %rs7853;
	prmt.b32 	%r5654, %r5551, %r5652, 0x3340U;
	prmt.b32 	%r5655, %r5654, %r5651, 0x5410U;
	prmt.b32 	%r5658, %r5545, %r5549, 0x3340U;
	cvt.u32.u16 	%r5659, %rs7849;
	prmt.b32 	%r5661, %r5541, %r5659, 0x3340U;
	prmt.b32 	%r5662, %r5661, %r5658, 0x5410U;
	st.local.v2.b32 	[%rd9+24], {%r5662, %r5655};
	prmt.b32 	%r5665, %r5575, %r5579, 0x3340U;
	cvt.u32.u16 	%r5666, %rs7861;
	prmt.b32 	%r5668, %r5571, %r5666, 0x3340U;
	prmt.b32 	%r5669, %r5668, %r5665, 0x5410U;
	prmt.b32 	%r5672, %r5565, %r5569, 0x3340U;
	cvt.u32.u16 	%r5673, %rs7857;
	prmt.b32 	%r5675, %r5561, %r5673, 0x3340U;
	prmt.b32 	%r5676, %r5675, %r5672, 0x5410U;
	st.local.v2.b32 	[%rd9+32], {%r5676, %r5669};
	prmt.b32 	%r5679, %r5595, %r5599, 0x3340U;
	cvt.u32.u16 	%r5680, %rs7869;
	prmt.b32 	%r5682, %r5591, %r5680, 0x3340U;
	prmt.b32 	%r5683, %r5682, %r5679, 0x5410U;
	prmt.b32 	%r5686, %r5585, %r5589, 0x3340U;
	cvt.u32.u16 	%r5687, %rs7865;
	prmt.b32 	%r5689, %r5581, %r5687, 0x3340U;
	prmt.b32 	%r5690, %r5689, %r5686, 0x5410U;
	st.local.v2.b32 	[%rd9+40], {%r5690, %r5683};
	st.local.v2.u8 	[%rd9+48], {%rs7872, %rs7873};
	st.local.u32 	[%rd9+52], %r8613;
	st.local.f64 	[%rd9+56], %fd138;
	st.local.v2.b32 	[%rd10], {%r5401, %r5406};
	st.local.v2.b32 	[%rd10+8], {%r5411, %r5416};
	st.local.v2.b32 	[%rd10+16], {%r5421, %r5426};
	st.local.v2.b32 	[%rd10+24], {%r5431, %r5436};
	st.local.v2.b32 	[%rd10+32], {%r5441, %r5446};
	st.local.v2.b32 	[%rd10+40], {%r5451, %r5456};
	st.local.v2.u8 	[%rd10+48], {%rs4991, %rs4990};
	st.local.u32 	[%rd10+52], %r5466;
	st.local.v2.u32 	[%rd10+56], {%r5471, %r5476};
	setp.ne.s16 	%p907, %rs4992, 0;
	mov.b32 	%r8622, 0;
	@%p907 bra 	$L__BB10_181;
$L__BB10_177:
	and.b16  	%rs5042, %rs6000, 255;
	setp.eq.s16 	%p957, %rs5042, 0;
	@%p957 bra 	$L__BB10_230;
	mov.b32 	%r8623, 0;
$L__BB10_179:
	add.s32 	%r5741, %r8623, %r8622;
	cvt.u64.u32 	%rd357, %r5741;
	add.s64 	%rd358, %rd9, %rd357;
	st.local.u8 	[%rd358], %rs6000;
	add.s32 	%r83, %r8623, 1;
	cvt.u64.u32 	%rd359, %r8623;
	add.s64 	%rd360, %rd10, %rd359;
	ld.local.u8 	%rs6000, [%rd360+1];
	setp.ne.s16 	%p958, %rs6000, 0;
	mov.u32 	%r8623, %r83;
	@%p958 bra 	$L__BB10_179;
	ld.local.u32 	%r8613, [%rd9+52];
	ld.local.f64 	%fd138, [%rd9+56];
	ld.local.v2.b32 	{%r5742, %r5743}, [%rd9];
	bfe.u32 	%r5744, %r5742, 0, 8;
	cvt.u16.u32 	%rs7824, %r5744;
	bfe.u32 	%r5745, %r5742, 8, 8;
	cvt.u16.u32 	%rs7825, %r5745;
	bfe.u32 	%r5746, %r5742, 16, 8;
	cvt.u16.u32 	%rs7826, %r5746;
	bfe.u32 	%r5747, %r5742, 24, 8;
	cvt.u16.u32 	%rs7827, %r5747;
	bfe.u32 	%r5748, %r5743, 0, 8;
	cvt.u16.u32 	%rs7828, %r5748;
	bfe.u32 	%r5749, %r5743, 8, 8;
	cvt.u16.u32 	%rs7829, %r5749;
	bfe.u32 	%r5750, %r5743, 16, 8;
	cvt.u16.u32 	%rs7830, %r5750;
	bfe.u32 	%r5751, %r5743, 24, 8;
	cvt.u16.u32 	%rs7831, %r5751;
	ld.local.v2.b32 	{%r5752, %r5753}, [%rd9+8];
	bfe.u32 	%r5754, %r5752, 0, 8;
	cvt.u16.u32 	%rs7832, %r5754;
	bfe.u32 	%r5755, %r5752, 8, 8;
	cvt.u16.u32 	%rs7833, %r5755;
	bfe.u32 	%r5756, %r5752, 16, 8;
	cvt.u16.u32 	%rs7834, %r5756;
	bfe.u32 	%r5757, %r5752, 24, 8;
	cvt.u16.u32 	%rs7835, %r5757;
	bfe.u32 	%r5758, %r5753, 0, 8;
	cvt.u16.u32 	%rs7836, %r5758;
	bfe.u32 	%r5759, %r5753, 8, 8;
	cvt.u16.u32 	%rs7837, %r5759;
	bfe.u32 	%r5760, %r5753, 16, 8;
	cvt.u16.u32 	%rs7838, %r5760;
	bfe.u32 	%r5761, %r5753, 24, 8;
	cvt.u16.u32 	%rs7839, %r5761;
	ld.local.v2.b32 	{%r5762, %r5763}, [%rd9+16];
	bfe.u32 	%r5764, %r5762, 0, 8;
	cvt.u16.u32 	%rs7840, %r5764;
	bfe.u32 	%r5765, %r5762, 8, 8;
	cvt.u16.u32 	%rs7841, %r5765;
	bfe.u32 	%r5766, %r5762, 16, 8;
	cvt.u16.u32 	%rs7842, %r5766;
	bfe.u32 	%r5767, %r5762, 24, 8;
	cvt.u16.u32 	%rs7843, %r5767;
	bfe.u32 	%r5768, %r5763, 0, 8;
	cvt.u16.u32 	%rs7844, %r5768;
	bfe.u32 	%r5769, %r5763, 8, 8;
	cvt.u16.u32 	%rs7845, %r5769;
	bfe.u32 	%r5770, %r5763, 16, 8;
	cvt.u16.u32 	%rs7846, %r5770;
	bfe.u32 	%r5771, %r5763, 24, 8;
	cvt.u16.u32 	%rs7847, %r5771;
	ld.local.v2.b32 	{%r5772, %r5773}, [%rd9+24];
	bfe.u32 	%r5774, %r5772, 0, 8;
	cvt.u16.u32 	%rs7848, %r5774;
	bfe.u32 	%r5775, %r5772, 8, 8;
	cvt.u16.u32 	%rs7849, %r5775;
	bfe.u32 	%r5776, %r5772, 16, 8;
	cvt.u16.u32 	%rs7850, %r5776;
	bfe.u32 	%r5777, %r5772, 24, 8;
	cvt.u16.u32 	%rs7851, %r5777;
	bfe.u32 	%r5778, %r5773, 0, 8;
	cvt.u16.u32 	%rs7852, %r5778;
	bfe.u32 	%r5779, %r5773, 8, 8;
	cvt.u16.u32 	%rs7853, %r5779;
	bfe.u32 	%r5780, %r5773, 16, 8;
	cvt.u16.u32 	%rs7854, %r5780;
	bfe.u32 	%r5781, %r5773, 24, 8;
	cvt.u16.u32 	%rs7855, %r5781;
	ld.local.v2.b32 	{%r5782, %r5783}, [%rd9+32];
	bfe.u32 	%r5784, %r5782, 0, 8;
	cvt.u16.u32 	%rs7856, %r5784;
	bfe.u32 	%r5785, %r5782, 8, 8;
	cvt.u16.u32 	%rs7857, %r5785;
	bfe.u32 	%r5786, %r5782, 16, 8;
	cvt.u16.u32 	%rs7858, %r5786;
	bfe.u32 	%r5787, %r5782, 24, 8;
	cvt.u16.u32 	%rs7859, %r5787;
	bfe.u32 	%r5788, %r5783, 0, 8;
	cvt.u16.u32 	%rs7860, %r5788;
	bfe.u32 	%r5789, %r5783, 8, 8;
	cvt.u16.u32 	%rs7861, %r5789;
	bfe.u32 	%r5790, %r5783, 16, 8;
	cvt.u16.u32 	%rs7862, %r5790;
	bfe.u32 	%r5791, %r5783, 24, 8;
	cvt.u16.u32 	%rs7863, %r5791;
	ld.local.v2.b32 	{%r5792, %r5793}, [%rd9+40];
	bfe.u32 	%r5794, %r5792, 0, 8;
	cvt.u16.u32 	%rs7864, %r5794;
	bfe.u32 	%r5795, %r5792, 8, 8;
	cvt.u16.u32 	%rs7865, %r5795;
	bfe.u32 	%r5796, %r5792, 16, 8;
	cvt.u16.u32 	%rs7866, %r5796;
	bfe.u32 	%r5797, %r5792, 24, 8;
	cvt.u16.u32 	%rs7867, %r5797;
	bfe.u32 	%r5798, %r5793, 0, 8;
	cvt.u16.u32 	%rs7868, %r5798;
	bfe.u32 	%r5799, %r5793, 8, 8;
	cvt.u16.u32 	%rs7869, %r5799;
	bfe.u32 	%r5800, %r5793, 16, 8;
	cvt.u16.u32 	%rs7870, %r5800;
	bfe.u32 	%r5801, %r5793, 24, 8;
	cvt.u16.u32 	%rs7871, %r5801;
	ld.local.v2.u8 	{%rs7872, %rs7873}, [%rd9+48];
	bra.uni 	$L__BB10_230;
$L__BB10_181:
	setp.eq.s16 	%p908, %rs4977, 0;
	mov.b32 	%r8622, 1;
	@%p908 bra 	$L__BB10_177;
	and.b16  	%rs4994, %rs7826, 255;
	setp.eq.s16 	%p909, %rs4994, 0;
	mov.b32 	%r8622, 2;
	@%p909 bra 	$L__BB10_177;
	and.b16  	%rs4995, %rs7827, 255;
	setp.eq.s16 	%p910, %rs4995, 0;
	mov.b32 	%r8622, 3;
	@%p910 bra 	$L__BB10_177;
	and.b16  	%rs4996, %rs7828, 255;
	setp.eq.s16 	%p911, %rs4996, 0;
	mov.b32 	%r8622, 4;
	@%p911 bra 	$L__BB10_177;
	setp.eq.s16 	%p912, %rs4978, 0;
	mov.b32 	%r8622, 5;
	@%p912 bra 	$L__BB10_177;
	and.b16  	%rs4998, %rs7830, 255;
	setp.eq.s16 	%p913, %rs4998, 0;
	mov.b32 	%r8622, 6;
	@%p913 bra 	$L__BB10_177;
	and.b16  	%rs4999, %rs7831, 255;
	setp.eq.s16 	%p914, %rs4999, 0;
	mov.b32 	%r8622, 7;
	@%p914 bra 	$L__BB10_177;
	and.b16  	%rs5000, %rs7832, 255;
	setp.eq.s16 	%p915, %rs5000, 0;
	mov.b32 	%r8622, 8;
	@%p915 bra 	$L__BB10_177;
	setp.eq.s16 	%p916, %rs4979, 0;
	mov.b32 	%r8622, 9;
	@%p916 bra 	$L__BB10_177;
	and.b16  	%rs5002, %rs7834, 255;
	setp.eq.s16 	%p917, %rs5002, 0;
	mov.b32 	%r8622, 10;
	@%p917 bra 	$L__BB10_177;
	and.b16  	%rs5003, %rs7835, 255;
	setp.eq.s16 	%p918, %rs5003, 0;
	mov.b32 	%r8622, 11;
	@%p918 bra 	$L__BB10_177;
	and.b16  	%rs5004, %rs7836, 255;
	setp.eq.s16 	%p919, %rs5004, 0;
	mov.b32 	%r8622, 12;
	@%p919 bra 	$L__BB10_177;
	setp.eq.s16 	%p920, %rs4980, 0;
	mov.b32 	%r8622, 13;
	@%p920 bra 	$L__BB10_177;
	and.b16  	%rs5006, %rs7838, 255;
	setp.eq.s16 	%p921, %rs5006, 0;
	mov.b32 	%r8622, 14;
	@%p921 bra 	$L__BB10_177;
	and.b16  	%rs5007, %rs7839, 255;
	setp.eq.s16 	%p922, %rs5007, 0;
	mov.b32 	%r8622, 15;
	@%p922 bra 	$L__BB10_177;
	and.b16  	%rs5008, %rs7840, 255;
	setp.eq.s16 	%p923, %rs5008, 0;
	mov.b32 	%r8622, 16;
	@%p923 bra 	$L__BB10_177;
	setp.eq.s16 	%p924, %rs4981, 0;
	mov.b32 	%r8622, 17;
	@%p924 bra 	$L__BB10_177;
	and.b16  	%rs5010, %rs7842, 255;
	setp.eq.s16 	%p925, %rs5010, 0;
	mov.b32 	%r8622, 18;
	@%p925 bra 	$L__BB10_177;
	and.b16  	%rs5011, %rs7843, 255;
	setp.eq.s16 	%p926, %rs5011, 0;
	mov.b32 	%r8622, 19;
	@%p926 bra 	$L__BB10_177;
	and.b16  	%rs5012, %rs7844, 255;
	setp.eq.s16 	%p927, %rs5012, 0;
	mov.b32 	%r8622, 20;
	@%p927 bra 	$L__BB10_177;
	setp.eq.s16 	%p928, %rs4982, 0;
	mov.b32 	%r8622, 21;
	@%p928 bra 	$L__BB10_177;
	and.b16  	%rs5014, %rs7846, 255;
	setp.eq.s16 	%p929, %rs5014, 0;
	mov.b32 	%r8622, 22;
	@%p929 bra 	$L__BB10_177;
	and.b16  	%rs5015, %rs7847, 255;
	setp.eq.s16 	%p930, %rs5015, 0;
	mov.b32 	%r8622, 23;
	@%p930 bra 	$L__BB10_177;
	and.b16  	%rs5016, %rs7848, 255;
	setp.eq.s16 	%p931, %rs5016, 0;
	mov.b32 	%r8622, 24;
	@%p931 bra 	$L__BB10_177;
	setp.eq.s16 	%p932, %rs4983, 0;
	mov.b32 	%r8622, 25;
	@%p932 bra 	$L__BB10_177;
	and.b16  	%rs5018, %rs7850, 255;
	setp.eq.s16 	%p933, %rs5018, 0;
	mov.b32 	%r8622, 26;
	@%p933 bra 	$L__BB10_177;
	and.b16  	%rs5019, %rs7851, 255;
	setp.eq.s16 	%p934, %rs5019, 0;
	mov.b32 	%r8622, 27;
	@%p934 bra 	$L__BB10_177;
	and.b16  	%rs5020, %rs7852, 255;
	setp.eq.s16 	%p935, %rs5020, 0;
	mov.b32 	%r8622, 28;
	@%p935 bra 	$L__BB10_177;
	setp.eq.s16 	%p936, %rs4984, 0;
	mov.b32 	%r8622, 29;
	@%p936 bra 	$L__BB10_177;
	and.b16  	%rs5022, %rs7854, 255;
	setp.eq.s16 	%p937, %rs5022, 0;
	mov.b32 	%r8622, 30;
	@%p937 bra 	$L__BB10_177;
	and.b16  	%rs5023, %rs7855, 255;
	setp.eq.s16 	%p938, %rs5023, 0;
	mov.b32 	%r8622, 31;
	@%p938 bra 	$L__BB10_177;
	and.b16  	%rs5024, %rs7856, 255;
	setp.eq.s16 	%p939, %rs5024, 0;
	mov.b32 	%r8622, 32;
	@%p939 bra 	$L__BB10_177;
	setp.eq.s16 	%p940, %rs4985, 0;
	mov.b32 	%r8622, 33;
	@%p940 bra 	$L__BB10_177;
	and.b16  	%rs5026, %rs7858, 255;
	setp.eq.s16 	%p941, %rs5026, 0;
	mov.b32 	%r8622, 34;
	@%p941 bra 	$L__BB10_177;
	and.b16  	%rs5027, %rs7859, 255;
	setp.eq.s16 	%p942, %rs5027, 0;
	mov.b32 	%r8622, 35;
	@%p942 bra 	$L__BB10_177;
	and.b16  	%rs5028, %rs7860, 255;
	setp.eq.s16 	%p943, %rs5028, 0;
	mov.b32 	%r8622, 36;
	@%p943 bra 	$L__BB10_177;
	setp.eq.s16 	%p944, %rs4986, 0;
	mov.b32 	%r8622, 37;
	@%p944 bra 	$L__BB10_177;
	and.b16  	%rs5030, %rs7862, 255;
	setp.eq.s16 	%p945, %rs5030, 0;
	mov.b32 	%r8622, 38;
	@%p945 bra 	$L__BB10_177;
	and.b16  	%rs5031, %rs7863, 255;
	setp.eq.s16 	%p946, %rs5031, 0;
	mov.b32 	%r8622, 39;
	@%p946 bra 	$L__BB10_177;
	and.b16  	%rs5032, %rs7864, 255;
	setp.eq.s16 	%p947, %rs5032, 0;
	mov.b32 	%r8622, 40;
	@%p947 bra 	$L__BB10_177;
	setp.eq.s16 	%p948, %rs4987, 0;
	mov.b32 	%r8622, 41;
	@%p948 bra 	$L__BB10_177;
	and.b16  	%rs5034, %rs7866, 255;
	setp.eq.s16 	%p949, %rs5034, 0;
	mov.b32 	%r8622, 42;
	@%p949 bra 	$L__BB10_177;
	and.b16  	%rs5035, %rs7867, 255;
	setp.eq.s16 	%p950, %rs5035, 0;
	mov.b32 	%r8622, 43;
	@%p950 bra 	$L__BB10_177;
	and.b16  	%rs5036, %rs7868, 255;
	setp.eq.s16 	%p951, %rs5036, 0;
	mov.b32 	%r8622, 44;
	@%p951 bra 	$L__BB10_177;
	setp.eq.s16 	%p952, %rs4988, 0;
	mov.b32 	%r8622, 45;
	@%p952 bra 	$L__BB10_177;
	and.b16  	%rs5038, %rs7870, 255;
	setp.eq.s16 	%p953, %rs5038, 0;
	mov.b32 	%r8622, 46;
	@%p953 bra 	$L__BB10_177;
	and.b16  	%rs5039, %rs7871, 255;
	setp.eq.s16 	%p954, %rs5039, 0;
	mov.b32 	%r8622, 47;
	@%p954 bra 	$L__BB10_177;
	and.b16  	%rs5040, %rs7872, 255;
	setp.eq.s16 	%p955, %rs5040, 0;
	mov.b32 	%r8622, 48;
	@%p955 bra 	$L__BB10_177;
	setp.eq.s16 	%p956, %rs4989, 0;
	mov.b32 	%r8622, 49;
	@%p956 bra 	$L__BB10_177;
$L__BB10_230:
	add.s32 	%r8613, %r8613, %r5466;
	add.f64 	%fd138, %fd138, %fd18;
$L__BB10_231:
	cvt.u32.u16 	%r5882, %rs7824;
	and.b32  	%r5883, %r5882, 255;
	and.b16  	%rs5043, %rs7825, 255;
	mul.wide.u16 	%r5884, %rs5043, 256;
	or.b32  	%r5885, %r5884, %r5883;
	cvt.u32.u16 	%r5886, %rs7826;
	shl.b32 	%r5887, %r5886, 16;
	and.b32  	%r5888, %r5887, 16711680;
	or.b32  	%r5889, %r5885, %r5888;
	cvt.u32.u16 	%r5890, %rs7827;
	shl.b32 	%r5891, %r5890, 24;
	or.b32  	%r5803, %r5889, %r5891;
	cvt.u32.u16 	%r5892, %rs7828;
	and.b32  	%r5893, %r5892, 255;
	and.b16  	%rs5044, %rs7829, 255;
	mul.wide.u16 	%r5894, %rs5044, 256;
	or.b32  	%r5895, %r5894, %r5893;
	cvt.u32.u16 	%r5896, %rs7830;
	shl.b32 	%r5897, %r5896, 16;
	and.b32  	%r5898, %r5897, 16711680;
	or.b32  	%r5899, %r5895, %r5898;
	cvt.u32.u16 	%r5900, %rs7831;
	shl.b32 	%r5901, %r5900, 24;
	or.b32  	%r5808, %r5899, %r5901;
	cvt.u32.u16 	%r5902, %rs7832;
	and.b32  	%r5903, %r5902, 255;
	and.b16  	%rs5045, %rs7833, 255;
	mul.wide.u16 	%r5904, %rs5045, 256;
	or.b32  	%r5905, %r5904, %r5903;
	cvt.u32.u16 	%r5906, %rs7834;
	shl.b32 	%r5907, %r5906, 16;
	and.b32  	%r5908, %r5907, 16711680;
	or.b32  	%r5909, %r5905, %r5908;
	cvt.u32.u16 	%r5910, %rs7835;
	shl.b32 	%r5911, %r5910, 24;
	or.b32  	%r5813, %r5909, %r5911;
	cvt.u32.u16 	%r5912, %rs7836;
	and.b32  	%r5913, %r5912, 255;
	and.b16  	%rs5046, %rs7837, 255;
	mul.wide.u16 	%r5914, %rs5046, 256;
	or.b32  	%r5915, %r5914, %r5913;
	cvt.u32.u16 	%r5916, %rs7838;
	shl.b32 	%r5917, %r5916, 16;
	and.b32  	%r5918, %r5917, 16711680;
	or.b32  	%r5919, %r5915, %r5918;
	cvt.u32.u16 	%r5920, %rs7839;
	shl.b32 	%r5921, %r5920, 24;
	or.b32  	%r5818, %r5919, %r5921;
	cvt.u32.u16 	%r5922, %rs7840;
	and.b32  	%r5923, %r5922, 255;
	and.b16  	%rs5047, %rs7841, 255;
	mul.wide.u16 	%r5924, %rs5047, 256;
	or.b32  	%r5925, %r5924, %r5923;
	cvt.u32.u16 	%r5926, %rs7842;
	shl.b32 	%r5927, %r5926, 16;
	and.b32  	%r5928, %r5927, 16711680;
	or.b32  	%r5929, %r5925, %r5928;
	cvt.u32.u16 	%r5930, %rs7843;
	shl.b32 	%r5931, %r5930, 24;
	or.b32  	%r5823, %r5929, %r5931;
	cvt.u32.u16 	%r5932, %rs7844;
	and.b32  	%r5933, %r5932, 255;
	and.b16  	%rs5048, %rs7845, 255;
	mul.wide.u16 	%r5934, %rs5048, 256;
	or.b32  	%r5935, %r5934, %r5933;
	cvt.u32.u16 	%r5936, %rs7846;
	shl.b32 	%r5937, %r5936, 16;
	and.b32  	%r5938, %r5937, 16711680;
	or.b32  	%r5939, %r5935, %r5938;
	cvt.u32.u16 	%r5940, %rs7847;
	shl.b32 	%r5941, %r5940, 24;
	or.b32  	%r5828, %r5939, %r5941;
	cvt.u32.u16 	%r5942, %rs7848;
	and.b32  	%r5943, %r5942, 255;
	and.b16  	%rs5049, %rs7849, 255;
	mul.wide.u16 	%r5944, %rs5049, 256;
	or.b32  	%r5945, %r5944, %r5943;
	cvt.u32.u16 	%r5946, %rs7850;
	shl.b32 	%r5947, %r5946, 16;
	and.b32  	%r5948, %r5947, 16711680;
	or.b32  	%r5949, %r5945, %r5948;
	cvt.u32.u16 	%r5950, %rs7851;
	shl.b32 	%r5951, %r5950, 24;
	or.b32  	%r5833, %r5949, %r5951;
	cvt.u32.u16 	%r5952, %rs7852;
	and.b32  	%r5953, %r5952, 255;
	and.b16  	%rs5050, %rs7853, 255;
	mul.wide.u16 	%r5954, %rs5050, 256;
	or.b32  	%r5955, %r5954, %r5953;
	cvt.u32.u16 	%r5956, %rs7854;
	shl.b32 	%r5957, %r5956, 16;
	and.b32  	%r5958, %r5957, 16711680;
	or.b32  	%r5959, %r5955, %r5958;
	cvt.u32.u16 	%r5960, %rs7855;
	shl.b32 	%r5961, %r5960, 24;
	or.b32  	%r5838, %r5959, %r5961;
	cvt.u32.u16 	%r5962, %rs7856;
	and.b32  	%r5963, %r5962, 255;
	and.b16  	%rs5051, %rs7857, 255;
	mul.wide.u16 	%r5964, %rs5051, 256;
	or.b32  	%r5965, %r5964, %r5963;
	cvt.u32.u16 	%r5966, %rs7858;
	shl.b32 	%r5967, %r5966, 16;
	and.b32  	%r5968, %r5967, 16711680;
	or.b32  	%r5969, %r5965, %r5968;
	cvt.u32.u16 	%r5970, %rs7859;
	shl.b32 	%r5971, %r5970, 24;
	or.b32  	%r5843, %r5969, %r5971;
	cvt.u32.u16 	%r5972, %rs7860;
	and.b32  	%r5973, %r5972, 255;
	and.b16  	%rs5052, %rs7861, 255;
	mul.wide.u16 	%r5974, %rs5052, 256;
	or.b32  	%r5975, %r5974, %r5973;
	cvt.u32.u16 	%r5976, %rs7862;
	shl.b32 	%r5977, %r5976, 16;
	and.b32  	%r5978, %r5977, 16711680;
	or.b32  	%r5979, %r5975, %r5978;
	cvt.u32.u16 	%r5980, %rs7863;
	shl.b32 	%r5981, %r5980, 24;
	or.b32  	%r5848, %r5979, %r5981;
	cvt.u32.u16 	%r5982, %rs7864;
	and.b32  	%r5983, %r5982, 255;
	and.b16  	%rs5053, %rs7865, 255;
	mul.wide.u16 	%r5984, %rs5053, 256;
	or.b32  	%r5985, %r5984, %r5983;
	cvt.u32.u16 	%r5986, %rs7866;
	shl.b32 	%r5987, %r5986, 16;
	and.b32  	%r5988, %r5987, 16711680;
	or.b32  	%r5989, %r5985, %r5988;
	cvt.u32.u16 	%r5990, %rs7867;
	shl.b32 	%r5991, %r5990, 24;
	or.b32  	%r5853, %r5989, %r5991;
	cvt.u32.u16 	%r5992, %rs7868;
	and.b32  	%r5993, %r5992, 255;
	and.b16  	%rs5054, %rs7869, 255;
	mul.wide.u16 	%r5994, %rs5054, 256;
	or.b32  	%r5995, %r5994, %r5993;
	cvt.u32.u16 	%r5996, %rs7870;
	shl.b32 	%r5997, %r5996, 16;
	and.b32  	%r5998, %r5997, 16711680;
	or.b32  	%r5999, %r5995, %r5998;
	cvt.u32.u16 	%r6000, %rs7871;
	shl.b32 	%r6001, %r6000, 24;
	or.b32  	%r5858, %r5999, %r6001;
	cvt.u32.u16 	%r6002, %rs7872;
	and.b32  	%r6003, %r6002, 255;
	and.b16  	%rs5055, %rs7873, 255;
	mul.wide.u16 	%r6004, %rs5055, 256;
	or.b32  	%r5863, %r6004, %r6003;
	mov.b32 	%r5879, 8;
	mov.b32 	%r5881, -1;
	// begin inline asm
	shfl.sync.down.b32 %r5802, %r5803, %r5879, %r4674, %r5881;
	// end inline asm
	// begin inline asm
	shfl.sync.down.b32 %r5807, %r5808, %r5879, %r4674, %r5881;
	// end inline asm
	// begin inline asm
	shfl.sync.down.b32 %r5812, %r5813, %r5879, %r4674, %r5881;
	// end inline asm
	// begin inline asm
	shfl.sync.down.b32 %r5817, %r5818, %r5879, %r4674, %r5881;
	// end inline asm
	// begin inline asm
	shfl.sync.down.b32 %r5822, %r5823, %r5879, %r4674, %r5881;
	// end inline asm
	// begin inline asm
	shfl.sync.down.b32 %r5827, %r5828, %r5879, %r4674, %r5881;
	// end inline asm
	// begin inline asm
	shfl.sync.down.b32 %r5832, %r5833, %r5879, %r4674, %r5881;
	// end inline asm
	// begin inline asm
	shfl.sync.down.b32 %r5837, %r5838, %r5879, %r4674, %r5881;
	// end inline asm
	// begin inline asm
	shfl.sync.down.b32 %r5842, %r5843, %r5879, %r4674, %r5881;
	// end inline asm
	// begin inline asm
	shfl.sync.down.b32 %r5847, %r5848, %r5879, %r4674, %r5881;
	// end inline asm
	// begin inline asm
	shfl.sync.down.b32 %r5852, %r5853, %r5879, %r4674, %r5881;
	// end inline asm
	// begin inline asm
	shfl.sync.down.b32 %r5857, %r5858, %r5879, %r4674, %r5881;
	// end inline asm
	// begin inline asm
	shfl.sync.down.b32 %r5862, %r5863, %r5879, %r4674, %r5881;
	// end inline asm
	// begin inline asm
	shfl.sync.down.b32 %r5867, %r8613, %r5879, %r4674, %r5881;
	// end inline asm
	mov.b64 	%rd361, %fd138;
	mov.b64 	{%r5873, %r5878}, %rd361;
	// begin inline asm
	shfl.sync.down.b32 %r5872, %r5873, %r5879, %r4674, %r5881;
	// end inline asm
	// begin inline asm
	shfl.sync.down.b32 %r5877, %r5878, %r5879, %r4674, %r5881;
	// end inline asm
	add.s32 	%r6005, %r4595, 8;
	setp.gt.s32 	%p959, %r6005, %r4674;
	@%p959 bra 	$L__BB10_287;
	shr.u32 	%r6007, %r5862, 8;
	cvt.u16.u32 	%rs5056, %r6007;
	cvt.u16.u32 	%rs5057, %r5862;
	mov.b64 	%rd362, {%r5872, %r5877};
	mov.b64 	%fd23, %rd362;
	cvt.u16.u32 	%rs6101, %r5802;
	add.u64 	%rd11, %SPL, 0;
	add.u64 	%rd12, %SPL, 64;
	and.b16  	%rs5058, %rs7824, 255;
	prmt.b32 	%r6010, %r5896, %r5900, 0x3340U;
	cvt.u32.u16 	%r6011, %rs7829;
	prmt.b32 	%r6013, %r5892, %r6011, 0x3340U;
	prmt.b32 	%r6014, %r6013, %r6010, 0x5410U;
	prmt.b32 	%r6017, %r5886, %r5890, 0x3340U;
	cvt.u32.u16 	%r6018, %rs7825;
	prmt.b32 	%r6020, %r5882, %r6018, 0x3340U;
	prmt.b32 	%r6021, %r6020, %r6017, 0x5410U;
	st.local.v2.b32 	[%rd11], {%r6021, %r6014};
	prmt.b32 	%r6024, %r5916, %r5920, 0x3340U;
	cvt.u32.u16 	%r6025, %rs7837;
	prmt.b32 	%r6027, %r5912, %r6025, 0x3340U;
	prmt.b32 	%r6028, %r6027, %r6024, 0x5410U;
	prmt.b32 	%r6031, %r5906, %r5910, 0x3340U;
	cvt.u32.u16 	%r6032, %rs7833;
	prmt.b32 	%r6034, %r5902, %r6032, 0x3340U;
	prmt.b32 	%r6035, %r6034, %r6031, 0x5410U;
	st.local.v2.b32 	[%rd11+8], {%r6035, %r6028};
	prmt.b32 	%r6038, %r5936, %r5940, 0x3340U;
	cvt.u32.u16 	%r6039, %rs7845;
	prmt.b32 	%r6041, %r5932, %r6039, 0x3340U;
	prmt.b32 	%r6042, %r6041, %r6038, 0x5410U;
	prmt.b32 	%r6045, %r5926, %r5930, 0x3340U;
	cvt.u32.u16 	%r6046, %rs7841;
	prmt.b32 	%r6048, %r5922, %r6046, 0x3340U;
	prmt.b32 	%r6049, %r6048, %r6045, 0x5410U;
	st.local.v2.b32 	[%rd11+16], {%r6049, %r6042};
	prmt.b32 	%r6052, %r5956, %r5960, 0x3340U;
	cvt.u32.u16 	%r6053, %rs7853;
	prmt.b32 	%r6055, %r5952, %r6053, 0x3340U;
	prmt.b32 	%r6056, %r6055, %r6052, 0x5410U;
	prmt.b32 	%r6059, %r5946, %r5950, 0x3340U;
	cvt.u32.u16 	%r6060, %rs7849;
	prmt.b32 	%r6062, %r5942, %r6060, 0x3340U;
	prmt.b32 	%r6063, %r6062, %r6059, 0x5410U;
	st.local.v2.b32 	[%rd11+24], {%r6063, %r6056};
	prmt.b32 	%r6066, %r5976, %r5980, 0x3340U;
	cvt.u32.u16 	%r6067, %rs7861;
	prmt.b32 	%r6069, %r5972, %r6067, 0x3340U;
	prmt.b32 	%r6070, %r6069, %r6066, 0x5410U;
	prmt.b32 	%r6073, %r5966, %r5970, 0x3340U;
	cvt.u32.u16 	%r6074, %rs7857;
	prmt.b32 	%r6076, %r5962, %r6074, 0x3340U;
	prmt.b32 	%r6077, %r6076, %r6073, 0x5410U;
	st.local.v2.b32 	[%rd11+32], {%r6077, %r6070};
	prmt.b32 	%r6080, %r5996, %r6000, 0x3340U;
	cvt.u32.u16 	%r6081, %rs7869;
	prmt.b32 	%r6083, %r5992, %r6081, 0x3340U;
	prmt.b32 	%r6084, %r6083, %r6080, 0x5410U;
	prmt.b32 	%r6087, %r5986, %r5990, 0x3340U;
	cvt.u32.u16 	%r6088, %rs7865;
	prmt.b32 	%r6090, %r5982, %r6088, 0x3340U;
	prmt.b32 	%r6091, %r6090, %r6087, 0x5410U;
	st.local.v2.b32 	[%rd11+40], {%r6091, %r6084};
	st.local.v2.u8 	[%rd11+48], {%rs7872, %rs7873};
	st.local.u32 	[%rd11+52], %r8613;
	st.local.f64 	[%rd11+56], %fd138;
	st.local.v2.b32 	[%rd12], {%r5802, %r5807};
	st.local.v2.b32 	[%rd12+8], {%r5812, %r5817};
	st.local.v2.b32 	[%rd12+16], {%r5822, %r5827};
	st.local.v2.b32 	[%rd12+24], {%r5832, %r5837};
	st.local.v2.b32 	[%rd12+32], {%r5842, %r5847};
	st.local.v2.b32 	[%rd12+40], {%r5852, %r5857};
	st.local.v2.u8 	[%rd12+48], {%rs5057, %rs5056};
	st.local.u32 	[%rd12+52], %r5867;
	st.local.v2.u32 	[%rd12+56], {%r5872, %r5877};
	setp.ne.s16 	%p960, %rs5058, 0;
	mov.b32 	%r8626, 0;
	@%p960 bra 	$L__BB10_237;
$L__BB10_233:
	and.b16  	%rs5108, %rs6101, 255;
	setp.eq.s16 	%p1010, %rs5108, 0;
	@%p1010 bra 	$L__BB10_286;
	mov.b32 	%r8627, 0;
$L__BB10_235:
	add.s32 	%r6142, %r8627, %r8626;
	cvt.u64.u32 	%rd365, %r6142;
	add.s64 	%rd366, %rd11, %rd365;
	st.local.u8 	[%rd366], %rs6101;
	add.s32 	%r106, %r8627, 1;
	cvt.u64.u32 	%rd367, %r8627;
	add.s64 	%rd368, %rd12, %rd367;
	ld.local.u8 	%rs6101, [%rd368+1];
	setp.ne.s16 	%p1011, %rs6101, 0;
	mov.u32 	%r8627, %r106;
	@%p1011 bra 	$L__BB10_235;
	ld.local.u32 	%r8613, [%rd11+52];
	ld.local.f64 	%fd138, [%rd11+56];
	ld.local.v2.b32 	{%r6143, %r6144}, [%rd11];
	bfe.u32 	%r6145, %r6143, 0, 8;
	cvt.u16.u32 	%rs7824, %r6145;
	bfe.u32 	%r6146, %r6143, 8, 8;
	cvt.u16.u32 	%rs7825, %r6146;
	bfe.u32 	%r6147, %r6143, 16, 8;
	cvt.u16.u32 	%rs7826, %r6147;
	bfe.u32 	%r6148, %r6143, 24, 8;
	cvt.u16.u32 	%rs7827, %r6148;
	bfe.u32 	%r6149, %r6144, 0, 8;
	cvt.u16.u32 	%rs7828, %r6149;
	bfe.u32 	%r6150, %r6144, 8, 8;
	cvt.u16.u32 	%rs7829, %r6150;
	bfe.u32 	%r6151, %r6144, 16, 8;
	cvt.u16.u32 	%rs7830, %r6151;
	bfe.u32 	%r6152, %r6144, 24, 8;
	cvt.u16.u32 	%rs7831, %r6152;
	ld.local.v2.b32 	{%r6153, %r6154}, [%rd11+8];
	bfe.u32 	%r6155, %r6153, 0, 8;
	cvt.u16.u32 	%rs7832, %r6155;
	bfe.u32 	%r6156, %r6153, 8, 8;
	cvt.u16.u32 	%rs7833, %r6156;
	bfe.u32 	%r6157, %r6153, 16, 8;
	cvt.u16.u32 	%rs7834, %r6157;
	bfe.u32 	%r6158, %r6153, 24, 8;
	cvt.u16.u32 	%rs7835, %r6158;
	bfe.u32 	%r6159, %r6154, 0, 8;
	cvt.u16.u32 	%rs7836, %r6159;
	bfe.u32 	%r6160, %r6154, 8, 8;
	cvt.u16.u32 	%rs7837, %r6160;
	bfe.u32 	%r6161, %r6154, 16, 8;
	cvt.u16.u32 	%rs7838, %r6161;
	bfe.u32 	%r6162, %r6154, 24, 8;
	cvt.u16.u32 	%rs7839, %r6162;
	ld.local.v2.b32 	{%r6163, %r6164}, [%rd11+16];
	bfe.u32 	%r6165, %r6163, 0, 8;
	cvt.u16.u32 	%rs7840, %r6165;
	bfe.u32 	%r6166, %r6163, 8, 8;
	cvt.u16.u32 	%rs7841, %r6166;
	bfe.u32 	%r6167, %r6163, 16, 8;
	cvt.u16.u32 	%rs7842, %r6167;
	bfe.u32 	%r6168, %r6163, 24, 8;
	cvt.u16.u32 	%rs7843, %r6168;
	bfe.u32 	%r6169, %r6164, 0, 8;
	cvt.u16.u32 	%rs7844, %r6169;
	bfe.u32 	%r6170, %r6164, 8, 8;
	cvt.u16.u32 	%rs7845, %r6170;
	bfe.u32 	%r6171, %r6164, 16, 8;
	cvt.u16.u32 	%rs7846, %r6171;
	bfe.u32 	%r6172, %r6164, 24, 8;
	cvt.u16.u32 	%rs7847, %r6172;
	ld.local.v2.b32 	{%r6173, %r6174}, [%rd11+24];
	bfe.u32 	%r6175, %r6173, 0, 8;
	cvt.u16.u32 	%rs7848, %r6175;
	bfe.u32 	%r6176, %r6173, 8, 8;
	cvt.u16.u32 	%rs7849, %r6176;
	bfe.u32 	%r6177, %r6173, 16, 8;
	cvt.u16.u32 	%rs7850, %r6177;
	bfe.u32 	%r6178, %r6173, 24, 8;
	cvt.u16.u32 	%rs7851, %r6178;
	bfe.u32 	%r6179, %r6174, 0, 8;
	cvt.u16.u32 	%rs7852, %r6179;
	bfe.u32 	%r6180, %r6174, 8, 8;
	cvt.u16.u32 	%rs7853, %r6180;
	bfe.u32 	%r6181, %r6174, 16, 8;
	cvt.u16.u32 	%rs7854, %r6181;
	bfe.u32 	%r6182, %r6174, 24, 8;
	cvt.u16.u32 	%rs7855, %r6182;
	ld.local.v2.b32 	{%r6183, %r6184}, [%rd11+32];
	bfe.u32 	%r6185, %r6183, 0, 8;
	cvt.u16.u32 	%rs7856, %r6185;
	bfe.u32 	%r6186, %r6183, 8, 8;
	cvt.u16.u32 	%rs7857, %r6186;
	bfe.u32 	%r6187, %r6183, 16, 8;
	cvt.u16.u32 	%rs7858, %r6187;
	bfe.u32 	%r6188, %r6183, 24, 8;
	cvt.u16.u32 	%rs7859, %r6188;
	bfe.u32 	%r6189, %r6184, 0, 8;
	cvt.u16.u32 	%rs7860, %r6189;
	bfe.u32 	%r6190, %r6184, 8, 8;
	cvt.u16.u32 	%rs7861, %r6190;
	bfe.u32 	%r6191, %r6184, 16, 8;
	cvt.u16.u32 	%rs7862, %r6191;
	bfe.u32 	%r6192, %r6184, 24, 8;
	cvt.u16.u32 	%rs7863, %r6192;
	ld.local.v2.b32 	{%r6193, %r6194}, [%rd11+40];
	bfe.u32 	%r6195, %r6193, 0, 8;
	cvt.u16.u32 	%rs7864, %r6195;
	bfe.u32 	%r6196, %r6193, 8, 8;
	cvt.u16.u32 	%rs7865, %r6196;
	bfe.u32 	%r6197, %r6193, 16, 8;
	cvt.u16.u32 	%rs7866, %r6197;
	bfe.u32 	%r6198, %r6193, 24, 8;
	cvt.u16.u32 	%rs7867, %r6198;
	bfe.u32 	%r6199, %r6194, 0, 8;
	cvt.u16.u32 	%rs7868, %r6199;
	bfe.u32 	%r6200, %r6194, 8, 8;
	cvt.u16.u32 	%rs7869, %r6200;
	bfe.u32 	%r6201, %r6194, 16, 8;
	cvt.u16.u32 	%rs7870, %r6201;
	bfe.u32 	%r6202, %r6194, 24, 8;
	cvt.u16.u32 	%rs7871, %r6202;
	ld.local.v2.u8 	{%rs7872, %rs7873}, [%rd11+48];
	bra.uni 	$L__BB10_286;
$L__BB10_237:
	setp.eq.s16 	%p961, %rs5043, 0;
	mov.b32 	%r8626, 1;
	@%p961 bra 	$L__BB10_233;
	and.b16  	%rs5060, %rs7826, 255;
	setp.eq.s16 	%p962, %rs5060, 0;
	mov.b32 	%r8626, 2;
	@%p962 bra 	$L__BB10_233;
	and.b16  	%rs5061, %rs7827, 255;
	setp.eq.s16 	%p963, %rs5061, 0;
	mov.b32 	%r8626, 3;
	@%p963 bra 	$L__BB10_233;
	and.b16  	%rs5062, %rs7828, 255;
	setp.eq.s16 	%p964, %rs5062, 0;
	mov.b32 	%r8626, 4;
	@%p964 bra 	$L__BB10_233;
	setp.eq.s16 	%p965, %rs5044, 0;
	mov.b32 	%r8626, 5;
	@%p965 bra 	$L__BB10_233;
	and.b16  	%rs5064, %rs7830, 255;
	setp.eq.s16 	%p966, %rs5064, 0;
	mov.b32 	%r8626, 6;
	@%p966 bra 	$L__BB10_233;
	and.b16  	%rs5065, %rs7831, 255;
	setp.eq.s16 	%p967, %rs5065, 0;
	mov.b32 	%r8626, 7;
	@%p967 bra 	$L__BB10_233;
	and.b16  	%rs5066, %rs7832, 255;
	setp.eq.s16 	%p968, %rs5066, 0;
	mov.b32 	%r8626, 8;
	@%p968 bra 	$L__BB10_233;
	setp.eq.s16 	%p969, %rs5045, 0;
	mov.b32 	%r8626, 9;
	@%p969 bra 	$L__BB10_233;
	and.b16  	%rs5068, %rs7834, 255;
	setp.eq.s16 	%p970, %rs5068, 0;
	mov.b32 	%r8626, 10;
	@%p970 bra 	$L__BB10_233;
	and.b16  	%rs5069, %rs7835, 255;
	setp.eq.s16 	%p971, %rs5069, 0;
	mov.b32 	%r8626, 11;
	@%p971 bra 	$L__BB10_233;
	and.b16  	%rs5070, %rs7836, 255;
	setp.eq.s16 	%p972, %rs5070, 0;
	mov.b32 	%r8626, 12;
	@%p972 bra 	$L__BB10_233;
	setp.eq.s16 	%p973, %rs5046, 0;
	mov.b32 	%r8626, 13;
	@%p973 bra 	$L__BB10_233;
	and.b16  	%rs5072, %rs7838, 255;
	setp.eq.s16 	%p974, %rs5072, 0;
	mov.b32 	%r8626, 14;
	@%p974 bra 	$L__BB10_233;
	and.b16  	%rs5073, %rs7839, 255;
	setp.eq.s16 	%p975, %rs5073, 0;
	mov.b32 	%r8626, 15;
	@%p975 bra 	$L__BB10_233;
	and.b16  	%rs5074, %rs7840, 255;
	setp.eq.s16 	%p976, %rs5074, 0;
	mov.b32 	%r8626, 16;
	@%p976 bra 	$L__BB10_233;
	setp.eq.s16 	%p977, %rs5047, 0;
	mov.b32 	%r8626, 17;
	@%p977 bra 	$L__BB10_233;
	and.b16  	%rs5076, %rs7842, 255;
	setp.eq.s16 	%p978, %rs5076, 0;
	mov.b32 	%r8626, 18;
	@%p978 bra 	$L__BB10_233;
	and.b16  	%rs5077, %rs7843, 255;
	setp.eq.s16 	%p979, %rs5077, 0;
	mov.b32 	%r8626, 19;
	@%p979 bra 	$L__BB10_233;
	and.b16  	%rs5078, %rs7844, 255;
	setp.eq.s16 	%p980, %rs5078, 0;
	mov.b32 	%r8626, 20;
	@%p980 bra 	$L__BB10_233;
	setp.eq.s16 	%p981, %rs5048, 0;
	mov.b32 	%r8626, 21;
	@%p981 bra 	$L__BB10_233;
	and.b16  	%rs5080, %rs7846, 255;
	setp.eq.s16 	%p982, %rs5080, 0;
	mov.b32 	%r8626, 22;
	@%p982 bra 	$L__BB10_233;
	and.b16  	%rs5081, %rs7847, 255;
	setp.eq.s16 	%p983, %rs5081, 0;
	mov.b32 	%r8626, 23;
	@%p983 bra 	$L__BB10_233;
	and.b16  	%rs5082, %rs7848, 255;
	setp.eq.s16 	%p984, %rs5082, 0;
	mov.b32 	%r8626, 24;
	@%p984 bra 	$L__BB10_233;
	setp.eq.s16 	%p985, %rs5049, 0;
	mov.b32 	%r8626, 25;
	@%p985 bra 	$L__BB10_233;
	and.b16  	%rs5084, %rs7850, 255;
	setp.eq.s16 	%p986, %rs5084, 0;
	mov.b32 	%r8626, 26;
	@%p986 bra 	$L__BB10_233;
	and.b16  	%rs5085, %rs7851, 255;
	setp.eq.s16 	%p987, %rs5085, 0;
	mov.b32 	%r8626, 27;
	@%p987 bra 	$L__BB10_233;
	and.b16  	%rs5086, %rs7852, 255;
	setp.eq.s16 	%p988, %rs5086, 0;
	mov.b32 	%r8626, 28;
	@%p988 bra 	$L__BB10_233;
	setp.eq.s16 	%p989, %rs5050, 0;
	mov.b32 	%r8626, 29;
	@%p989 bra 	$L__BB10_233;
	and.b16  	%rs5088, %rs7854, 255;
	setp.eq.s16 	%p990, %rs5088, 0;
	mov.b32 	%r8626, 30;
	@%p990 bra 	$L__BB10_233;
	and.b16  	%rs5089, %rs7855, 255;
	setp.eq.s16 	%p991, %rs5089, 0;
	mov.b32 	%r8626, 31;
	@%p991 bra 	$L__BB10_233;
	and.b16  	%rs5090, %rs7856, 255;
	setp.eq.s16 	%p992, %rs5090, 0;
	mov.b32 	%r8626, 32;
	@%p992 bra 	$L__BB10_233;
	setp.eq.s16 	%p993, %rs5051, 0;
	mov.b32 	%r8626, 33;
	@%p993 bra 	$L__BB10_233;
	and.b16  	%rs5092, %rs7858, 255;
	setp.eq.s16 	%p994, %rs5092, 0;
	mov.b32 	%r8626, 34;
	@%p994 bra 	$L__BB10_233;
	and.b16  	%rs5093, %rs7859, 255;
	setp.eq.s16 	%p995, %rs5093, 0;
	mov.b32 	%r8626, 35;
	@%p995 bra 	$L__BB10_233;
	and.b16  	%rs5094, %rs7860, 255;
	setp.eq.s16 	%p996, %rs5094, 0;
	mov.b32 	%r8626, 36;
	@%p996 bra 	$L__BB10_233;
	setp.eq.s16 	%p997, %rs5052, 0;
	mov.b32 	%r8626, 37;
	@%p997 bra 	$L__BB10_233;
	and.b16  	%rs5096, %rs7862, 255;
	setp.eq.s16 	%p998, %rs5096, 0;
	mov.b32 	%r8626, 38;
	@%p998 bra 	$L__BB10_233;
	and.b16  	%rs5097, %rs7863, 255;
	setp.eq.s16 	%p999, %rs5097, 0;
	mov.b32 	%r8626, 39;
	@%p999 bra 	$L__BB10_233;
	and.b16  	%rs5098, %rs7864, 255;
	setp.eq.s16 	%p1000, %rs5098, 0;
	mov.b32 	%r8626, 40;
	@%p1000 bra 	$L__BB10_233;
	setp.eq.s16 	%p1001, %rs5053, 0;
	mov.b32 	%r8626, 41;
	@%p1001 bra 	$L__BB10_233;
	and.b16  	%rs5100, %rs7866, 255;
	setp.eq.s16 	%p1002, %rs5100, 0;
	mov.b32 	%r8626, 42;
	@%p1002 bra 	$L__BB10_233;
	and.b16  	%rs5101, %rs7867, 255;
	setp.eq.s16 	%p1003, %rs5101, 0;
	mov.b32 	%r8626, 43;
	@%p1003 bra 	$L__BB10_233;
	and.b16  	%rs5102, %rs7868, 255;
	setp.eq.s16 	%p1004, %rs5102, 0;
	mov.b32 	%r8626, 44;
	@%p1004 bra 	$L__BB10_233;
	setp.eq.s16 	%p1005, %rs5054, 0;
	mov.b32 	%r8626, 45;
	@%p1005 bra 	$L__BB10_233;
	and.b16  	%rs5104, %rs7870, 255;
	setp.eq.s16 	%p1006, %rs5104, 0;
	mov.b32 	%r8626, 46;
	@%p1006 bra 	$L__BB10_233;
	and.b16  	%rs5105, %rs7871, 255;
	setp.eq.s16 	%p1007, %rs5105, 0;
	mov.b32 	%r8626, 47;
	@%p1007 bra 	$L__BB10_233;
	and.b16  	%rs5106, %rs7872, 255;
	setp.eq.s16 	%p1008, %rs5106, 0;
	mov.b32 	%r8626, 48;
	@%p1008 bra 	$L__BB10_233;
	setp.eq.s16 	%p1009, %rs5055, 0;
	mov.b32 	%r8626, 49;
	@%p1009 bra 	$L__BB10_233;
$L__BB10_286:
	add.s32 	%r8613, %r8613, %r5867;
	add.f64 	%fd138, %fd138, %fd23;
$L__BB10_287:
	cvt.u32.u16 	%r6283, %rs7824;
	and.b32  	%r6284, %r6283, 255;
	and.b16  	%rs5109, %rs7825, 255;
	mul.wide.u16 	%r6285, %rs5109, 256;
	or.b32  	%r6286, %r6285, %r6284;
	cvt.u32.u16 	%r6287, %rs7826;
	shl.b32 	%r6288, %r6287, 16;
	and.b32  	%r6289, %r6288, 16711680;
	or.b32  	%r6290, %r6286, %r6289;
	cvt.u32.u16 	%r6291, %rs7827;
	shl.b32 	%r6292, %r6291, 24;
	or.b32  	%r6204, %r6290, %r6292;
	cvt.u32.u16 	%r6293, %rs7828;
	and.b32  	%r6294, %r6293, 255;
	and.b16  	%rs5110, %rs7829, 255;
	mul.wide.u16 	%r6295, %rs5110, 256;
	or.b32  	%r6296, %r6295, %r6294;
	cvt.u32.u16 	%r6297, %rs7830;
	shl.b32 	%r6298, %r6297, 16;
	and.b32  	%r6299, %r6298, 16711680;
	or.b32  	%r6300, %r6296, %r6299;
	cvt.u32.u16 	%r6301, %rs7831;
	shl.b32 	%r6302, %r6301, 24;
	or.b32  	%r6209, %r6300, %r6302;
	cvt.u32.u16 	%r6303, %rs7832;
	and.b32  	%r6304, %r6303, 255;
	and.b16  	%rs5111, %rs7833, 255;
	mul.wide.u16 	%r6305, %rs5111, 256;
	or.b32  	%r6306, %r6305, %r6304;
	cvt.u32.u16 	%r6307, %rs7834;
	shl.b32 	%r6308, %r6307, 16;
	and.b32  	%r6309, %r6308, 16711680;
	or.b32  	%r6310, %r6306, %r6309;
	cvt.u32.u16 	%r6311, %rs7835;
	shl.b32 	%r6312, %r6311, 24;
	or.b32  	%r6214, %r6310, %r6312;
	cvt.u32.u16 	%r6313, %rs7836;
	and.b32  	%r6314, %r6313, 255;
	and.b16  	%rs5112, %rs7837, 255;
	mul.wide.u16 	%r6315, %rs5112, 256;
	or.b32  	%r6316, %r6315, %r6314;
	cvt.u32.u16 	%r6317, %rs7838;
	shl.b32 	%r6318, %r6317, 16;
	and.b32  	%r6319, %r6318, 16711680;
	or.b32  	%r6320, %r6316, %r6319;
	cvt.u32.u16 	%r6321, %rs7839;
	shl.b32 	%r6322, %r6321, 24;
	or.b32  	%r6219, %r6320, %r6322;
	cvt.u32.u16 	%r6323, %rs7840;
	and.b32  	%r6324, %r6323, 255;
	and.b16  	%rs5113, %rs7841, 255;
	mul.wide.u16 	%r6325, %rs5113, 256;
	or.b32  	%r6326, %r6325, %r6324;
	cvt.u32.u16 	%r6327, %rs7842;
	shl.b32 	%r6328, %r6327, 16;
	and.b32  	%r6329, %r6328, 16711680;
	or.b32  	%r6330, %r6326, %r6329;
	cvt.u32.u16 	%r6331, %rs7843;
	shl.b32 	%r6332, %r6331, 24;
	or.b32  	%r6224, %r6330, %r6332;
	cvt.u32.u16 	%r6333, %rs7844;
	and.b32  	%r6334, %r6333, 255;
	and.b16  	%rs5114, %rs7845, 255;
	mul.wide.u16 	%r6335, %rs5114, 256;
	or.b32  	%r6336, %r6335, %r6334;
	cvt.u32.u16 	%r6337, %rs7846;
	shl.b32 	%r6338, %r6337, 16;
	and.b32  	%r6339, %r6338, 16711680;
	or.b32  	%r6340, %r6336, %r6339;
	cvt.u32.u16 	%r6341, %rs7847;
	shl.b32 	%r6342, %r6341, 24;
	or.b32  	%r6229, %r6340, %r6342;
	cvt.u32.u16 	%r6343, %rs7848;
	and.b32  	%r6344, %r6343, 255;
	and.b16  	%rs5115, %rs7849, 255;
	mul.wide.u16 	%r6345, %rs5115, 256;
	or.b32  	%r6346, %r6345, %r6344;
	cvt.u32.u16 	%r6347, %rs7850;
	shl.b32 	%r6348, %r6347, 16;
	and.b32  	%r6349, %r6348, 16711680;
	or.b32  	%r6350, %r6346, %r6349;
	cvt.u32.u16 	%r6351, %rs7851;
	shl.b32 	%r6352, %r6351, 24;
	or.b32  	%r6234, %r6350, %r6352;
	cvt.u32.u16 	%r6353, %rs7852;
	and.b32  	%r6354, %r6353, 255;
	and.b16  	%rs5116, %rs7853, 255;
	mul.wide.u16 	%r6355, %rs5116, 256;
	or.b32  	%r6356, %r6355, %r6354;
	cvt.u32.u16 	%r6357, %rs7854;
	shl.b32 	%r6358, %r6357, 16;
	and.b32  	%r6359, %r6358, 16711680;
	or.b32  	%r6360, %r6356, %r6359;
	cvt.u32.u16 	%r6361, %rs7855;
	shl.b32 	%r6362, %r6361, 24;
	or.b32  	%r6239, %r6360, %r6362;
	cvt.u32.u16 	%r6363, %rs7856;
	and.b32  	%r6364, %r6363, 255;
	and.b16  	%rs5117, %rs7857, 255;
	mul.wide.u16 	%r6365, %rs5117, 256;
	or.b32  	%r6366, %r6365, %r6364;
	cvt.u32.u16 	%r6367, %rs7858;
	shl.b32 	%r6368, %r6367, 16;
	and.b32  	%r6369, %r6368, 16711680;
	or.b32  	%r6370, %r6366, %r6369;
	cvt.u32.u16 	%r6371, %rs7859;
	shl.b32 	%r6372, %r6371, 24;
	or.b32  	%r6244, %r6370, %r6372;
	cvt.u32.u16 	%r6373, %rs7860;
	and.b32  	%r6374, %r6373, 255;
	and.b16  	%rs5118, %rs7861, 255;
	mul.wide.u16 	%r6375, %rs5118, 256;
	or.b32  	%r6376, %r6375, %r6374;
	cvt.u32.u16 	%r6377, %rs7862;
	shl.b32 	%r6378, %r6377, 16;
	and.b32  	%r6379, %r6378, 16711680;
	or.b32  	%r6380, %r6376, %r6379;
	cvt.u32.u16 	%r6381, %rs7863;
	shl.b32 	%r6382, %r6381, 24;
	or.b32  	%r6249, %r6380, %r6382;
	cvt.u32.u16 	%r6383, %rs7864;
	and.b32  	%r6384, %r6383, 255;
	and.b16  	%rs5119, %rs7865, 255;
	mul.wide.u16 	%r6385, %rs5119, 256;
	or.b32  	%r6386, %r6385, %r6384;
	cvt.u32.u16 	%r6387, %rs7866;
	shl.b32 	%r6388, %r6387, 16;
	and.b32  	%r6389, %r6388, 16711680;
	or.b32  	%r6390, %r6386, %r6389;
	cvt.u32.u16 	%r6391, %rs7867;
	shl.b32 	%r6392, %r6391, 24;
	or.b32  	%r6254, %r6390, %r6392;
	cvt.u32.u16 	%r6393, %rs7868;
	and.b32  	%r6394, %r6393, 255;
	and.b16  	%rs5120, %rs7869, 255;
	mul.wide.u16 	%r6395, %rs5120, 256;
	or.b32  	%r6396, %r6395, %r6394;
	cvt.u32.u16 	%r6397, %rs7870;
	shl.b32 	%r6398, %r6397, 16;
	and.b32  	%r6399, %r6398, 16711680;
	or.b32  	%r6400, %r6396, %r6399;
	cvt.u32.u16 	%r6401, %rs7871;
	shl.b32 	%r6402, %r6401, 24;
	or.b32  	%r6259, %r6400, %r6402;
	cvt.u32.u16 	%r6403, %rs7872;
	and.b32  	%r6404, %r6403, 255;
	and.b16  	%rs5121, %rs7873, 255;
	mul.wide.u16 	%r6405, %rs5121, 256;
	or.b32  	%r6264, %r6405, %r6404;
	mov.b32 	%r6280, 16;
	mov.b32 	%r6282, -1;
	// begin inline asm
	shfl.sync.down.b32 %r6203, %r6204, %r6280, %r4674, %r6282;
	// end inline asm
	// begin inline asm
	shfl.sync.down.b32 %r6208, %r6209, %r6280, %r4674, %r6282;
	// end inline asm
	// begin inline asm
	shfl.sync.down.b32 %r6213, %r6214, %r6280, %r4674, %r6282;
	// end inline asm
	// begin inline asm
	shfl.sync.down.b32 %r6218, %r6219, %r6280, %r4674, %r6282;
	// end inline asm
	// begin inline asm
	shfl.sync.down.b32 %r6223, %r6224, %r6280, %r4674, %r6282;
	// end inline asm
	// begin inline asm
	shfl.sync.down.b32 %r6228, %r6229, %r6280, %r4674, %r6282;
	// end inline asm
	// begin inline asm
	shfl.sync.down.b32 %r6233, %r6234, %r6280, %r4674, %r6282;
	// end inline asm
	// begin inline asm
	shfl.sync.down.b32 %r6238, %r6239, %r6280, %r4674, %r6282;
	// end inline asm
	// begin inline asm
	shfl.sync.down.b32 %r6243, %r6244, %r6280, %r4674, %r6282;
	// end inline asm
	// begin inline asm
	shfl.sync.down.b32 %r6248, %r6249, %r6280, %r4674, %r6282;
	// end inline asm
	// begin inline asm
	shfl.sync.down.b32 %r6253, %r6254, %r6280, %r4674, %r6282;
	// end inline asm
	// begin inline asm
	shfl.sync.down.b32 %r6258, %r6259, %r6280, %r4674, %r6282;
	// end inline asm
	// begin inline asm
	shfl.sync.down.b32 %r6263, %r6264, %r6280, %r4674, %r6282;
	// end inline asm
	// begin inline asm
	shfl.sync.down.b32 %r6268, %r8613, %r6280, %r4674, %r6282;
	// end inline asm
	mov.b64 	%rd369, %fd138;
	mov.b64 	{%r6274, %r6279}, %rd369;
	// begin inline asm
	shfl.sync.down.b32 %r6273, %r6274, %r6280, %r4674, %r6282;
	// end inline asm
	// begin inline asm
	shfl.sync.down.b32 %r6278, %r6279, %r6280, %r4674, %r6282;
	// end inline asm
	add.s32 	%r6406, %r4595, 16;
	setp.gt.s32 	%p1012, %r6406, %r4674;
	@%p1012 bra 	$L__BB10_343;
	shr.u32 	%r6408, %r6263, 8;
	cvt.u16.u32 	%rs5122, %r6408;
	cvt.u16.u32 	%rs5123, %r6263;
	mov.b64 	%rd370, {%r6273, %r6278};
	mov.b64 	%fd28, %rd370;
	cvt.u16.u32 	%rs6202, %r6203;
	add.u64 	%rd13, %SPL, 0;
	add.u64 	%rd14, %SPL, 64;
	and.b16  	%rs5124, %rs7824, 255;
	prmt.b32 	%r6411, %r6297, %r6301, 0x3340U;
	cvt.u32.u16 	%r6412, %rs7829;
	prmt.b32 	%r6414, %r6293, %r6412, 0x3340U;
	prmt.b32 	%r6415, %r6414, %r6411, 0x5410U;
	prmt.b32 	%r6418, %r6287, %r6291, 0x3340U;
	cvt.u32.u16 	%r6419, %rs7825;
	prmt.b32 	%r6421, %r6283, %r6419, 0x3340U;
	prmt.b32 	%r6422, %r6421, %r6418, 0x5410U;
	st.local.v2.b32 	[%rd13], {%r6422, %r6415};
	prmt.b32 	%r6425, %r6317, %r6321, 0x3340U;
	cvt.u32.u16 	%r6426, %rs7837;
	prmt.b32 	%r6428, %r6313, %r6426, 0x3340U;
	prmt.b32 	%r6429, %r6428, %r6425, 0x5410U;
	prmt.b32 	%r6432, %r6307, %r6311, 0x3340U;
	cvt.u32.u16 	%r6433, %rs7833;
	prmt.b32 	%r6435, %r6303, %r6433, 0x3340U;
	prmt.b32 	%r6436, %r6435, %r6432, 0x5410U;
	st.local.v2.b32 	[%rd13+8], {%r6436, %r6429};
	prmt.b32 	%r6439, %r6337, %r6341, 0x3340U;
	cvt.u32.u16 	%r6440, %rs7845;
	prmt.b32 	%r6442, %r6333, %r6440, 0x3340U;
	prmt.b32 	%r6443, %r6442, %r6439, 0x5410U;
	prmt.b32 	%r6446, %r6327, %r6331, 0x3340U;
	cvt.u32.u16 	%r6447, %rs7841;
	prmt.b32 	%r6449, %r6323, %r6447, 0x3340U;
	prmt.b32 	%r6450, %r6449, %r6446, 0x5410U;
	st.local.v2.b32 	[%rd13+16], {%r6450, %r6443};
	prmt.b32 	%r6453, %r6357, %r6361, 0x3340U;
	cvt.u32.u16 	%r6454, %rs7853;
	prmt.b32 	%r6456, %r6353, %r6454, 0x3340U;
	prmt.b32 	%r6457, %r6456, %r6453, 0x5410U;
	prmt.b32 	%r6460, %r6347, %r6351, 0x3340U;
	cvt.u32.u16 	%r6461, %rs7849;
	prmt.b32 	%r6463, %r6343, %r6461, 0x3340U;
	prmt.b32 	%r6464, %r6463, %r6460, 0x5410U;
	st.local.v2.b32 	[%rd13+24], {%r6464, %r6457};
	prmt.b32 	%r6467, %r6377, %r6381, 0x3340U;
	cvt.u32.u16 	%r6468, %rs7861;
	prmt.b32 	%r6470, %r6373, %r6468, 0x3340U;
	prmt.b32 	%r6471, %r6470, %r6467, 0x5410U;
	prmt.b32 	%r6474, %r6367, %r6371, 0x3340U;
	cvt.u32.u16 	%r6475, %rs7857;
	prmt.b32 	%r6477, %r6363, %r6475, 0x3340U;
	prmt.b32 	%r6478, %r6477, %r6474, 0x5410U;
	st.local.v2.b32 	[%rd13+32], {%r6478, %r6471};
	prmt.b32 	%r6481, %r6397, %r6401, 0x3340U;
	cvt.u32.u16 	%r6482, %rs7869;
	prmt.b32 	%r6484, %r6393, %r6482, 0x3340U;
	prmt.b32 	%r6485, %r6484, %r6481, 0x5410U;
	prmt.b32 	%r6488, %r6387, %r6391, 0x3340U;
	cvt.u32.u16 	%r6489, %rs7865;
	prmt.b32 	%r6491, %r6383, %r6489, 0x3340U;
	prmt.b32 	%r6492, %r6491, %r6488, 0x5410U;
	st.local.v2.b32 	[%rd13+40], {%r6492, %r6485};
	st.local.v2.u8 	[%rd13+48], {%rs7872, %rs7873};
	st.local.u32 	[%rd13+52], %r8613;
	st.local.f64 	[%rd13+56], %fd138;
	st.local.v2.b32 	[%rd14], {%r6203, %r6208};
	st.local.v2.b32 	[%rd14+8], {%r6213, %r6218};
	st.local.v2.b32 	[%rd14+16], {%r6223, %r6228};
	st.local.v2.b32 	[%rd14+24], {%r6233, %r6238};
	st.local.v2.b32 	[%rd14+32], {%r6243, %r6248};
	st.local.v2.b32 	[%rd14+40], {%r6253, %r6258};
	st.local.v2.u8 	[%rd14+48], {%rs5123, %rs5122};
	st.local.u32 	[%rd14+52], %r6268;
	st.local.v2.u32 	[%rd14+56], {%r6273, %r6278};
	setp.ne.s16 	%p1013, %rs5124, 0;
	mov.b32 	%r8630, 0;
	@%p1013 bra 	$L__BB10_293;
$L__BB10_289:
	and.b16  	%rs5174, %rs6202, 255;
	setp.eq.s16 	%p1063, %rs5174, 0;
	@%p1063 bra 	$L__BB10_342;
	mov.b32 	%r8631, 0;
$L__BB10_291:
	add.s32 	%r6543, %r8631, %r8630;
	cvt.u64.u32 	%rd373, %r6543;
	add.s64 	%rd374, %rd13, %rd373;
	st.local.u8 	[%rd374], %rs6202;
	add.s32 	%r129, %r8631, 1;
	cvt.u64.u32 	%rd375, %r8631;
	add.s64 	%rd376, %rd14, %rd375;
	ld.local.u8 	%rs6202, [%rd376+1];
	setp.ne.s16 	%p1064, %rs6202, 0;
	mov.u32 	%r8631, %r129;
	@%p1064 bra 	$L__BB10_291;
	ld.local.u32 	%r8613, [%rd13+52];
	ld.local.f64 	%fd138, [%rd13+56];
	ld.local.v2.b32 	{%r6544, %r6545}, [%rd13];
	bfe.u32 	%r6546, %r6544, 0, 8;
	cvt.u16.u32 	%rs7824, %r6546;
	bfe.u32 	%r6547, %r6544, 8, 8;
	cvt.u16.u32 	%rs7825, %r6547;
	bfe.u32 	%r6548, %r6544, 16, 8;
	cvt.u16.u32 	%rs7826, %r6548;
	bfe.u32 	%r6549, %r6544, 24, 8;
	cvt.u16.u32 	%rs7827, %r6549;
	bfe.u32 	%r6550, %r6545, 0, 8;
	cvt.u16.u32 	%rs7828, %r6550;
	bfe.u32 	%r6551, %r6545, 8, 8;
	cvt.u16.u32 	%rs7829, %r6551;
	bfe.u32 	%r6552, %r6545, 16, 8;
	cvt.u16.u32 	%rs7830, %r6552;
	bfe.u32 	%r6553, %r6545, 24, 8;
	cvt.u16.u32 	%rs7831, %r6553;
	ld.local.v2.b32 	{%r6554, %r6555}, [%rd13+8];
	bfe.u32 	%r6556, %r6554, 0, 8;
	cvt.u16.u32 	%rs7832, %r6556;
	bfe.u32 	%r6557, %r6554, 8, 8;
	cvt.u16.u32 	%rs7833, %r6557;
	bfe.u32 	%r6558, %r6554, 16, 8;
	cvt.u16.u32 	%rs7834, %r6558;
	bfe.u32 	%r6559, %r6554, 24, 8;
	cvt.u16.u32 	%rs7835, %r6559;
	bfe.u32 	%r6560, %r6555, 0, 8;
	cvt.u16.u32 	%rs7836, %r6560;
	bfe.u32 	%r6561, %r6555, 8, 8;
	cvt.u16.u32 	%rs7837, %r6561;
	bfe.u32 	%r6562, %r6555, 16, 8;
	cvt.u16.u32 	%rs7838, %r6562;
	bfe.u32 	%r6563, %r6555, 24, 8;
	cvt.u16.u32 	%rs7839, %r6563;
	ld.local.v2.b32 	{%r6564, %r6565}, [%rd13+16];
	bfe.u32 	%r6566, %r6564, 0, 8;
	cvt.u16.u32 	%rs7840, %r6566;
	bfe.u32 	%r6567, %r6564, 8, 8;
	cvt.u16.u32 	%rs7841, %r6567;
	bfe.u32 	%r6568, %r6564, 16, 8;
	cvt.u16.u32 	%rs7842, %r6568;
	bfe.u32 	%r6569, %r6564, 24, 8;
	cvt.u16.u32 	%rs7843, %r6569;
	bfe.u32 	%r6570, %r6565, 0, 8;
	cvt.u16.u32 	%rs7844, %r6570;
	bfe.u32 	%r6571, %r6565, 8, 8;
	cvt.u16.u32 	%rs7845, %r6571;
	bfe.u32 	%r6572, %r6565, 16, 8;
	cvt.u16.u32 	%rs7846, %r6572;
	bfe.u32 	%r6573, %r6565, 24, 8;
	cvt.u16.u32 	%rs7847, %r6573;
	ld.local.v2.b32 	{%r6574, %r6575}, [%rd13+24];
	bfe.u32 	%r6576, %r6574, 0, 8;
	cvt.u16.u32 	%rs7848, %r6576;
	bfe.u32 	%r6577, %r6574, 8, 8;
	cvt.u16.u32 	%rs7849, %r6577;
	bfe.u32 	%r6578, %r6574, 16, 8;
	cvt.u16.u32 	%rs7850, %r6578;
	bfe.u32 	%r6579, %r6574, 24, 8;
	cvt.u16.u32 	%rs7851, %r6579;
	bfe.u32 	%r6580, %r6575, 0, 8;
	cvt.u16.u32 	%rs7852, %r6580;
	bfe.u32 	%r6581, %r6575, 8, 8;
	cvt.u16.u32 	%rs7853, %r6581;
	bfe.u32 	%r6582, %r6575, 16, 8;
	cvt.u16.u32 	%rs7854, %r6582;
	bfe.u32 	%r6583, %r6575, 24, 8;
	cvt.u16.u32 	%rs7855, %r6583;
	ld.local.v2.b32 	{%r6584, %r6585}, [%rd13+32];
	bfe.u32 	%r6586, %r6584, 0, 8;
	cvt.u16.u32 	%rs7856, %r6586;
	bfe.u32 	%r6587, %r6584, 8, 8;
	cvt.u16.u32 	%rs7857, %r6587;
	bfe.u32 	%r6588, %r6584, 16, 8;
	cvt.u16.u32 	%rs7858, %r6588;
	bfe.u32 	%r6589, %r6584, 24, 8;
	cvt.u16.u32 	%rs7859, %r6589;
	bfe.u32 	%r6590, %r6585, 0, 8;
	cvt.u16.u32 	%rs7860, %r6590;
	bfe.u32 	%r6591, %r6585, 8, 8;
	cvt.u16.u32 	%rs7861, %r6591;
	bfe.u32 	%r6592, %r6585, 16, 8;
	cvt.u16.u32 	%rs7862, %r6592;
	bfe.u32 	%r6593, %r6585, 24, 8;
	cvt.u16.u32 	%rs7863, %r6593;
	ld.local.v2.b32 	{%r6594, %r6595}, [%rd13+40];
	bfe.u32 	%r6596, %r6594, 0, 8;
	cvt.u16.u32 	%rs7864, %r6596;
	bfe.u32 	%r6597, %r6594, 8, 8;
	cvt.u16.u32 	%rs7865, %r6597;
	bfe.u32 	%r6598, %r6594, 16, 8;
	cvt.u16.u32 	%rs7866, %r6598;
	bfe.u32 	%r6599, %r6594, 24, 8;
	cvt.u16.u32 	%rs7867, %r6599;
	bfe.u32 	%r6600, %r6595, 0, 8;
	cvt.u16.u32 	%rs7868, %r6600;
	bfe.u32 	%r6601, %r6595, 8, 8;
	cvt.u16.u32 	%rs7869, %r6601;
	bfe.u32 	%r6602, %r6595, 16, 8;
	cvt.u16.u32 	%rs7870, %r6602;
	bfe.u32 	%r6603, %r6595, 24, 8;
	cvt.u16.u32 	%rs7871, %r6603;
	ld.local.v2.u8 	{%rs7872, %rs7873}, [%rd13+48];
	bra.uni 	$L__BB10_342;
$L__BB10_293:
	setp.eq.s16 	%p1014, %rs5109, 0;
	mov.b32 	%r8630, 1;
	@%p1014 bra 	$L__BB10_289;
	and.b16  	%rs5126, %rs7826, 255;
	setp.eq.s16 	%p1015, %rs5126, 0;
	mov.b32 	%r8630, 2;
	@%p1015 bra 	$L__BB10_289;
	and.b16  	%rs5127, %rs7827, 255;
	setp.eq.s16 	%p1016, %rs5127, 0;
	mov.b32 	%r8630, 3;
	@%p1016 bra 	$L__BB10_289;
	and.b16  	%rs5128, %rs7828, 255;
	setp.eq.s16 	%p1017, %rs5128, 0;
	mov.b32 	%r8630, 4;
	@%p1017 bra 	$L__BB10_289;
	setp.eq.s16 	%p1018, %rs5110, 0;
	mov.b32 	%r8630, 5;
	@%p1018 bra 	$L__BB10_289;
	and.b16  	%rs5130, %rs7830, 255;
	setp.eq.s16 	%p1019, %rs5130, 0;
	mov.b32 	%r8630, 6;
	@%p1019 bra 	$L__BB10_289;
	and.b16  	%rs5131, %rs7831, 255;
	setp.eq.s16 	%p1020, %rs5131, 0;
	mov.b32 	%r8630, 7;
	@%p1020 bra 	$L__BB10_289;
	and.b16  	%rs5132, %rs7832, 255;
	setp.eq.s16 	%p1021, %rs5132, 0;
	mov.b32 	%r8630, 8;
	@%p1021 bra 	$L__BB10_289;
	setp.eq.s16 	%p1022, %rs5111, 0;
	mov.b32 	%r8630, 9;
	@%p1022 bra 	$L__BB10_289;
	and.b16  	%rs5134, %rs7834, 255;
	setp.eq.s16 	%p1023, %rs5134, 0;
	mov.b32 	%r8630, 10;
	@%p1023 bra 	$L__BB10_289;
	and.b16  	%rs5135, %rs7835, 255;
	setp.eq.s16 	%p1024, %rs5135, 0;
	mov.b32 	%r8630, 11;
	@%p1024 bra 	$L__BB10_289;
	and.b16  	%rs5136, %rs7836, 255;
	setp.eq.s16 	%p1025, %rs5136, 0;
	mov.b32 	%r8630, 12;
	@%p1025 bra 	$L__BB10_289;
	setp.eq.s16 	%p1026, %rs5112, 0;
	mov.b32 	%r8630, 13;
	@%p1026 bra 	$L__BB10_289;
	and.b16  	%rs5138, %rs7838, 255;
	setp.eq.s16 	%p1027, %rs5138, 0;
	mov.b32 	%r8630, 14;
	@%p1027 bra 	$L__BB10_289;
	and.b16  	%rs5139, %rs7839, 255;
	setp.eq.s16 	%p1028, %rs5139, 0;
	mov.b32 	%r8630, 15;
	@%p1028 bra 	$L__BB10_289;
	and.b16  	%rs5140, %rs7840, 255;
	setp.eq.s16 	%p1029, %rs5140, 0;
	mov.b32 	%r8630, 16;
	@%p1029 bra 	$L__BB10_289;
	setp.eq.s16 	%p1030, %rs5113, 0;
	mov.b32 	%r8630, 17;
	@%p1030 bra 	$L__BB10_289;
	and.b16  	%rs5142, %rs7842, 255;
	setp.eq.s16 	%p1031, %rs5142, 0;
	mov.b32 	%r8630, 18;
	@%p1031 bra 	$L__BB10_289;
	and.b16  	%rs5143, %rs7843, 255;
	setp.eq.s16 	%p1032, %rs5143, 0;
	mov.b32 	%r8630, 19;
	@%p1032 bra 	$L__BB10_289;
	and.b16  	%rs5144, %rs7844, 255;
	setp.eq.s16 	%p1033, %rs5144, 0;
	mov.b32 	%r8630, 20;
	@%p1033 bra 	$L__BB10_289;
	setp.eq.s16 	%p1034, %rs5114, 0;
	mov.b32 	%r8630, 21;
	@%p1034 bra 	$L__BB10_289;
	and.b16  	%rs5146, %rs7846, 255;
	setp.eq.s16 	%p1035, %rs5146, 0;
	mov.b32 	%r8630, 22;
	@%p1035 bra 	$L__BB10_289;
	and.b16  	%rs5147, %rs7847, 255;
	setp.eq.s16 	%p1036, %rs5147, 0;
	mov.b32 	%r8630, 23;
	@%p1036 bra 	$L__BB10_289;
	and.b16  	%rs5148, %rs7848, 255;
	setp.eq.s16 	%p1037, %rs5148, 0;
	mov.b32 	%r8630, 24;
	@%p1037 bra 	$L__BB10_289;
	setp.eq.s16 	%p1038, %rs5115, 0;
	mov.b32 	%r8630, 25;
	@%p1038 bra 	$L__BB10_289;
	and.b16  	%rs5150, %rs7850, 255;
	setp.eq.s16 	%p1039, %rs5150, 0;
	mov.b32 	%r8630, 26;
	@%p1039 bra 	$L__BB10_289;
	and.b16  	%rs5151, %rs7851, 255;
	setp.eq.s16 	%p1040, %rs5151, 0;
	mov.b32 	%r8630, 27;
	@%p1040 bra 	$L__BB10_289;
	and.b16  	%rs5152, %rs7852, 255;
	setp.eq.s16 	%p1041, %rs5152, 0;
	mov.b32 	%r8630, 28;
	@%p1041 bra 	$L__BB10_289;
	setp.eq.s16 	%p1042, %rs5116, 0;
	mov.b32 	%r8630, 29;
	@%p1042 bra 	$L__BB10_289;
	and.b16  	%rs5154, %rs7854, 255;
	setp.eq.s16 	%p1043, %rs5154, 0;
	mov.b32 	%r8630, 30;
	@%p1043 bra 	$L__BB10_289;
	and.b16  	%rs5155, %rs7855, 255;
	setp.eq.s16 	%p1044, %rs5155, 0;
	mov.b32 	%r8630, 31;
	@%p1044 bra 	$L__BB10_289;
	and.b16  	%rs5156, %rs7856, 255;
	setp.eq.s16 	%p1045, %rs5156, 0;
	mov.b32 	%r8630, 32;
	@%p1045 bra 	$L__BB10_289;
	setp.eq.s16 	%p1046, %rs5117, 0;
	mov.b32 	%r8630, 33;
	@%p1046 bra 	$L__BB10_289;
	and.b16  	%rs5158, %rs7858, 255;
	setp.eq.s16 	%p1047, %rs5158, 0;
	mov.b32 	%r8630, 34;
	@%p1047 bra 	$L__BB10_289;
	and.b16  	%rs5159, %rs7859, 255;
	setp.eq.s16 	%p1048, %rs5159, 0;
	mov.b32 	%r8630, 35;
	@%p1048 bra 	$L__BB10_289;
	and.b16  	%rs5160, %rs7860, 255;
	setp.eq.s16 	%p1049, %rs5160, 0;
	mov.b32 	%r8630, 36;
	@%p1049 bra 	$L__BB10_289;
	setp.eq.s16 	%p1050, %rs5118, 0;
	mov.b32 	%r8630, 37;
	@%p1050 bra 	$L__BB10_289;
	and.b16  	%rs5162, %rs7862, 255;
	setp.eq.s16 	%p1051, %rs5162, 0;
	mov.b32 	%r8630, 38;
	@%p1051 bra 	$L__BB10_289;
	and.b16  	%rs5163, %rs7863, 255;
	setp.eq.s16 	%p1052, %rs5163, 0;
	mov.b32 	%r8630, 39;
	@%p1052 bra 	$L__BB10_289;
	and.b16  	%rs5164, %rs7864, 255;
	setp.eq.s16 	%p1053, %rs5164, 0;
	mov.b32 	%r8630, 40;
	@%p1053 bra 	$L__BB10_289;
	setp.eq.s16 	%p1054, %rs5119, 0;
	mov.b32 	%r8630, 41;
	@%p1054 bra 	$L__BB10_289;
	and.b16  	%rs5166, %rs7866, 255;
	setp.eq.s16 	%p1055, %rs5166, 0;
	mov.b32 	%r8630, 42;
	@%p1055 bra 	$L__BB10_289;
	and.b16  	%rs5167, %rs7867, 255;
	setp.eq.s16 	%p1056, %rs5167, 0;
	mov.b32 	%r8630, 43;
	@%p1056 bra 	$L__BB10_289;
	and.b16  	%rs5168, %rs7868, 255;
	setp.eq.s16 	%p1057, %rs5168, 0;
	mov.b32 	%r8630, 44;
	@%p1057 bra 	$L__BB10_289;
	setp.eq.s16 	%p1058, %rs5120, 0;
	mov.b32 	%r8630, 45;
	@%p1058 bra 	$L__BB10_289;
	and.b16  	%rs5170, %rs7870, 255;
	setp.eq.s16 	%p1059, %rs5170, 0;
	mov.b32 	%r8630, 46;
	@%p1059 bra 	$L__BB10_289;
	and.b16  	%rs5171, %rs7871, 255;
	setp.eq.s16 	%p1060, %rs5171, 0;
	mov.b32 	%r8630, 47;
	@%p1060 bra 	$L__BB10_289;
	and.b16  	%rs5172, %rs7872, 255;
	setp.eq.s16 	%p1061, %rs5172, 0;
	mov.b32 	%r8630, 48;
	@%p1061 bra 	$L__BB10_289;
	setp.eq.s16 	%p1062, %rs5121, 0;
	mov.b32 	%r8630, 49;
	@%p1062 bra 	$L__BB10_289;
$L__BB10_342:
	add.s32 	%r8613, %r8613, %r6268;
	add.f64 	%fd138, %fd138, %fd28;
$L__BB10_343:
	setp.ne.s32 	%p1065, %r4595, 0;
	@%p1065 bra 	$L__BB10_345;
	shl.b32 	%r6604, %r1, 1;
	and.b32  	%r6605, %r6604, 1984;
	mov.u32 	%r6606, _ZZN3cub18CUB_300001_SM_10006detail6reduce28DeviceReduceSingleTileKernelINS2_10policy_hubI4Study8sum_funcE10Policy1000EPS5_S9_iS6_S5_S5_N4cuda3std3__410__identityEEEvT0_T1_T2_T3_T4_T6_E12temp_storage;
	add.s32 	%r6607, %r6606, %r6605;
	cvt.u32.u16 	%r6608, %rs7831;
	cvt.u32.u16 	%r6609, %rs7830;
	prmt.b32 	%r6610, %r6609, %r6608, 0x3340U;
	cvt.u32.u16 	%r6611, %rs7829;
	cvt.u32.u16 	%r6612, %rs7828;
	prmt.b32 	%r6613, %r6612, %r6611, 0x3340U;
	prmt.b32 	%r6614, %r6613, %r6610, 0x5410U;
	cvt.u32.u16 	%r6615, %rs7827;
	cvt.u32.u16 	%r6616, %rs7826;
	prmt.b32 	%r6617, %r6616, %r6615, 0x3340U;
	cvt.u32.u16 	%r6618, %rs7825;
	cvt.u32.u16 	%r6619, %rs7824;
	prmt.b32 	%r6620, %r6619, %r6618, 0x3340U;
	prmt.b32 	%r6621, %r6620, %r6617, 0x5410U;
	st.shared.v2.b32 	[%r6607+8], {%r6621, %r6614};
	cvt.u32.u16 	%r6622, %rs7839;
	cvt.u32.u16 	%r6623, %rs7838;
	prmt.b32 	%r6624, %r6623, %r6622, 0x3340U;
	cvt.u32.u16 	%r6625, %rs7837;
	cvt.u32.u16 	%r6626, %rs7836;
	prmt.b32 	%r6627, %r6626, %r6625, 0x3340U;
	prmt.b32 	%r6628, %r6627, %r6624, 0x5410U;
	cvt.u32.u16 	%r6629, %rs7835;
	cvt.u32.u16 	%r6630, %rs7834;
	prmt.b32 	%r6631, %r6630, %r6629, 0x3340U;
	cvt.u32.u16 	%r6632, %rs7833;
	cvt.u32.u16 	%r6633, %rs7832;
	prmt.b32 	%r6634, %r6633, %r6632, 0x3340U;
	prmt.b32 	%r6635, %r6634, %r6631, 0x5410U;
	st.shared.v2.b32 	[%r6607+16], {%r6635, %r6628};
	cvt.u32.u16 	%r6636, %rs7847;
	cvt.u32.u16 	%r6637, %rs7846;
	prmt.b32 	%r6638, %r6637, %r6636, 0x3340U;
	cvt.u32.u16 	%r6639, %rs7845;
	cvt.u32.u16 	%r6640, %rs7844;
	prmt.b32 	%r6641, %r6640, %r6639, 0x3340U;
	prmt.b32 	%r6642, %r6641, %r6638, 0x5410U;
	cvt.u32.u16 	%r6643, %rs7843;
	cvt.u32.u16 	%r6644, %rs7842;
	prmt.b32 	%r6645, %r6644, %r6643, 0x3340U;
	cvt.u32.u16 	%r6646, %rs7841;
	cvt.u32.u16 	%r6647, %rs7840;
	prmt.b32 	%r6648, %r6647, %r6646, 0x3340U;
	prmt.b32 	%r6649, %r6648, %r6645, 0x5410U;
	st.shared.v2.b32 	[%r6607+24], {%r6649, %r6642};
	cvt.u32.u16 	%r6650, %rs7855;
	cvt.u32.u16 	%r6651, %rs7854;
	prmt.b32 	%r6652, %r6651, %r6650, 0x3340U;
	cvt.u32.u16 	%r6653, %rs7853;
	cvt.u32.u16 	%r6654, %rs7852;
	prmt.b32 	%r6655, %r6654, %r6653, 0x3340U;
	prmt.b32 	%r6656, %r6655, %r6652, 0x5410U;
	cvt.u32.u16 	%r6657, %rs7851;
	cvt.u32.u16 	%r6658, %rs7850;
	prmt.b32 	%r6659, %r6658, %r6657, 0x3340U;
	cvt.u32.u16 	%r6660, %rs7849;
	cvt.u32.u16 	%r6661, %rs7848;
	prmt.b32 	%r6662, %r6661, %r6660, 0x3340U;
	prmt.b32 	%r6663, %r6662, %r6659, 0x5410U;
	st.shared.v2.b32 	[%r6607+32], {%r6663, %r6656};
	cvt.u32.u16 	%r6664, %rs7863;
	cvt.u32.u16 	%r6665, %rs7862;
	prmt.b32 	%r6666, %r6665, %r6664, 0x3340U;
	cvt.u32.u16 	%r6667, %rs7861;
	cvt.u32.u16 	%r6668, %rs7860;
	prmt.b32 	%r6669, %r6668, %r6667, 0x3340U;
	prmt.b32 	%r6670, %r6669, %r6666, 0x5410U;
	cvt.u32.u16 	%r6671, %rs7859;
	cvt.u32.u16 	%r6672, %rs7858;
	prmt.b32 	%r6673, %r6672, %r6671, 0x3340U;
	cvt.u32.u16 	%r6674, %rs7857;
	cvt.u32.u16 	%r6675, %rs7856;
	prmt.b32 	%r6676, %r6675, %r6674, 0x3340U;
	prmt.b32 	%r6677, %r6676, %r6673, 0x5410U;
	st.shared.v2.b32 	[%r6607+40], {%r6677, %r6670};
	cvt.u32.u16 	%r6678, %rs7871;
	cvt.u32.u16 	%r6679, %rs7870;
	prmt.b32 	%r6680, %r6679, %r6678, 0x3340U;
	cvt.u32.u16 	%r6681, %rs7869;
	cvt.u32.u16 	%r6682, %rs7868;
	prmt.b32 	%r6683, %r6682, %r6681, 0x3340U;
	prmt.b32 	%r6684, %r6683, %r6680, 0x5410U;
	cvt.u32.u16 	%r6685, %rs7867;
	cvt.u32.u16 	%r6686, %rs7866;
	prmt.b32 	%r6687, %r6686, %r6685, 0x3340U;
	cvt.u32.u16 	%r6688, %rs7865;
	cvt.u32.u16 	%r6689, %rs7864;
	prmt.b32 	%r6690, %r6689, %r6688, 0x3340U;
	prmt.b32 	%r6691, %r6690, %r6687, 0x5410U;
	st.shared.v2.b32 	[%r6607+48], {%r6691, %r6684};
	st.shared.v2.u8 	[%r6607+56], {%rs7872, %rs7873};
	st.shared.u32 	[%r6607+60], %r8613;
	st.shared.f64 	[%r6607+64], %fd138;
$L__BB10_345:
	bar.sync 	0;
	setp.ne.s32 	%p1066, %r1, 0;
	setp.lt.s32 	%p1067, %r382, 33;
	or.pred  	%p1068, %p1066, %p1067;
	@%p1068 bra 	$L__BB10_1508;
	ld.shared.v2.b32 	{%r6693, %r6694}, [_ZZN3cub18CUB_300001_SM_10006detail6reduce28DeviceReduceSingleTileKernelINS2_10policy_hubI4Study8sum_funcE10Policy1000EPS5_S9_iS6_S5_S5_N4cuda3std3__410__identityEEEvT0_T1_T2_T3_T4_T6_E12temp_storage+72];
	bfe.u32 	%r6695, %r6693, 0, 8;
	cvt.u16.u32 	%rs6303, %r6695;
	ld.shared.v2.b32 	{%r6696, %r6697}, [_ZZN3cub18CUB_300001_SM_10006detail6reduce28DeviceReduceSingleTileKernelINS2_10policy_hubI4Study8sum_funcE10Policy1000EPS5_S9_iS6_S5_S5_N4cuda3std3__410__identityEEEvT0_T1_T2_T3_T4_T6_E12temp_storage+80];
	ld.shared.v2.b32 	{%r6698, %r6699}, [_ZZN3cub18CUB_300001_SM_10006detail6reduce28DeviceReduceSingleTileKernelINS2_10policy_hubI4Study8sum_funcE10Policy1000EPS5_S9_iS6_S5_S5_N4cuda3std3__410__identityEEEvT0_T1_T2_T3_T4_T6_E12temp_storage+88];
	ld.shared.v2.b32 	{%r6700, %r6701}, [_ZZN3cub18CUB_300001_SM_10006detail6reduce28DeviceReduceSingleTileKernelINS2_10policy_hubI4Study8sum_funcE10Policy1000EPS5_S9_iS6_S5_S5_N4cuda3std3__410__identityEEEvT0_T1_T2_T3_T4_T6_E12temp_storage+96];
	ld.shared.v2.b32 	{%r6702, %r6703}, [_ZZN3cub18CUB_300001_SM_10006detail6reduce28DeviceReduceSingleTileKernelINS2_10policy_hubI4Study8sum_funcE10Policy1000EPS5_S9_iS6_S5_S5_N4cuda3std3__410__identityEEEvT0_T1_T2_T3_T4_T6_E12temp_storage+104];
	ld.shared.v2.b32 	{%r6704, %r6705}, [_ZZN3cub18CUB_300001_SM_10006detail6reduce28DeviceReduceSingleTileKernelINS2_10policy_hubI4Study8sum_funcE10Policy1000EPS5_S9_iS6_S5_S5_N4cuda3std3__410__identityEEEvT0_T1_T2_T3_T4_T6_E12temp_storage+112];
	ld.shared.v2.u8 	{%rs5175, %rs5176}, [_ZZN3cub18CUB_300001_SM_10006detail6reduce28DeviceReduceSingleTileKernelINS2_10policy_hubI4Study8sum_funcE10Policy1000EPS5_S9_iS6_S5_S5_N4cuda3std3__410__identityEEEvT0_T1_T2_T3_T4_T6_E12temp_storage+120];
	ld.shared.u32 	%r134, [_ZZN3cub18CUB_300001_SM_10006detail6reduce28DeviceReduceSingleTileKernelINS2_10policy_hubI4Study8sum_funcE10Policy1000EPS5_S9_iS6_S5_S5_N4cuda3std3__410__identityEEEvT0_T1_T2_T3_T4_T6_E12temp_storage+124];
	ld.shared.f64 	%fd33, [_ZZN3cub18CUB_300001_SM_10006detail6reduce28DeviceReduceSingleTileKernelINS2_10policy_hubI4Study8sum_funcE10Policy1000EPS5_S9_iS6_S5_S5_N4cuda3std3__410__identityEEEvT0_T1_T2_T3_T4_T6_E12temp_storage+128];
	add.u64 	%rd377, %SP, 0;
	add.u64 	%rd15, %SPL, 0;
	add.u64 	%rd378, %SP, 64;
	add.u64 	%rd16, %SPL, 64;
	and.b16  	%rs5177, %rs7824, 255;
	cvt.u32.u16 	%r6706, %rs7831;
	cvt.u32.u16 	%r6707, %rs7830;
	prmt.b32 	%r6708, %r6707, %r6706, 0x3340U;
	cvt.u32.u16 	%r6709, %rs7829;
	cvt.u32.u16 	%r6710, %rs7828;
	prmt.b32 	%r6711, %r6710, %r6709, 0x3340U;
	prmt.b32 	%r6712, %r6711, %r6708, 0x5410U;
	cvt.u32.u16 	%r6713, %rs7827;
	cvt.u32.u16 	%r6714, %rs7826;
	prmt.b32 	%r6715, %r6714, %r6713, 0x3340U;
	cvt.u32.u16 	%r6716, %rs7825;
	cvt.u32.u16 	%r6717, %rs7824;
	prmt.b32 	%r6718, %r6717, %r6716, 0x3340U;
	prmt.b32 	%r6719, %r6718, %r6715, 0x5410U;
	st.local.v2.b32 	[%rd15], {%r6719, %r6712};
	cvt.u32.u16 	%r6720, %rs7839;
	cvt.u32.u16 	%r6721, %rs7838;
	prmt.b32 	%r6722, %r6721, %r6720, 0x3340U;
	cvt.u32.u16 	%r6723, %rs7837;
	cvt.u32.u16 	%r6724, %rs7836;
	prmt.b32 	%r6725, %r6724, %r6723, 0x3340U;
	prmt.b32 	%r6726, %r6725, %r6722, 0x5410U;
	cvt.u32.u16 	%r6727, %rs7835;
	cvt.u32.u16 	%r6728, %rs7834;
	prmt.b32 	%r6729, %r6728, %r6727, 0x3340U;
	cvt.u32.u16 	%r6730, %rs7833;
	cvt.u32.u16 	%r6731, %rs7832;
	prmt.b32 	%r6732, %r6731, %r6730, 0x3340U;
	prmt.b32 	%r6733, %r6732, %r6729, 0x5410U;
	st.local.v2.b32 	[%rd15+8], {%r6733, %r6726};
	cvt.u32.u16 	%r6734, %rs7847;
	cvt.u32.u16 	%r6735, %rs7846;
	prmt.b32 	%r6736, %r6735, %r6734, 0x3340U;
	cvt.u32.u16 	%r6737, %rs7845;
	cvt.u32.u16 	%r6738, %rs7844;
	prmt.b32 	%r6739, %r6738, %r6737, 0x3340U;
	prmt.b32 	%r6740, %r6739, %r6736, 0x5410U;
	cvt.u32.u16 	%r6741, %rs7843;
	cvt.u32.u16 	%r6742, %rs7842;
	prmt.b32 	%r6743, %r6742, %r6741, 0x3340U;
	cvt.u32.u16 	%r6744, %rs7841;
	cvt.u32.u16 	%r6745, %rs7840;
	prmt.b32 	%r6746, %r6745, %r6744, 0x3340U;
	prmt.b32 	%r6747, %r6746, %r6743, 0x5410U;
	st.local.v2.b32 	[%rd15+16], {%r6747, %r6740};
	cvt.u32.u16 	%r6748, %rs7855;
	cvt.u32.u16 	%r6749, %rs7854;
	prmt.b32 	%r6750, %r6749, %r6748, 0x3340U;
	cvt.u32.u16 	%r6751, %rs7853;
	cvt.u32.u16 	%r6752, %rs7852;
	prmt.b32 	%r6753, %r6752, %r6751, 0x3340U;
	prmt.b32 	%r6754, %r6753, %r6750, 0x5410U;
	cvt.u32.u16 	%r6755, %rs7851;
	cvt.u32.u16 	%r6756, %rs7850;
	prmt.b32 	%r6757, %r6756, %r6755, 0x3340U;
	cvt.u32.u16 	%r6758, %rs7849;
	cvt.u32.u16 	%r6759, %rs7848;
	prmt.b32 	%r6760, %r6759, %r6758, 0x3340U;
	prmt.b32 	%r6761, %r6760, %r6757, 0x5410U;
	st.local.v2.b32 	[%rd15+24], {%r6761, %r6754};
	cvt.u32.u16 	%r6762, %rs7863;
	cvt.u32.u16 	%r6763, %rs7862;
	prmt.b32 	%r6764, %r6763, %r6762, 0x3340U;
	cvt.u32.u16 	%r6765, %rs7861;
	cvt.u32.u16 	%r6766, %rs7860;
	prmt.b32 	%r6767, %r6766, %r6765, 0x3340U;
	prmt.b32 	%r6768, %r6767, %r6764, 0x5410U;
	cvt.u32.u16 	%r6769, %rs7859;
	cvt.u32.u16 	%r6770, %rs7858;
	prmt.b32 	%r6771, %r6770, %r6769, 0x3340U;
	cvt.u32.u16 	%r6772, %rs7857;
	cvt.u32.u16 	%r6773, %rs7856;
	prmt.b32 	%r6774, %r6773, %r6772, 0x3340U;
	prmt.b32 	%r6775, %r6774, %r6771, 0x5410U;
	st.local.v2.b32 	[%rd15+32], {%r6775, %r6768};
	cvt.u32.u16 	%r6776, %rs7871;
	cvt.u32.u16 	%r6777, %rs7870;
	prmt.b32 	%r6778, %r6777, %r6776, 0x3340U;
	cvt.u32.u16 	%r6779, %rs7869;
	cvt.u32.u16 	%r6780, %rs7868;
	prmt.b32 	%r6781, %r6780, %r6779, 0x3340U;
	prmt.b32 	%r6782, %r6781, %r6778, 0x5410U;
	cvt.u32.u16 	%r6783, %rs7867;
	cvt.u32.u16 	%r6784, %rs7866;
	prmt.b32 	%r6785, %r6784, %r6783, 0x3340U;
	cvt.u32.u16 	%r6786, %rs7865;
	cvt.u32.u16 	%r6787, %rs7864;
	prmt.b32 	%r6788, %r6787, %r6786, 0x3340U;
	prmt.b32 	%r6789, %r6788, %r6785, 0x5410U;
	st.local.v2.b32 	[%rd15+40], {%r6789, %r6782};
	st.local.v2.u8 	[%rd15+48], {%rs7872, %rs7873};
	st.local.u32 	[%rd15+52], %r8613;
	st.local.f64 	[%rd15+56], %fd138;
	st.local.v2.b32 	[%rd16], {%r6693, %r6694};
	st.local.v2.b32 	[%rd16+8], {%r6696, %r6697};
	st.local.v2.b32 	[%rd16+16], {%r6698, %r6699};
	st.local.v2.b32 	[%rd16+24], {%r6700, %r6701};
	st.local.v2.b32 	[%rd16+32], {%r6702, %r6703};
	st.local.v2.b32 	[%rd16+40], {%r6704, %r6705};
	st.local.v2.u8 	[%rd16+48], {%rs5175, %rs5176};
	st.local.u32 	[%rd16+52], %r134;
	st.local.f64 	[%rd16+56], %fd33;
	setp.ne.s16 	%p1069, %rs5177, 0;
	mov.b32 	%r8634, 0;
	@%p1069 bra 	$L__BB10_351;
$L__BB10_347:
	and.b16  	%rs5227, %rs6303, 255;
	setp.eq.s16 	%p1119, %rs5227, 0;
	@%p1119 bra 	$L__BB10_400;
	mov.b32 	%r8635, 0;
$L__BB10_349:
	add.s32 	%r6840, %r8635, %r8634;
	cvt.u64.u32 	%rd379, %r6840;
	add.s64 	%rd380, %rd15, %rd379;
	st.local.u8 	[%rd380], %rs6303;
	add.s32 	%r137, %r8635, 1;
	cvt.u64.u32 	%rd381, %r8635;
	add.s64 	%rd382, %rd16, %rd381;
	ld.local.u8 	%rs6303, [%rd382+1];
	setp.ne.s16 	%p1120, %rs6303, 0;
	mov.u32 	%r8635, %r137;
	@%p1120 bra 	$L__BB10_349;
	ld.local.u32 	%r8613, [%rd15+52];
	ld.local.f64 	%fd138, [%rd15+56];
	ld.local.v2.b32 	{%r6841, %r6842}, [%rd15];
	bfe.u32 	%r6843, %r6841, 0, 8;
	cvt.u16.u32 	%rs7824, %r6843;
	bfe.u32 	%r6844, %r6841, 8, 8;
	cvt.u16.u32 	%rs7825, %r6844;
	bfe.u32 	%r6845, %r6841, 16, 8;
	cvt.u16.u32 	%rs7826, %r6845;
	bfe.u32 	%r6846, %r6841, 24, 8;
	cvt.u16.u32 	%rs7827, %r6846;
	bfe.u32 	%r6847, %r6842, 0, 8;
	cvt.u16.u32 	%rs7828, %r6847;
	bfe.u32 	%r6848, %r6842, 8, 8;
	cvt.u16.u32 	%rs7829, %r6848;
	bfe.u32 	%r6849, %r6842, 16, 8;
	cvt.u16.u32 	%rs7830, %r6849;
	bfe.u32 	%r6850, %r6842, 24, 8;
	cvt.u16.u32 	%rs7831, %r6850;
	ld.local.v2.b32 	{%r6851, %r6852}, [%rd15+8];
	bfe.u32 	%r6853, %r6851, 0, 8;
	cvt.u16.u32 	%rs7832, %r6853;
	bfe.u32 	%r6854, %r6851, 8, 8;
	cvt.u16.u32 	%rs7833, %r6854;
	bfe.u32 	%r6855, %r6851, 16, 8;
	cvt.u16.u32 	%rs7834, %r6855;
	bfe.u32 	%r6856, %r6851, 24, 8;
	cvt.u16.u32 	%rs7835, %r6856;
	bfe.u32 	%r6857, %r6852, 0, 8;
	cvt.u16.u32 	%rs7836, %r6857;
	bfe.u32 	%r6858, %r6852, 8, 8;
	cvt.u16.u32 	%rs7837, %r6858;
	bfe.u32 	%r6859, %r6852, 16, 8;
	cvt.u16.u32 	%rs7838, %r6859;
	bfe.u32 	%r6860, %r6852, 24, 8;
	cvt.u16.u32 	%rs7839, %r6860;
	ld.local.v2.b32 	{%r6861, %r6862}, [%rd15+16];
	bfe.u32 	%r6863, %r6861, 0, 8;
	cvt.u16.u32 	%rs7840, %r6863;
	bfe.u32 	%r6864, %r6861, 8, 8;
	cvt.u16.u32 	%rs7841, %r6864;
	bfe.u32 	%r6865, %r6861, 16, 8;
	cvt.u16.u32 	%rs7842, %r6865;
	bfe.u32 	%r6866, %r6861, 24, 8;
	cvt.u16.u32 	%rs7843, %r6866;
	bfe.u32 	%r6867, %r6862, 0, 8;
	cvt.u16.u32 	%rs7844, %r6867;
	bfe.u32 	%r6868, %r6862, 8, 8;
	cvt.u16.u32 	%rs7845, %r6868;
	bfe.u32 	%r6869, %r6862, 16, 8;
	cvt.u16.u32 	%rs7846, %r6869;
	bfe.u32 	%r6870, %r6862, 24, 8;
	cvt.u16.u32 	%rs7847, %r6870;
	ld.local.v2.b32 	{%r6871, %r6872}, [%rd15+24];
	bfe.u32 	%r6873, %r6871, 0, 8;
	cvt.u16.u32 	%rs7848, %r6873;
	bfe.u32 	%r6874, %r6871, 8, 8;
	cvt.u16.u32 	%rs7849, %r6874;
	bfe.u32 	%r6875, %r6871, 16, 8;
	cvt.u16.u32 	%rs7850, %r6875;
	bfe.u32 	%r6876, %r6871, 24, 8;
	cvt.u16.u32 	%rs7851, %r6876;
	bfe.u32 	%r6877, %r6872, 0, 8;
	cvt.u16.u32 	%rs7852, %r6877;
	bfe.u32 	%r6878, %r6872, 8, 8;
	cvt.u16.u32 	%rs7853, %r6878;
	bfe.u32 	%r6879, %r6872, 16, 8;
	cvt.u16.u32 	%rs7854, %r6879;
	bfe.u32 	%r6880, %r6872, 24, 8;
	cvt.u16.u32 	%rs7855, %r6880;
	ld.local.v2.b32 	{%r6881, %r6882}, [%rd15+32];
	bfe.u32 	%r6883, %r6881, 0, 8;
	cvt.u16.u32 	%rs7856, %r6883;
	bfe.u32 	%r6884, %r6881, 8, 8;
	cvt.u16.u32 	%rs7857, %r6884;
	bfe.u32 	%r6885, %r6881, 16, 8;
	cvt.u16.u32 	%rs7858, %r6885;
	bfe.u32 	%r6886, %r6881, 24, 8;
	cvt.u16.u32 	%rs7859, %r6886;
	bfe.u32 	%r6887, %r6882, 0, 8;
	cvt.u16.u32 	%rs7860, %r6887;
	bfe.u32 	%r6888, %r6882, 8, 8;
	cvt.u16.u32 	%rs7861, %r6888;
	bfe.u32 	%r6889, %r6882, 16, 8;
	cvt.u16.u32 	%rs7862, %r6889;
	bfe.u32 	%r6890, %r6882, 24, 8;
	cvt.u16.u32 	%rs7863, %r6890;
	ld.local.v2.b32 	{%r6891, %r6892}, [%rd15+40];
	bfe.u32 	%r6893, %r6891, 0, 8;
	cvt.u16.u32 	%rs7864, %r6893;
	bfe.u32 	%r6894, %r6891, 8, 8;
	cvt.u16.u32 	%rs7865, %r6894;
	bfe.u32 	%r6895, %r6891, 16, 8;
	cvt.u16.u32 	%rs7866, %r6895;
	bfe.u32 	%r6896, %r6891, 24, 8;
	cvt.u16.u32 	%rs7867, %r6896;
	bfe.u32 	%r6897, %r6892, 0, 8;
	cvt.u16.u32 	%rs7868, %r6897;
	bfe.u32 	%r6898, %r6892, 8, 8;
	cvt.u16.u32 	%rs7869, %r6898;
	bfe.u32 	%r6899, %r6892, 16, 8;
	cvt.u16.u32 	%rs7870, %r6899;
	bfe.u32 	%r6900, %r6892, 24, 8;
	cvt.u16.u32 	%rs7871, %r6900;
	ld.local.v2.u8 	{%rs7872, %rs7873}, [%rd15+48];
	bra.uni 	$L__BB10_400;
$L__BB10_351:
	and.b16  	%rs5178, %rs7825, 255;
	setp.eq.s16 	%p1070, %rs5178, 0;
	mov.b32 	%r8634, 1;
	@%p1070 bra 	$L__BB10_347;
	and.b16  	%rs5179, %rs7826, 255;
	setp.eq.s16 	%p1071, %rs5179, 0;
	mov.b32 	%r8634, 2;
	@%p1071 bra 	$L__BB10_347;
	and.b16  	%rs5180, %rs7827, 255;
	setp.eq.s16 	%p1072, %rs5180, 0;
	mov.b32 	%r8634, 3;
	@%p1072 bra 	$L__BB10_347;
	and.b16  	%rs5181, %rs7828, 255;
	setp.eq.s16 	%p1073, %rs5181, 0;
	mov.b32 	%r8634, 4;
	@%p1073 bra 	$L__BB10_347;
	and.b16  	%rs5182, %rs7829, 255;
	setp.eq.s16 	%p1074, %rs5182, 0;
	mov.b32 	%r8634, 5;
	@%p1074 bra 	$L__BB10_347;
	and.b16  	%rs5183, %rs7830, 255;
	setp.eq.s16 	%p1075, %rs5183, 0;
	mov.b32 	%r8634, 6;
	@%p1075 bra 	$L__BB10_347;
	and.b16  	%rs5184, %rs7831, 255;
	setp.eq.s16 	%p1076, %rs5184, 0;
	mov.b32 	%r8634, 7;
	@%p1076 bra 	$L__BB10_347;
	and.b16  	%rs5185, %rs7832, 255;
	setp.eq.s16 	%p1077, %rs5185, 0;
	mov.b32 	%r8634, 8;
	@%p1077 bra 	$L__BB10_347;
	and.b16  	%rs5186, %rs7833, 255;
	setp.eq.s16 	%p1078, %rs5186, 0;
	mov.b32 	%r8634, 9;
	@%p1078 bra 	$L__BB10_347;
	and.b16  	%rs5187, %rs7834, 255;
	setp.eq.s16 	%p1079, %rs5187, 0;
	mov.b32 	%r8634, 10;
	@%p1079 bra 	$L__BB10_347;
	and.b16  	%rs5188, %rs7835, 255;
	setp.eq.s16 	%p1080, %rs5188, 0;
	mov.b32 	%r8634, 11;
	@%p1080 bra 	$L__BB10_347;
	and.b16  	%rs5189, %rs7836, 255;
	setp.eq.s16 	%p1081, %rs5189, 0;
	mov.b32 	%r8634, 12;
	@%p1081 bra 	$L__BB10_347;
	and.b16  	%rs5190, %rs7837, 255;
	setp.eq.s16 	%p1082, %rs5190, 0;
	mov.b32 	%r8634, 13;
	@%p1082 bra 	$L__BB10_347;
	and.b16  	%rs5191, %rs7838, 255;
	setp.eq.s16 	%p1083, %rs5191, 0;
	mov.b32 	%r8634, 14;
	@%p1083 bra 	$L__BB10_347;
	and.b16  	%rs5192, %rs7839, 255;
	setp.eq.s16 	%p1084, %rs5192, 0;
	mov.b32 	%r8634, 15;
	@%p1084 bra 	$L__BB10_347;
	and.b16  	%rs5193, %rs7840, 255;
	setp.eq.s16 	%p1085, %rs5193, 0;
	mov.b32 	%r8634, 16;
	@%p1085 bra 	$L__BB10_347;
	and.b16  	%rs5194, %rs7841, 255;
	setp.eq.s16 	%p1086, %rs5194, 0;
	mov.b32 	%r8634, 17;
	@%p1086 bra 	$L__BB10_347;
	and.b16  	%rs5195, %rs7842, 255;
	setp.eq.s16 	%p1087, %rs5195, 0;
	mov.b32 	%r8634, 18;
	@%p1087 bra 	$L__BB10_347;
	and.b16  	%rs5196, %rs7843, 255;
	setp.eq.s16 	%p1088, %rs5196, 0;
	mov.b32 	%r8634, 19;
	@%p1088 bra 	$L__BB10_347;
	and.b16  	%rs5197, %rs7844, 255;
	setp.eq.s16 	%p1089, %rs5197, 0;
	mov.b32 	%r8634, 20;
	@%p1089 bra 	$L__BB10_347;
	and.b16  	%rs5198, %rs7845, 255;
	setp.eq.s16 	%p1090, %rs5198, 0;
	mov.b32 	%r8634, 21;
	@%p1090 bra 	$L__BB10_347;
	and.b16  	%rs5199, %rs7846, 255;
	setp.eq.s16 	%p1091, %rs5199, 0;
	mov.b32 	%r8634, 22;
	@%p1091 bra 	$L__BB10_347;
	and.b16  	%rs5200, %rs7847, 255;
	setp.eq.s16 	%p1092, %rs5200, 0;
	mov.b32 	%r8634, 23;
	@%p1092 bra 	$L__BB10_347;
	and.b16  	%rs5201, %rs7848, 255;
	setp.eq.s16 	%p1093, %rs5201, 0;
	mov.b32 	%r8634, 24;
	@%p1093 bra 	$L__BB10_347;
	and.b16  	%rs5202, %rs7849, 255;
	setp.eq.s16 	%p1094, %rs5202, 0;
	mov.b32 	%r8634, 25;
	@%p1094 bra 	$L__BB10_347;
	and.b16  	%rs5203, %rs7850, 255;
	setp.eq.s16 	%p1095, %rs5203, 0;
	mov.b32 	%r8634, 26;
	@%p1095 bra 	$L__BB10_347;
	and.b16  	%rs5204, %rs7851, 255;
	setp.eq.s16 	%p1096, %rs5204, 0;
	mov.b32 	%r8634, 27;
	@%p1096 bra 	$L__BB10_347;
	and.b16  	%rs5205, %rs7852, 255;
	setp.eq.s16 	%p1097, %rs5205, 0;
	mov.b32 	%r8634, 28;
	@%p1097 bra 	$L__BB10_347;
	and.b16  	%rs5206, %rs7853, 255;
	setp.eq.s16 	%p1098, %rs5206, 0;
	mov.b32 	%r8634, 29;
	@%p1098 bra 	$L__BB10_347;
	and.b16  	%rs5207, %rs7854, 255;
	setp.eq.s16 	%p1099, %rs5207, 0;
	mov.b32 	%r8634, 30;
	@%p1099 bra 	$L__BB10_347;
	and.b16  	%rs5208, %rs7855, 255;
	setp.eq.s16 	%p1100, %rs5208, 0;
	mov.b32 	%r8634, 31;
	@%p1100 bra 	$L__BB10_347;
	and.b16  	%rs5209, %rs7856, 255;
	setp.eq.s16 	%p1101, %rs5209, 0;
	mov.b32 	%r8634, 32;
	@%p1101 bra 	$L__BB10_347;
	and.b16  	%rs5210, %rs7857, 255;
	setp.eq.s16 	%p1102, %rs5210, 0;
	mov.b32 	%r8634, 33;
	@%p1102 bra 	$L__BB10_347;
	and.b16  	%rs5211, %rs7858, 255;
	setp.eq.s16 	%p1103, %rs5211, 0;
	mov.b32 	%r8634, 34;
	@%p1103 bra 	$L__BB10_347;
	and.b16  	%rs5212, %rs7859, 255;
	setp.eq.s16 	%p1104, %rs5212, 0;
	mov.b32 	%r8634, 35;
	@%p1104 bra 	$L__BB10_347;
	and.b16  	%rs5213, %rs7860, 255;
	setp.eq.s16 	%p1105, %rs5213, 0;
	mov.b32 	%r8634, 36;
	@%p1105 bra 	$L__BB10_347;
	and.b16  	%rs5214, %rs7861, 255;
	setp.eq.s16 	%p1106, %rs5214, 0;
	mov.b32 	%r8634, 37;
	@%p1106 bra 	$L__BB10_347;
	and.b16  	%rs5215, %rs7862, 255;
	setp.eq.s16 	%p1107, %rs5215, 0;
	mov.b32 	%r8634, 38;
	@%p1107 bra 	$L__BB10_347;
	and.b16  	%rs5216, %rs7863, 255;
	setp.eq.s16 	%p1108, %rs5216, 0;
	mov.b32 	%r8634, 39;
	@%p1108 bra 	$L__BB10_347;
	and.b16  	%rs5217, %rs7864, 255;
	setp.eq.s16 	%p1109, %rs5217, 0;
	mov.b32 	%r8634, 40;
	@%p1109 bra 	$L__BB10_347;
	and.b16  	%rs5218, %rs7865, 255;
	setp.eq.s16 	%p1110, %rs5218, 0;
	mov.b32 	%r8634, 41;
	@%p1110 bra 	$L__BB10_347;
	and.b16  	%rs5219, %rs7866, 255;
	setp.eq.s16 	%p1111, %rs5219, 0;
	mov.b32 	%r8634, 42;
	@%p1111 bra 	$L__BB10_347;
	and.b16  	%rs5220, %rs7867, 255;
	setp.eq.s16 	%p1112, %rs5220, 0;
	mov.b32 	%r8634, 43;
	@%p1112 bra 	$L__BB10_347;
	and.b16  	%rs5221, %rs7868, 255;
	setp.eq.s16 	%p1113, %rs5221, 0;
	mov.b32 	%r8634, 44;
	@%p1113 bra 	$L__BB10_347;
	and.b16  	%rs5222, %rs7869, 255;
	setp.eq.s16 	%p1114, %rs5222, 0;
	mov.b32 	%r8634, 45;
	@%p1114 bra 	$L__BB10_347;
	and.b16  	%rs5223, %rs7870, 255;
	setp.eq.s16 	%p1115, %rs5223, 0;
	mov.b32 	%r8634, 46;
	@%p1115 bra 	$L__BB10_347;
	and.b16  	%rs5224, %rs7871, 255;
	setp.eq.s16 	%p1116, %rs5224, 0;
	mov.b32 	%r8634, 47;
	@%p1116 bra 	$L__BB10_347;
	and.b16  	%rs5225, %rs7872, 255;
	setp.eq.s16 	%p1117, %rs5225, 0;
	mov.b32 	%r8634, 48;
	@%p1117 bra 	$L__BB10_347;
	and.b16  	%rs5226, %rs7873, 255;
	setp.eq.s16 	%p1118, %rs5226, 0;
	mov.b32 	%r8634, 49;
	@%p1118 bra 	$L__BB10_347;
$L__BB10_400:
	add.s32 	%r8613, %r8613, %r134;
	add.f64 	%fd138, %fd33, %fd138;
	setp.lt.u32 	%p1121, %r382, 65;
	@%p1121 bra 	$L__BB10_1508;
	ld.shared.v2.b32 	{%r6902, %r6903}, [_ZZN3cub18CUB_300001_SM_10006detail6reduce28DeviceReduceSingleTileKernelINS2_10policy_hubI4Study8sum_funcE10Policy1000EPS5_S9_iS6_S5_S5_N4cuda3std3__410__identityEEEvT0_T1_T2_T3_T4_T6_E12temp_storage+136];
	bfe.u32 	%r6904, %r6902, 0, 8;
	cvt.u16.u32 	%rs6354, %r6904;
	ld.shared.v2.b32 	{%r6905, %r6906}, [_ZZN3cub18CUB_300001_SM_10006detail6reduce28DeviceReduceSingleTileKernelINS2_10policy_hubI4Study8sum_funcE10Policy1000EPS5_S9_iS6_S5_S5_N4cuda3std3__410__identityEEEvT0_T1_T2_T3_T4_T6_E12temp_storage+144];
	ld.shared.v2.b32 	{%r6907, %r6908}, [_ZZN3cub18CUB_300001_SM_10006detail6reduce28DeviceReduceSingleTileKernelINS2_10policy_hubI4Study8sum_funcE10Policy1000EPS5_S9_iS6_S5_S5_N4cuda3std3__410__identityEEEvT0_T1_T2_T3_T4_T6_E12temp_storage+152];
	ld.shared.v2.b32 	{%r6909, %r6910}, [_ZZN3cub18CUB_300001_SM_10006detail6reduce28DeviceReduceSingleTileKernelINS2_10policy_hubI4Study8sum_funcE10Policy1000EPS5_S9_iS6_S5_S5_N4cuda3std3__410__identityEEEvT0_T1_T2_T3_T4_T6_E12temp_storage+160];
	ld.shared.v2.b32 	{%r6911, %r6912}, [_ZZN3cub18CUB_300001_SM_10006detail6reduce28DeviceReduceSingleTileKernelINS2_10policy_hubI4Study8sum_funcE10Policy1000EPS5_S9_iS6_S5_S5_N4cuda3std3__410__identityEEEvT0_T1_T2_T3_T4_T6_E12temp_storage+168];
	ld.shared.v2.b32 	{%r6913, %r6914}, [_ZZN3cub18CUB_300001_SM_10006detail6reduce28DeviceReduceSingleTileKernelINS2_10policy_hubI4Study8sum_funcE10Policy1000EPS5_S9_iS6_S5_S5_N4cuda3std3__410__identityEEEvT0_T1_T2_T3_T4_T6_E12temp_storage+176];
	ld.shared.v2.u8 	{%rs5228, %rs5229}, [_ZZN3cub18CUB_300001_SM_10006detail6reduce28DeviceReduceSingleTileKernelINS2_10policy_hubI4Study8sum_funcE10Policy1000EPS5_S9_iS6_S5_S5_N4cuda3std3__410__identityEEEvT0_T1_T2_T3_T4_T6_E12temp_storage+184];
	ld.shared.u32 	%r141, [_ZZN3cub18CUB_300001_SM_10006detail6reduce28DeviceReduceSingleTileKernelINS2_10policy_hubI4Study8sum_funcE10Policy1000EPS5_S9_iS6_S5_S5_N4cuda3std3__410__identityEEEvT0_T1_T2_T3_T4_T6_E12temp_storage+188];
	ld.shared.f64 	%fd37, [_ZZN3cub18CUB_300001_SM_10006detail6reduce28DeviceReduceSingleTileKernelINS2_10policy_hubI4Study8sum_funcE10Policy1000EPS5_S9_iS6_S5_S5_N4cuda3std3__410__identityEEEvT0_T1_T2_T3_T4_T6_E12temp_storage+192];
	cvta.to.local.u64 	%rd17, %rd377;
	cvta.to.local.u64 	%rd18, %rd378;
	and.b16  	%rs5230, %rs7824, 255;
	cvt.u32.u16 	%r6915, %rs7831;
	cvt.u32.u16 	%r6916, %rs7830;
	prmt.b32 	%r6917, %r6916, %r6915, 0x3340U;
	cvt.u32.u16 	%r6918, %rs7829;
	cvt.u32.u16 	%r6919, %rs7828;
	prmt.b32 	%r6920, %r6919, %r6918, 0x3340U;
	prmt.b32 	%r6921, %r6920, %r6917, 0x5410U;
	cvt.u32.u16 	%r6922, %rs7827;
	cvt.u32.u16 	%r6923, %rs7826;
	prmt.b32 	%r6924, %r6923, %r6922, 0x3340U;
	cvt.u32.u16 	%r6925, %rs7825;
	cvt.u32.u16 	%r6926, %rs7824;
	prmt.b32 	%r6927, %r6926, %r6925, 0x3340U;
	prmt.b32 	%r6928, %r6927, %r6924, 0x5410U;
	st.local.v2.b32 	[%rd17], {%r6928, %r6921};
	cvt.u32.u16 	%r6929, %rs7839;
	cvt.u32.u16 	%r6930, %rs7838;
	prmt.b32 	%r6931, %r6930, %r6929, 0x3340U;
	cvt.u32.u16 	%r6932, %rs7837;
	cvt.u32.u16 	%r6933, %rs7836;
	prmt.b32 	%r6934, %r6933, %r6932, 0x3340U;
	prmt.b32 	%r6935, %r6934, %r6931, 0x5410U;
	cvt.u32.u16 	%r6936, %rs7835;
	cvt.u32.u16 	%r6937, %rs7834;
	prmt.b32 	%r6938, %r6937, %r6936, 0x3340U;
	cvt.u32.u16 	%r6939, %rs7833;
	cvt.u32.u16 	%r6940, %rs7832;
	prmt.b32 	%r6941, %r6940, %r6939, 0x3340U;
	prmt.b32 	%r6942, %r6941, %r6938, 0x5410U;
	st.local.v2.b32 	[%rd17+8], {%r6942, %r6935};
	cvt.u32.u16 	%r6943, %rs7847;
	cvt.u32.u16 	%r6944, %rs7846;
	prmt.b32 	%r6945, %r6944, %r6943, 0x3340U;
	cvt.u32.u16 	%r6946, %rs7845;
	cvt.u32.u16 	%r6947, %rs7844;
	prmt.b32 	%r6948, %r6947, %r6946, 0x3340U;
	prmt.b32 	%r6949, %r6948, %r6945, 0x5410U;
	cvt.u32.u16 	%r6950, %rs7843;
	cvt.u32.u16 	%r6951, %rs7842;
	prmt.b32 	%r6952, %r6951, %r6950, 0x3340U;
	cvt.u32.u16 	%r6953, %rs7841;
	cvt.u32.u16 	%r6954, %rs7840;
	prmt.b32 	%r6955, %r6954, %r6953, 0x3340U;
	prmt.b32 	%r6956, %r6955, %r6952, 0x5410U;
	st.local.v2.b32 	[%rd17+16], {%r6956, %r6949};
	cvt.u32.u16 	%r6957, %rs7855;
	cvt.u32.u16 	%r6958, %rs7854;
	prmt.b32 	%r6959, %r6958, %r6957, 0x3340U;
	cvt.u32.u16 	%r6960, %rs7853;
	cvt.u32.u16 	%r6961, %rs7852;
	prmt.b32 	%r6962, %r6961, %r6960, 0x3340U;
	prmt.b32 	%r6963, %r6962, %r6959, 0x5410U;
	cvt.u32.u16 	%r6964, %rs7851;
	cvt.u32.u16 	%r6965, %rs7850;
	prmt.b32 	%r6966, %r6965, %r6964, 0x3340U;
	cvt.u32.u16 	%r6967, %rs7849;
	cvt.u32.u16 	%r6968, %rs7848;
	prmt.b32 	%r6969, %r6968, %r6967, 0x3340U;
	prmt.b32 	%r6970, %r6969, %r6966, 0x5410U;
	st.local.v2.b32 	[%rd17+24], {%r6970, %r6963};
	cvt.u32.u16 	%r6971, %rs7863;
	cvt.u32.u16 	%r6972, %rs7862;
	prmt.b32 	%r6973, %r6972, %r6971, 0x3340U;
	cvt.u32.u16 	%r6974, %rs7861;
	cvt.u32.u16 	%r6975, %rs7860;
	prmt.b32 	%r6976, %r6975, %r6974, 0x3340U;
	prmt.b32 	%r6977, %r6976, %r6973, 0x5410U;
	cvt.u32.u16 	%r6978, %rs7859;
	cvt.u32.u16 	%r6979, %rs7858;
	prmt.b32 	%r6980, %r6979, %r6978, 0x3340U;
	cvt.u32.u16 	%r6981, %rs7857;
	cvt.u32.u16 	%r6982, %rs7856;
	prmt.b32 	%r6983, %r6982, %r6981, 0x3340U;
	prmt.b32 	%r6984, %r6983, %r6980, 0x5410U;
	st.local.v2.b32 	[%rd17+32], {%r6984, %r6977};
	cvt.u32.u16 	%r6985, %rs7871;
	cvt.u32.u16 	%r6986, %rs7870;
	prmt.b32 	%r6987, %r6986, %r6985, 0x3340U;
	cvt.u32.u16 	%r6988, %rs7869;
	cvt.u32.u16 	%r6989, %rs7868;
	prmt.b32 	%r6990, %r6989, %r6988, 0x3340U;
	prmt.b32 	%r6991, %r6990, %r6987, 0x5410U;
	cvt.u32.u16 	%r6992, %rs7867;
	cvt.u32.u16 	%r6993, %rs7866;
	prmt.b32 	%r6994, %r6993, %r6992, 0x3340U;
	cvt.u32.u16 	%r6995, %rs7865;
	cvt.u32.u16 	%r6996, %rs7864;
	prmt.b32 	%r6997, %r6996, %r6995, 0x3340U;
	prmt.b32 	%r6998, %r6997, %r6994, 0x5410U;
	st.local.v2.b32 	[%rd17+40], {%r6998, %r6991};
	st.local.v2.u8 	[%rd17+48], {%rs7872, %rs7873};
	st.local.u32 	[%rd17+52], %r8613;
	st.local.f64 	[%rd17+56], %fd138;
	st.local.v2.b32 	[%rd18], {%r6902, %r6903};
	st.local.v2.b32 	[%rd18+8], {%r6905, %r6906};
	st.local.v2.b32 	[%rd18+16], {%r6907, %r6908};
	st.local.v2.b32 	[%rd18+24], {%r6909, %r6910};
	st.local.v2.b32 	[%rd18+32], {%r6911, %r6912};
	st.local.v2.b32 	[%rd18+40], {%r6913, %r6914};
	st.local.v2.u8 	[%rd18+48], {%rs5228, %rs5229};
	st.local.u32 	[%rd18+52], %r141;
	st.local.f64 	[%rd18+56], %fd37;
	setp.ne.s16 	%p1122, %rs5230, 0;
	mov.b32 	%r8637, 0;
	@%p1122 bra 	$L__BB10_406;
$L__BB10_402:
	and.b16  	%rs5280, %rs6354, 255;
	setp.eq.s16 	%p1172, %rs5280, 0;
	@%p1172 bra 	$L__BB10_455;
	mov.b32 	%r8638, 0;
$L__BB10_404:
	add.s32 	%r7049, %r8638, %r8637;
	cvt.u64.u32 	%rd385, %r7049;
	add.s64 	%rd386, %rd17, %rd385;
	st.local.u8 	[%rd386], %rs6354;
	add.s32 	%r144, %r8638, 1;
	cvt.u64.u32 	%rd387, %r8638;
	add.s64 	%rd388, %rd18, %rd387;
	ld.local.u8 	%rs6354, [%rd388+1];
	setp.ne.s16 	%p1173, %rs6354, 0;
	mov.u32 	%r8638, %r144;
	@%p1173 bra 	$L__BB10_404;
	ld.local.u32 	%r8613, [%rd17+52];
	ld.local.f64 	%fd138, [%rd17+56];
	ld.local.v2.b32 	{%r7050, %r7051}, [%rd17];
	bfe.u32 	%r7052, %r7050, 0, 8;
	cvt.u16.u32 	%rs7824, %r7052;
	bfe.u32 	%r7053, %r7050, 8, 8;
	cvt.u16.u32 	%rs7825, %r7053;
	bfe.u32 	%r7054, %r7050, 16, 8;
	cvt.u16.u32 	%rs7826, %r7054;
	bfe.u32 	%r7055, %r7050, 24, 8;
	cvt.u16.u32 	%rs7827, %r7055;
	bfe.u32 	%r7056, %r7051, 0, 8;
	cvt.u16.u32 	%rs7828, %r7056;
	bfe.u32 	%r7057, %r7051, 8, 8;
	cvt.u16.u32 	%rs7829, %r7057;
	bfe.u32 	%r7058, %r7051, 16, 8;
	cvt.u16.u32 	%rs7830, %r7058;
	bfe.u32 	%r7059, %r7051, 24, 8;
	cvt.u16.u32 	%rs7831, %r7059;
	ld.local.v2.b32 	{%r7060, %r7061}, [%rd17+8];
	bfe.u32 	%r7062, %r7060, 0, 8;
	cvt.u16.u32 	%rs7832, %r7062;
	bfe.u32 	%r7063, %r7060, 8, 8;
	cvt.u16.u32 	%rs7833, %r7063;
	bfe.u32 	%r7064, %r7060, 16, 8;
	cvt.u16.u32 	%rs7834, %r7064;
	bfe.u32 	%r7065, %r7060, 24, 8;
	cvt.u16.u32 	%rs7835, %r7065;
	bfe.u32 	%r7066, %r7061, 0, 8;
	cvt.u16.u32 	%rs7836, %r7066;
	bfe.u32 	%r7067, %r7061, 8, 8;
	cvt.u16.u32 	%rs7837, %r7067;
	bfe.u32 	%r7068, %r7061, 16, 8;
	cvt.u16.u32 	%rs7838, %r7068;
	bfe.u32 	%r7069, %r7061, 24, 8;
	cvt.u16.u32 	%rs7839, %r7069;
	ld.local.v2.b32 	{%r7070, %r7071}, [%rd17+16];
	bfe.u32 	%r7072, %r7070, 0, 8;
	cvt.u16.u32 	%rs7840, %r7072;
	bfe.u32 	%r7073, %r7070, 8, 8;
	cvt.u16.u32 	%rs7841, %r7073;
	bfe.u32 	%r7074, %r7070, 16, 8;
	cvt.u16.u32 	%rs7842, %r7074;
	bfe.u32 	%r7075, %r7070, 24, 8;
	cvt.u16.u32 	%rs7843, %r7075;
	bfe.u32 	%r7076, %r7071, 0, 8;
	cvt.u16.u32 	%rs7844, %r7076;
	bfe.u32 	%r7077, %r7071, 8, 8;
	cvt.u16.u32 	%rs7845, %r7077;
	bfe.u32 	%r7078, %r7071, 16, 8;
	cvt.u16.u32 	%rs7846, %r7078;
	bfe.u32 	%r7079, %r7071, 24, 8;
	cvt.u16.u32 	%rs7847, %r7079;
	ld.local.v2.b32 	{%r7080, %r7081}, [%rd17+24];
	bfe.u32 	%r7082, %r7080, 0, 8;
	cvt.u16.u32 	%rs7848, %r7082;
	bfe.u32 	%r7083, %r7080, 8, 8;
	cvt.u16.u32 	%rs7849, %r7083;
	bfe.u32 	%r7084, %r7080, 16, 8;
	cvt.u16.u32 	%rs7850, %r7084;
	bfe.u32 	%r7085, %r7080, 24, 8;
	cvt.u16.u32 	%rs7851, %r7085;
	bfe.u32 	%r7086, %r7081, 0, 8;
	cvt.u16.u32 	%rs7852, %r7086;
	bfe.u32 	%r7087, %r7081, 8, 8;
	cvt.u16.u32 	%rs7853, %r7087;
	bfe.u32 	%r7088, %r7081, 16, 8;
	cvt.u16.u32 	%rs7854, %r7088;
	bfe.u32 	%r7089, %r7081, 24, 8;
	cvt.u16.u32 	%rs7855, %r7089;
	ld.local.v2.b32 	{%r7090, %r7091}, [%rd17+32];
	bfe.u32 	%r7092, %r7090, 0, 8;
	cvt.u16.u32 	%rs7856, %r7092;
	bfe.u32 	%r7093, %r7090, 8, 8;
	cvt.u16.u32 	%rs7857, %r7093;
	bfe.u32 	%r7094, %r7090, 16, 8;
	cvt.u16.u32 	%rs7858, %r7094;
	bfe.u32 	%r7095, %r7090, 24, 8;
	cvt.u16.u32 	%rs7859, %r7095;
	bfe.u32 	%r7096, %r7091, 0, 8;
	cvt.u16.u32 	%rs7860, %r7096;
	bfe.u32 	%r7097, %r7091, 8, 8;
	cvt.u16.u32 	%rs7861, %r7097;
	bfe.u32 	%r7098, %r7091, 16, 8;
	cvt.u16.u32 	%rs7862, %r7098;
	bfe.u32 	%r7099, %r7091, 24, 8;
	cvt.u16.u32 	%rs7863, %r7099;
	ld.local.v2.b32 	{%r7100, %r7101}, [%rd17+40];
	bfe.u32 	%r7102, %r7100, 0, 8;
	cvt.u16.u32 	%rs7864, %r7102;
	bfe.u32 	%r7103, %r7100, 8, 8;
	cvt.u16.u32 	%rs7865, %r7103;
	bfe.u32 	%r7104, %r7100, 16, 8;
	cvt.u16.u32 	%rs7866, %r7104;
	bfe.u32 	%r7105, %r7100, 24, 8;
	cvt.u16.u32 	%rs7867, %r7105;
	bfe.u32 	%r7106, %r7101, 0, 8;
	cvt.u16.u32 	%rs7868, %r7106;
	bfe.u32 	%r7107, %r7101, 8, 8;
	cvt.u16.u32 	%rs7869, %r7107;
	bfe.u32 	%r7108, %r7101, 16, 8;
	cvt.u16.u32 	%rs7870, %r7108;
	bfe.u32 	%r7109, %r7101, 24, 8;
	cvt.u16.u32 	%rs7871, %r7109;
	ld.local.v2.u8 	{%rs7872, %rs7873}, [%rd17+48];
	bra.uni 	$L__BB10_455;
$L__BB10_406:
	and.b16  	%rs5231, %rs7825, 255;
	setp.eq.s16 	%p1123, %rs5231, 0;
	mov.b32 	%r8637, 1;
	@%p1123 bra 	$L__BB10_402;
	and.b16  	%rs5232, %rs7826, 255;
	setp.eq.s16 	%p1124, %rs5232, 0;
	mov.b32 	%r8637, 2;
	@%p1124 bra 	$L__BB10_402;
	and.b16  	%rs5233, %rs7827, 255;
	setp.eq.s16 	%p1125, %rs5233, 0;
	mov.b32 	%r8637, 3;
	@%p1125 bra 	$L__BB10_402;
	and.b16  	%rs5234, %rs7828, 255;
	setp.eq.s16 	%p1126, %rs5234, 0;
	mov.b32 	%r8637, 4;
	@%p1126 bra 	$L__BB10_402;
	and.b16  	%rs5235, %rs7829, 255;
	setp.eq.s16 	%p1127, %rs5235, 0;
	mov.b32 	%r8637, 5;
	@%p1127 bra 	$L__BB10_402;
	and.b16  	%rs5236, %rs7830, 255;
	setp.eq.s16 	%p1128, %rs5236, 0;
	mov.b32 	%r8637, 6;
	@%p1128 bra 	$L__BB10_402;
	and.b16  	%rs5237, %rs7831, 255;
	setp.eq.s16 	%p1129, %rs5237, 0;
	mov.b32 	%r8637, 7;
	@%p1129 bra 	$L__BB10_402;
	and.b16  	%rs5238, %rs7832, 255;
	setp.eq.s16 	%p1130, %rs5238, 0;
	mov.b32 	%r8637, 8;
	@%p1130 bra 	$L__BB10_402;
	and.b16  	%rs5239, %rs7833, 255;
	setp.eq.s16 	%p1131, %rs5239, 0;
	mov.b32 	%r8637, 9;
	@%p1131 bra 	$L__BB10_402;
	and.b16  	%rs5240, %rs7834, 255;
	setp.eq.s16 	%p1132, %rs5240, 0;
	mov.b32 	%r8637, 10;
	@%p1132 bra 	$L__BB10_402;
	and.b16  	%rs5241, %rs7835, 255;
	setp.eq.s16 	%p1133, %rs5241, 0;
	mov.b32 	%r8637, 11;
	@%p1133 bra 	$L__BB10_402;
	and.b16  	%rs5242, %rs7836, 255;
	setp.eq.s16 	%p1134, %rs5242, 0;
	mov.b32 	%r8637, 12;
	@%p1134 bra 	$L__BB10_402;
	and.b16  	%rs5243, %rs7837, 255;
	setp.eq.s16 	%p1135, %rs5243, 0;
	mov.b32 	%r8637, 13;
	@%p1135 bra 	$L__BB10_402;
	and.b16  	%rs5244, %rs7838, 255;
	setp.eq.s16 	%p1136, %rs5244, 0;
	mov.b32 	%r8637, 14;
	@%p1136 bra 	$L__BB10_402;
	and.b16  	%rs5245, %rs7839, 255;
	setp.eq.s16 	%p1137, %rs5245, 0;
	mov.b32 	%r8637, 15;
	@%p1137 bra 	$L__BB10_402;
	and.b16  	%rs5246, %rs7840, 255;
	setp.eq.s16 	%p1138, %rs5246, 0;
	mov.b32 	%r8637, 16;
	@%p1138 bra 	$L__BB10_402;
	and.b16  	%rs5247, %rs7841, 255;
	setp.eq.s16 	%p1139, %rs5247, 0;
	mov.b32 	%r8637, 17;
	@%p1139 bra 	$L__BB10_402;
	and.b16  	%rs5248, %rs7842, 255;
	setp.eq.s16 	%p1140, %rs5248, 0;
	mov.b32 	%r8637, 18;
	@%p1140 bra 	$L__BB10_402;
	and.b16  	%rs5249, %rs7843, 255;
	setp.eq.s16 	%p1141, %rs5249, 0;
	mov.b32 	%r8637, 19;
	@%p1141 bra 	$L__BB10_402;
	and.b16  	%rs5250, %rs7844, 255;
	setp.eq.s16 	%p1142, %rs5250, 0;
	mov.b32 	%r8637, 20;
	@%p1142 bra 	$L__BB10_402;
	and.b16  	%rs5251, %rs7845, 255;
	setp.eq.s16 	%p1143, %rs5251, 0;
	mov.b32 	%r8637, 21;
	@%p1143 bra 	$L__BB10_402;
	and.b16  	%rs5252, %rs7846, 255;
	setp.eq.s16 	%p1144, %rs5252, 0;
	mov.b32 	%r8637, 22;
	@%p1144 bra 	$L__BB10_402;
	and.b16  	%rs5253, %rs7847, 255;
	setp.eq.s16 	%p1145, %rs5253, 0;
	mov.b32 	%r8637, 23;
	@%p1145 bra 	$L__BB10_402;
	and.b16  	%rs5254, %rs7848, 255;
	setp.eq.s16 	%p1146, %rs5254, 0;
	mov.b32 	%r8637, 24;
	@%p1146 bra 	$L__BB10_402;
	and.b16  	%rs5255, %rs7849, 255;
	setp.eq.s16 	%p1147, %rs5255, 0;
	mov.b32 	%r8637, 25;
	@%p1147 bra 	$L__BB10_402;
	and.b16  	%rs5256, %rs7850, 255;
	setp.eq.s16 	%p1148, %rs5256, 0;
	mov.b32 	%r8637, 26;
	@%p1148 bra 	$L__BB10_402;
	and.b16  	%rs5257, %rs7851, 255;
	setp.eq.s16 	%p1149, %rs5257, 0;
	mov.b32 	%r8637, 27;
	@%p1149 bra 	$L__BB10_402;
	and.b16  	%rs5258, %rs7852, 255;
	setp.eq.s16 	%p1150, %rs5258, 0;
	mov.b32 	%r8637, 28;
	@%p1150 bra 	$L__BB10_402;
	and.b16  	%rs5259, %rs7853, 255;
	setp.eq.s16 	%p1151, %rs5259, 0;
	mov.b32 	%r8637, 29;
	@%p1151 bra 	$L__BB10_402;
	and.b16  	%rs5260, %rs7854, 255;
	setp.eq.s16 	%p1152, %rs5260, 0;
	mov.b32 	%r8637, 30;
	@%p1152 bra 	$L__BB10_402;
	and.b16  	%rs5261, %rs7855, 255;
	setp.eq.s16 	%p1153, %rs5261, 0;
	mov.b32 	%r8637, 31;
	@%p1153 bra 	$L__BB10_402;
	and.b16  	%rs5262, %rs7856, 255;
	setp.eq.s16 	%p1154, %rs5262, 0;
	mov.b32 	%r8637, 32;
	@%p1154 bra 	$L__BB10_402;
	and.b16  	%rs5263, %rs7857, 255;
	setp.eq.s16 	%p1155, %rs5263, 0;
	mov.b32 	%r8637, 33;
	@%p1155 bra 	$L__BB10_402;
	and.b16  	%rs5264, %rs7858, 255;
	setp.eq.s16 	%p1156, %rs5264, 0;
	mov.b32 	%r8637, 34;
	@%p1156 bra 	$L__BB10_402;
	and.b16  	%rs5265, %rs7859, 255;
	setp.eq.s16 	%p1157, %rs5265, 0;
	mov.b32 	%r8637, 35;
	@%p1157 bra 	$L__BB10_402;
	and.b16  	%rs5266, %rs7860, 255;
	setp.eq.s16 	%p1158, %rs5266, 0;
	mov.b32 	%r8637, 36;
	@%p1158 bra 	$L__BB10_402;
	and.b16  	%rs5267, %rs7861, 255;
	setp.eq.s16 	%p1159, %rs5267, 0;
	mov.b32 	%r8637, 37;
	@%p1159 bra 	$L__BB10_402;
	and.b16  	%rs5268, %rs7862, 255;
	setp.eq.s16 	%p1160, %rs5268, 0;
	mov.b32 	%r8637, 38;
	@%p1160 bra 	$L__BB10_402;
	and.b16  	%rs5269, %rs7863, 255;
	setp.eq.s16 	%p1161, %rs5269, 0;
	mov.b32 	%r8637, 39;
	@%p1161 bra 	$L__BB10_402;
	and.b16  	%rs5270, %rs7864, 255;
	setp.eq.s16 	%p1162, %rs5270, 0;
	mov.b32 	%r8637, 40;
	@%p1162 bra 	$L__BB10_402;
	and.b16  	%rs5271, %rs7865, 255;
	setp.eq.s16 	%p1163, %rs5271, 0;
	mov.b32 	%r8637, 41;
	@%p1163 bra 	$L__BB10_402;
	and.b16  	%rs5272, %rs7866, 255;
	setp.eq.s16 	%p1164, %rs5272, 0;
	mov.b32 	%r8637, 42;
	@%p1164 bra 	$L__BB10_402;
	and.b16  	%rs5273, %rs7867, 255;
	setp.eq.s16 	%p1165, %rs5273, 0;
	mov.b32 	%r8637, 43;
	@%p1165 bra 	$L__BB10_402;
	and.b16  	%rs5274, %rs7868, 255;
	setp.eq.s16 	%p1166, %rs5274, 0;
	mov.b32 	%r8637, 44;
	@%p1166 bra 	$L__BB10_402;
	and.b16  	%rs5275, %rs7869, 255;
	setp.eq.s16 	%p1167, %rs5275, 0;
	mov.b32 	%r8637, 45;
	@%p1167 bra 	$L__BB10_402;
	and.b16  	%rs5276, %rs7870, 255;
	setp.eq.s16 	%p1168, %rs5276, 0;
	mov.b32 	%r8637, 46;
	@%p1168 bra 	$L__BB10_402;
	and.b16  	%rs5277, %rs7871, 255;
	setp.eq.s16 	%p1169, %rs5277, 0;
	mov.b32 	%r8637, 47;
	@%p1169 bra 	$L__BB10_402;
	and.b16  	%rs5278, %rs7872, 255;
	setp.eq.s16 	%p1170, %rs5278, 0;
	mov.b32 	%r8637, 48;
	@%p1170 bra 	$L__BB10_402;
	and.b16  	%rs5279, %rs7873, 255;
	setp.eq.s16 	%p1171, %rs5279, 0;
	mov.b32 	%r8637, 49;
	@%p1171 bra 	$L__BB10_402;
$L__BB10_455:
	add.s32 	%r8613, %r8613, %r141;
	add.f64 	%fd138, %fd37, %fd138;
	setp.lt.u32 	%p1174, %r382, 97;
	@%p1174 bra 	$L__BB10_1508;
	ld.shared.v2.b32 	{%r7111, %r7112}, [_ZZN3cub18CUB_300001_SM_10006detail6reduce28DeviceReduceSingleTileKernelINS2_10policy_hubI4Study8sum_funcE10Policy1000EPS5_S9_iS6_S5_S5_N4cuda3std3__410__identityEEEvT0_T1_T2_T3_T4_T6_E12temp_storage+200];
	bfe.u32 	%r7113, %r7111, 0, 8;
	cvt.u16.u32 	%rs6405, %r7113;
	ld.shared.v2.b32 	{%r7114, %r7115}, [_ZZN3cub18CUB_300001_SM_10006detail6reduce28DeviceReduceSingleTileKernelINS2_10policy_hubI4Study8sum_funcE10Policy1000EPS5_S9_iS6_S5_S5_N4cuda3std3__410__identityEEEvT0_T1_T2_T3_T4_T6_E12temp_storage+208];
	ld.shared.v2.b32 	{%r7116, %r7117}, [_ZZN3cub18CUB_300001_SM_10006detail6reduce28DeviceReduceSingleTileKernelINS2_10policy_hubI4Study8sum_funcE10Policy1000EPS5_S9_iS6_S5_S5_N4cuda3std3__410__identityEEEvT0_T1_T2_T3_T4_T6_E12temp_storage+216];
	ld.shared.v2.b32 	{%r7118, %r7119}, [_ZZN3cub18CUB_300001_SM_10006detail6reduce28DeviceReduceSingleTileKernelINS2_10policy_hubI4Study8sum_funcE10Policy1000EPS5_S9_iS6_S5_S5_N4cuda3std3__410__identityEEEvT0_T1_T2_T3_T4_T6_E12temp_storage+224];
	ld.shared.v2.b32 	{%r7120, %r7121}, [_ZZN3cub18CUB_300001_SM_10006detail6reduce28DeviceReduceSingleTileKernelINS2_10policy_hubI4Study8sum_funcE10Policy1000EPS5_S9_iS6_S5_S5_N4cuda3std3__410__identityEEEvT0_T1_T2_T3_T4_T6_E12temp_storage+232];
	ld.shared.v2.b32 	{%r7122, %r7123}, [_ZZN3cub18CUB_300001_SM_10006detail6reduce28DeviceReduceSingleTileKernelINS2_10policy_hubI4Study8sum_funcE10Policy1000EPS5_S9_iS6_S5_S5_N4cuda3std3__410__identityEEEvT0_T1_T2_T3_T4_T6_E12temp_storage+240];
	ld.shared.v2.u8 	{%rs5281, %rs5282}, [_ZZN3cub18CUB_300001_SM_10006detail6reduce28DeviceReduceSingleTileKernelINS2_10policy_hubI4Study8sum_funcE10Policy1000EPS5_S9_iS6_S5_S5_N4cuda3std3__410__identityEEEvT0_T1_T2_T3_T4_T6_E12temp_storage+248];
	ld.shared.u32 	%r148, [_ZZN3cub18CUB_300001_SM_10006detail6reduce28DeviceReduceSingleTileKernelINS2_10policy_hubI4Study8sum_funcE10Policy1000EPS5_S9_iS6_S5_S5_N4cuda3std3__410__identityEEEvT0_T1_T2_T3_T4_T6_E12temp_storage+252];
	ld.shared.f64 	%fd41, [_ZZN3cub18CUB_300001_SM_10006detail6reduce28DeviceReduceSingleTileKernelINS2_10policy_hubI4Study8sum_funcE10Policy1000EPS5_S9_iS6_S5_S5_N4cuda3std3__410__identityEEEvT0_T1_T2_T3_T4_T6_E12temp_storage+256];
	cvta.to.local.u64 	%rd19, %rd377;
	cvta.to.local.u64 	%rd20, %rd378;
	and.b16  	%rs5283, %rs7824, 255;
	cvt.u32.u16 	%r7124, %rs7831;
	cvt.u32.u16 	%r7125, %rs7830;
	prmt.b32 	%r7126, %r7125, %r7124, 0x3340U;
	cvt.u32.u16 	%r7127, %rs7829;
	cvt.u32.u16 	%r7128, %rs7828;
	prmt.b32 	%r7129, %r7128, %r7127, 0x3340U;
	prmt.b32 	%r7130, %r7129, %r7126, 0x5410U;
	cvt.u32.u16 	%r7131, %rs7827;
	cvt.u32.u16 	%r7132, %rs7826;
	prmt.b32 	%r7133, %r7132, %r7131, 0x3340U;
	cvt.u32.u16 	%r7134, %rs7825;
	cvt.u32.u16 	%r7135, %rs7824;
	prmt.b32 	%r7136, %r7135, %r7134, 0x3340U;
	prmt.b32 	%r7137, %r7136, %r7133, 0x5410U;
	st.local.v2.b32 	[%rd19], {%r7137, %r7130};
	cvt.u32.u16 	%r7138, %rs7839;
	cvt.u32.u16 	%r7139, %rs7838;
	prmt.b32 	%r7140, %r7139, %r7138, 0x3340U;
	cvt.u32.u16 	%r7141, %rs7837;
	cvt.u32.u16 	%r7142, %rs7836;
	prmt.b32 	%r7143, %r7142, %r7141, 0x3340U;
	prmt.b32 	%r7144, %r7143, %r7140, 0x5410U;
	cvt.u32.u16 	%r7145, %rs7835;
	cvt.u32.u16 	%r7146, %rs7834;
	prmt.b32 	%r7147, %r7146, %r7145, 0x3340U;
	cvt.u32.u16 	%r7148, %rs7833;
	cvt.u32.u16 	%r7149, %rs7832;
	prmt.b32 	%r7150, %r7149, %r7148, 0x3340U;
	prmt.b32 	%r7151, %r7150, %r7147, 0x5410U;
	st.local.v2.b32 	[%rd19+8], {%r7151, %r7144};
	cvt.u32.u16 	%r7152, %rs7847;
	cvt.u32.u16 	%r7153, %rs7846;
	prmt.b32 	%r7154, %r7153, %r7152, 0x3340U;
	cvt.u32.u16 	%r7155, %rs7845;
	cvt.u32.u16 	%r7156, %rs7844;
	prmt.b32 	%r7157, %r7156, %r7155, 0x3340U;
	prmt.b32 	%r7158, %r7157, %r7154, 0x5410U;
	cvt.u32.u16 	%r7159, %rs7843;
	cvt.u32.u16 	%r7160, %rs7842;
	prmt.b32 	%r7161, %r7160, %r7159, 0x3340U;
	cvt.u32.u16 	%r7162, %rs7841;
	cvt.u32.u16 	%r7163, %rs7840;
	prmt.b32 	%r7164, %r7163, %r7162, 0x3340U;
	prmt.b32 	%r7165, %r7164, %r7161, 0x5410U;
	st.local.v2.b32 	[%rd19+16], {%r7165, %r7158};
	cvt.u32.u16 	%r7166, %rs7855;
	cvt.u32.u16 	%r7167, %rs7854;
	prmt.b32 	%r7168, %r7167, %r7166, 0x3340U;
	cvt.u32.u16 	%r7169, %rs7853;
	cvt.u32.u16 	%r7170, %rs7852;
	prmt.b32 	%r7171, %r7170, %r7169, 0x3340U;
	prmt.b32 	%r7172, %r7171, %r7168, 0x5410U;
	cvt.u32.u16 	%r7173, %rs7851;
	cvt.u32.u16 	%r7174, %rs7850;
	prmt.b32 	%r7175, %r7174, %r7173, 0x3340U;
	cvt.u32.u16 	%r7176, %rs7849;
	cvt.u32.u16 	%r7177, %rs7848;
	prmt.b32 	%r7178, %r7177, %r7176, 0x3340U;
	prmt.b32 	%r7179, %r7178, %r7175, 0x5410U;
	st.local.v2.b32 	[%rd19+24], {%r7179, %r7172};
	cvt.u32.u16 	%r7180, %rs7863;
	cvt.u32.u16 	%r7181, %rs7862;
	prmt.b32 	%r7182, %r7181, %r7180, 0x3340U;
	cvt.u32.u16 	%r7183, %rs7861;
	cvt.u32.u16 	%r7184, %rs7860;
	prmt.b32 	%r7185, %r7184, %r7183, 0x3340U;
	prmt.b32 	%r7186, %r7185, %r7182, 0x5410U;
	cvt.u32.u16 	%r7187, %rs7859;
	cvt.u32.u16 	%r7188, %rs7858;
	prmt.b32 	%r7189, %r7188, %r7187, 0x3340U;
	cvt.u32.u16 	%r7190, %rs7857;
	cvt.u32.u16 	%r7191, %rs7856;
	prmt.b32 	%r7192, %r7191, %r7190, 0x3340U;
	prmt.b32 	%r7193, %r7192, %r7189, 0x5410U;
	st.local.v2.b32 	[%rd19+32], {%r7193, %r7186};
	cvt.u32.u16 	%r7194, %rs7871;
	cvt.u32.u16 	%r7195, %rs7870;
	prmt.b32 	%r7196, %r7195, %r7194, 0x3340U;
	cvt.u32.u16 	%r7197, %rs7869;
	cvt.u32.u16 	%r7198, %rs7868;
	prmt.b32 	%r7199, %r7198, %r7197, 0x3340U;
	prmt.b32 	%r7200, %r7199, %r7196, 0x5410U;
	cvt.u32.u16 	%r7201, %rs7867;
	cvt.u32.u16 	%r7202, %rs7866;
	prmt.b32 	%r7203, %r7202, %r7201, 0x3340U;
	cvt.u32.u16 	%r7204, %rs7865;
	cvt.u32.u16 	%r7205, %rs7864;
	prmt.b32 	%r7206, %r7205, %r7204, 0x3340U;
	prmt.b32 	%r7207, %r7206, %r7203, 0x5410U;
	st.local.v2.b32 	[%rd19+40], {%r7207, %r7200};
	st.local.v2.u8 	[%rd19+48], {%rs7872, %rs7873};
	st.local.u32 	[%rd19+52], %r8613;
	st.local.f64 	[%rd19+56], %fd138;
	st.local.v2.b32 	[%rd20], {%r7111, %r7112};
	st.local.v2.b32 	[%rd20+8], {%r7114, %r7115};
	st.local.v2.b32 	[%rd20+16], {%r7116, %r7117};
	st.local.v2.b32 	[%rd20+24], {%r7118, %r7119};
	st.local.v2.b32 	[%rd20+32], {%r7120, %r7121};
	st.local.v2.b32 	[%rd20+40], {%r7122, %r7123};
	st.local.v2.u8 	[%rd20+48], {%rs5281, %rs5282};
	st.local.u32 	[%rd20+52], %r148;
	st.local.f64 	[%rd20+56], %fd41;
	setp.ne.s16 	%p1175, %rs5283, 0;
	mov.b32 	%r8640, 0;
	@%p1175 bra 	$L__BB10_461;
$L__BB10_457:
	and.b16  	%rs5333, %rs6405, 255;
	setp.eq.s16 	%p1225, %rs5333, 0;
	@%p1225 bra 	$L__BB10_510;
	mov.b32 	%r8641, 0;
$L__BB10_459:
	add.s32 	%r7258, %r8641, %r8640;
	cvt.u64.u32 	%rd391, %r7258;
	add.s64 	%rd392, %rd19, %rd391;
	st.local.u8 	[%rd392], %rs6405;
	add.s32 	%r151, %r8641, 1;
	cvt.u64.u32 	%rd393, %r8641;
	add.s64 	%rd394, %rd20, %rd393;
	ld.local.u8 	%rs6405, [%rd394+1];
	setp.ne.s16 	%p1226, %rs6405, 0;
	mov.u32 	%r8641, %r151;
	@%p1226 bra 	$L__BB10_459;
	ld.local.u32 	%r8613, [%rd19+52];
	ld.local.f64 	%fd138, [%rd19+56];
	ld.local.v2.b32 	{%r7259, %r7260}, [%rd19];
	bfe.u32 	%r7261, %r7259, 0, 8;
	cvt.u16.u32 	%rs7824, %r7261;
	bfe.u32 	%r7262, %r7259, 8, 8;
	cvt.u16.u32 	%rs7825, %r7262;
	bfe.u32 	%r7263, %r7259, 16, 8;
	cvt.u16.u32 	%rs7826, %r7263;
	bfe.u32 	%r7264, %r7259, 24, 8;
	cvt.u16.u32 	%rs7827, %r7264;
	bfe.u32 	%r7265, %r7260, 0, 8;
	cvt.u16.u32 	%rs7828, %r7265;
	bfe.u32 	%r7266, %r7260, 8, 8;
	cvt.u16.u32 	%rs7829, %r7266;
	bfe.u32 	%r7267, %r7260, 16, 8;
	cvt.u16.u32 	%rs7830, %r7267;
	bfe.u32 	%r7268, %r7260, 24, 8;
	cvt.u16.u32 	%rs7831, %r7268;
	ld.local.v2.b32 	{%r7269, %r7270}, [%rd19+8];
	bfe.u32 	%r7271, %r7269, 0, 8;
	cvt.u16.u32 	%rs7832, %r7271;
	bfe.u32 	%r7272, %r7269, 8, 8;
	cvt.u16.u32 	%rs7833, %r7272;
	bfe.u32 	%r7273, %r7269, 16, 8;
	cvt.u16.u32 	%rs7834, %r7273;
	bfe.u32 	%r7274, %r7269, 24, 8;
	cvt.u16.u32 	%rs7835, %r7274;
	bfe.u32 	%r7275, %r7270, 0, 8;
	cvt.u16.u32 	%rs7836, %r7275;
	bfe.u32 	%r7276, %r7270, 8, 8;
	cvt.u16.u32 	%rs7837, %r7276;
	bfe.u32 	%r7277, %r7270, 16, 8;
	cvt.u16.u32 	%rs7838, %r7277;
	bfe.u32 	%r7278, %r7270, 24, 8;
	cvt.u16.u32 	%rs7839, %r7278;
	ld.local.v2.b32 	{%r7279, %r7280}, [%rd19+16];
	bfe.u32 	%r7281, %r7279, 0, 8;
	cvt.u16.u32 	%rs7840, %r7281;
	bfe.u32 	%r7282, %r7279, 8, 8;
	cvt.u16.u32 	%rs7841, %r7282;
	bfe.u32 	%r7283, %r7279, 16, 8;
	cvt.u16.u32 	%rs7842, %r7283;
	bfe.u32 	%r7284, %r7279, 24, 8;
	cvt.u16.u32 	%rs7843, %r7284;
	bfe.u32 	%r7285, %r7280, 0, 8;
	cvt.u16.u32 	%rs7844, %r7285;
	bfe.u32 	%r7286, %r7280, 8, 8;
	cvt.u16.u32 	%rs7845, %r7286;
	bfe.u32 	%r7287, %r7280, 16, 8;
	cvt.u16.u32 	%rs7846, %r7287;
	bfe.u32 	%r7288, %r7280, 24, 8;
	cvt.u16.u32 	%rs7847, %r7288;
	ld.local.v2.b32 	{%r7289, %r7290}, [%rd19+24];
	bfe.u32 	%r7291, %r7289, 0, 8;
	cvt.u16.u32 	%rs7848, %r7291;
	bfe.u32 	%r7292, %r7289, 8, 8;
	cvt.u16.u32 	%rs7849, %r7292;
	bfe.u32 	%r7293, %r7289, 16, 8;
	cvt.u16.u32 	%rs7850, %r7293;
	bfe.u32 	%r7294, %r7289, 24, 8;
	cvt.u16.u32 	%rs7851, %r7294;
	bfe.u32 	%r7295, %r7290, 0, 8;
	cvt.u16.u32 	%rs7852, %r7295;
	bfe.u32 	%r7296, %r7290, 8, 8;
	cvt.u16.u32 	%rs7853, %r7296;
	bfe.u32 	%r7297, %r7290, 16, 8;
	cvt.u16.u32 	%rs7854, %r7297;
	bfe.u32 	%r7298, %r7290, 24, 8;
	cvt.u16.u32 	%rs7855, %r7298;
	ld.local.v2.b32 	{%r7299, %r7300}, [%rd19+32];
	bfe.u32 	%r7301, %r7299, 0, 8;
	cvt.u16.u32 	%rs7856, %r7301;
	bfe.u32 	%r7302, %r7299, 8, 8;
	cvt.u16.u32 	%rs7857, %r7302;
	bfe.u32 	%r7303, %r7299, 16, 8;
	cvt.u16.u32 	%rs7858, %r7303;
	bfe.u32 	%r7304, %r7299, 24, 8;
	cvt.u16.u32 	%rs7859, %r7304;
	bfe.u32 	%r7305, %r7300, 0, 8;
	cvt.u16.u32 	%rs7860, %r7305;
	bfe.u32 	%r7306, %r7300, 8, 8;
	cvt.u16.u32 	%rs7861, %r7306;
	bfe.u32 	%r7307, %r7300, 16, 8;
	cvt.u16.u32 	%rs7862, %r7307;
	bfe.u32 	%r7308, %r7300, 24, 8;
	cvt.u16.u32 	%rs7863, %r7308;
	ld.local.v2.b32 	{%r7309, %r7310}, [%rd19+40];
	bfe.u32 	%r7311, %r7309, 0, 8;
	cvt.u16.u32 	%rs7864, %r7311;
	bfe.u32 	%r7312, %r7309, 8, 8;
	cvt.u16.u32 	%rs7865, %r7312;
	bfe.u32 	%r7313, %r7309, 16, 8;
	cvt.u16.u32 	%rs7866, %r7313;
	bfe.u32 	%r7314, %r7309, 24, 8;
	cvt.u16.u32 	%rs7867, %r7314;
	bfe.u32 	%r7315, %r7310, 0, 8;
	cvt.u16.u32 	%rs7868, %r7315;
	bfe.u32 	%r7316, %r7310, 8, 8;
	cvt.u16.u32 	%rs7869, %r7316;
	bfe.u32 	%r7317, %r7310, 16, 8;
	cvt.u16.u32 	%rs7870, %r7317;
	bfe.u32 	%r7318, %r7310, 24, 8;
	cvt.u16.u32 	%rs7871, %r7318;
	ld.local.v2.u8 	{%rs7872, %rs7873}, [%rd19+48];
	bra.uni 	$L__BB10_510;
$L__BB10_461:
	and.b16  	%rs5284, %rs7825, 255;
	setp.eq.s16 	%p1176, %rs5284, 0;
	mov.b32 	%r8640, 1;
	@%p1176 bra 	$L__BB10_457;
	and.b16  	%rs5285, %rs7826, 255;
	setp.eq.s16 	%p1177, %rs5285, 0;
	mov.b32 	%r8640, 2;
	@%p1177 bra 	$L__BB10_457;
	and.b16  	%rs5286, %rs7827, 255;
	setp.eq.s16 	%p1178, %rs5286, 0;
	mov.b32 	%r8640, 3;
	@%p1178 bra 	$L__BB10_457;
	and.b16  	%rs5287, %rs7828, 255;
	setp.eq.s16 	%p1179, %rs5287, 0;
	mov.b32 	%r8640, 4;
	@%p1179 bra 	$L__BB10_457;
	and.b16  	%rs5288, %rs7829, 255;
	setp.eq.s16 	%p1180, %rs5288, 0;
	mov.b32 	%r8640, 5;
	@%p1180 bra 	$L__BB10_457;
	and.b16  	%rs5289, %rs7830, 255;
	setp.eq.s16 	%p1181, %rs5289, 0;
	mov.b32 	%r8640, 6;
	@%p1181 bra 	$L__BB10_457;
	and.b16  	%rs5290, %rs7831, 255;
	setp.eq.s16 	%p1182, %rs5290, 0;
	mov.b32 	%r8640, 7;
	@%p1182 bra 	$L__BB10_457;
	and.b16  	%rs5291, %rs7832, 255;
	setp.eq.s16 	%p1183, %rs5291, 0;
	mov.b32 	%r8640, 8;
	@%p1183 bra 	$L__BB10_457;
	and.b16  	%rs5292, %rs7833, 255;
	setp.eq.s16 	%p1184, %rs5292, 0;
	mov.b32 	%r8640, 9;
	@%p1184 bra 	$L__BB10_457;
	and.b16  	%rs5293, %rs7834, 255;
	setp.eq.s16 	%p1185, %rs5293, 0;
	mov.b32 	%r8640, 10;
	@%p1185 bra 	$L__BB10_457;
	and.b16  	%rs5294, %rs7835, 255;
	setp.eq.s16 	%p1186, %rs5294, 0;
	mov.b32 	%r8640, 11;
	@%p1186 bra 	$L__BB10_457;
	and.b16  	%rs5295, %rs7836, 255;
	setp.eq.s16 	%p1187, %rs5295, 0;
	mov.b32 	%r8640, 12;
	@%p1187 bra 	$L__BB10_457;
	and.b16  	%rs5296, %rs7837, 255;
	setp.eq.s16 	%p1188, %rs5296, 0;
	mov.b32 	%r8640, 13;
	@%p1188 bra 	$L__BB10_457;
	and.b16  	%rs5297, %rs7838, 255;
	setp.eq.s16 	%p1189, %rs5297, 0;
	mov.b32 	%r8640, 14;
	@%p1189 bra 	$L__BB10_457;
	and.b16  	%rs5298, %rs7839, 255;
	setp.eq.s16 	%p1190, %rs5298, 0;
	mov.b32 	%r8640, 15;
	@%p1190 bra 	$L__BB10_457;
	and.b16  	%rs5299, %rs7840, 255;
	setp.eq.s16 	%p1191, %rs5299, 0;
	mov.b32 	%r8640, 16;
	@%p1191 bra 	$L__BB10_457;
	and.b16  	%rs5300, %rs7841, 255;
	setp.eq.s16 	%p1192, %rs5300, 0;
	mov.b32 	%r8640, 17;
	@%p1192 bra 	$L__BB10_457;
	and.b16  	%rs5301, %rs7842, 255;
	setp.eq.s16 	%p1193, %rs5301, 0;
	mov.b32 	%r8640, 18;
	@%p1193 bra 	$L__BB10_457;
	and.b16  	%rs5302, %rs7843, 255;
	setp.eq.s16 	%p1194, %rs5302, 0;
	mov.b32 	%r8640, 19;
	@%p1194 bra 	$L__BB10_457;
	and.b16  	%rs5303, %rs7844, 255;
	setp.eq.s16 	%p1195, %rs5303, 0;
	mov.b32 	%r8640, 20;
	@%p1195 bra 	$L__BB10_457;
	and.b16  	%rs5304, %rs7845, 255;
	setp.eq.s16 	%p1196, %rs5304, 0;
	mov.b32 	%r8640, 21;
	@%p1196 bra 	$L__BB10_457;
	and.b16  	%rs5305, %rs7846, 255;
	setp.eq.s16 	%p1197, %rs5305, 0;
	mov.b32 	%r8640, 22;
	@%p1197 bra 	$L__BB10_457;
	and.b16  	%rs5306, %rs7847, 255;
	setp.eq.s16 	%p1198, %rs5306, 0;
	mov.b32 	%r8640, 23;
	@%p1198 bra 	$L__BB10_457;
	and.b16  	%rs5307, %rs7848, 255;
	setp.eq.s16 	%p1199, %rs5307, 0;
	mov.b32 	%r8640, 24;
	@%p1199 bra 	$L__BB10_457;
	and.b16  	%rs5308, %rs7849, 255;
	setp.eq.s16 	%p1200, %rs5308, 0;
	mov.b32 	%r8640, 25;
	@%p1200 bra 	$L__BB10_457;
	and.b16  	%rs5309, %rs7850, 255;
	setp.eq.s16 	%p1201, %rs5309, 0;
	mov.b32 	%r8640, 26;
	@%p1201 bra 	$L__BB10_457;
	and.b16  	%rs5310, %rs7851, 255;
	setp.eq.s16 	%p1202, %rs5310, 0;
	mov.b32 	%r8640, 27;
	@%p1202 bra 	$L__BB10_457;
	and.b16  	%rs5311, %rs7852, 255;
	setp.eq.s16 	%p1203, %rs5311, 0;
	mov.b32 	%r8640, 28;
	@%p1203 bra 	$L__BB10_457;
	and.b16  	%rs5312, %rs7853, 255;
	setp.eq.s16 	%p1204, %rs5312, 0;
	mov.b32 	%r8640, 29;
	@%p1204 bra 	$L__BB10_457;
	and.b16  	%rs5313, %rs7854, 255;
	setp.eq.s16 	%p1205, %rs5313, 0;
	mov.b32 	%r8640, 30;
	@%p1205 bra 	$L__BB10_457;
	and.b16  	%rs5314, %rs7855, 255;
	setp.eq.s16 	%p1206, %rs5314, 0;
	mov.b32 	%r8640, 31;
	@%p1206 bra 	$L__BB10_457;
	and.b16  	%rs5315, %rs7856, 255;
	setp.eq.s16 	%p1207, %rs5315, 0;
	mov.b32 	%r8640, 32;
	@%p1207 bra 	$L__BB10_457;
	and.b16  	%rs5316, %rs7857, 255;
	setp.eq.s16 	%p1208, %rs5316, 0;
	mov.b32 	%r8640, 33;
	@%p1208 bra 	$L__BB10_457;
	and.b16  	%rs5317, %rs7858, 255;
	setp.eq.s16 	%p1209, %rs5317, 0;
	mov.b32 	%r8640, 34;
	@%p1209 bra 	$L__BB10_457;
	and.b16  	%rs5318, %rs7859, 255;
	setp.eq.s16 	%p1210, %rs5318, 0;
	mov.b32 	%r8640, 35;
	@%p1210 bra 	$L__BB10_457;
	and.b16  	%rs5319, %rs7860, 255;
	setp.eq.s16 	%p1211, %rs5319, 0;
	mov.b32 	%r8640, 36;
	@%p1211 bra 	$L__BB10_457;
	and.b16  	%rs5320, %rs7861, 255;
	setp.eq.s16 	%p1212, %rs5320, 0;
	mov.b32 	%r8640, 37;
	@%p1212 bra 	$L__BB10_457;
	and.b16  	%rs5321, %rs7862, 255;
	setp.eq.s16 	%p1213, %rs5321, 0;
	mov.b32 	%r8640, 38;
	@%p1213 bra 	$L__BB10_457;
	and.b16  	%rs5322, %rs7863, 255;
	setp.eq.s16 	%p1214, %rs5322, 0;
	mov.b32 	%r8640, 39;
	@%p1214 bra 	$L__BB10_457;
	and.b16  	%rs5323, %rs7864, 255;
	setp.eq.s16 	%p1215, %rs5323, 0;
	mov.b32 	%r8640, 40;
	@%p1215 bra 	$L__BB10_457;
	and.b16  	%rs5324, %rs7865, 255;
	setp.eq.s16 	%p1216, %rs5324, 0;
	mov.b32 	%r8640, 41;
	@%p1216 bra 	$L__BB10_457;
	and.b16  	%rs5325, %rs7866, 255;
	setp.eq.s16 	%p1217, %rs5325, 0;
	mov.b32 	%r8640, 42;
	@%p1217 bra 	$L__BB10_457;
	and.b16  	%rs5326, %rs7867, 255;
	setp.eq.s16 	%p1218, %rs5326, 0;
	mov.b32 	%r8640, 43;
	@%p1218 bra 	$L__BB10_457;
	and.b16  	%rs5327, %rs7868, 255;
	setp.eq.s16 	%p1219, %rs5327, 0;
	mov.b32 	%r8640, 44;
	@%p1219 bra 	$L__BB10_457;
	and.b16  	%rs5328, %rs7869, 255;
	setp.eq.s16 	%p1220, %rs5328, 0;
	mov.b32 	%r8640, 45;
	@%p1220 bra 	$L__BB10_457;
	and.b16  	%rs5329, %rs7870, 255;
	setp.eq.s16 	%p1221, %rs5329, 0;
	mov.b32 	%r8640, 46;
	@%p1221 bra 	$L__BB10_457;
	and.b16  	%rs5330, %rs7871, 255;
	setp.eq.s16 	%p1222, %rs5330, 0;
	mov.b32 	%r8640, 47;
	@%p1222 bra 	$L__BB10_457;
	and.b16  	%rs5331, %rs7872, 255;
	setp.eq.s16 	%p1223, %rs5331, 0;
	mov.b32 	%r8640, 48;
	@%p1223 bra 	$L__BB10_457;
	and.b16  	%rs5332, %rs7873, 255;
	setp.eq.s16 	%p1224, %rs5332, 0;
	mov.b32 	%r8640, 49;
	@%p1224 bra 	$L__BB10_457;
$L__BB10_510:
	add.s32 	%r8613, %r8613, %r148;
	add.f64 	%fd138, %fd41, %fd138;
	setp.lt.u32 	%p1227, %r382, 129;
	@%p1227 bra 	$L__BB10_1508;
	ld.shared.v2.b32 	{%r7320, %r7321}, [_ZZN3cub18CUB_300001_SM_10006detail6reduce28DeviceReduceSingleTileKernelINS2_10policy_hubI4Study8sum_funcE10Policy1000EPS5_S9_iS6_S5_S5_N4cuda3std3__410__identityEEEvT0_T1_T2_T3_T4_T6_E12temp_storage+264];
	bfe.u32 	%r7322, %r7320, 0, 8;
	cvt.u16.u32 	%rs6456, %r7322;
	ld.shared.v2.b32 	{%r7323, %r7324}, [_ZZN3cub18CUB_300001_SM_10006detail6reduce28DeviceReduceSingleTileKernelINS2_10policy_hubI4Study8sum_funcE10Policy1000EPS5_S9_iS6_S5_S5_N4cuda3std3__410__identityEEEvT0_T1_T2_T3_T4_T6_E12temp_storage+272];
	ld.shared.v2.b32 	{%r7325, %r7326}, [_ZZN3cub18CUB_300001_SM_10006detail6reduce28DeviceReduceSingleTileKernelINS2_10policy_hubI4Study8sum_funcE10Policy1000EPS5_S9_iS6_S5_S5_N4cuda3std3__410__identityEEEvT0_T1_T2_T3_T4_T6_E12temp_storage+280];
	ld.shared.v2.b32 	{%r7327, %r7328}, [_ZZN3cub18CUB_300001_SM_10006detail6reduce28DeviceReduceSingleTileKernelINS2_10policy_hubI4Study8sum_funcE10Policy1000EPS5_S9_iS6_S5_S5_N4cuda3std3__410__identityEEEvT0_T1_T2_T3_T4_T6_E12temp_storage+288];
	ld.shared.v2.b32 	{%r7329, %r7330}, [_ZZN3cub18CUB_300001_SM_10006detail6reduce28DeviceReduceSingleTileKernelINS2_10policy_hubI4Study8sum_funcE10Policy1000EPS5_S9_iS6_S5_S5_N4cuda3std3__410__identityEEEvT0_T1_T2_T3_T4_T6_E12temp_storage+296];
	ld.shared.v2.b32 	{%r7331, %r7332}, [_ZZN3cub18CUB_300001_SM_10006detail6reduce28DeviceReduceSingleTileKernelINS2_10policy_hubI4Study8sum_funcE10Policy1000EPS5_S9_iS6_S5_S5_N4cuda3std3__410__identityEEEvT0_T1_T2_T3_T4_T6_E12temp_storage+304];
	ld.shared.v2.u8 	{%rs5334, %rs5335}, [_ZZN3cub18CUB_300001_SM_10006detail6reduce28DeviceReduceSingleTileKernelINS2_10policy_hubI4Study8sum_funcE10Policy1000EPS5_S9_iS6_S5_S5_N4cuda3std3__410__identityEEEvT0_T1_T2_T3_T4_T6_E12temp_storage+312];
	ld.shared.u32 	%r155, [_ZZN3cub18CUB_300001_SM_10006detail6reduce28DeviceReduceSingleTileKernelINS2_10policy_hubI4Study8sum_funcE10Policy1000EPS5_S9_iS6_S5_S5_N4cuda3std3__410__identityEEEvT0_T1_T2_T3_T4_T6_E12temp_storage+316];
	ld.shared.f64 	%fd45, [_ZZN3cub18CUB_300001_SM_10006detail6reduce28DeviceReduceSingleTileKernelINS2_10policy_hubI4Study8sum_funcE10Policy1000EPS5_S9_iS6_S5_S5_N4cuda3std3__410__identityEEEvT0_T1_T2_T3_T4_T6_E12temp_storage+320];
	cvta.to.local.u64 	%rd21, %rd377;
	cvta.to.local.u64 	%rd22, %rd378;
	and.b16  	%rs5336, %rs7824, 255;
	cvt.u32.u16 	%r7333, %rs7831;
	cvt.u32.u16 	%r7334, %rs7830;
	prmt.b32 	%r7335, %r7334, %r7333, 0x3340U;
	cvt.u32.u16 	%r7336, %rs7829;
	cvt.u32.u16 	%r7337, %rs7828;
	prmt.b32 	%r7338, %r7337, %r7336, 0x3340U;
	prmt.b32 	%r7339, %r7338, %r7335, 0x5410U;
	cvt.u32.u16 	%r7340, %rs7827;
	cvt.u32.u16 	%r7341, %rs7826;
	prmt.b32 	%r7342, %r7341, %r7340, 0x3340U;
	cvt.u32.u16 	%r7343, %rs7825;
	cvt.u32.u16 	%r7344, %rs7824;
	prmt.b32 	%r7345, %r7344, %r7343, 0x3340U;
	prmt.b32 	%r7346, %r7345, %r7342, 0x5410U;
	st.local.v2.b32 	[%rd21], {%r7346, %r7339};
	cvt.u32.u16 	%r7347, %rs7839;
	cvt.u32.u16 	%r7348, %rs7838;
	prmt.b32 	%r7349, %r7348, %r7347, 0x3340U;
	cvt.u32.u16 	%r7350, %rs7837;
	cvt.u32.u16 	%r7351, %rs7836;
	prmt.b32 	%r7352, %r7351, %r7350, 0x3340U;
	prmt.b32 	%r7353, %r7352, %r7349, 0x5410U;
	cvt.u32.u16 	%r7354, %rs7835;
	cvt.u32.u16 	%r7355, %rs7834;
	prmt.b32 	%r7356, %r7355, %r7354, 0x3340U;
	cvt.u32.u16 	%r7357, %rs7833;
	cvt.u32.u16 	%r7358, %rs7832;
	prmt.b32 	%r7359, %r7358, %r7357, 0x3340U;
	prmt.b32 	%r7360, %r7359, %r7356, 0x5410U;
	st.local.v2.b32 	[%rd21+8], {%r7360, %r7353};
	cvt.u32.u16 	%r7361, %rs7847;
	cvt.u32.u16 	%r7362, %rs7846;
	prmt.b32 	%r7363, %r7362, %r7361, 0x3340U;
	cvt.u32.u16 	%r7364, %rs7845;
	cvt.u32.u16 	%r7365, %rs7844;
	prmt.b32 	%r7366, %r7365, %r7364, 0x3340U;
	prmt.b32 	%r7367, %r7366, %r7363, 0x5410U;
	cvt.u32.u16 	%r7368, %rs7843;
	cvt.u32.u16 	%r7369, %rs7842;
	prmt.b32 	%r7370, %r7369, %r7368, 0x3340U;
	cvt.u32.u16 	%r7371, %rs7841;
	cvt.u32.u16 	%r7372, %rs7840;
	prmt.b32 	%r7373, %r7372, %r7371, 0x3340U;
	prmt.b32 	%r7374, %r7373, %r7370, 0x5410U;
	st.local.v2.b32 	[%rd21+16], {%r7374, %r7367};
	cvt.u32.u16 	%r7375, %rs7855;
	cvt.u32.u16 	%r7376, %rs7854;
	prmt.b32 	%r7377, %r7376, %r7375, 0x3340U;
	cvt.u32.u16 	%r7378, %rs7853;
	cvt.u32.u16 	%r7379, %rs7852;
	prmt.b32 	%r7380, %r7379, %r7378, 0x3340U;
	prmt.b32 	%r7381, %r7380, %r7377, 0x5410U;
	cvt.u32.u16 	%r7382, %rs7851;
	cvt.u32.u16 	%r7383, %rs7850;
	prmt.b32 	%r7384, %r7383, %r7382, 0x3340U;
	cvt.u32.u16 	%r7385, %rs7849;
	cvt.u32.u16 	%r7386, %rs7848;
	prmt.b32 	%r7387, %r7386, %r7385, 0x3340U;
	prmt.b32 	%r7388, %r7387, %r7384, 0x5410U;
	st.local.v2.b32 	[%rd21+24], {%r7388, %r7381};
	cvt.u32.u16 	%r7389, %rs7863;
	cvt.u32.u16 	%r7390, %rs7862;
	prmt.b32 	%r7391, %r7390, %r7389, 0x3340U;
	cvt.u32.u16 	%r7392, %rs7861;
	cvt.u32.u16 	%r7393, %rs7860;
	prmt.b32 	%r7394, %r7393, %r7392, 0x3340U;
	prmt.b32 	%r7395, %r7394, %r7391, 0x5410U;
	cvt.u32.u16 	%r7396, %rs7859;
	cvt.u32.u16 	%r7397, %rs7858;
	prmt.b32 	%r7398, %r7397, %r7396, 0x3340U;
	cvt.u32.u16 	%r7399, %rs7857;
	cvt.u32.u16 	%r7400, %rs7856;
	prmt.b32 	%r7401, %r7400, %r7399, 0x3340U;
	prmt.b32 	%r7402, %r7401, %r7398, 0x5410U;
	st.local.v2.b32 	[%rd21+32], {%r7402, %r7395};
	cvt.u32.u16 	%r7403, %rs7871;
	cvt.u32.u16 	%r7404, %rs7870;
	prmt.b32 	%r7405, %r7404, %r7403, 0x3340U;
	cvt.u32.u16 	%r7406, %rs7869;
	cvt.u32.u16 	%r7407, %rs7868;
	prmt.b32 	%r7408, %r7407, %r7406, 0x3340U;
	prmt.b32 	%r7409, %r7408, %r7405, 0x5410U;
	cvt.u32.u16 	%r7410, %rs7867;
	cvt.u32.u16 	%r7411, %rs7866;
	prmt.b32 	%r7412, %r7411, %r7410, 0x3340U;
	cvt.u32.u16 	%r7413, %rs7865;
	cvt.u32.u16 	%r7414, %rs7864;
	prmt.b32 	%r7415, %r7414, %r7413, 0x3340U;
	prmt.b32 	%r7416, %r7415, %r7412, 0x5410U;
	st.local.v2.b32 	[%rd21+40], {%r7416, %r7409};
	st.local.v2.u8 	[%rd21+48], {%rs7872, %rs7873};
	st.local.u32 	[%rd21+52], %r8613;
	st.local.f64 	[%rd21+56], %fd138;
	st.local.v2.b32 	[%rd22], {%r7320, %r7321};
	st.local.v2.b32 	[%rd22+8], {%r7323, %r7324};
	st.local.v2.b32 	[%rd22+16], {%r7325, %r7326};
	st.local.v2.b32 	[%rd22+24], {%r7327, %r7328};
	st.local.v2.b32 	[%rd22+32], {%r7329, %r7330};
	st.local.v2.b32 	[%rd22+40], {%r7331, %r7332};
	st.local.v2.u8 	[%rd22+48], {%rs5334, %rs5335};
	st.local.u32 	[%rd22+52], %r155;
	st.local.f64 	[%rd22+56], %fd45;
	setp.ne.s16 	%p1228, %rs5336, 0;
	mov.b32 	%r8643, 0;
	@%p1228 bra 	$L__BB10_516;
$L__BB10_512:
	and.b16  	%rs5386, %rs6456, 255;
	setp.eq.s16 	%p1278, %rs5386, 0;
	@%p1278 bra 	$L__BB10_565;
	mov.b32 	%r8644, 0;
$L__BB10_514:
	add.s32 	%r7467, %r8644, %r8643;
	cvt.u64.u32 	%rd397, %r7467;
	add.s64 	%rd398, %rd21, %rd397;
	st.local.u8 	[%rd398], %rs6456;
	add.s32 	%r158, %r8644, 1;
	cvt.u64.u32 	%rd399, %r8644;
	add.s64 	%rd400, %rd22, %rd399;
	ld.local.u8 	%rs6456, [%rd400+1];
	setp.ne.s16 	%p1279, %rs6456, 0;
	mov.u32 	%r8644, %r158;
	@%p1279 bra 	$L__BB10_514;
	ld.local.u32 	%r8613, [%rd21+52];
	ld.local.f64 	%fd138, [%rd21+56];
	ld.local.v2.b32 	{%r7468, %r7469}, [%rd21];
	bfe.u32 	%r7470, %r7468, 0, 8;
	cvt.u16.u32 	%rs7824, %r7470;
	bfe.u32 	%r7471, %r7468, 8, 8;
	cvt.u16.u32 	%rs7825, %r7471;
	bfe.u32 	%r7472, %r7468, 16, 8;
	cvt.u16.u32 	%rs7826, %r7472;
	bfe.u32 	%r7473, %r7468, 24, 8;
	cvt.u16.u32 	%rs7827, %r7473;
	bfe.u32 	%r7474, %r7469, 0, 8;
	cvt.u16.u32 	%rs7828, %r7474;
	bfe.u32 	%r7475, %r7469, 8, 8;
	cvt.u16.u32 	%rs7829, %r7475;
	bfe.u32 	%r7476, %r7469, 16, 8;
	cvt.u16.u32 	%rs7830, %r7476;
	bfe.u32 	%r7477, %r7469, 24, 8;
	cvt.u16.u32 	%rs7831, %r7477;
	ld.local.v2.b32 	{%r7478, %r7479}, [%rd21+8];
	bfe.u32 	%r7480, %r7478, 0, 8;
	cvt.u16.u32 	%rs7832, %r7480;
	bfe.u32 	%r7481, %r7478, 8, 8;
	cvt.u16.u32 	%rs7833, %r7481;
	bfe.u32 	%r7482, %r7478, 16, 8;
	cvt.u16.u32 	%rs7834, %r7482;
	bfe.u32 	%r7483, %r7478, 24, 8;
	cvt.u16.u32 	%rs7835, %r7483;
	bfe.u32 	%r7484, %r7479, 0, 8;
	cvt.u16.u32 	%rs7836, %r7484;
	bfe.u32 	%r7485, %r7479, 8, 8;
	cvt.u16.u32 	%rs7837, %r7485;
	bfe.u32 	%r7486, %r7479, 16, 8;
	cvt.u16.u32 	%rs7838, %r7486;
	bfe.u32 	%r7487, %r7479, 24, 8;
	cvt.u16.u32 	%rs7839, %r7487;
	ld.local.v2.b32 	{%r7488, %r7489}, [%rd21+16];
	bfe.u32 	%r7490, %r7488, 0, 8;
	cvt.u16.u32 	%rs7840, %r7490;
	bfe.u32 	%r7491, %r7488, 8, 8;
	cvt.u16.u32 	%rs7841, %r7491;
	bfe.u32 	%r7492, %r7488, 16, 8;
	cvt.u16.u32 	%rs7842, %r7492;
	bfe.u32 	%r7493, %r7488, 24, 8;
	cvt.u16.u32 	%rs7843, %r7493;
	bfe.u32 	%r7494, %r7489, 0, 8;
	cvt.u16.u32 	%rs7844, %r7494;
	bfe.u32 	%r7495, %r7489, 8, 8;
	cvt.u16.u32 	%rs7845, %r7495;
	bfe.u32 	%r7496, %r7489, 16, 8;
	cvt.u16.u32 	%rs7846, %r7496;
	bfe.u32 	%r7497, %r7489, 24, 8;
	cvt.u16.u32 	%rs7847, %r7497;
	ld.local.v2.b32 	{%r7498, %r7499}, [%rd21+24];
	bfe.u32 	%r7500, %r7498, 0, 8;
	cvt.u16.u32 	%rs7848, %r7500;
	bfe.u32 	%r7501, %r7498, 8, 8;
	cvt.u16.u32 	%rs7849, %r7501;
	bfe.u32 	%r7502, %r7498, 16, 8;
	cvt.u16.u32 	%rs7850, %r7502;
	bfe.u32 	%r7503, %r7498, 24, 8;
	cvt.u16.u32 	%rs7851, %r7503;
	bfe.u32 	%r7504, %r7499, 0, 8;
	cvt.u16.u32 	%rs7852, %r7504;
	bfe.u32 	%r7505, %r7499, 8, 8;
	cvt.u16.u32 	%rs7853, %r7505;
	bfe.u32 	%r7506, %r7499, 16, 8;
	cvt.u16.u32 	%rs7854, %r7506;
	bfe.u32 	%r7507, %r7499, 24, 8;
	cvt.u16.u32 	%rs7855, %r7507;
	ld.local.v2.b32 	{%r7508, %r7509}, [%rd21+32];
	bfe.u32 	%r7510, %r7508, 0, 8;
	cvt.u16.u32 	%rs7856, %r7510;
	bfe.u32 	%r7511, %r7508, 8, 8;
	cvt.u16.u32 	%rs7857, %r7511;
	bfe.u32 	%r7512, %r7508, 16, 8;
	cvt.u16.u32 	%rs7858, %r7512;
	bfe.u32 	%r7513, %r7508, 24, 8;
	cvt.u16.u32 	%rs7859, %r7513;
	bfe.u32 	%r7514, %r7509, 0, 8;
	cvt.u16.u32 	%rs7860, %r7514;
	bfe.u32 	%r7515, %r7509, 8, 8;
	cvt.u16.u32 	%rs7861, %r7515;
	bfe.u32 	%r7516, %r7509, 16, 8;
	cvt.u16.u32 	%rs7862, %r7516;
	bfe.u32 	%r7517, %r7509, 24, 8;
	cvt.u16.u32 	%rs7863, %r7517;
	ld.local.v2.b32 	{%r7518, %r7519}, [%rd21+40];
	bfe.u32 	%r7520, %r7518, 0, 8;
	cvt.u16.u32 	%rs7864, %r7520;
	bfe.u32 	%r7521, %r7518, 8, 8;
	cvt.u16.u32 	%rs7865, %r7521;
	bfe.u32 	%r7522, %r7518, 16, 8;
	cvt.u16.u32 	%rs7866, %r7522;
	bfe.u32 	%r7523, %r7518, 24, 8;
	cvt.u16.u32 	%rs7867, %r7523;
	bfe.u32 	%r7524, %r7519, 0, 8;
	cvt.u16.u32 	%rs7868, %r7524;
	bfe.u32 	%r7525, %r7519, 8, 8;
	cvt.u16.u32 	%rs7869, %r7525;
	bfe.u32 	%r7526, %r7519, 16, 8;
	cvt.u16.u32 	%rs7870, %r7526;
	bfe.u32 	%r7527, %r7519, 24, 8;
	cvt.u16.u32 	%rs7871, %r7527;
	ld.local.v2.u8 	{%rs7872, %rs7873}, [%rd21+48];
	bra.uni 	$L__BB10_565;
$L__BB10_516:
	and.b16  	%rs5337, %rs7825, 255;
	setp.eq.s16 	%p1229, %rs5337, 0;
	mov.b32 	%r8643, 1;
	@%p1229 bra 	$L__BB10_512;
	and.b16  	%rs5338, %rs7826, 255;
	setp.eq.s16 	%p1230, %rs5338, 0;
	mov.b32 	%r8643, 2;
	@%p1230 bra 	$L__BB10_512;
	and.b16  	%rs5339, %rs7827, 255;
	setp.eq.s16 	%p1231, %rs5339, 0;
	mov.b32 	%r8643, 3;
	@%p1231 bra 	$L__BB10_512;
	and.b16  	%rs5340, %rs7828, 255;
	setp.eq.s16 	%p1232, %rs5340, 0;
	mov.b32 	%r8643, 4;
	@%p1232 bra 	$L__BB10_512;
	and.b16  	%rs5341, %rs7829, 255;
	setp.eq.s16 	%p1233, %rs5341, 0;
	mov.b32 	%r8643, 5;
	@%p1233 bra 	$L__BB10_512;
	and.b16  	%rs5342, %rs7830, 255;
	setp.eq.s16 	%p1234, %rs5342, 0;
	mov.b32 	%r8643, 6;
	@%p1234 bra 	$L__BB10_512;
	and.b16  	%rs5343, %rs7831, 255;
	setp.eq.s16 	%p1235, %rs5343, 0;
	mov.b32 	%r8643, 7;
	@%p1235 bra 	$L__BB10_512;
	and.b16  	%rs5344, %rs7832, 255;
	setp.eq.s16 	%p1236, %rs5344, 0;
	mov.b32 	%r8643, 8;
	@%p1236 bra 	$L__BB10_512;
	and.b16  	%rs5345, %rs7833, 255;
	setp.eq.s16 	%p1237, %rs5345, 0;
	mov.b32 	%r8643, 9;
	@%p1237 bra 	$L__BB10_512;
	and.b16  	%rs5346, %rs7834, 255;
	setp.eq.s16 	%p1238, %rs5346, 0;
	mov.b32 	%r8643, 10;
	@%p1238 bra 	$L__BB10_512;
	and.b16  	%rs5347, %rs7835, 255;
	setp.eq.s16 	%p1239, %rs5347, 0;
	mov.b32 	%r8643, 11;
	@%p1239 bra 	$L__BB10_512;
	and.b16  	%rs5348, %rs7836, 255;
	setp.eq.s16 	%p1240, %rs5348, 0;
	mov.b32 	%r8643, 12;
	@%p1240 bra 	$L__BB10_512;
	and.b16  	%rs5349, %rs7837, 255;
	setp.eq.s16 	%p1241, %rs5349, 0;
	mov.b32 	%r8643, 13;
	@%p1241 bra 	$L__BB10_512;
	and.b16  	%rs5350, %rs7838, 255;
	setp.eq.s16 	%p1242, %rs5350, 0;
	mov.b32 	%r8643, 14;
	@%p1242 bra 	$L__BB10_512;
	and.b16  	%rs5351, %rs7839, 255;
	setp.eq.s16 	%p1243, %rs5351, 0;
	mov.b32 	%r8643, 15;
	@%p1243 bra 	$L__BB10_512;
	and.b16  	%rs5352, %rs7840, 255;
	setp.eq.s16 	%p1244, %rs5352, 0;
	mov.b32 	%r8643, 16;
	@%p1244 bra 	$L__BB10_512;
	and.b16  	%rs5353, %rs7841, 255;
	setp.eq.s16 	%p1245, %rs5353, 0;
	mov.b32 	%r8643, 17;
	@%p1245 bra 	$L__BB10_512;
	and.b16  	%rs5354, %rs7842, 255;
	setp.eq.s16 	%p1246, %rs5354, 0;
	mov.b32 	%r8643, 18;
	@%p1246 bra 	$L__BB10_512;
	and.b16  	%rs5355, %rs7843, 255;
	setp.eq.s16 	%p1247, %rs5355, 0;
	mov.b32 	%r8643, 19;
	@%p1247 bra 	$L__BB10_512;
	and.b16  	%rs5356, %rs7844, 255;
	setp.eq.s16 	%p1248, %rs5356, 0;
	mov.b32 	%r8643, 20;
	@%p1248 bra 	$L__BB10_512;
	and.b16  	%rs5357, %rs7845, 255;
	setp.eq.s16 	%p1249, %rs5357, 0;
	mov.b32 	%r8643, 21;
	@%p1249 bra 	$L__BB10_512;
	and.b16  	%rs5358, %rs7846, 255;
	setp.eq.s16 	%p1250, %rs5358, 0;
	mov.b32 	%r8643, 22;
	@%p1250 bra 	$L__BB10_512;
	and.b16  	%rs5359, %rs7847, 255;
	setp.eq.s16 	%p1251, %rs5359, 0;
	mov.b32 	%r8643, 23;
	@%p1251 bra 	$L__BB10_512;
	and.b16  	%rs5360, %rs7848, 255;
	setp.eq.s16 	%p1252, %rs5360, 0;
	mov.b32 	%r8643, 24;
	@%p1252 bra 	$L__BB10_512;
	and.b16  	%rs5361, %rs7849, 255;
	setp.eq.s16 	%p1253, %rs5361, 0;
	mov.b32 	%r8643, 25;
	@%p1253 bra 	$L__BB10_512;
	and.b16  	%rs5362, %rs7850, 255;
	setp.eq.s16 	%p1254, %rs5362, 0;
	mov.b32 	%r8643, 26;
	@%p1254 bra 	$L__BB10_512;
	and.b16  	%rs5363, %rs7851, 255;
	setp.eq.s16 	%p1255, %rs5363, 0;
	mov.b32 	%r8643, 27;
	@%p1255 bra 	$L__BB10_512;
	and.b16  	%rs5364, %rs7852, 255;
	setp.eq.s16 	%p1256, %rs5364, 0;
	mov.b32 	%r8643, 28;
	@%p1256 bra 	$L__BB10_512;
	and.b16  	%rs5365, %rs7853, 255;
	setp.eq.s16 	%p1257, %rs5365, 0;
	mov.b32 	%r8643, 29;
	@%p1257 bra 	$L__BB10_512;
	and.b16  	%rs5366, %rs7854, 255;
	setp.eq.s16 	%p1258, %rs5366, 0;
	mov.b32 	%r8643, 30;
	@%p1258 bra 	$L__BB10_512;
	and.b16  	%rs5367, %rs7855, 255;
	setp.eq.s16 	%p1259, %rs5367, 0;
	mov.b32 	%r8643, 31;
	@%p1259 bra 	$L__BB10_512;
	and.b16  	%rs5368, %rs7856, 255;
	setp.eq.s16 	%p1260, %rs5368, 0;
	mov.b32 	%r8643, 32;
	@%p1260 bra 	$L__BB10_512;
	and.b16  	%rs5369, %rs7857, 255;
	setp.eq.s16 	%p1261, %rs5369, 0;
	mov.b32 	%r8643, 33;
	@%p1261 bra 	$L__BB10_512;
	and.b16  	%rs5370, %rs7858, 255;
	setp.eq.s16 	%p1262, %rs5370, 0;
	mov.b32 	%r8643, 34;
	@%p1262 bra 	$L__BB10_512;
	and.b16  	%rs5371, %rs7859, 255;
	setp.eq.s16 	%p1263, %rs5371, 0;
	mov.b32 	%r8643, 35;
	@%p1263 bra 	$L__BB10_512;
	and.b16  	%rs5372, %rs7860, 255;
	setp.eq.s16 	%p1264, %rs5372, 0;
	mov.b32 	%r8643, 36;
	@%p1264 bra 	$L__BB10_512;
	and.b16  	%rs5373, %rs7861, 255;
	setp.eq.s16 	%p1265, %rs5373, 0;
	mov.b32 	%r8643, 37;
	@%p1265 bra 	$L__BB10_512;
	and.b16  	%rs5374, %rs7862, 255;
	setp.eq.s16 	%p1266, %rs5374, 0;
	mov.b32 	%r8643, 38;
	@%p1266 bra 	$L__BB10_512;
	and.b16  	%rs5375, %rs7863, 255;
	setp.eq.s16 	%p1267, %rs5375, 0;
	mov.b32 	%r8643, 39;
	@%p1267 bra 	$L__BB10_512;
	and.b16  	%rs5376, %rs7864, 255;
	setp.eq.s16 	%p1268, %rs5376, 0;
	mov.b32 	%r8643, 40;
	@%p1268 bra 	$L__BB10_512;
	and.b16  	%rs5377, %rs7865, 255;
	setp.eq.s16 	%p1269, %rs5377, 0;
	mov.b32 	%r8643, 41;
	@%p1269 bra 	$L__BB10_512;
	and.b16  	%rs5378, %rs7866, 255;
	setp.eq.s16 	%p1270, %rs5378, 0;
	mov.b32 	%r8643, 42;
	@%p1270 bra 	$L__BB10_512;
	and.b16  	%rs5379, %rs7867, 255;
	setp.eq.s16 	%p1271, %rs5379, 0;
	mov.b32 	%r8643, 43;
	@%p1271 bra 	$L__BB10_512;
	and.b16  	%rs5380, %rs7868, 255;
	setp.eq.s16 	%p1272, %rs5380, 0;
	mov.b32 	%r8643, 44;
	@%p1272 bra 	$L__BB10_512;
	and.b16  	%rs5381, %rs7869, 255;
	setp.eq.s16 	%p1273, %rs5381, 0;
	mov.b32 	%r8643, 45;
	@%p1273 bra 	$L__BB10_512;
	and.b16  	%rs5382, %rs7870, 255;
	setp.eq.s16 	%p1274, %rs5382, 0;
	mov.b32 	%r8643, 46;
	@%p1274 bra 	$L__BB10_512;
	and.b16  	%rs5383, %rs7871, 255;
	setp.eq.s16 	%p1275, %rs5383, 0;
	mov.b32 	%r8643, 47;
	@%p1275 bra 	$L__BB10_512;
	and.b16  	%rs5384, %rs7872, 255;
	setp.eq.s16 	%p1276, %rs5384, 0;
	mov.b32 	%r8643, 48;
	@%p1276 bra 	$L__BB10_512;
	and.b16  	%rs5385, %rs7873, 255;
	setp.eq.s16 	%p1277, %rs5385, 0;
	mov.b32 	%r8643, 49;
	@%p1277 bra 	$L__BB10_512;
$L__BB10_565:
	add.s32 	%r8613, %r8613, %r155;
	add.f64 	%fd138, %fd45, %fd138;
	setp.lt.u32 	%p1280, %r382, 161;
	@%p1280 bra 	$L__BB10_1508;
	ld.shared.v2.b32 	{%r7529, %r7530}, [_ZZN3cub18CUB_300001_SM_10006detail6reduce28DeviceReduceSingleTileKernelINS2_10policy_hubI4Study8sum_funcE10Policy1000EPS5_S9_iS6_S5_S5_N4cuda3std3__410__identityEEEvT0_T1_T2_T3_T4_T6_E12temp_storage+328];
	bfe.u32 	%r7531, %r7529, 0, 8;
	cvt.u16.u32 	%rs6507, %r7531;
	ld.shared.v2.b32 	{%r7532, %r7533}, [_ZZN3cub18CUB_300001_SM_10006detail6reduce28DeviceReduceSingleTileKernelINS2_10policy_hubI4Study8sum_funcE10Policy1000EPS5_S9_iS6_S5_S5_N4cuda3std3__410__identityEEEvT0_T1_T2_T3_T4_T6_E12temp_storage+336];
	ld.shared.v2.b32 	{%r7534, %r7535}, [_ZZN3cub18CUB_300001_SM_10006detail6reduce28DeviceReduceSingleTileKernelINS2_10policy_hubI4Study8sum_funcE10Policy1000EPS5_S9_iS6_S5_S5_N4cuda3std3__410__identityEEEvT0_T1_T2_T3_T4_T6_E12temp_storage+344];
	ld.shared.v2.b32 	{%r7536, %r7537}, [_ZZN3cub18CUB_300001_SM_10006detail6reduce28DeviceReduceSingleTileKernelINS2_10policy_hubI4Study8sum_funcE10Policy1000EPS5_S9_iS6_S5_S5_N4cuda3std3__410__identityEEEvT0_T1_T2_T3_T4_T6_E12temp_storage+352];
	ld.shared.v2.b32 	{%r7538, %r7539}, [_ZZN3cub18CUB_300001_SM_10006detail6reduce28DeviceReduceSingleTileKernelINS2_10policy_hubI4Study8sum_funcE10Policy1000EPS5_S9_iS6_S5_S5_N4cuda3std3__410__identityEEEvT0_T1_T2_T3_T4_T6_E12temp_storage+360];
	ld.shared.v2.b32 	{%r7540, %r7541}, [_ZZN3cub18CUB_300001_SM_10006detail6reduce28DeviceReduceSingleTileKernelINS2_10policy_hubI4Study8sum_funcE10Policy1000EPS5_S9_iS6_S5_S5_N4cuda3std3__410__identityEEEvT0_T1_T2_T3_T4_T6_E12temp_storage+368];
	ld.shared.v2.u8 	{%rs5387, %rs5388}, [_ZZN3cub18CUB_300001_SM_10006detail6reduce28DeviceReduceSingleTileKernelINS2_10policy_hubI4Study8sum_funcE10Policy1000EPS5_S9_iS6_S5_S5_N4cuda3std3__410__identityEEEvT0_T1_T2_T3_T4_T6_E12temp_storage+376];
	ld.shared.u32 	%r162, [_ZZN3cub18CUB_300001_SM_10006detail6reduce28DeviceReduceSingleTileKernelINS2_10policy_hubI4Study8sum_funcE10Policy1000EPS5_S9_iS6_S5_S5_N4cuda3std3__410__identityEEEvT0_T1_T2_T3_T4_T6_E12temp_storage+380];
	ld.shared.f64 	%fd49, [_ZZN3cub18CUB_300001_SM_10006detail6reduce28DeviceReduceSingleTileKernelINS2_10policy_hubI4Study8sum_funcE10Policy1000EPS5_S9_iS6_S5_S5_N4cuda3std3__410__identityEEEvT0_T1_T2_T3_T4_T6_E12temp_storage+384];
	cvta.to.local.u64 	%rd23, %rd377;
	cvta.to.local.u64 	%rd24, %rd378;
	and.b16  	%rs5389, %rs7824, 255;
	cvt.u32.u16 	%r7542, %rs7831;
	cvt.u32.u16 	%r7543, %rs7830;
	prmt.b32 	%r7544, %r7543, %r7542, 0x3340U;
	cvt.u32.u16 	%r7545, %rs7829;
	cvt.u32.u16 	%r7546, %rs7828;
	prmt.b32 	%r7547, %r7546, %r7545, 0x3340U;
	prmt.b32 	%r7548, %r7547, %r7544, 0x5410U;
	cvt.u32.u16 	%r7549, %rs7827;
	cvt.u32.u16 	%r7550, %rs7826;
	prmt.b32 	%r7551, %r7550, %r7549, 0x3340U;
	cvt.u32.u16 	%r7552, %rs7825;
	cvt.u32.u16 	%r7553, %rs7824;
	prmt.b32 	%r7554, %r7553, %r7552, 0x3340U;
	prmt.b32 	%r7555, %r7554, %r7551, 0x5410U;
	st.local.v2.b32 	[%rd23], {%r7555, %r7548};
	cvt.u32.u16 	%r7556, %rs7839;
	cvt.u32.u16 	%r7557, %rs7838;
	prmt.b32 	%r7558, %r7557, %r7556, 0x3340U;
	cvt.u32.u16 	%r7559, %rs7837;
	cvt.u32.u16 	%r7560, %rs7836;
	prmt.b32 	%r7561, %r7560, %r7559, 0x3340U;
	prmt.b32 	%r7562, %r7561, %r7558, 0x5410U;
	cvt.u32.u16 	%r7563, %rs7835;
	cvt.u32.u16 	%r7564, %rs7834;
	prmt.b32 	%r7565, %r7564, %r7563, 0x3340U;
	cvt.u32.u16 	%r7566, %rs7833;
	cvt.u32.u16 	%r7567, %rs7832;
	prmt.b32 	%r7568, %r7567, %r7566, 0x3340U;
	prmt.b32 	%r7569, %r7568, %r7565, 0x5410U;
	st.local.v2.b32 	[%rd23+8], {%r7569, %r7562};
	cvt.u32.u16 	%r7570, %rs7847;
	cvt.u32.u16 	%r7571, %rs7846;
	prmt.b32 	%r7572, %r7571, %r7570, 0x3340U;
	cvt.u32.u16 	%r7573, %rs7845;
	cvt.u32.u16 	%r7574, %rs7844;
	prmt.b32 	%r7575, %r7574, %r7573, 0x3340U;
	prmt.b32 	%r7576, %r7575, %r7572, 0x5410U;
	cvt.u32.u16 	%r7577, %rs7843;
	cvt.u32.u16 	%r7578, %rs7842;
	prmt.b32 	%r7579, %r7578, %r7577, 0x3340U;
	cvt.u32.u16 	%r7580, %rs7841;
	cvt.u32.u16 	%r7581, %rs7840;
	prmt.b32 	%r7582, %r7581, %r7580, 0x3340U;
	prmt.b32 	%r7583, %r7582, %r7579, 0x5410U;
	st.local.v2.b32 	[%rd23+16], {%r7583, %r7576};
	cvt.u32.u16 	%r7584, %rs7855;
	cvt.u32.u16 	%r7585, %rs7854;
	prmt.b32 	%r7586, %r7585, %r7584, 0x3340U;
	cvt.u32.u16 	%r7587, %rs7853;
	cvt.u32.u16 	%r7588, %rs7852;
	prmt.b32 	%r7589, %r7588, %r7587, 0x3340U;
	prmt.b32 	%r7590, %r7589, %r7586, 0x5410U;
	cvt.u32.u16 	%r7591, %rs7851;
	cvt.u32.u16 	%r7592, %rs7850;
	prmt.b32 	%r7593, %r7592, %r7591, 0x3340U;
	cvt.u32.u16 	%r7594, %rs7849;
	cvt.u32.u16 	%r7595, %rs7848;
	prmt.b32 	%r7596, %r7595, %r7594, 0x3340U;
	prmt.b32 	%r7597, %r7596, %r7593, 0x5410U;
	st.local.v2.b32 	[%rd23+24], {%r7597, %r7590};
	cvt.u32.u16 	%r7598, %rs7863;
	cvt.u32.u16 	%r7599, %rs7862;
	prmt.b32 	%r7600, %r7599, %r7598, 0x3340U;
	cvt.u32.u16 	%r7601, %rs7861;
	cvt.u32.u16 	%r7602, %rs7860;
	prmt.b32 	%r7603, %r7602, %r7601, 0x3340U;
	prmt.b32 	%r7604, %r7603, %r7600, 0x5410U;
	cvt.u32.u16 	%r7605, %rs7859;
	cvt.u32.u16 	%r7606, %rs7858;
	prmt.b32 	%r7607, %r7606, %r7605, 0x3340U;
	cvt.u32.u16 	%r7608, %rs7857;
	cvt.u32.u16 	%r7609, %rs7856;
	prmt.b32 	%r7610, %r7609, %r7608, 0x3340U;
	prmt.b32 	%r7611, %r7610, %r7607, 0x5410U;
	st.local.v2.b32 	[%rd23+32], {%r7611, %r7604};
	cvt.u32.u16 	%r7612, %rs7871;
	cvt.u32.u16 	%r7613, %rs7870;
	prmt.b32 	%r7614, %r7613, %r7612, 0x3340U;
	cvt.u32.u16 	%r7615, %rs7869;
	cvt.u32.u16 	%r7616, %rs7868;
	prmt.b32 	%r7617, %r7616, %r7615, 0x3340U;
	prmt.b32 	%r7618, %r7617, %r7614, 0x5410U;
	cvt.u32.u16 	%r7619, %rs7867;
	cvt.u32.u16 	%r7620, %rs7866;
	prmt.b32 	%r7621, %r7620, %r7619, 0x3340U;
	cvt.u32.u16 	%r7622, %rs7865;
	cvt.u32.u16 	%r7623, %rs7864;
	prmt.b32 	%r7624, %r7623, %r7622, 0x3340U;
	prmt.b32 	%r7625, %r7624, %r7621, 0x5410U;
	st.local.v2.b32 	[%rd23+40], {%r7625, %r7618};
	st.local.v2.u8 	[%rd23+48], {%rs7872, %rs7873};
	st.local.u32 	[%rd23+52], %r8613;
	st.local.f64 	[%rd23+56], %fd138;
	st.local.v2.b32 	[%rd24], {%r7529, %r7530};
	st.local.v2.b32 	[%rd24+8], {%r7532, %r7533};
	st.local.v2.b32 	[%rd24+16], {%r7534, %r7535};
	st.local.v2.b32 	[%rd24+24], {%r7536, %r7537};
	st.local.v2.b32 	[%rd24+32], {%r7538, %r7539};
	st.local.v2.b32 	[%rd24+40], {%r7540, %r7541};
	st.local.v2.u8 	[%rd24+48], {%rs5387, %rs5388};
	st.local.u32 	[%rd24+52], %r162;
	st.local.f64 	[%rd24+56], %fd49;
	setp.ne.s16 	%p1281, %rs5389, 0;
	mov.b32 	%r8646, 0;
	@%p1281 bra 	$L__BB10_571;
$L__BB10_567:
	and.b16  	%rs5439, %rs6507, 255;
	setp.eq.s16 	%p1331, %rs5439, 0;
	@%p1331 bra 	$L__BB10_620;
	mov.b32 	%r8647, 0;
$L__BB10_569:
	add.s32 	%r7676, %r8647, %r8646;
	cvt.u64.u32 	%rd403, %r7676;
	add.s64 	%rd404, %rd23, %rd403;
	st.local.u8 	[%rd404], %rs6507;
	add.s32 	%r165, %r8647, 1;
	cvt.u64.u32 	%rd405, %r8647;
	add.s64 	%rd406, %rd24, %rd405;
	ld.local.u8 	%rs6507, [%rd406+1];
	setp.ne.s16 	%p1332, %rs6507, 0;
	mov.u32 	%r8647, %r165;
	@%p1332 bra 	$L__BB10_569;
	ld.local.u32 	%r8613, [%rd23+52];
	ld.local.f64 	%fd138, [%rd23+56];
	ld.local.v2.b32 	{%r7677, %r7678}, [%rd23];
	bfe.u32 	%r7679, %r7677, 0, 8;
	cvt.u16.u32 	%rs7824, %r7679;
	bfe.u32 	%r7680, %r7677, 8, 8;
	cvt.u16.u32 	%rs7825, %r7680;
	bfe.u32 	%r7681, %r7677, 16, 8;
	cvt.u16.u32 	%rs7826, %r7681;
	bfe.u32 	%r7682, %r7677, 24, 8;
	cvt.u16.u32 	%rs7827, %r7682;
	bfe.u32 	%r7683, %r7678, 0, 8;
	cvt.u16.u32 	%rs7828, %r7683;
	bfe.u32 	%r7684, %r7678, 8, 8;
	cvt.u16.u32 	%rs7829, %r7684;
	bfe.u32 	%r7685, %r7678, 16, 8;
	cvt.u16.u32 	%rs7830, %r7685;
	bfe.u32 	%r7686, %r7678, 24, 8;
	cvt.u16.u32 	%rs7831, %r7686;
	ld.local.v2.b32 	{%r7687, %r7688}, [%rd23+8];
	bfe.u32 	%r7689, %r7687, 0, 8;
	cvt.u16.u32 	%rs7832, %r7689;
	bfe.u32 	%r7690, %r7687, 8, 8;
	cvt.u16.u32 	%rs7833, %r7690;
	bfe.u32 	%r7691, %r7687, 16, 8;
	cvt.u16.u32 	%rs7834, %r7691;
	bfe.u32 	%r7692, %r7687, 24, 8;
	cvt.u16.u32 	%rs7835, %r7692;
	bfe.u32 	%r7693, %r7688, 0, 8;
	cvt.u16.u32 	%rs7836, %r7693;
	bfe.u32 	%r7694, %r7688, 8, 8;
	cvt.u16.u32 	%rs7837, %r7694;
	bfe.u32 	%r7695, %r7688, 16, 8;
	cvt.u16.u32 	%rs7838, %r7695;
	bfe.u32 	%r7696, %r7688, 24, 8;
	cvt.u16.u32 	%rs7839, %r7696;
	ld.local.v2.b32 	{%r7697, %r7698}, [%rd23+16];
	bfe.u32 	%r7699, %r7697, 0, 8;
	cvt.u16.u32 	%rs7840, %r7699;
	bfe.u32 	%r7700, %r7697, 8, 8;
	cvt.u16.u32 	%rs7841, %r7700;
	bfe.u32 	%r7701, %r7697, 16, 8;
	cvt.u16.u32 	%rs7842, %r7701;
	bfe.u32 	%r7702, %r7697, 24, 8;
	cvt.u16.u32 	%rs7843, %r7702;
	bfe.u32 	%r7703, %r7698, 0, 8;
	cvt.u16.u32 	%rs7844, %r7703;
	bfe.u32 	%r7704, %r7698, 8, 8;
	cvt.u16.u32 	%rs7845, %r7704;
	bfe.u32 	%r7705, %r7698, 16, 8;
	cvt.u16.u32 	%rs7846, %r7705;
	bfe.u32 	%r7706, %r7698, 24, 8;
	cvt.u16.u32 	%rs7847, %r7706;
	ld.local.v2.b32 	{%r7707, %r7708}, [%rd23+24];
	bfe.u32 	%r7709, %r7707, 0, 8;
	cvt.u16.u32 	%rs7848, %r7709;
	bfe.u32 	%r7710, %r7707, 8, 8;
	cvt.u16.u32 	%rs7849, %r7710;
	bfe.u32 	%r7711, %r7707, 16, 8;
	cvt.u16.u32 	%rs7850, %r7711;
	bfe.u32 	%r7712, %r7707, 24, 8;
	cvt.u16.u32 	%rs7851, %r7712;
	bfe.u32 	%r7713, %r7708, 0, 8;
	cvt.u16.u32 	%rs7852, %r7713;
	bfe.u32 	%r7714, %r7708, 8, 8;
	cvt.u16.u32 	%rs7853, %r7714;
	bfe.u32 	%r7715, %r7708, 16, 8;
	cvt.u16.u32 	%rs7854, %r7715;
	bfe.u32 	%r7716, %r7708, 24, 8;
	cvt.u16.u32 	%rs7855, %r7716;
	ld.local.v2.b32 	{%r7717, %r7718}, [%rd23+32];
	bfe.u32 	%r7719, %r7717, 0, 8;
	cvt.u16.u32 	%rs7856, %r7719;
	bfe.u32 	%r7720, %r7717, 8, 8;
	cvt.u16.u32 	%rs7857, %r7720;
	bfe.u32 	%r7721, %r7717, 16, 8;
	cvt.u16.u32 	%rs7858, %r7721;
	bfe.u32 	%r7722, %r7717, 24, 8;
	cvt.u16.u32 	%rs7859, %r7722;
	bfe.u32 	%r7723, %r7718, 0, 8;
	cvt.u16.u32 	%rs7860, %r7723;
	bfe.u32 	%r7724, %r7718, 8, 8;
	cvt.u16.u32 	%rs7861, %r7724;
	bfe.u32 	%r7725, %r7718, 16, 8;
	cvt.u16.u32 	%rs7862, %r7725;
	bfe.u32 	%r7726, %r7718, 24, 8;
	cvt.u16.u32 	%rs7863, %r7726;
	ld.local.v2.b32 	{%r7727, %r7728}, [%rd23+40];
	bfe.u32 	%r7729, %r7727, 0, 8;
	cvt.u16.u32 	%rs7864, %r7729;
	bfe.u32 	%r7730, %r7727, 8, 8;
	cvt.u16.u32 	%rs7865, %r7730;
	bfe.u32 	%r7731, %r7727, 16, 8;
	cvt.u16.u32 	%rs7866, %r7731;
	bfe.u32 	%r7732, %r7727, 24, 8;
	cvt.u16.u32 	%rs7867, %r7732;
	bfe.u32 	%r7733, %r7728, 0, 8;
	cvt.u16.u32 	%rs7868, %r7733;
	bfe.u32 	%r7734, %r7728, 8, 8;
	cvt.u16.u32 	%rs7869, %r7734;
	bfe.u32 	%r7735, %r7728, 16, 8;
	cvt.u16.u32 	%rs7870, %r7735;
	bfe.u32 	%r7736, %r7728, 24, 8;
	cvt.u16.u32 	%rs7871, %r7736;
	ld.local.v2.u8 	{%rs7872, %rs7873}, [%rd23+48];
	bra.uni 	$L__BB10_620;
$L__BB10_571:
	and.b16  	%rs5390, %rs7825, 255;
	setp.eq.s16 	%p1282, %rs5390, 0;
	mov.b32 	%r8646, 1;
	@%p1282 bra 	$L__BB10_567;
	and.b16  	%rs5391, %rs7826, 255;
	setp.eq.s16 	%p1283, %rs5391, 0;
	mov.b32 	%r8646, 2;
	@%p1283 bra 	$L__BB10_567;
	and.b16  	%rs5392, %rs7827, 255;
	setp.eq.s16 	%p1284, %rs5392, 0;
	mov.b32 	%r8646, 3;
	@%p1284 bra 	$L__BB10_567;
	and.b16  	%rs5393, %rs7828, 255;
	setp.eq.s16 	%p1285, %rs5393, 0;
	mov.b32 	%r8646, 4;
	@%p1285 bra 	$L__BB10_567;
	and.b16  	%rs5394, %rs7829, 255;
	setp.eq.s16 	%p1286, %rs5394, 0;
	mov.b32 	%r8646, 5;
	@%p1286 bra 	$L__BB10_567;
	and.b16  	%rs5395, %rs7830, 255;
	setp.eq.s16 	%p1287, %rs5395, 0;
	mov.b32 	%r8646, 6;
	@%p1287 bra 	$L__BB10_567;
	and.b16  	%rs5396, %rs7831, 255;
	setp.eq.s16 	%p1288, %rs5396, 0;
	mov.b32 	%r8646, 7;
	@%p1288 bra 	$L__BB10_567;
	and.b16  	%rs5397, %rs7832, 255;
	setp.eq.s16 	%p1289, %rs5397, 0;
	mov.b32 	%r8646, 8;
	@%p1289 bra 	$L__BB10_567;
	and.b16  	%rs5398, %rs7833, 255;
	setp.eq.s16 	%p1290, %rs5398, 0;
	mov.b32 	%r8646, 9;
	@%p1290 bra 	$L__BB10_567;
	and.b16  	%rs5399, %rs7834, 255;
	setp.eq.s16 	%p1291, %rs5399, 0;
	mov.b32 	%r8646, 10;
	@%p1291 bra 	$L__BB10_567;
	and.b16  	%rs5400, %rs7835, 255;
	setp.eq.s16 	%p1292, %rs5400, 0;
	mov.b32 	%r8646, 11;
	@%p1292 bra 	$L__BB10_567;
	and.b16  	%rs5401, %rs7836, 255;
	setp.eq.s16 	%p1293, %rs5401, 0;
	mov.b32 	%r8646, 12;
	@%p1293 bra 	$L__BB10_567;
	and.b16  	%rs5402, %rs7837, 255;
	setp.eq.s16 	%p1294, %rs5402, 0;
	mov.b32 	%r8646, 13;
	@%p1294 bra 	$L__BB10_567;
	and.b16  	%rs5403, %rs7838, 255;
	setp.eq.s16 	%p1295, %rs5403, 0;
	mov.b32 	%r8646, 14;
	@%p1295 bra 	$L__BB10_567;
	and.b16  	%rs5404, %rs7839, 255;
	setp.eq.s16 	%p1296, %rs5404, 0;
	mov.b32 	%r8646, 15;
	@%p1296 bra 	$L__BB10_567;
	and.b16  	%rs5405, %rs7840, 255;
	setp.eq.s16 	%p1297, %rs5405, 0;
	mov.b32 	%r8646, 16;
	@%p1297 bra 	$L__BB10_567;
	and.b16  	%rs5406, %rs7841, 255;
	setp.eq.s16 	%p1298, %rs5406, 0;
	mov.b32 	%r8646, 17;
	@%p1298 bra 	$L__BB10_567;
	and.b16  	%rs5407, %rs7842, 255;
	setp.eq.s16 	%p1299, %rs5407, 0;
	mov.b32 	%r8646, 18;
	@%p1299 bra 	$L__BB10_567;
	and.b16  	%rs5408, %rs7843, 255;
	setp.eq.s16 	%p1300, %rs5408, 0;
	mov.b32 	%r8646, 19;
	@%p1300 bra 	$L__BB10_567;
	and.b16  	%rs5409, %rs7844, 255;
	setp.eq.s16 	%p1301, %rs5409, 0;
	mov.b32 	%r8646, 20;
	@%p1301 bra 	$L__BB10_567;
	and.b16  	%rs5410, %rs7845, 255;
	setp.eq.s16 	%p1302, %rs5410, 0;
	mov.b32 	%r8646, 21;
	@%p1302 bra 	$L__BB10_567;
	and.b16  	%rs5411, %rs7846, 255;
	setp.eq.s16 	%p1303, %rs5411, 0;
	mov.b32 	%r8646, 22;
	@%p1303 bra 	$L__BB10_567;
	and.b16  	%rs5412, %rs7847, 255;
	setp.eq.s16 	%p1304, %rs5412, 0;
	mov.b32 	%r8646, 23;
	@%p1304 bra 	$L__BB10_567;
	and.b16  	%rs5413, %rs7848, 255;
	setp.eq.s16 	%p1305, %rs5413, 0;
	mov.b32 	%r8646, 24;
	@%p1305 bra 	$L__BB10_567;
	and.b16  	%rs5414, %rs7849, 255;
	setp.eq.s16 	%p1306, %rs5414, 0;
	mov.b32 	%r8646, 25;
	@%p1306 bra 	$L__BB10_567;
	and.b16  	%rs5415, %rs7850, 255;
	setp.eq.s16 	%p1307, %rs5415, 0;
	mov.b32 	%r8646, 26;
	@%p1307 bra 	$L__BB10_567;
	and.b16  	%rs5416, %rs7851, 255;
	setp.eq.s16 	%p1308, %rs5416, 0;
	mov.b32 	%r8646, 27;
	@%p1308 bra 	$L__BB10_567;
	and.b16  	%rs5417, %rs7852, 255;
	setp.eq.s16 	%p1309, %rs5417, 0;
	mov.b32 	%r8646, 28;
	@%p1309 bra 	$L__BB10_567;
	and.b16  	%rs5418, %rs7853, 255;
	setp.eq.s16 	%p1310, %rs5418, 0;
	mov.b32 	%r8646, 29;
	@%p1310 bra 	$L__BB10_567;
	and.b16  	%rs5419, %rs7854, 255;
	setp.eq.s16 	%p1311, %rs5419, 0;
	mov.b32 	%r8646, 30;
	@%p1311 bra 	$L__BB10_567;
	and.b16  	%rs5420, %rs7855, 255;
	setp.eq.s16 	%p1312, %rs5420, 0;
	mov.b32 	%r8646, 31;
	@%p1312 bra 	$L__BB10_567;
	and.b16  	%rs5421, %rs7856, 255;
	setp.eq.s16 	%p1313, %rs5421, 0;
	mov.b32 	%r8646, 32;
	@%p1313 bra 	$L__BB10_567;
	and.b16  	%rs5422, %rs7857, 255;
	setp.eq.s16 	%p1314, %rs5422, 0;
	mov.b32 	%r8646, 33;
	@%p1314 bra 	$L__BB10_567;
	and.b16  	%rs5423, %rs7858, 255;
	setp.eq.s16 	%p1315, %rs5423, 0;
	mov.b32 	%r8646, 34;
	@%p1315 bra 	$L__BB10_567;
	and.b16  	%rs5424, %rs7859, 255;
	setp.eq.s16 	%p1316, %rs5424, 0;
	mov.b32 	%r8646, 35;
	@%p1316 bra 	$L__BB10_567;
	and.b16  	%rs5425, %rs7860, 255;
	setp.eq.s16 	%p1317, %rs5425, 0;
	mov.b32 	%r8646, 36;
	@%p1317 bra 	$L__BB10_567;
	and.b16  	%rs5426, %rs7861, 255;
	setp.eq.s16 	%p1318, %rs5426, 0;
	mov.b32 	%r8646, 37;
	@%p1318 bra 	$L__BB10_567;
	and.b16  	%rs5427, %rs7862, 255;
	setp.eq.s16 	%p1319, %rs5427, 0;
	mov.b32 	%r8646, 38;
	@%p1319 bra 	$L__BB10_567;
	and.b16  	%rs5428, %rs7863, 255;
	setp.eq.s16 	%p1320, %rs5428, 0;
	mov.b32 	%r8646, 39;
	@%p1320 bra 	$L__BB10_567;
	and.b16  	%rs5429, %rs7864, 255;
	setp.eq.s16 	%p1321, %rs5429, 0;
	mov.b32 	%r8646, 40;
	@%p1321 bra 	$L__BB10_567;
	and.b16  	%rs5430, %rs7865, 255;
	setp.eq.s16 	%p1322, %rs5430, 0;
	mov.b32 	%r8646, 41;
	@%p1322 bra 	$L__BB10_567;
	and.b16  	%rs5431, %rs7866, 255;
	setp.eq.s16 	%p1323, %rs5431, 0;
	mov.b32 	%r8646, 42;
	@%p1323 bra 	$L__BB10_567;
	and.b16  	%rs5432, %rs7867, 255;
	setp.eq.s16 	%p1324, %rs5432, 0;
	mov.b32 	%r8646, 43;
	@%p1324 bra 	$L__BB10_567;
	and.b16  	%rs5433, %rs7868, 255;
	setp.eq.s16 	%p1325, %rs5433, 0;
	mov.b32 	%r8646, 44;
	@%p1325 bra 	$L__BB10_567;
	and.b16  	%rs5434, %rs7869, 255;
	setp.eq.s16 	%p1326, %rs5434, 0;
	mov.b32 	%r8646, 45;
	@%p1326 bra 	$L__BB10_567;
	and.b16  	%rs5435, %rs7870, 255;
	setp.eq.s16 	%p1327, %rs5435, 0;
	mov.b32 	%r8646, 46;
	@%p1327 bra 	$L__BB10_567;
	and.b16  	%rs5436, %rs7871, 255;
	setp.eq.s16 	%p1328, %rs5436, 0;
	mov.b32 	%r8646, 47;
	@%p1328 bra 	$L__BB10_567;
	and.b16  	%rs5437, %rs7872, 255;
	setp.eq.s16 	%p1329, %rs5437, 0;
	mov.b32 	%r8646, 48;
	@%p1329 bra 	$L__BB10_567;
	and.b16  	%rs5438, %rs7873, 255;
	setp.eq.s16 	%p1330, %rs5438, 0;
	mov.b32 	%r8646, 49;
	@%p1330 bra 	$L__BB10_567;
$L__BB10_620:
	add.s32 	%r8613, %r8613, %r162;
	add.f64 	%fd138, %fd49, %fd138;
	setp.lt.u32 	%p1333, %r382, 193;
	@%p1333 bra 	$L__BB10_1508;
	ld.shared.v2.b32 	{%r7738, %r7739}, [_ZZN3cub18CUB_300001_SM_10006detail6reduce28DeviceReduceSingleTileKernelINS2_10policy_hubI4Study8sum_funcE10Policy1000EPS5_S9_iS6_S5_S5_N4cuda3std3__410__identityEEEvT0_T1_T2_T3_T4_T6_E12temp_storage+392];
	bfe.u32 	%r7740, %r7738, 0, 8;
	cvt.u16.u32 	%rs6558, %r7740;
	ld.shared.v2.b32 	{%r7741, %r7742}, [_ZZN3cub18CUB_300001_SM_10006detail6reduce28DeviceReduceSingleTileKernelINS2_10policy_hubI4Study8sum_funcE10Policy1000EPS5_S9_iS6_S5_S5_N4cuda3std3__410__identityEEEvT0_T1_T2_T3_T4_T6_E12temp_storage+400];
	ld.shared.v2.b32 	{%r7743, %r7744}, [_ZZN3cub18CUB_300001_SM_10006detail6reduce28DeviceReduceSingleTileKernelINS2_10policy_hubI4Study8sum_funcE10Policy1000EPS5_S9_iS6_S5_S5_N4cuda3std3__410__identityEEEvT0_T1_T2_T3_T4_T6_E12temp_storage+408];
	ld.shared.v2.b32 	{%r7745, %r7746}, [_ZZN3cub18CUB_300001_SM_10006detail6reduce28DeviceReduceSingleTileKernelINS2_10policy_hubI4Study8sum_funcE10Policy1000EPS5_S9_iS6_S5_S5_N4cuda3std3__410__identityEEEvT0_T1_T2_T3_T4_T6_E12temp_storage+416];
	ld.shared.v2.b32 	{%r7747, %r7748}, [_ZZN3cub18CUB_300001_SM_10006detail6reduce28DeviceReduceSingleTileKernelINS2_10policy_hubI4Study8sum_funcE10Policy1000EPS5_S9_iS6_S5_S5_N4cuda3std3__410__identityEEEvT0_T1_T2_T3_T4_T6_E12temp_storage+424];
	ld.shared.v2.b32 	{%r7749, %r7750}, [_ZZN3cub18CUB_300001_SM_10006detail6reduce28DeviceReduceSingleTileKernelINS2_10policy_hubI4Study8sum_funcE10Policy1000EPS5_S9_iS6_S5_S5_N4cuda3std3__410__identityEEEvT0_T1_T2_T3_T4_T6_E12temp_storage+432];
	ld.shared.v2.u8 	{%rs5440, %rs5441}, [_ZZN3cub18CUB_300001_SM_10006detail6reduce28DeviceReduceSingleTileKernelINS2_10policy_hubI4Study8sum_funcE10Policy1000EPS5_S9_iS6_S5_S5_N4cuda3std3__410__identityEEEvT0_T1_T2_T3_T4_T6_E12temp_storage+440];
	ld.shared.u32 	%r169, [_ZZN3cub18CUB_300001_SM_10006detail6reduce28DeviceReduceSingleTileKernelINS2_10policy_hubI4Study8sum_funcE10Policy1000EPS5_S9_iS6_S5_S5_N4cuda3std3__410__identityEEEvT0_T1_T2_T3_T4_T6_E12temp_storage+444];
	ld.shared.f64 	%fd53, [_ZZN3cub18CUB_300001_SM_10006detail6reduce28DeviceReduceSingleTileKernelINS2_10policy_hubI4Study8sum_funcE10Policy1000EPS5_S9_iS6_S5_S5_N4cuda3std3__410__identityEEEvT0_T1_T2_T3_T4_T6_E12temp_storage+448];
	cvta.to.local.u64 	%rd25, %rd377;
	cvta.to.local.u64 	%rd26, %rd378;
	and.b16  	%rs5442, %rs7824, 255;
	cvt.u32.u16 	%r7751, %rs7831;
	cvt.u32.u16 	%r7752, %rs7830;
	prmt.b32 	%r7753, %r7752, %r7751, 0x3340U;
	cvt.u32.u16 	%r7754, %rs7829;
	cvt.u32.u16 	%r7755, %rs7828;
	prmt.b32 	%r7756, %r7755, %r7754, 0x3340U;
	prmt.b32 	%r7757, %r7756, %r7753, 0x5410U;
	cvt.u32.u16 	%r7758, %rs7827;
	cvt.u32.u16 	%r7759, %rs7826;
	prmt.b32 	%r7760, %r7759, %r7758, 0x3340U;
	cvt.u32.u16 	%r7761, %rs7825;
	cvt.u32.u16 	%r7762, %rs7824;
	prmt.b32 	%r7763, %r7762, %r7761, 0x3340U;
	prmt.b32 	%r7764, %r7763, %r7760, 0x5410U;
	st.local.v2.b32 	[%rd25], {%r7764, %r7757};
	cvt.u32.u16 	%r7765, %rs7839;
	cvt.u32.u16 	%r7766, %rs7838;
	prmt.b32 	%r7767, %r7766, %r7765, 0x3340U;
	cvt.u32.u16 	%r7768, %rs7837;
	cvt.u32.u16 	%r7769, %rs7836;
	prmt.b32 	%r7770, %r7769, %r7768, 0x3340U;
	prmt.b32 	%r7771, %r7770, %r7767, 0x5410U;
	cvt.u32.u16 	%r7772, %rs7835;
	cvt.u32.u16 	%r7773, %rs7834;
	prmt.b32 	%r7774, %r7773, %r7772, 0x3340U;
	cvt.u32.u16 	%r7775, %rs7833;
	cvt.u32.u16 	%r7776, %rs7832;
	prmt.b32 	%r7777, %r7776, %r7775, 0x3340U;
	prmt.b32 	%r7778, %r7777, %r7774, 0x5410U;
	st.local.v2.b32 	[%rd25+8], {%r7778, %r7771};
	cvt.u32.u16 	%r7779, %rs7847;
	cvt.u32.u16 	%r7780, %rs7846;
	prmt.b32 	%r7781, %r7780, %r7779, 0x3340U;
	cvt.u32.u16 	%r7782, %rs7845;
	cvt.u32.u16 	%r7783, %rs7844;
	prmt.b32 	%r7784, %r7783, %r7782, 0x3340U;
	prmt.b32 	%r7785, %r7784, %r7781, 0x5410U;
	cvt.u32.u16 	%r7786, %rs7843;
	cvt.u32.u16 	%r7787, %rs7842;
	prmt.b32 	%r7788, %r7787, %r7786, 0x3340U;
	cvt.u32.u16 	%r7789, %rs7841;
	cvt.u32.u16 	%r7790, %rs7840;
	prmt.b32 	%r7791, %r7790, %r7789, 0x3340U;
	prmt.b32 	%r7792, %r7791, %r7788, 0x5410U;
	st.local.v2.b32 	[%rd25+16], {%r7792, %r7785};
	cvt.u32.u16 	%r7793, %rs7855;
	cvt.u32.u16 	%r7794, %rs7854;
	prmt.b32 	%r7795, %r7794, %r7793, 0x3340U;
	cvt.u32.u16 	%r7796, %rs7853;
	cvt.u32.u16 	%r7797, %rs7852;
	prmt.b32 	%r7798, %r7797, %r7796, 0x3340U;
	prmt.b32 	%r7799, %r7798, %r7795, 0x5410U;
	cvt.u32.u16 	%r7800, %rs7851;
	cvt.u32.u16 	%r7801, %rs7850;
	prmt.b32 	%r7802, %r7801, %r7800, 0x3340U;
	cvt.u32.u16 	%r7803, %rs7849;
	cvt.u32.u16 	%r7804, %rs7848;
	prmt.b32 	%r7805, %r7804, %r7803, 0x3340U;
	prmt.b32 	%r7806, %r7805, %r7802, 0x5410U;
	st.local.v2.b32 	[%rd25+24], {%r7806, %r7799};
	cvt.u32.u16 	%r7807, %rs7863;
	cvt.u32.u16 	%r7808, %rs7862;
	prmt.b32 	%r7809, %r7808, %r7807, 0x3340U;
	cvt.u32.u16 	%r7810, %rs7861;
	cvt.u32.u16 	%r7811, %rs7860;
	prmt.b32 	%r7812, %r7811, %r7810, 0x3340U;
	prmt.b32 	%r7813, %r7812, %r7809, 0x5410U;
	cvt.u32.u16 	%r7814, %rs7859;
	cvt.u32.u16 	%r7815, %rs7858;
	prmt.b32 	%r7816, %r7815, %r7814, 0x3340U;
	cvt.u32.u16 	%r7817, %rs7857;
	cvt.u32.u16 	%r7818, %rs7856;
	prmt.b32 	%r7819, %r7818, %r7817, 0x3340U;
	prmt.b32 	%r7820, %r7819, %r7816, 0x5410U;
	st.local.v2.b32 	[%rd25+32], {%r7820, %r7813};
	cvt.u32.u16 	%r7821, %rs7871;
	cvt.u32.u16 	%r7822, %rs7870;
	prmt.b32 	%r7823, %r7822, %r7821, 0x3340U;
	cvt.u32.u16 	%r7824, %rs7869;
	cvt.u32.u16 	%r7825, %rs7868;
	prmt.b32 	%r7826, %r7825, %r7824, 0x3340U;
	prmt.b32 	%r7827, %r7826, %r7823, 0x5410U;
	cvt.u32.u16 	%r7828, %rs7867;
	cvt.u32.u16 	%r7829, %rs7866;
	prmt.b32 	%r7830, %r7829, %r7828, 0x3340U;
	cvt.u32.u16 	%r7831, %rs7865;
	cvt.u32.u16 	%r7832, %rs7864;
	prmt.b32 	%r7833, %r7832, %r7831, 0x3340U;
	prmt.b32 	%r7834, %r7833, %r7830, 0x5410U;
	st.local.v2.b32 	[%rd25+40], {%r7834, %r7827};
	st.local.v2.u8 	[%rd25+48], {%rs7872, %rs7873};
	st.local.u32 	[%rd25+52], %r8613;
	st.local.f64 	[%rd25+56], %fd138;
	st.local.v2.b32 	[%rd26], {%r7738, %r7739};
	st.local.v2.b32 	[%rd26+8], {%r7741, %r7742};
	st.local.v2.b32 	[%rd26+16], {%r7743, %r7744};
	st.local.v2.b32 	[%rd26+24], {%r7745, %r7746};
	st.local.v2.b32 	[%rd26+32], {%r7747, %r7748};
	st.local.v2.b32 	[%rd26+40], {%r7749, %r7750};
	st.local.v2.u8 	[%rd26+48], {%rs5440, %rs5441};
	st.local.u32 	[%rd26+52], %r169;
	st.local.f64 	[%rd26+56], %fd53;
	setp.ne.s16 	%p1334, %rs5442, 0;
	mov.b32 	%r8649, 0;
	@%p1334 bra 	$L__BB10_626;
$L__BB10_622:
	and.b16  	%rs5492, %rs6558, 255;
	setp.eq.s16 	%p1384, %rs5492, 0;
	@%p1384 bra 	$L__BB10_675;
	mov.b32 	%r8650, 0;
$L__BB10_624:
	add.s32 	%r7885, %r8650, %r8649;
	cvt.u64.u32 	%rd409, %r7885;
	add.s64 	%rd410, %rd25, %rd409;
	st.local.u8 	[%rd410], %rs6558;
	add.s32 	%r172, %r8650, 1;
	cvt.u64.u32 	%rd411, %r8650;
	add.s64 	%rd412, %rd26, %rd411;
	ld.local.u8 	%rs6558, [%rd412+1];
	setp.ne.s16 	%p1385, %rs6558, 0;
	mov.u32 	%r8650, %r172;
	@%p1385 bra 	$L__BB10_624;
	ld.local.u32 	%r8613, [%rd25+52];
	ld.local.f64 	%fd138, [%rd25+56];
	ld.local.v2.b32 	{%r7886, %r7887}, [%rd25];
	bfe.u32 	%r7888, %r7886, 0, 8;
	cvt.u16.u32 	%rs7824, %r7888;
	bfe.u32 	%r7889, %r7886, 8, 8;
	cvt.u16.u32 	%rs7825, %r7889;
	bfe.u32 	%r7890, %r7886, 16, 8;
	cvt.u16.u32 	%rs7826, %r7890;
	bfe.u32 	%r7891, %r7886, 24, 8;
	cvt.u16.u32 	%rs7827, %r7891;
	bfe.u32 	%r7892, %r7887, 0, 8;
	cvt.u16.u32 	%rs7828, %r7892;
	bfe.u32 	%r7893, %r7887, 8, 8;
	cvt.u16.u32 	%rs7829, %r7893;
	bfe.u32 	%r7894, %r7887, 16, 8;
	cvt.u16.u32 	%rs7830, %r7894;
	bfe.u32 	%r7895, %r7887, 24, 8;
	cvt.u16.u32 	%rs7831, %r7895;
	ld.local.v2.b32 	{%r7896, %r7897}, [%rd25+8];
	bfe.u32 	%r7898, %r7896, 0, 8;
	cvt.u16.u32 	%rs7832, %r7898;
	bfe.u32 	%r7899, %r7896, 8, 8;
	cvt.u16.u32 	%rs7833, %r7899;
	bfe.u32 	%r7900, %r7896, 16, 8;
	cvt.u16.u32 	%rs7834, %r7900;
	bfe.u32 	%r7901, %r7896, 24, 8;
	cvt.u16.u32 	%rs7835, %r7901;
	bfe.u32 	%r7902, %r7897, 0, 8;
	cvt.u16.u32 	%rs7836, %r7902;
	bfe.u32 	%r7903, %r7897, 8, 8;
	cvt.u16.u32 	%rs7837, %r7903;
	bfe.u32 	%r7904, %r7897, 16, 8;
	cvt.u16.u32 	%rs7838, %r7904;
	bfe.u32 	%r7905, %r7897, 24, 8;
	cvt.u16.u32 	%rs7839, %r7905;
	ld.local.v2.b32 	{%r7906, %r7907}, [%rd25+16];
	bfe.u32 	%r7908, %r7906, 0, 8;
	cvt.u16.u32 	%rs7840, %r7908;
	bfe.u32 	%r7909, %r7906, 8, 8;
	cvt.u16.u32 	%rs7841, %r7909;
	bfe.u32 	%r7910, %r7906, 16, 8;
	cvt.u16.u32 	%rs7842, %r7910;
	bfe.u32 	%r7911, %r7906, 24, 8;
	cvt.u16.u32 	%rs7843, %r7911;
	bfe.u32 	%r7912, %r7907, 0, 8;
	cvt.u16.u32 	%rs7844, %r7912;
	bfe.u32 	%r7913, %r7907, 8, 8;
	cvt.u16.u32 	%rs7845, %r7913;
	bfe.u32 	%r7914, %r7907, 16, 8;
	cvt.u16.u32 	%rs7846, %r7914;
	bfe.u32 	%r7915, %r7907, 24, 8;
	cvt.u16.u32 	%rs7847, %r7915;
	ld.local.v2.b32 	{%r7916, %r7917}, [%rd25+24];
	bfe.u32 	%r7918, %r7916, 0, 8;
	cvt.u16.u32 	%rs7848, %r7918;
	bfe.u32 	%r7919, %r7916, 8, 8;
	cvt.u16.u32 	%rs7849, %r7919;
	bfe.u32 	%r7920, %r7916, 16, 8;
	cvt.u16.u32 	%rs7850, %r7920;
	bfe.u32 	%r7921, %r7916, 24, 8;
	cvt.u16.u32 	%rs7851, %r7921;
	bfe.u32 	%r7922, %r7917, 0, 8;
	cvt.u16.u32 	%rs7852, %r7922;
	bfe.u32 	%r7923, %r7917, 8, 8;
	cvt.u16.u32 	%rs7853, %r7923;
	bfe.u32 	%r7924, %r7917, 16, 8;
	cvt.u16.u32 	%rs7854, %r7924;
	bfe.u32 	%r7925, %r7917, 24, 8;
	cvt.u16.u32 	%rs7855, %r7925;
	ld.local.v2.b32 	{%r7926, %r7927}, [%rd25+32];
	bfe.u32 	%r7928, %r7926, 0, 8;
	cvt.u16.u32 	%rs7856, %r7928;
	bfe.u32 	%r7929, %r7926, 8, 8;
	cvt.u16.u32 	%rs7857, %r7929;
	bfe.u32 	%r7930, %r7926, 16, 8;
	cvt.u16.u32 	%rs7858, %r7930;
	bfe.u32 	%r7931, %r7926, 24, 8;
	cvt.u16.u32 	%rs7859, %r7931;
	bfe.u32 	%r7932, %r7927, 0, 8;
	cvt.u16.u32 	%rs7860, %r7932;
	bfe.u32 	%r7933, %r7927, 8, 8;
	cvt.u16.u32 	%rs7861, %r7933;
	bfe.u32 	%r7934, %r7927, 16, 8;
	cvt.u16.u32 	%rs7862, %r7934;
	bfe.u32 	%r7935, %r7927, 24, 8;
	cvt.u16.u32 	%rs7863, %r7935;
	ld.local.v2.b32 	{%r7936, %r7937}, [%rd25+40];
	bfe.u32 	%r7938, %r7936, 0, 8;
	cvt.u16.u32 	%rs7864, %r7938;
	bfe.u32 	%r7939, %r7936, 8, 8;
	cvt.u16.u32 	%rs7865, %r7939;
	bfe.u32 	%r7940, %r7936, 16, 8;
	cvt.u16.u32 	%rs7866, %r7940;
	bfe.u32 	%r7941, %r7936, 24, 8;
	cvt.u16.u32 	%rs7867, %r7941;
	bfe.u32 	%r7942, %r7937, 0, 8;
	cvt.u16.u32 	%rs7868, %r7942;
	bfe.u32 	%r7943, %r7937, 8, 8;
	cvt.u16.u32 	%rs7869, %r7943;
	bfe.u32 	%r7944, %r7937, 16, 8;
	cvt.u16.u32 	%rs7870, %r7944;
	bfe.u32 	%r7945, %r7937, 24, 8;
	cvt.u16.u32 	%rs7871, %r7945;
	ld.local.v2.u8 	{%rs7872, %rs7873}, [%rd25+48];
	bra.uni 	$L__BB10_675;
$L__BB10_626:
	and.b16  	%rs5443, %rs7825, 255;
	setp.eq.s16 	%p1335, %rs5443, 0;
	mov.b32 	%r8649, 1;
	@%p1335 bra 	$L__BB10_622;
	and.b16  	%rs5444, %rs7826, 255;
	setp.eq.s16 	%p1336, %rs5444, 0;
	mov.b32 	%r8649, 2;
	@%p1336 bra 	$L__BB10_622;
	and.b16  	%rs5445, %rs7827, 255;
	setp.eq.s16 	%p1337, %rs5445, 0;
	mov.b32 	%r8649, 3;
	@%p1337 bra 	$L__BB10_622;
	and.b16  	%rs5446, %rs7828, 255;
	setp.eq.s16 	%p1338, %rs5446, 0;
	mov.b32 	%r8649, 4;
	@%p1338 bra 	$L__BB10_622;
	and.b16  	%rs5447, %rs7829, 255;
	setp.eq.s16 	%p1339, %rs5447, 0;
	mov.b32 	%r8649, 5;
	@%p1339 bra 	$L__BB10_622;
	and.b16  	%rs5448, %rs7830, 255;
	setp.eq.s16 	%p1340, %rs5448, 0;
	mov.b32 	%r8649, 6;
	@%p1340 bra 	$L__BB10_622;
	and.b16  	%rs5449, %rs7831, 255;
	setp.eq.s16 	%p1341, %rs5449, 0;
	mov.b32 	%r8649, 7;
	@%p1341 bra 	$L__BB10_622;
	and.b16  	%rs5450, %rs7832, 255;
	setp.eq.s16 	%p1342, %rs5450, 0;
	mov.b32 	%r8649, 8;
	@%p1342 bra 	$L__BB10_622;
	and.b16  	%rs5451, %rs7833, 255;
	setp.eq.s16 	%p1343, %rs5451, 0;
	mov.b32 	%r8649, 9;
	@%p1343 bra 	$L__BB10_622;
	and.b16  	%rs5452, %rs7834, 255;
	setp.eq.s16 	%p1344, %rs5452, 0;
	mov.b32 	%r8649, 10;
	@%p1344 bra 	$L__BB10_622;
	and.b16  	%rs5453, %rs7835, 255;
	setp.eq.s16 	%p1345, %rs5453, 0;
	mov.b32 	%r8649, 11;
	@%p1345 bra 	$L__BB10_622;
	and.b16  	%rs5454, %rs7836, 255;
	setp.eq.s16 	%p1346, %rs5454, 0;
	mov.b32 	%r8649, 12;
	@%p1346 bra 	$L__BB10_622;
	and.b16  	%rs5455, %rs7837, 255;
	setp.eq.s16 	%p1347, %rs5455, 0;
	mov.b32 	%r8649, 13;
	@%p1347 bra 	$L__BB10_622;
	and.b16  	%rs5456, %rs7838, 255;
	setp.eq.s16 	%p1348, %rs5456, 0;
	mov.b32 	%r8649, 14;
	@%p1348 bra 	$L__BB10_622;
	and.b16  	%rs5457, %rs7839, 255;
	setp.eq.s16 	%p1349, %rs5457, 0;
	mov.b32 	%r8649, 15;
	@%p1349 bra 	$L__BB10_622;
	and.b16  	%rs5458, %rs7840, 255;
	setp.eq.s16 	%p1350, %rs5458, 0;
	mov.b32 	%r8649, 16;
	@%p1350 bra 	$L__BB10_622;
	and.b16  	%rs5459, %rs7841, 255;
	setp.eq.s16 	%p1351, %rs5459, 0;
	mov.b32 	%r8649, 17;
	@%p1351 bra 	$L__BB10_622;
	and.b16  	%rs5460, %rs7842, 255;
	setp.eq.s16 	%p1352, %rs5460, 0;
	mov.b32 	%r8649, 18;
	@%p1352 bra 	$L__BB10_622;
	and.b16  	%rs5461, %rs7843, 255;
	setp.eq.s16 	%p1353, %rs5461, 0;
	mov.b32 	%r8649, 19;
	@%p1353 bra 	$L__BB10_622;
	and.b16  	%rs5462, %rs7844, 255;
	setp.eq.s16 	%p1354, %rs5462, 0;
	mov.b32 	%r8649, 20;
	@%p1354 bra 	$L__BB10_622;
	and.b16  	%rs5463, %rs7845, 255;
	setp.eq.s16 	%p1355, %rs5463, 0;
	mov.b32 	%r8649, 21;
	@%p1355 bra 	$L__BB10_622;
	and.b16  	%rs5464, %rs7846, 255;
	setp.eq.s16 	%p1356, %rs5464, 0;
	mov.b32 	%r8649, 22;
	@%p1356 bra 	$L__BB10_622;
	and.b16  	%rs5465, %rs7847, 255;
	setp.eq.s16 	%p1357, %rs5465, 0;
	mov.b32 	%r8649, 23;
	@%p1357 bra 	$L__BB10_622;
	and.b16  	%rs5466, %rs7848, 255;
	setp.eq.s16 	%p1358, %rs5466, 0;
	mov.b32 	%r8649, 24;
	@%p1358 bra 	$L__BB10_622;
	and.b16  	%rs5467, %rs7849, 255;
	setp.eq.s16 	%p1359, %rs5467, 0;
	mov.b32 	%r8649, 25;
	@%p1359 bra 	$L__BB10_622;
	and.b16  	%rs5468, %rs7850, 255;
	setp.eq.s16 	%p1360, %rs5468, 0;
	mov.b32 	%r8649, 26;
	@%p1360 bra 	$L__BB10_622;
	and.b16  	%rs5469, %rs7851, 255;
	setp.eq.s16 	%p1361, %rs5469, 0;
	mov.b32 	%r8649, 27;
	@%p1361 bra 	$L__BB10_622;
	and.b16  	%rs5470, %rs7852, 255;
	setp.eq.s16 	%p1362, %rs5470, 0;
	mov.b32 	%r8649, 28;
	@%p1362 bra 	$L__BB10_622;
	and.b16  	%rs5471, %rs7853, 255;
	setp.eq.s16 	%p1363, %rs5471, 0;
	mov.b32 	%r8649, 29;
	@%p1363 bra 	$L__BB10_622;
	and.b16  	%rs5472, %rs7854, 255;
	setp.eq.s16 	%p1364, %rs5472, 0;
	mov.b32 	%r8649, 30;
	@%p1364 bra 	$L__BB10_622;
	and.b16  	%rs5473, %rs7855, 255;
	setp.eq.s16 	%p1365, %rs5473, 0;
	mov.b32 	%r8649, 31;
	@%p1365 bra 	$L__BB10_622;
	and.b16  	%rs5474, %rs7856, 255;
	setp.eq.s16 	%p1366, %rs5474, 0;
	mov.b32 	%r8649, 32;
	@%p1366 bra 	$L__BB10_622;
	and.b16  	%rs5475, %rs7857, 255;
	setp.eq.s16 	%p1367, %rs5475, 0;
	mov.b32 	%r8649, 33;
	@%p1367 bra 	$L__BB10_622;
	and.b16  	%rs5476, %rs7858, 255;
	setp.eq.s16 	%p1368, %rs5476, 0;
	mov.b32 	%r8649, 34;
	@%p1368 bra 	$L__BB10_622;
	and.b16  	%rs5477, %rs7859, 255;
	setp.eq.s16 	%p1369, %rs5477, 0;
	mov.b32 	%r8649, 35;
	@%p1369 bra 	$L__BB10_622;
	and.b16  	%rs5478, %rs7860, 255;
	setp.eq.s16 	%p1370, %rs5478, 0;
	mov.b32 	%r8649, 36;
	@%p1370 bra 	$L__BB10_622;
	and.b16  	%rs5479, %rs7861, 255;
	setp.eq.s16 	%p1371, %rs5479, 0;
	mov.b32 	%r8649, 37;
	@%p1371 bra 	$L__BB10_622;
	and.b16  	%rs5480, %rs7862, 255;
	setp.eq.s16 	%p1372, %rs5480, 0;
	mov.b32 	%r8649, 38;
	@%p1372 bra 	$L__BB10_622;
	and.b16  	%rs5481, %rs7863, 255;
	setp.eq.s16 	%p1373, %rs5481, 0;
	mov.b32 	%r8649, 39;
	@%p1373 bra 	$L__BB10_622;
	and.b16  	%rs5482, %rs7864, 255;
	setp.eq.s16 	%p1374, %rs5482, 0;
	mov.b32 	%r8649, 40;
	@%p1374 bra 	$L__BB10_622;
	and.b16  	%rs5483, %rs7865, 255;
	setp.eq.s16 	%p1375, %rs5483, 0;
	mov.b32 	%r8649, 41;
	@%p1375 bra 	$L__BB10_622;
	and.b16  	%rs5484, %rs7866, 255;
	setp.eq.s16 	%p1376, %rs5484, 0;
	mov.b32 	%r8649, 42;
	@%p1376 bra 	$L__BB10_622;
	and.b16  	%rs5485, %rs7867, 255;
	setp.eq.s16 	%p1377, %rs5485, 0;
	mov.b32 	%r8649, 43;
	@%p1377 bra 	$L__BB10_622;
	and.b16  	%rs5486, %rs7868, 255;
	setp.eq.s16 	%p1378, %rs5486, 0;
	mov.b32 	%r8649, 44;
	@%p1378 bra 	$L__BB10_622;
	and.b16  	%rs5487, %rs7869, 255;
	setp.eq.s16 	%p1379, %rs5487, 0;
	mov.b32 	%r8649, 45;
	@%p1379 bra 	$L__BB10_622;
	and.b16  	%rs5488, %rs7870, 255;
	setp.eq.s16 	%p1380, %rs5488, 0;
	mov.b32 	%r8649, 46;
	@%p1380 bra 	$L__BB10_622;
	and.b16  	%rs5489, %rs7871, 255;
	setp.eq.s16 	%p1381, %rs5489, 0;
	mov.b32 	%r8649, 47;
	@%p1381 bra 	$L__BB10_622;
	and.b16  	%rs5490, %rs7872, 255;
	setp.eq.s16 	%p1382, %rs5490, 0;
	mov.b32 	%r8649, 48;
	@%p1382 bra 	$L__BB10_622;
	and.b16  	%rs5491, %rs7873, 255;
	setp.eq.s16 	%p1383, %rs5491, 0;
	mov.b32 	%r8649, 49;
	@%p1383 bra 	$L__BB10_622;
$L__BB10_675:
	add.s32 	%r8613, %r8613, %r169;
	add.f64 	%fd138, %fd53, %fd138;
	setp.lt.u32 	%p1386, %r382, 225;
	@%p1386 bra 	$L__BB10_1508;
	ld.shared.v2.b32 	{%r7947, %r7948}, [_ZZN3cub18CUB_300001_SM_10006detail6reduce28DeviceReduceSingleTileKernelINS2_10policy_hubI4Study8sum_funcE10Policy1000EPS5_S9_iS6_S5_S5_N4cuda3std3__410__identityEEEvT0_T1_T2_T3_T4_T6_E12temp_storage+456];
	bfe.u32 	%r7949, %r7947, 0, 8;
	cvt.u16.u32 	%rs6609, %r7949;
	ld.shared.v2.b32 	{%r7950, %r7951}, [_ZZN3cub18CUB_300001_SM_10006detail6reduce28DeviceReduceSingleTileKernelINS2_10policy_hubI4Study8sum_funcE10Policy1000EPS5_S9_iS6_S5_S5_N4cuda3std3__410__identityEEEvT0_T1_T2_T3_T4_T6_E12temp_storage+464];
	ld.shared.v2.b32 	{%r7952, %r7953}, [_ZZN3cub18CUB_300001_SM_10006detail6reduce28DeviceReduceSingleTileKernelINS2_10policy_hubI4Study8sum_funcE10Policy1000EPS5_S9_iS6_S5_S5_N4cuda3std3__410__identityEEEvT0_T1_T2_T3_T4_T6_E12temp_storage+472];
	ld.shared.v2.b32 	{%r7954, %r7955}, [_ZZN3cub18CUB_300001_SM_10006detail6reduce28DeviceReduceSingleTileKernelINS2_10policy_hubI4Study8sum_funcE10Policy1000EPS5_S9_iS6_S5_S5_N4cuda3std3__410__identityEEEvT0_T1_T2_T3_T4_T6_E12temp_storage+480];
	ld.shared.v2.b32 	{%r7956, %r7957}, [_ZZN3cub18CUB_300001_SM_10006detail6reduce28DeviceReduceSingleTileKernelINS2_10policy_hubI4Study8sum_funcE10Policy1000EPS5_S9_iS6_S5_S5_N4cuda3std3__410__identityEEEvT0_T1_T2_T3_T4_T6_E12temp_storage+488];
	ld.shared.v2.b32 	{%r7958, %r7959}, [_ZZN3cub18CUB_300001_SM_10006detail6reduce28DeviceReduceSingleTileKernelINS2_10policy_hubI4Study8sum_funcE10Policy1000EPS5_S9_iS6_S5_S5_N4cuda3std3__410__identityEEEvT0_T1_T2_T3_T4_T6_E12temp_storage+496];
	ld.shared.v2.u8 	{%rs5493, %rs5494}, [_ZZN3cub18CUB_300001_SM_10006detail6reduce28DeviceReduceSingleTileKernelINS2_10policy_hubI4Study8sum_funcE10Policy1000EPS5_S9_iS6_S5_S5_N4cuda3std3__410__identityEEEvT0_T1_T2_T3_T4_T6_E12temp_storage+504];
	ld.shared.u32 	%r176, [_ZZN3cub18CUB_300001_SM_10006detail6reduce28DeviceReduceSingleTileKernelINS2_10policy_hubI4Study8sum_funcE10Policy1000EPS5_S9_iS6_S5_S5_N4cuda3std3__410__identityEEEvT0_T1_T2_T3_T4_T6_E12temp_storage+508];
	ld.shared.f64 	%fd57, [_ZZN3cub18CUB_300001_SM_10006detail6reduce28DeviceReduceSingleTileKernelINS2_10policy_hubI4Study8sum_funcE10Policy1000EPS5_S9_iS6_S5_S5_N4cuda3std3__410__identityEEEvT0_T1_T2_T3_T4_T6_E12temp_storage+512];
	cvta.to.local.u64 	%rd27, %rd377;
	cvta.to.local.u64 	%rd28, %rd378;
	and.b16  	%rs5495, %rs7824, 255;
	cvt.u32.u16 	%r7960, %rs7831;
	cvt.u32.u16 	%r7961, %rs7830;
	prmt.b32 	%r7962, %r7961, %r7960, 0x3340U;
	cvt.u32.u16 	%r7963, %rs7829;
	cvt.u32.u16 	%r7964, %rs7828;
	prmt.b32 	%r7965, %r7964, %r7963, 0x3340U;
	prmt.b32 	%r7966, %r7965, %r7962, 0x5410U;
	cvt.u32.u16 	%r7967, %rs7827;
	cvt.u32.u16 	%r7968, %rs7826;
	prmt.b32 	%r7969, %r7968, %r7967, 0x3340U;
	cvt.u32.u16 	%r7970, %rs7825;
	cvt.u32.u16 	%r7971, %rs7824;
	prmt.b32 	%r7972, %r7971, %r7970, 0x3340U;
	prmt.b32 	%r7973, %r7972, %r7969, 0x5410U;
	st.local.v2.b32 	[%rd27], {%r7973, %r7966};
	cvt.u32.u16 	%r7974, %rs7839;
	cvt.u32.u16 	%r7975, %rs7838;
	prmt.b32 	%r7976, %r7975, %r7974, 0x3340U;
	cvt.u32.u16 	%r7977, %rs7837;
	cvt.u32.u16 	%r7978, %rs7836;
	prmt.b32 	%r7979, %r7978, %r7977, 0x3340U;
	prmt.b32 	%r7980, %r7979, %r7976, 0x5410U;
	cvt.u32.u16 	%r7981, %rs7835;
	cvt.u32.u16 	%r7982, %rs7834;
	prmt.b32 	%r7983, %r7982, %r7981, 0x3340U;
	cvt.u32.u16 	%r7984, %rs7833;
	cvt.u32.u16 	%r7985, %rs7832;
	prmt.b32 	%r7986, %r7985, %r7984, 0x3340U;
	prmt.b32 	%r7987, %r7986, %r7983, 0x5410U;
	st.local.v2.b32 	[%rd27+8], {%r7987, %r7980};
	cvt.u32.u16 	%r7988, %rs7847;
	cvt.u32.u16 	%r7989, %rs7846;
	prmt.b32 	%r7990, %r7989, %r7988, 0x3340U;
	cvt.u32.u16 	%r7991, %rs7845;
	cvt.u32.u16 	%r7992, %rs7844;
	prmt.b32 	%r7993, %r7992, %r7991, 0x3340U;
	prmt.b32 	%r7994, %r7993, %r7990, 0x5410U;
	cvt.u32.u16 	%r7995, %rs7843;
	cvt.u32.u16 	%r7996, %rs7842;
	prmt.b32 	%r7997, %r7996, %r7995, 0x3340U;
	cvt.u32.u16 	%r7998, %rs7841;
	cvt.u32.u16 	%r7999, %rs7840;
	prmt.b32 	%r8000, %r7999, %r7998, 0x3340U;
	prmt.b32 	%r8001, %r8000, %r7997, 0x5410U;
	st.local.v2.b32 	[%rd27+16], {%r8001, %r7994};
	cvt.u32.u16 	%r8002, %rs7855;
	cvt.u32.u16 	%r8003, %rs7854;
	prmt.b32 	%r8004, %r8003, %r8002, 0x3340U;
	cvt.u32.u16 	%r8005, %rs7853;
	cvt.u32.u16 	%r8006, %rs7852;
	prmt.b32 	%r8007, %r8006, %r8005, 0x3340U;
	prmt.b32 	%r8008, %r8007, %r8004, 0x5410U;
	cvt.u32.u16 	%r8009, %rs7851;
	cvt.u32.u16 	%r8010, %rs7850;
	prmt.b32 	%r8011, %r8010, %r8009, 0x3340U;
	cvt.u32.u16 	%r8012, %rs7849;
	cvt.u32.u16 	%r8013, %rs7848;
	prmt.b32 	%r8014, %r8013, %r8012, 0x3340U;
	prmt.b32 	%r8015, %r8014, %r8011, 0x5410U;
	st.local.v2.b32 	[%rd27+24], {%r8015, %r8008};
	cvt.u32.u16 	%r8016, %rs7863;
	cvt.u32.u16 	%r8017, %rs7862;
	prmt.b32 	%r8018, %r8017, %r8016, 0x3340U;
	cvt.u32.u16 	%r8019, %rs7861;
	cvt.u32.u16 	%r8020, %rs7860;
	prmt.b32 	%r8021, %r8020, %r8019, 0x3340U;
	prmt.b32 	%r8022, %r8021, %r8018, 0x5410U;
	cvt.u32.u16 	%r8023, %rs7859;
	cvt.u32.u16 	%r8024, %rs7858;
	prmt.b32 	%r8025, %r8024, %r8023, 0x3340U;
	cvt.u32.u16 	%r8026, %rs7857;
	cvt.u32.u16 	%r8027, %rs7856;
	prmt.b32 	%r8028, %r8027, %r8026, 0x3340U;
	prmt.b32 	%r8029, %r8028, %r8025, 0x5410U;
	st.local.v2.b32 	[%rd27+32], {%r8029, %r8022};
	cvt.u32.u16 	%r8030, %rs7871;
	cvt.u32.u16 	%r8031, %rs7870;
	prmt.b32 	%r8032, %r8031, %r8030, 0x3340U;
	cvt.u32.u16 	%r8033, %rs7869;
	cvt.u32.u16 	%r8034, %rs7868;
	prmt.b32 	%r8035, %r8034, %r8033, 0x3340U;
	prmt.b32 	%r8036, %r8035, %r8032, 0x5410U;
	cvt.u32.u16 	%r8037, %rs7867;
	cvt.u32.u16 	%r8038, %rs7866;
	prmt.b32 	%r8039, %r8038, %r8037, 0x3340U;
	cvt.u32.u16 	%r8040, %rs7865;
	cvt.u32.u16 	%r8041, %rs7864;
	prmt.b32 	%r8042, %r8041, %r8040, 0x3340U;
	prmt.b32 	%r8043, %r8042, %r8039, 0x5410U;
	st.local.v2.b32 	[%rd27+40], {%r8043, %r8036};
	st.local.v2.u8 	[%rd27+48], {%rs7872, %rs7873};
	st.local.u32 	[%rd27+52], %r8613;
	st.local.f64 	[%rd27+56], %fd138;
	st.local.v2.b32 	[%rd28], {%r7947, %r7948};
	st.local.v2.b32 	[%rd28+8], {%r7950, %r7951};
	st.local.v2.b32 	[%rd28+16], {%r7952, %r7953};
	st.local.v2.b32 	[%rd28+24], {%r7954, %r7955};
	st.local.v2.b32 	[%rd28+32], {%r7956, %r7957};
	st.local.v2.b32 	[%rd28+40], {%r7958, %r7959};
	st.local.v2.u8 	[%rd28+48], {%rs5493, %rs5494};
	st.local.u32 	[%rd28+52], %r176;
	st.local.f64 	[%rd28+56], %fd57;
	setp.ne.s16 	%p1387, %rs5495, 0;
	mov.b32 	%r8652, 0;
	@%p1387 bra 	$L__BB10_681;
$L__BB10_677:
	and.b16  	%rs5545, %rs6609, 255;
	setp.eq.s16 	%p1437, %rs5545, 0;
	@%p1437 bra 	$L__BB10_730;
	mov.b32 	%r8653, 0;
$L__BB10_679:
	add.s32 	%r8094, %r8653, %r8652;
	cvt.u64.u32 	%rd415, %r8094;
	add.s64 	%rd416, %rd27, %rd415;
	st.local.u8 	[%rd416], %rs6609;
	add.s32 	%r179, %r8653, 1;
	cvt.u64.u32 	%rd417, %r8653;
	add.s64 	%rd418, %rd28, %rd417;
	ld.local.u8 	%rs6609, [%rd418+1];
	setp.ne.s16 	%p1438, %rs6609, 0;
	mov.u32 	%r8653, %r179;
	@%p1438 bra 	$L__BB10_679;
	ld.local.u32 	%r8613, [%rd27+52];
	ld.local.f64 	%fd138, [%rd27+56];
	ld.local.v2.b32 	{%r8095, %r8096}, [%rd27];
	bfe.u32 	%r8097, %r8095, 0, 8;
	cvt.u16.u32 	%rs7824, %r8097;
	bfe.u32 	%r8098, %r8095, 8, 8;
	cvt.u16.u32 	%rs7825, %r8098;
	bfe.u32 	%r8099, %r8095, 16, 8;
	cvt.u16.u32 	%rs7826, %r8099;
	bfe.u32 	%r8100, %r8095, 24, 8;
	cvt.u16.u32 	%rs7827, %r8100;
	bfe.u32 	%r8101, %r8096, 0, 8;
	cvt.u16.u32 	%rs7828, %r8101;
	bfe.u32 	%r8102, %r8096, 8, 8;
	cvt.u16.u32 	%rs7829, %r8102;
	bfe.u32 	%r8103, %r8096, 16, 8;
	cvt.u16.u32 	%rs7830, %r8103;
	bfe.u32 	%r8104, %r8096, 24, 8;
	cvt.u16.u32 	%rs7831, %r8104;
	ld.local.v2.b32 	{%r8105, %r8106}, [%rd27+8];
	bfe.u32 	%r8107, %r8105, 0, 8;
	cvt.u16.u32 	%rs7832, %r8107;
	bfe.u32 	%r8108, %r8105, 8, 8;
	cvt.u16.u32 	%rs7833, %r8108;
	bfe.u32 	%r8109, %r8105, 16, 8;
	cvt.u16.u32 	%rs7834, %r8109;
	bfe.u32 	%r8110, %r8105, 24, 8;
	cvt.u16.u32 	%rs7835, %r8110;
	bfe.u32 	%r8111, %r8106, 0, 8;
	cvt.u16.u32 	%rs7836, %r8111;
	bfe.u32 	%r8112, %r8106, 8, 8;
	cvt.u16.u32 	%rs7837, %r8112;
	bfe.u32 	%r8113, %r8106, 16, 8;
	cvt.u16.u32 	%rs7838, %r8113;
	bfe.u32 	%r8114, %r8106, 24, 8;
	cvt.u16.u32 	%rs7839, %r8114;
	ld.local.v2.b32 	{%r8115, %r8116}, [%rd27+16];
	bfe.u32 	%r8117, %r8115, 0, 8;
	cvt.u16.u32 	%rs7840, %r8117;
	bfe.u32 	%r8118, %r8115, 8, 8;
	cvt.u16.u32 	%rs7841, %r8118;
	bfe.u32 	%r8119, %r8115, 16, 8;
	cvt.u16.u32 	%rs7842, %r8119;
	bfe.u32 	%r8120, %r8115, 24, 8;
	cvt.u16.u32 	%rs7843, %r8120;
	bfe.u32 	%r8121, %r8116, 0, 8;
	cvt.u16.u32 	%rs7844, %r8121;
	bfe.u32 	%r8122, %r8116, 8, 8;
	cvt.u16.u32 	%rs7845, %r8122;
	bfe.u32 	%r8123, %r8116, 16, 8;
	cvt.u16.u32 	%rs7846, %r8123;
	bfe.u32 	%r8124, %r8116, 24, 8;
	cvt.u16.u32 	%rs7847, %r8124;
	ld.local.v2.b32 	{%r8125, %r8126}, [%rd27+24];
	bfe.u32 	%r8127, %r8125, 0, 8;
	cvt.u16.u32 	%rs7848, %r8127;
	bfe.u32 	%r8128, %r8125, 8, 8;
	cvt.u16.u32 	%rs7849, %r8128;
	bfe.u32 	%r8129, %r8125, 16, 8;
	cvt.u16.u32 	%rs7850, %r8129;
	bfe.u32 	%r8130, %r8125, 24, 8;
	cvt.u16.u32 	%rs7851, %r8130;
	bfe.u32 	%r8131, %r8126, 0, 8;
	cvt.u16.u32 	%rs7852, %r8131;
	bfe.u32 	%r8132, %r8126, 8, 8;
	cvt.u16.u32 	%rs7853, %r8132;
	bfe.u32 	%r8133, %r8126, 16, 8;
	cvt.u16.u32 	%rs7854, %r8133;
	bfe.u32 	%r8134, %r8126, 24, 8;
	cvt.u16.u32 	%rs7855, %r8134;
	ld.local.v2.b32 	{%r8135, %r8136}, [%rd27+32];
	bfe.u32 	%r8137, %r8135, 0, 8;
	cvt.u16.u32 	%rs7856, %r8137;
	bfe.u32 	%r8138, %r8135, 8, 8;
	cvt.u16.u32 	%rs7857, %r8138;
	bfe.u32 	%r8139, %r8135, 16, 8;
	cvt.u16.u32 	%rs7858, %r8139;
	bfe.u32 	%r8140, %r8135, 24, 8;
	cvt.u16.u32 	%rs7859, %r8140;
	bfe.u32 	%r8141, %r8136, 0, 8;
	cvt.u16.u32 	%rs7860, %r8141;
	bfe.u32 	%r8142, %r8136, 8, 8;
	cvt.u16.u32 	%rs7861, %r8142;
	bfe.u32 	%r8143, %r8136, 16, 8;
	cvt.u16.u32 	%rs7862, %r8143;
	bfe.u32 	%r8144, %r8136, 24, 8;
	cvt.u16.u32 	%rs7863, %r8144;
	ld.local.v2.b32 	{%r8145, %r8146}, [%rd27+40];
	bfe.u32 	%r8147, %r8145, 0, 8;
	cvt.u16.u32 	%rs7864, %r8147;
	bfe.u32 	%r8148, %r8145, 8, 8;
	cvt.u16.u32 	%rs7865, %r8148;
	bfe.u32 	%r8149, %r8145, 16, 8;
	cvt.u16.u32 	%rs7866, %r8149;
	bfe.u32 	%r8150, %r8145, 24, 8;
	cvt.u16.u32 	%rs7867, %r8150;
	bfe.u32 	%r8151, %r8146, 0, 8;
	cvt.u16.u32 	%rs7868, %r8151;
	bfe.u32 	%r8152, %r8146, 8, 8;
	cvt.u16.u32 	%rs7869, %r8152;
	bfe.u32 	%r8153, %r8146, 16, 8;
	cvt.u16.u32 	%rs7870, %r8153;
	bfe.u32 	%r8154, %r8146, 24, 8;
	cvt.u16.u32 	%rs7871, %r8154;
	ld.local.v2.u8 	{%rs7872, %rs7873}, [%rd27+48];
	bra.uni 	$L__BB10_730;
$L__BB10_681:
	and.b16  	%rs5496, %rs7825, 255;
	setp.eq.s16 	%p1388, %rs5496, 0;
	mov.b32 	%r8652, 1;
	@%p1388 bra 	$L__BB10_677;
	and.b16  	%rs5497, %rs7826, 255;
	setp.eq.s16 	%p1389, %rs5497, 0;
	mov.b32 	%r8652, 2;
	@%p1389 bra 	$L__BB10_677;
	and.b16  	%rs5498, %rs7827, 255;
	setp.eq.s16 	%p1390, %rs5498, 0;
	mov.b32 	%r8652, 3;
	@%p1390 bra 	$L__BB10_677;
	and.b16  	%rs5499, %rs7828, 255;
	setp.eq.s16 	%p1391, %rs5499, 0;
	mov.b32 	%r8652, 4;
	@%p1391 bra 	$L__BB10_677;
	and.b16  	%rs5500, %rs7829, 255;
	setp.eq.s16 	%p1392, %rs5500, 0;
	mov.b32 	%r8652, 5;
	@%p1392 bra 	$L__BB10_677;
	and.b16  	%rs5501, %rs7830, 255;
	setp.eq.s16 	%p1393, %rs5501, 0;
	mov.b32 	%r8652, 6;
	@%p1393 bra 	$L__BB10_677;
	and.b16  	%rs5502, %rs7831, 255;
	setp.eq.s16 	%p1394, %rs5502, 0;
	mov.b32 	%r8652, 7;
	@%p1394 bra 	$L__BB10_677;
	and.b16  	%rs5503, %rs7832, 255;
	setp.eq.s16 	%p1395, %rs5503, 0;
	mov.b32 	%r8652, 8;
	@%p1395 bra 	$L__BB10_677;
	and.b16  	%rs5504, %rs7833, 255;
	setp.eq.s16 	%p1396, %rs5504, 0;
	mov.b32 	%r8652, 9;
	@%p1396 bra 	$L__BB10_677;
	and.b16  	%rs5505, %rs7834, 255;
	setp.eq.s16 	%p1397, %rs5505, 0;
	mov.b32 	%r8652, 10;
	@%p1397 bra 	$L__BB10_677;
	and.b16  	%rs5506, %rs7835, 255;
	setp.eq.s16 	%p1398, %rs5506, 0;
	mov.b32 	%r8652, 11;
	@%p1398 bra 	$L__BB10_677;
	and.b16  	%rs5507, %rs7836, 255;
	setp.eq.s16 	%p1399, %rs5507, 0;
	mov.b32 	%r8652, 12;
	@%p1399 bra 	$L__BB10_677;
	and.b16  	%rs5508, %rs7837, 255;
	setp.eq.s16 	%p1400, %rs5508, 0;
	mov.b32 	%r8652, 13;
	@%p1400 bra 	$L__BB10_677;
	and.b16  	%rs5509, %rs7838, 255;
	setp.eq.s16 	%p1401, %rs5509, 0;
	mov.b32 	%r8652, 14;
	@%p1401 bra 	$L__BB10_677;
	and.b16  	%rs5510, %rs7839, 255;
	setp.eq.s16 	%p1402, %rs5510, 0;
	mov.b32 	%r8652, 15;
	@%p1402 bra 	$L__BB10_677;
	and.b16  	%rs5511, %rs7840, 255;
	setp.eq.s16 	%p1403, %rs5511, 0;
	mov.b32 	%r8652, 16;
	@%p1403 bra 	$L__BB10_677;
	and.b16  	%rs5512, %rs7841, 255;
	setp.eq.s16 	%p1404, %rs5512, 0;
	mov.b32 	%r8652, 17;
	@%p1404 bra 	$L__BB10_677;
	and.b16  	%rs5513, %rs7842, 255;
	setp.eq.s16 	%p1405, %rs5513, 0;
	mov.b32 	%r8652, 18;
	@%p1405 bra 	$L__BB10_677;
	and.b16  	%rs5514, %rs7843, 255;
	setp.eq.s16 	%p1406, %rs5514, 0;
	mov.b32 	%r8652, 19;
	@%p1406 bra 	$L__BB10_677;
	and.b16  	%rs5515, %rs7844, 255;
	setp.eq.s16 	%p1407, %rs5515, 0;
	mov.b32 	%r8652, 20;
	@%p1407 bra 	$L__BB10_677;
	and.b16  	%rs5516, %rs7845, 255;
	setp.eq.s16 	%p1408, %rs5516, 0;
	mov.b32 	%r8652, 21;
	@%p1408 bra 	$L__BB10_677;
	and.b16  	%rs5517, %rs7846, 255;
	setp.eq.s16 	%p1409, %rs5517, 0;
	mov.b32 	%r8652, 22;
	@%p1409 bra 	$L__BB10_677;
	and.b16  	%rs5518, %rs7847, 255;
	setp.eq.s16 	%p1410, %rs5518, 0;
	mov.b32 	%r8652, 23;
	@%p1410 bra 	$L__BB10_677;
	and.b16  	%rs5519, %rs7848, 255;
	setp.eq.s16 	%p1411, %rs5519, 0;
	mov.b32 	%r8652, 24;
	@%p1411 bra 	$L__BB10_677;
	and.b16  	%rs5520, %rs7849, 255;
	setp.eq.s16 	%p1412, %rs5520, 0;
	mov.b32 	%r8652, 25;
	@%p1412 bra 	$L__BB10_677;
	and.b16  	%rs5521, %rs7850, 255;
	setp.eq.s16 	%p1413, %rs5521, 0;
	mov.b32 	%r8652, 26;
	@%p1413 bra 	$L__BB10_677;
	and.b16  	%rs5522, %rs7851, 255;
	setp.eq.s16 	%p1414, %rs5522, 0;
	mov.b32 	%r8652, 27;
	@%p1414 bra 	$L__BB10_677;
	and.b16  	%rs5523, %rs7852, 255;
	setp.eq.s16 	%p1415, %rs5523, 0;
	mov.b32 	%r8652, 28;
	@%p1415 bra 	$L__BB10_677;
	and.b16  	%rs5524, %rs7853, 255;
	setp.eq.s16 	%p1416, %rs5524, 0;
	mov.b32 	%r8652, 29;
	@%p1416 bra 	$L__BB10_677;
	and.b16  	%rs5525, %rs7854, 255;
	setp.eq.s16 	%p1417, %rs5525, 0;
	mov.b32 	%r8652, 30;
	@%p1417 bra 	$L__BB10_677;
	and.b16  	%rs5526, %rs7855, 255;
	setp.eq.s16 	%p1418, %rs5526, 0;
	mov.b32 	%r8652, 31;
	@%p1418 bra 	$L__BB10_677;
	and.b16  	%rs5527, %rs7856, 255;
	setp.eq.s16 	%p1419, %rs5527, 0;
	mov.b32 	%r8652, 32;
	@%p1419 bra 	$L__BB10_677;
	and.b16  	%rs5528, %rs7857, 255;
	setp.eq.s16 	%p1420, %rs5528, 0;
	mov.b32 	%r8652, 33;
	@%p1420 bra 	$L__BB10_677;
	and.b16  	%rs5529, %rs7858, 255;
	setp.eq.s16 	%p1421, %rs5529, 0;
	mov.b32 	%r8652, 34;
	@%p1421 bra 	$L__BB10_677;
	and.b16  	%rs5530, %rs7859, 255;
	setp.eq.s16 	%p1422, %rs5530, 0;
	mov.b32 	%r8652, 35;
	@%p1422 bra 	$L__BB10_677;
	and.b16  	%rs5531, %rs7860, 255;
	setp.eq.s16 	%p1423, %rs5531, 0;
	mov.b32 	%r8652, 36;
	@%p1423 bra 	$L__BB10_677;
	and.b16  	%rs5532, %rs7861, 255;
	setp.eq.s16 	%p1424, %rs5532, 0;
	mov.b32 	%r8652, 37;
	@%p1424 bra 	$L__BB10_677;
	and.b16  	%rs5533, %rs7862, 255;
	setp.eq.s16 	%p1425, %rs5533, 0;
	mov.b32 	%r8652, 38;
	@%p1425 bra 	$L__BB10_677;
	and.b16  	%rs5534, %rs7863, 255;
	setp.eq.s16 	%p1426, %rs5534, 0;
	mov.b32 	%r8652, 39;
	@%p1426 bra 	$L__BB10_677;
	and.b16  	%rs5535, %rs7864, 255;
	setp.eq.s16 	%p1427, %rs5535, 0;
	mov.b32 	%r8652, 40;
	@%p1427 bra 	$L__BB10_677;
	and.b16  	%rs5536, %rs7865, 255;
	setp.eq.s16 	%p1428, %rs5536, 0;
	mov.b32 	%r8652, 41;
	@%p1428 bra 	$L__BB10_677;
	and.b16  	%rs5537, %rs7866, 255;
	setp.eq.s16 	%p1429, %rs5537, 0;
	mov.b32 	%r8652, 42;
	@%p1429 bra 	$L__BB10_677;
	and.b16  	%rs5538, %rs7867, 255;
	setp.eq.s16 	%p1430, %rs5538, 0;
	mov.b32 	%r8652, 43;
	@%p1430 bra 	$L__BB10_677;
	and.b16  	%rs5539, %rs7868, 255;
	setp.eq.s16 	%p1431, %rs5539, 0;
	mov.b32 	%r8652, 44;
	@%p1431 bra 	$L__BB10_677;
	and.b16  	%rs5540, %rs7869, 255;
	setp.eq.s16 	%p1432, %rs5540, 0;
	mov.b32 	%r8652, 45;
	@%p1432 bra 	$L__BB10_677;
	and.b16  	%rs5541, %rs7870, 255;
	setp.eq.s16 	%p1433, %rs5541, 0;
	mov.b32 	%r8652, 46;
	@%p1433 bra 	$L__BB10_677;
	and.b16  	%rs5542, %rs7871, 255;
	setp.eq.s16 	%p1434, %rs5542, 0;
	mov.b32 	%r8652, 47;
	@%p1434 bra 	$L__BB10_677;
	and.b16  	%rs5543, %rs7872, 255;
	setp.eq.s16 	%p1435, %rs5543, 0;
	mov.b32 	%r8652, 48;
	@%p1435 bra 	$L__BB10_677;
	and.b16  	%rs5544, %rs7873, 255;
	setp.eq.s16 	%p1436, %rs5544, 0;
	mov.b32 	%r8652, 49;
	@%p1436 bra 	$L__BB10_677;
$L__BB10_730:
	add.s32 	%r8613, %r8613, %r176;
	add.f64 	%fd138, %fd57, %fd138;
	bra.uni 	$L__BB10_1508;
$L__BB10_731:
	mov.u32 	%r183, %tid.x;
	mul.wide.u32 	%rd79, %r183, 64;
	add.s64 	%rd64, %rd61, %rd79;
	// begin inline asm
	ld.global.nc.u64 %rd63, [%rd64];
	// end inline asm
	add.s64 	%rd66, %rd64, 8;
	// begin inline asm
	ld.global.nc.u64 %rd65, [%rd66];
	// end inline asm
	add.s64 	%rd68, %rd64, 16;
	// begin inline asm
	ld.global.nc.u64 %rd67, [%rd68];
	// end inline asm
	add.s64 	%rd70, %rd64, 24;
	// begin inline asm
	ld.global.nc.u64 %rd69, [%rd70];
	// end inline asm
	add.s64 	%rd72, %rd64, 32;
	// begin inline asm
	ld.global.nc.u64 %rd71, [%rd72];
	// end inline asm
	add.s64 	%rd74, %rd64, 40;
	// begin inline asm
	ld.global.nc.u64 %rd73, [%rd74];
	// end inline asm
	add.s64 	%rd76, %rd64, 48;
	// begin inline asm
	ld.global.nc.u64 %rd75, [%rd76];
	// end inline asm
	mov.b64 	{%r445, %r8613}, %rd75;
	add.s64 	%rd78, %rd64, 56;
	// begin inline asm
	ld.global.nc.u64 %rd77, [%rd78];
	// end inline asm
	cvt.u16.u64 	%rs7824, %rd63;
	shr.u64 	%rd80, %rd63, 8;
	cvt.u16.u64 	%rs7825, %rd80;
	shr.u64 	%rd81, %rd63, 16;
	cvt.u16.u64 	%rs7826, %rd81;
	shr.u64 	%rd82, %rd63, 24;
	cvt.u16.u64 	%rs7827, %rd82;
	shr.u64 	%rd83, %rd63, 32;
	cvt.u16.u64 	%rs7828, %rd83;
	shr.u64 	%rd84, %rd63, 40;
	cvt.u16.u64 	%rs7829, %rd84;
	shr.u64 	%rd85, %rd63, 48;
	cvt.u16.u64 	%rs7830, %rd85;
	shr.u64 	%rd86, %rd63, 56;
	cvt.u16.u64 	%rs7831, %rd86;
	cvt.u16.u64 	%rs7832, %rd65;
	shr.u64 	%rd87, %rd65, 8;
	cvt.u16.u64 	%rs7833, %rd87;
	shr.u64 	%rd88, %rd65, 16;
	cvt.u16.u64 	%rs7834, %rd88;
	shr.u64 	%rd89, %rd65, 24;
	cvt.u16.u64 	%rs7835, %rd89;
	shr.u64 	%rd90, %rd65, 32;
	cvt.u16.u64 	%rs7836, %rd90;
	shr.u64 	%rd91, %rd65, 40;
	cvt.u16.u64 	%rs7837, %rd91;
	shr.u64 	%rd92, %rd65, 48;
	cvt.u16.u64 	%rs7838, %rd92;
	shr.u64 	%rd93, %rd65, 56;
	cvt.u16.u64 	%rs7839, %rd93;
	cvt.u16.u64 	%rs7840, %rd67;
	shr.u64 	%rd94, %rd67, 8;
	cvt.u16.u64 	%rs7841, %rd94;
	shr.u64 	%rd95, %rd67, 16;
	cvt.u16.u64 	%rs7842, %rd95;
	shr.u64 	%rd96, %rd67, 24;
	cvt.u16.u64 	%rs7843, %rd96;
	shr.u64 	%rd97, %rd67, 32;
	cvt.u16.u64 	%rs7844, %rd97;
	shr.u64 	%rd98, %rd67, 40;
	cvt.u16.u64 	%rs7845, %rd98;
	shr.u64 	%rd99, %rd67, 48;
	cvt.u16.u64 	%rs7846, %rd99;
	shr.u64 	%rd100, %rd67, 56;
	cvt.u16.u64 	%rs7847, %rd100;
	cvt.u16.u64 	%rs7848, %rd69;
	shr.u64 	%rd101, %rd69, 8;
	cvt.u16.u64 	%rs7849, %rd101;
	shr.u64 	%rd102, %rd69, 16;
	cvt.u16.u64 	%rs7850, %rd102;
	shr.u64 	%rd103, %rd69, 24;
	cvt.u16.u64 	%rs7851, %rd103;
	shr.u64 	%rd104, %rd69, 32;
	cvt.u16.u64 	%rs7852, %rd104;
	shr.u64 	%rd105, %rd69, 40;
	cvt.u16.u64 	%rs7853, %rd105;
	shr.u64 	%rd106, %rd69, 48;
	cvt.u16.u64 	%rs7854, %rd106;
	shr.u64 	%rd107, %rd69, 56;
	cvt.u16.u64 	%rs7855, %rd107;
	cvt.u16.u64 	%rs7856, %rd71;
	shr.u64 	%rd108, %rd71, 8;
	cvt.u16.u64 	%rs7857, %rd108;
	shr.u64 	%rd109, %rd71, 16;
	cvt.u16.u64 	%rs7858, %rd109;
	shr.u64 	%rd110, %rd71, 24;
	cvt.u16.u64 	%rs7859, %rd110;
	shr.u64 	%rd111, %rd71, 32;
	cvt.u16.u64 	%rs7860, %rd111;
	shr.u64 	%rd112, %rd71, 40;
	cvt.u16.u64 	%rs7861, %rd112;
	shr.u64 	%rd113, %rd71, 48;
	cvt.u16.u64 	%rs7862, %rd113;
	shr.u64 	%rd114, %rd71, 56;
	cvt.u16.u64 	%rs7863, %rd114;
	cvt.u16.u64 	%rs7864, %rd73;
	shr.u64 	%rd115, %rd73, 8;
	cvt.u16.u64 	%rs7865, %rd115;
	shr.u64 	%rd116, %rd73, 16;
	cvt.u16.u64 	%rs7866, %rd116;
	shr.u64 	%rd117, %rd73, 24;
	cvt.u16.u64 	%rs7867, %rd117;
	shr.u64 	%rd118, %rd73, 32;
	cvt.u16.u64 	%rs7868, %rd118;
	shr.u64 	%rd119, %rd73, 40;
	cvt.u16.u64 	%rs7869, %rd119;
	shr.u64 	%rd120, %rd73, 48;
	cvt.u16.u64 	%rs7870, %rd120;
	shr.u64 	%rd121, %rd73, 56;
	cvt.u16.u64 	%rs7871, %rd121;
	cvt.u16.u64 	%rs7872, %rd75;
	shr.u64 	%rd122, %rd75, 8;
	cvt.u16.u64 	%rs7873, %rd122;
	mov.b64 	%fd138, %rd77;
	setp.lt.u32 	%p3, %r382, 512;
	mov.b32 	%r8661, 256;
	@%p3 bra 	$L__BB10_789;
	add.u64 	%rd29, %SPL, 128;
	add.u64 	%rd30, %SPL, 192;
	add.s32 	%r185, %r382, -256;
	mov.b32 	%r8661, 256;
$L__BB10_733:
	add.s32 	%r448, %r8661, %r183;
	mul.wide.u32 	%rd141, %r448, 64;
	add.s64 	%rd126, %rd61, %rd141;
	// begin inline asm
	ld.global.nc.u64 %rd125, [%rd126];
	// end inline asm
	add.s64 	%rd128, %rd126, 8;
	// begin inline asm
	ld.global.nc.u64 %rd127, [%rd128];
	// end inline asm
	add.s64 	%rd130, %rd126, 16;
	// begin inline asm
	ld.global.nc.u64 %rd129, [%rd130];
	// end inline asm
	add.s64 	%rd132, %rd126, 24;
	// begin inline asm
	ld.global.nc.u64 %rd131, [%rd132];
	// end inline asm
	add.s64 	%rd134, %rd126, 32;
	// begin inline asm
	ld.global.nc.u64 %rd133, [%rd134];
	// end inline asm
	add.s64 	%rd136, %rd126, 40;
	// begin inline asm
	ld.global.nc.u64 %rd135, [%rd136];
	// end inline asm
	add.s64 	%rd138, %rd126, 48;
	// begin inline asm
	ld.global.nc.u64 %rd137, [%rd138];
	// end inline asm
	mov.b64 	{%r449, %r188}, %rd137;
	add.s64 	%rd140, %rd126, 56;
	// begin inline asm
	ld.global.nc.u64 %rd139, [%rd140];
	// end inline asm
	shr.u64 	%rd142, %rd137, 8;
	cvt.u16.u64 	%rs3984, %rd142;
	cvt.u16.u64 	%rs3985, %rd137;
	cvt.u16.u64 	%rs6710, %rd125;
	and.b16  	%rs3986, %rs7824, 255;
	cvt.u32.u16 	%r450, %rs7831;
	cvt.u32.u16 	%r451, %rs7830;
	prmt.b32 	%r452, %r451, %r450, 0x3340U;
	cvt.u32.u16 	%r453, %rs7829;
	cvt.u32.u16 	%r454, %rs7828;
	prmt.b32 	%r455, %r454, %r453, 0x3340U;
	prmt.b32 	%r456, %r455, %r452, 0x5410U;
	cvt.u32.u16 	%r457, %rs7827;
	cvt.u32.u16 	%r458, %rs7826;
	prmt.b32 	%r459, %r458, %r457, 0x3340U;
	cvt.u32.u16 	%r460, %rs7825;
	cvt.u32.u16 	%r461, %rs7824;
	prmt.b32 	%r462, %r461, %r460, 0x3340U;
	prmt.b32 	%r463, %r462, %r459, 0x5410U;
	st.local.v2.b32 	[%rd29], {%r463, %r456};
	cvt.u32.u16 	%r464, %rs7839;
	cvt.u32.u16 	%r465, %rs7838;
	prmt.b32 	%r466, %r465, %r464, 0x3340U;
	cvt.u32.u16 	%r467, %rs7837;
	cvt.u32.u16 	%r468, %rs7836;
	prmt.b32 	%r469, %r468, %r467, 0x3340U;
	prmt.b32 	%r470, %r469, %r466, 0x5410U;
	cvt.u32.u16 	%r471, %rs7835;
	cvt.u32.u16 	%r472, %rs7834;
	prmt.b32 	%r473, %r472, %r471, 0x3340U;
	cvt.u32.u16 	%r474, %rs7833;
	cvt.u32.u16 	%r475, %rs7832;
	prmt.b32 	%r476, %r475, %r474, 0x3340U;
	prmt.b32 	%r477, %r476, %r473, 0x5410U;
	st.local.v2.b32 	[%rd29+8], {%r477, %r470};
	cvt.u32.u16 	%r478, %rs7847;
	cvt.u32.u16 	%r479, %rs7846;
	prmt.b32 	%r480, %r479, %r478, 0x3340U;
	cvt.u32.u16 	%r481, %rs7845;
	cvt.u32.u16 	%r482, %rs7844;
	prmt.b32 	%r483, %r482, %r481, 0x3340U;
	prmt.b32 	%r484, %r483, %r480, 0x5410U;
	cvt.u32.u16 	%r485, %rs7843;
	cvt.u32.u16 	%r486, %rs7842;
	prmt.b32 	%r487, %r486, %r485, 0x3340U;
	cvt.u32.u16 	%r488, %rs7841;
	cvt.u32.u16 	%r489, %rs7840;
	prmt.b32 	%r490, %r489, %r488, 0x3340U;
	prmt.b32 	%r491, %r490, %r487, 0x5410U;
	st.local.v2.b32 	[%rd29+16], {%r491, %r484};
	cvt.u32.u16 	%r492, %rs7855;
	cvt.u32.u16 	%r493, %rs7854;
	prmt.b32 	%r494, %r493, %r492, 0x3340U;
	cvt.u32.u16 	%r495, %rs7853;
	cvt.u32.u16 	%r496, %rs7852;
	prmt.b32 	%r497, %r496, %r495, 0x3340U;
	prmt.b32 	%r498, %r497, %r494, 0x5410U;
	cvt.u32.u16 	%r499, %rs7851;
	cvt.u32.u16 	%r500, %rs7850;
	prmt.b32 	%r501, %r500, %r499, 0x3340U;
	cvt.u32.u16 	%r502, %rs7849;
	cvt.u32.u16 	%r503, %rs7848;
	prmt.b32 	%r504, %r503, %r502, 0x3340U;
	prmt.b32 	%r505, %r504, %r501, 0x5410U;
	st.local.v2.b32 	[%rd29+24], {%r505, %r498};
	cvt.u32.u16 	%r506, %rs7863;
	cvt.u32.u16 	%r507, %rs7862;
	prmt.b32 	%r508, %r507, %r506, 0x3340U;
	cvt.u32.u16 	%r509, %rs7861;
	cvt.u32.u16 	%r510, %rs7860;
	prmt.b32 	%r511, %r510, %r509, 0x3340U;
	prmt.b32 	%r512, %r511, %r508, 0x5410U;
	cvt.u32.u16 	%r513, %rs7859;
	cvt.u32.u16 	%r514, %rs7858;
	prmt.b32 	%r515, %r514, %r513, 0x3340U;
	cvt.u32.u16 	%r516, %rs7857;
	cvt.u32.u16 	%r517, %rs7856;
	prmt.b32 	%r518, %r517, %r516, 0x3340U;
	prmt.b32 	%r519, %r518, %r515, 0x5410U;
	st.local.v2.b32 	[%rd29+32], {%r519, %r512};
	cvt.u32.u16 	%r520, %rs7871;
	cvt.u32.u16 	%r521, %rs7870;
	prmt.b32 	%r522, %r521, %r520, 0x3340U;
	cvt.u32.u16 	%r523, %rs7869;
	cvt.u32.u16 	%r524, %rs7868;
	prmt.b32 	%r525, %r524, %r523, 0x3340U;
	prmt.b32 	%r526, %r525, %r522, 0x5410U;
	cvt.u32.u16 	%r527, %rs7867;
	cvt.u32.u16 	%r528, %rs7866;
	prmt.b32 	%r529, %r528, %r527, 0x3340U;
	cvt.u32.u16 	%r530, %rs7865;
	cvt.u32.u16 	%r531, %rs7864;
	prmt.b32 	%r532, %r531, %r530, 0x3340U;
	prmt.b32 	%r533, %r532, %r529, 0x5410U;
	st.local.v2.b32 	[%rd29+40], {%r533, %r526};
	st.local.v2.u8 	[%rd29+48], {%rs7872, %rs7873};
	st.local.u32 	[%rd29+52], %r8613;
	st.local.f64 	[%rd29+56], %fd138;
	st.local.u64 	[%rd30], %rd125;
	st.local.u64 	[%rd30+8], %rd127;
	st.local.u64 	[%rd30+16], %rd129;
	st.local.u64 	[%rd30+24], %rd131;
	st.local.u64 	[%rd30+32], %rd133;
	st.local.u64 	[%rd30+40], %rd135;
	st.local.v2.u8 	[%rd30+48], {%rs3985, %rs3984};
	st.local.u32 	[%rd30+52], %r188;
	st.local.u64 	[%rd30+56], %rd139;
	setp.ne.s16 	%p4, %rs3986, 0;
	mov.b32 	%r8657, 0;
	@%p4 bra 	$L__BB10_738;
$L__BB10_734:
	and.b16  	%rs4036, %rs6710, 255;
	setp.eq.s16 	%p54, %rs4036, 0;
	@%p54 bra 	$L__BB10_787;
	mov.b32 	%r8658, 0;
$L__BB10_736:
	add.s32 	%r584, %r8658, %r8657;
	cvt.u64.u32 	%rd143, %r584;
	add.s64 	%rd144, %rd29, %rd143;
	st.local.u8 	[%rd144], %rs6710;
	add.s32 	%r191, %r8658, 1;
	cvt.u64.u32 	%rd145, %r8658;
	add.s64 	%rd146, %rd30, %rd145;
	ld.local.u8 	%rs6710, [%rd146+1];
	setp.ne.s16 	%p55, %rs6710, 0;
	mov.u32 	%r8658, %r191;
	@%p55 bra 	$L__BB10_736;
	ld.local.u32 	%r8613, [%rd29+52];
	ld.local.f64 	%fd138, [%rd29+56];
	ld.local.v2.b32 	{%r585, %r586}, [%rd29];
	bfe.u32 	%r587, %r585, 0, 8;
	cvt.u16.u32 	%rs7824, %r587;
	bfe.u32 	%r588, %r585, 8, 8;
	cvt.u16.u32 	%rs7825, %r588;
	bfe.u32 	%r589, %r585, 16, 8;
	cvt.u16.u32 	%rs7826, %r589;
	bfe.u32 	%r590, %r585, 24, 8;
	cvt.u16.u32 	%rs7827, %r590;
	bfe.u32 	%r591, %r586, 0, 8;
	cvt.u16.u32 	%rs7828, %r591;
	bfe.u32 	%r592, %r586, 8, 8;
	cvt.u16.u32 	%rs7829, %r592;
	bfe.u32 	%r593, %r586, 16, 8;
	cvt.u16.u32 	%rs7830, %r593;
	bfe.u32 	%r594, %r586, 24, 8;
	cvt.u16.u32 	%rs7831, %r594;
	ld.local.v2.b32 	{%r595, %r596}, [%rd29+8];
	bfe.u32 	%r597, %r595, 0, 8;
	cvt.u16.u32 	%rs7832, %r597;
	bfe.u32 	%r598, %r595, 8, 8;
	cvt.u16.u32 	%rs7833, %r598;
	bfe.u32 	%r599, %r595, 16, 8;
	cvt.u16.u32 	%rs7834, %r599;
	bfe.u32 	%r600, %r595, 24, 8;
	cvt.u16.u32 	%rs7835, %r600;
	bfe.u32 	%r601, %r596, 0, 8;
	cvt.u16.u32 	%rs7836, %r601;
	bfe.u32 	%r602, %r596, 8, 8;
	cvt.u16.u32 	%rs7837, %r602;
	bfe.u32 	%r603, %r596, 16, 8;
	cvt.u16.u32 	%rs7838, %r603;
	bfe.u32 	%r604, %r596, 24, 8;
	cvt.u16.u32 	%rs7839, %r604;
	ld.local.v2.b32 	{%r605, %r606}, [%rd29+16];
	bfe.u32 	%r607, %r605, 0, 8;
	cvt.u16.u32 	%rs7840, %r607;
	bfe.u32 	%r608, %r605, 8, 8;
	cvt.u16.u32 	%rs7841, %r608;
	bfe.u32 	%r609, %r605, 16, 8;
	cvt.u16.u32 	%rs7842, %r609;
	bfe.u32 	%r610, %r605, 24, 8;
	cvt.u16.u32 	%rs7843, %r610;
	bfe.u32 	%r611, %r606, 0, 8;
	cvt.u16.u32 	%rs7844, %r611;
	bfe.u32 	%r612, %r606, 8, 8;
	cvt.u16.u32 	%rs7845, %r612;
	bfe.u32 	%r613, %r606, 16, 8;
	cvt.u16.u32 	%rs7846, %r613;
	bfe.u32 	%r614, %r606, 24, 8;
	cvt.u16.u32 	%rs7847, %r614;
	ld.local.v2.b32 	{%r615, %r616}, [%rd29+24];
	bfe.u32 	%r617, %r615, 0, 8;
	cvt.u16.u32 	%rs7848, %r617;
	bfe.u32 	%r618, %r615, 8, 8;
	cvt.u16.u32 	%rs7849, %r618;
	bfe.u32 	%r619, %r615, 16, 8;
	cvt.u16.u32 	%rs7850, %r619;
	bfe.u32 	%r620, %r615, 24, 8;
	cvt.u16.u32 	%rs7851, %r620;
	bfe.u32 	%r621, %r616, 0, 8;
	cvt.u16.u32 	%rs7852, %r621;
	bfe.u32 	%r622, %r616, 8, 8;
	cvt.u16.u32 	%rs7853, %r622;
	bfe.u32 	%r623, %r616, 16, 8;
	cvt.u16.u32 	%rs7854, %r623;
	bfe.u32 	%r624, %r616, 24, 8;
	cvt.u16.u32 	%rs7855, %r624;
	ld.local.v2.b32 	{%r625, %r626}, [%rd29+32];
	bfe.u32 	%r627, %r625, 0, 8;
	cvt.u16.u32 	%rs7856, %r627;
	bfe.u32 	%r628, %r625, 8, 8;
	cvt.u16.u32 	%rs7857, %r628;
	bfe.u32 	%r629, %r625, 16, 8;
	cvt.u16.u32 	%rs7858, %r629;
	bfe.u32 	%r630, %r625, 24, 8;
	cvt.u16.u32 	%rs7859, %r630;
	bfe.u32 	%r631, %r626, 0, 8;
	cvt.u16.u32 	%rs7860, %r631;
	bfe.u32 	%r632, %r626, 8, 8;
	cvt.u16.u32 	%rs7861, %r632;
	bfe.u32 	%r633, %r626, 16, 8;
	cvt.u16.u32 	%rs7862, %r633;
	bfe.u32 	%r634, %r626, 24, 8;
	cvt.u16.u32 	%rs7863, %r634;
	ld.local.v2.b32 	{%r635, %r636}, [%rd29+40];
	bfe.u32 	%r637, %r635, 0, 8;
	cvt.u16.u32 	%rs7864, %r637;
	bfe.u32 	%r638, %r635, 8, 8;
	cvt.u16.u32 	%rs7865, %r638;
	bfe.u32 	%r639, %r635, 16, 8;
	cvt.u16.u32 	%rs7866, %r639;
	bfe.u32 	%r640, %r635, 24, 8;
	cvt.u16.u32 	%rs7867, %r640;
	bfe.u32 	%r641, %r636, 0, 8;
	cvt.u16.u32 	%rs7868, %r641;
	bfe.u32 	%r642, %r636, 8, 8;
	cvt.u16.u32 	%rs7869, %r642;
	bfe.u32 	%r643, %r636, 16, 8;
	cvt.u16.u32 	%rs7870, %r643;
	bfe.u32 	%r644, %r636, 24, 8;
	cvt.u16.u32 	%rs7871, %r644;
	ld.local.v2.u8 	{%rs7872, %rs7873}, [%rd29+48];
	bra.uni 	$L__BB10_787;
$L__BB10_738:
	and.b16  	%rs3987, %rs7825, 255;
	setp.eq.s16 	%p5, %rs3987, 0;
	mov.b32 	%r8657, 1;
	@%p5 bra 	$L__BB10_734;
	and.b16  	%rs3988, %rs7826, 255;
	setp.eq.s16 	%p6, %rs3988, 0;
	mov.b32 	%r8657, 2;
	@%p6 bra 	$L__BB10_734;
	and.b16  	%rs3989, %rs7827, 255;
	setp.eq.s16 	%p7, %rs3989, 0;
	mov.b32 	%r8657, 3;
	@%p7 bra 	$L__BB10_734;
	and.b16  	%rs3990, %rs7828, 255;
	setp.eq.s16 	%p8, %rs3990, 0;
	mov.b32 	%r8657, 4;
	@%p8 bra 	$L__BB10_734;
	and.b16  	%rs3991, %rs7829, 255;
	setp.eq.s16 	%p9, %rs3991, 0;
	mov.b32 	%r8657, 5;
	@%p9 bra 	$L__BB10_734;
	and.b16  	%rs3992, %rs7830, 255;
	setp.eq.s16 	%p10, %rs3992, 0;
	mov.b32 	%r8657, 6;
	@%p10 bra 	$L__BB10_734;
	and.b16  	%rs3993, %rs7831, 255;
	setp.eq.s16 	%p11, %rs3993, 0;
	mov.b32 	%r8657, 7;
	@%p11 bra 	$L__BB10_734;
	and.b16  	%rs3994, %rs7832, 255;
	setp.eq.s16 	%p12, %rs3994, 0;
	mov.b32 	%r8657, 8;
	@%p12 bra 	$L__BB10_734;
	and.b16  	%rs3995, %rs7833, 255;
	setp.eq.s16 	%p13, %rs3995, 0;
	mov.b32 	%r8657, 9;
	@%p13 bra 	$L__BB10_734;
	and.b16  	%rs3996, %rs7834, 255;
	setp.eq.s16 	%p14, %rs3996, 0;
	mov.b32 	%r8657, 10;
	@%p14 bra 	$L__BB10_734;
	and.b16  	%rs3997, %rs7835, 255;
	setp.eq.s16 	%p15, %rs3997, 0;
	mov.b32 	%r8657, 11;
	@%p15 bra 	$L__BB10_734;
	and.b16  	%rs3998, %rs7836, 255;
	setp.eq.s16 	%p16, %rs3998, 0;
	mov.b32 	%r8657, 12;
	@%p16 bra 	$L__BB10_734;
	and.b16  	%rs3999, %rs7837, 255;
	setp.eq.s16 	%p17, %rs3999, 0;
	mov.b32 	%r8657, 13;
	@%p17 bra 	$L__BB10_734;
	and.b16  	%rs4000, %rs7838, 255;
	setp.eq.s16 	%p18, %rs4000, 0;
	mov.b32 	%r8657, 14;
	@%p18 bra 	$L__BB10_734;
	and.b16  	%rs4001, %rs7839, 255;
	setp.eq.s16 	%p19, %rs4001, 0;
	mov.b32 	%r8657, 15;
	@%p19 bra 	$L__BB10_734;
	and.b16  	%rs4002, %rs7840, 255;
	setp.eq.s16 	%p20, %rs4002, 0;
	mov.b32 	%r8657, 16;
	@%p20 bra 	$L__BB10_734;
	and.b16  	%rs4003, %rs7841, 255;
	setp.eq.s16 	%p21, %rs4003, 0;
	mov.b32 	%r8657, 17;
	@%p21 bra 	$L__BB10_734;
	and.b16  	%rs4004, %rs7842, 255;
	setp.eq.s16 	%p22, %rs4004, 0;
	mov.b32 	%r8657, 18;
	@%p22 bra 	$L__BB10_734;
	and.b16  	%rs4005, %rs7843, 255;
	setp.eq.s16 	%p23, %rs4005, 0;
	mov.b32 	%r8657, 19;
	@%p23 bra 	$L__BB10_734;
	and.b16  	%rs4006, %rs7844, 255;
	setp.eq.s16 	%p24, %rs4006, 0;
	mov.b32 	%r8657, 20;
	@%p24 bra 	$L__BB10_734;
	and.b16  	%rs4007, %rs7845, 255;
	setp.eq.s16 	%p25, %rs4007, 0;
	mov.b32 	%r8657, 21;
	@%p25 bra 	$L__BB10_734;
	and.b16  	%rs4008, %rs7846, 255;
	setp.eq.s16 	%p26, %rs4008, 0;
	mov.b32 	%r8657, 22;
	@%p26 bra 	$L__BB10_734;
	and.b16  	%rs4009, %rs7847, 255;
	setp.eq.s16 	%p27, %rs4009, 0;
	mov.b32 	%r8657, 23;
	@%p27 bra 	$L__BB10_734;
	and.b16  	%rs4010, %rs7848, 255;
	setp.eq.s16 	%p28, %rs4010, 0;
	mov.b32 	%r8657, 24;
	@%p28 bra 	$L__BB10_734;
	and.b16  	%rs4011, %rs7849, 255;
	setp.eq.s16 	%p29, %rs4011, 0;
	mov.b32 	%r8657, 25;
	@%p29 bra 	$L__BB10_734;
	and.b16  	%rs4012, %rs7850, 255;
	setp.eq.s16 	%p30, %rs4012, 0;
	mov.b32 	%r8657, 26;
	@%p30 bra 	$L__BB10_734;
	and.b16  	%rs4013, %rs7851, 255;
	setp.eq.s16 	%p31, %rs4013, 0;
	mov.b32 	%r8657, 27;
	@%p31 bra 	$L__BB10_734;
	and.b16  	%rs4014, %rs7852, 255;
	setp.eq.s16 	%p32, %rs4014, 0;
	mov.b32 	%r8657, 28;
	@%p32 bra 	$L__BB10_734;
	and.b16  	%rs4015, %rs7853, 255;
	setp.eq.s16 	%p33, %rs4015, 0;
	mov.b32 	%r8657, 29;
	@%p33 bra 	$L__BB10_734;
	and.b16  	%rs4016, %rs7854, 255;
	setp.eq.s16 	%p34, %rs4016, 0;
	mov.b32 	%r8657, 30;
	@%p34 bra 	$L__BB10_734;
	and.b16  	%rs4017, %rs7855, 255;
	setp.eq.s16 	%p35, %rs4017, 0;
	mov.b32 	%r8657, 31;
	@%p35 bra 	$L__BB10_734;
	and.b16  	%rs4018, %rs7856, 255;
	setp.eq.s16 	%p36, %rs4018, 0;
	mov.b32 	%r8657, 32;
	@%p36 bra 	$L__BB10_734;
	and.b16  	%rs4019, %rs7857, 255;
	setp.eq.s16 	%p37, %rs4019, 0;
	mov.b32 	%r8657, 33;
	@%p37 bra 	$L__BB10_734;
	and.b16  	%rs4020, %rs7858, 255;
	setp.eq.s16 	%p38, %rs4020, 0;
	mov.b32 	%r8657, 34;
	@%p38 bra 	$L__BB10_734;
	and.b16  	%rs4021, %rs7859, 255;
	setp.eq.s16 	%p39, %rs4021, 0;
	mov.b32 	%r8657, 35;
	@%p39 bra 	$L__BB10_734;
	and.b16  	%rs4022, %rs7860, 255;
	setp.eq.s16 	%p40, %rs4022, 0;
	mov.b32 	%r8657, 36;
	@%p40 bra 	$L__BB10_734;
	and.b16  	%rs4023, %rs7861, 255;
	setp.eq.s16 	%p41, %rs4023, 0;
	mov.b32 	%r8657, 37;
	@%p41 bra 	$L__BB10_734;
	and.b16  	%rs4024, %rs7862, 255;
	setp.eq.s16 	%p42, %rs4024, 0;
	mov.b32 	%r8657, 38;
	@%p42 bra 	$L__BB10_734;
	and.b16  	%rs4025, %rs7863, 255;
	setp.eq.s16 	%p43, %rs4025, 0;
	mov.b32 	%r8657, 39;
	@%p43 bra 	$L__BB10_734;
	and.b16  	%rs4026, %rs7864, 255;
	setp.eq.s16 	%p44, %rs4026, 0;
	mov.b32 	%r8657, 40;
	@%p44 bra 	$L__BB10_734;
	and.b16  	%rs4027, %rs7865, 255;
	setp.eq.s16 	%p45, %rs4027, 0;
	mov.b32 	%r8657, 41;
	@%p45 bra 	$L__BB10_734;
	and.b16  	%rs4028, %rs7866, 255;
	setp.eq.s16 	%p46, %rs4028, 0;
	mov.b32 	%r8657, 42;
	@%p46 bra 	$L__BB10_734;
	and.b16  	%rs4029, %rs7867, 255;
	setp.eq.s16 	%p47, %rs4029, 0;
	mov.b32 	%r8657, 43;
	@%p47 bra 	$L__BB10_734;
	and.b16  	%rs4030, %rs7868, 255;
	setp.eq.s16 	%p48, %rs4030, 0;
	mov.b32 	%r8657, 44;
	@%p48 bra 	$L__BB10_734;
	and.b16  	%rs4031, %rs7869, 255;
	setp.eq.s16 	%p49, %rs4031, 0;
	mov.b32 	%r8657, 45;
	@%p49 bra 	$L__BB10_734;
	and.b16  	%rs4032, %rs7870, 255;
	setp.eq.s16 	%p50, %rs4032, 0;
	mov.b32 	%r8657, 46;
	@%p50 bra 	$L__BB10_734;
	and.b16  	%rs4033, %rs7871, 255;
	setp.eq.s16 	%p51, %rs4033, 0;
	mov.b32 	%r8657, 47;
	@%p51 bra 	$L__BB10_734;
	and.b16  	%rs4034, %rs7872, 255;
	setp.eq.s16 	%p52, %rs4034, 0;
	mov.b32 	%r8657, 48;
	@%p52 bra 	$L__BB10_734;
	and.b16  	%rs4035, %rs7873, 255;
	setp.eq.s16 	%p53, %rs4035, 0;
	mov.b32 	%r8657, 49;
	@%p53 bra 	$L__BB10_734;
$L__BB10_787:
	add.s32 	%r8613, %r8613, %r188;
	mov.b64 	%fd130, %rd139;
	add.f64 	%fd138, %fd138, %fd130;
	sub.s32 	%r645, %r382, %r8661;
	setp.lt.s32 	%p56, %r645, 256;
	@%p56 bra 	$L__BB10_847;
	add.s32 	%r8661, %r8661, 256;
	setp.le.s32 	%p57, %r8661, %r185;
	@%p57 bra 	$L__BB10_733;
$L__BB10_789:
	setp.le.s32 	%p58, %r382, %r8661;
	@%p58 bra 	$L__BB10_847;
	sub.s32 	%r198, %r382, %r8661;
	setp.ge.s32 	%p59, %r183, %r198;
	@%p59 bra 	$L__BB10_847;
	add.u64 	%rd32, %SPL, 128;
	add.u64 	%rd33, %SPL, 192;
	mov.u32 	%r8662, %r183;
$L__BB10_792:
	add.s32 	%r647, %r8662, %r8661;
	mul.wide.u32 	%rd165, %r647, 64;
	add.s64 	%rd150, %rd61, %rd165;
	// begin inline asm
	ld.global.nc.u64 %rd149, [%rd150];
	// end inline asm
	add.s64 	%rd152, %rd150, 8;
	// begin inline asm
	ld.global.nc.u64 %rd151, [%rd152];
	// end inline asm
	add.s64 	%rd154, %rd150, 16;
	// begin inline asm
	ld.global.nc.u64 %rd153, [%rd154];
	// end inline asm
	add.s64 	%rd156, %rd150, 24;
	// begin inline asm
	ld.global.nc.u64 %rd155, [%rd156];
	// end inline asm
	add.s64 	%rd158, %rd150, 32;
	// begin inline asm
	ld.global.nc.u64 %rd157, [%rd158];
	// end inline asm
	add.s64 	%rd160, %rd150, 40;
	// begin inline asm
	ld.global.nc.u64 %rd159, [%rd160];
	// end inline asm
	add.s64 	%rd162, %rd150, 48;
	// begin inline asm
	ld.global.nc.u64 %rd161, [%rd162];
	// end inline asm
	mov.b64 	{%r648, %r201}, %rd161;
	add.s64 	%rd164, %rd150, 56;
	// begin inline asm
	ld.global.nc.u64 %rd163, [%rd164];
	// end inline asm
	cvt.u16.u64 	%rs6861, %rd149;
	cvt.u16.u64 	%rs4037, %rd161;
	shr.u64 	%rd166, %rd161, 8;
	cvt.u16.u64 	%rs4038, %rd166;
	and.b16  	%rs4039, %rs7824, 255;
	cvt.u32.u16 	%r649, %rs7831;
	cvt.u32.u16 	%r650, %rs7830;
	prmt.b32 	%r651, %r650, %r649, 0x3340U;
	cvt.u32.u16 	%r652, %rs7829;
	cvt.u32.u16 	%r653, %rs7828;
	prmt.b32 	%r654, %r653, %r652, 0x3340U;
	prmt.b32 	%r655, %r654, %r651, 0x5410U;
	cvt.u32.u16 	%r656, %rs7827;
	cvt.u32.u16 	%r657, %rs7826;
	prmt.b32 	%r658, %r657, %r656, 0x3340U;
	cvt.u32.u16 	%r659, %rs7825;
	cvt.u32.u16 	%r660, %rs7824;
	prmt.b32 	%r661, %r660, %r659, 0x3340U;
	prmt.b32 	%r662, %r661, %r658, 0x5410U;
	st.local.v2.b32 	[%rd32], {%r662, %r655};
	cvt.u32.u16 	%r663, %rs7839;
	cvt.u32.u16 	%r664, %rs7838;
	prmt.b32 	%r665, %r664, %r663, 0x3340U;
	cvt.u32.u16 	%r666, %rs7837;
	cvt.u32.u16 	%r667, %rs7836;
	prmt.b32 	%r668, %r667, %r666, 0x3340U;
	prmt.b32 	%r669, %r668, %r665, 0x5410U;
	cvt.u32.u16 	%r670, %rs7835;
	cvt.u32.u16 	%r671, %rs7834;
	prmt.b32 	%r672, %r671, %r670, 0x3340U;
	cvt.u32.u16 	%r673, %rs7833;
	cvt.u32.u16 	%r674, %rs7832;
	prmt.b32 	%r675, %r674, %r673, 0x3340U;
	prmt.b32 	%r676, %r675, %r672, 0x5410U;
	st.local.v2.b32 	[%rd32+8], {%r676, %r669};
	cvt.u32.u16 	%r677, %rs7847;
	cvt.u32.u16 	%r678, %rs7846;
	prmt.b32 	%r679, %r678, %r677, 0x3340U;
	cvt.u32.u16 	%r680, %rs7845;
	cvt.u32.u16 	%r681, %rs7844;
	prmt.b32 	%r682, %r681, %r680, 0x3340U;
	prmt.b32 	%r683, %r682, %r679, 0x5410U;
	cvt.u32.u16 	%r684, %rs7843;
	cvt.u32.u16 	%r685, %rs7842;
	prmt.b32 	%r686, %r685, %r684, 0x3340U;
	cvt.u32.u16 	%r687, %rs7841;
	cvt.u32.u16 	%r688, %rs7840;
	prmt.b32 	%r689, %r688, %r687, 0x3340U;
	prmt.b32 	%r690, %r689, %r686, 0x5410U;
	st.local.v2.b32 	[%rd32+16], {%r690, %r683};
	cvt.u32.u16 	%r691, %rs7855;
	cvt.u32.u16 	%r692, %rs7854;
	prmt.b32 	%r693, %r692, %r691, 0x3340U;
	cvt.u32.u16 	%r694, %rs7853;
	cvt.u32.u16 	%r695, %rs7852;
	prmt.b32 	%r696, %r695, %r694, 0x3340U;
	prmt.b32 	%r697, %r696, %r693, 0x5410U;
	cvt.u32.u16 	%r698, %rs7851;
	cvt.u32.u16 	%r699, %rs7850;
	prmt.b32 	%r700, %r699, %r698, 0x3340U;
	cvt.u32.u16 	%r701, %rs7849;
	cvt.u32.u16 	%r702, %rs7848;
	prmt.b32 	%r703, %r702, %r701, 0x3340U;
	prmt.b32 	%r704, %r703, %r700, 0x5410U;
	st.local.v2.b32 	[%rd32+24], {%r704, %r697};
	cvt.u32.u16 	%r705, %rs7863;
	cvt.u32.u16 	%r706, %rs7862;
	prmt.b32 	%r707, %r706, %r705, 0x3340U;
	cvt.u32.u16 	%r708, %rs7861;
	cvt.u32.u16 	%r709, %rs7860;
	prmt.b32 	%r710, %r709, %r708, 0x3340U;
	prmt.b32 	%r711, %r710, %r707, 0x5410U;
	cvt.u32.u16 	%r712, %rs7859;
	cvt.u32.u16 	%r713, %rs7858;
	prmt.b32 	%r714, %r713, %r712, 0x3340U;
	cvt.u32.u16 	%r715, %rs7857;
	cvt.u32.u16 	%r716, %rs7856;
	prmt.b32 	%r717, %r716, %r715, 0x3340U;
	prmt.b32 	%r718, %r717, %r714, 0x5410U;
	st.local.v2.b32 	[%rd32+32], {%r718, %r711};
	cvt.u32.u16 	%r719, %rs7871;
	cvt.u32.u16 	%r720, %rs7870;
	prmt.b32 	%r721, %r720, %r719, 0x3340U;
	cvt.u32.u16 	%r722, %rs7869;
	cvt.u32.u16 	%r723, %rs7868;
	prmt.b32 	%r724, %r723, %r722, 0x3340U;
	prmt.b32 	%r725, %r724, %r721, 0x5410U;
	cvt.u32.u16 	%r726, %rs7867;
	cvt.u32.u16 	%r727, %rs7866;
	prmt.b32 	%r728, %r727, %r726, 0x3340U;
	cvt.u32.u16 	%r729, %rs7865;
	cvt.u32.u16 	%r730, %rs7864;
	prmt.b32 	%r731, %r730, %r729, 0x3340U;
	prmt.b32 	%r732, %r731, %r728, 0x5410U;
	st.local.v2.b32 	[%rd32+40], {%r732, %r725};
	st.local.v2.u8 	[%rd32+48], {%rs7872, %rs7873};
	st.local.u32 	[%rd32+52], %r8613;
	st.local.f64 	[%rd32+56], %fd138;
	st.local.u64 	[%rd33], %rd149;
	st.local.u64 	[%rd33+8], %rd151;
	st.local.u64 	[%rd33+16], %rd153;
	st.local.u64 	[%rd33+24], %rd155;
	st.local.u64 	[%rd33+32], %rd157;
	st.local.u64 	[%rd33+40], %rd159;
	st.local.v2.u8 	[%rd33+48], {%rs4037, %rs4038};
	st.local.u32 	[%rd33+52], %r201;
	st.local.u64 	[%rd33+56], %rd163;
	setp.ne.s16 	%p60, %rs4039, 0;
	mov.b32 	%r8664, 0;
	@%p60 bra 	$L__BB10_797;
$L__BB10_793:
	and.b16  	%rs4089, %rs6861, 255;
	setp.eq.s16 	%p110, %rs4089, 0;
	@%p110 bra 	$L__BB10_846;
	mov.b32 	%r8665, 0;
$L__BB10_795:
	add.s32 	%r783, %r8665, %r8664;
	cvt.u64.u32 	%rd167, %r783;
	add.s64 	%rd168, %rd32, %rd167;
	st.local.u8 	[%rd168], %rs6861;
	add.s32 	%r204, %r8665, 1;
	cvt.u64.u32 	%rd169, %r8665;
	add.s64 	%rd170, %rd33, %rd169;
	ld.local.u8 	%rs6861, [%rd170+1];
	setp.ne.s16 	%p111, %rs6861, 0;
	mov.u32 	%r8665, %r204;
	@%p111 bra 	$L__BB10_795;
	ld.local.u32 	%r8613, [%rd32+52];
	ld.local.f64 	%fd138, [%rd32+56];
	ld.local.v2.b32 	{%r784, %r785}, [%rd32];
	bfe.u32 	%r786, %r784, 0, 8;
	cvt.u16.u32 	%rs7824, %r786;
	bfe.u32 	%r787, %r784, 8, 8;
	cvt.u16.u32 	%rs7825, %r787;
	bfe.u32 	%r788, %r784, 16, 8;
	cvt.u16.u32 	%rs7826, %r788;
	bfe.u32 	%r789, %r784, 24, 8;
	cvt.u16.u32 	%rs7827, %r789;
	bfe.u32 	%r790, %r785, 0, 8;
	cvt.u16.u32 	%rs7828, %r790;
	bfe.u32 	%r791, %r785, 8, 8;
	cvt.u16.u32 	%rs7829, %r791;
	bfe.u32 	%r792, %r785, 16, 8;
	cvt.u16.u32 	%rs7830, %r792;
	bfe.u32 	%r793, %r785, 24, 8;
	cvt.u16.u32 	%rs7831, %r793;
	ld.local.v2.b32 	{%r794, %r795}, [%rd32+8];
	bfe.u32 	%r796, %r794, 0, 8;
	cvt.u16.u32 	%rs7832, %r796;
	bfe.u32 	%r797, %r794, 8, 8;
	cvt.u16.u32 	%rs7833, %r797;
	bfe.u32 	%r798, %r794, 16, 8;
	cvt.u16.u32 	%rs7834, %r798;
	bfe.u32 	%r799, %r794, 24, 8;
	cvt.u16.u32 	%rs7835, %r799;
	bfe.u32 	%r800, %r795, 0, 8;
	cvt.u16.u32 	%rs7836, %r800;
	bfe.u32 	%r801, %r795, 8, 8;
	cvt.u16.u32 	%rs7837, %r801;
	bfe.u32 	%r802, %r795, 16, 8;
	cvt.u16.u32 	%rs7838, %r802;
	bfe.u32 	%r803, %r795, 24, 8;
	cvt.u16.u32 	%rs7839, %r803;
	ld.local.v2.b32 	{%r804, %r805}, [%rd32+16];
	bfe.u32 	%r806, %r804, 0, 8;
	cvt.u16.u32 	%rs7840, %r806;
	bfe.u32 	%r807, %r804, 8, 8;
	cvt.u16.u32 	%rs7841, %r807;
	bfe.u32 	%r808, %r804, 16, 8;
	cvt.u16.u32 	%rs7842, %r808;
	bfe.u32 	%r809, %r804, 24, 8;
	cvt.u16.u32 	%rs7843, %r809;
	bfe.u32 	%r810, %r805, 0, 8;
	cvt.u16.u32 	%rs7844, %r810;
	bfe.u32 	%r811, %r805, 8, 8;
	cvt.u16.u32 	%rs7845, %r811;
	bfe.u32 	%r812, %r805, 16, 8;
	cvt.u16.u32 	%rs7846, %r812;
	bfe.u32 	%r813, %r805, 24, 8;
	cvt.u16.u32 	%rs7847, %r813;
	ld.local.v2.b32 	{%r814, %r815}, [%rd32+24];
	bfe.u32 	%r816, %r814, 0, 8;
	cvt.u16.u32 	%rs7848, %r816;
	bfe.u32 	%r817, %r814, 8, 8;
	cvt.u16.u32 	%rs7849, %r817;
	bfe.u32 	%r818, %r814, 16, 8;
	cvt.u16.u32 	%rs7850, %r818;
	bfe.u32 	%r819, %r814, 24, 8;
	cvt.u16.u32 	%rs7851, %r819;
	bfe.u32 	%r820, %r815, 0, 8;
	cvt.u16.u32 	%rs7852, %r820;
	bfe.u32 	%r821, %r815, 8, 8;
	cvt.u16.u32 	%rs7853, %r821;
	bfe.u32 	%r822, %r815, 16, 8;
	cvt.u16.u32 	%rs7854, %r822;
	bfe.u32 	%r823, %r815, 24, 8;
	cvt.u16.u32 	%rs7855, %r823;
	ld.local.v2.b32 	{%r824, %r825}, [%rd32+32];
	bfe.u32 	%r826, %r824, 0, 8;
	cvt.u16.u32 	%rs7856, %r826;
	bfe.u32 	%r827, %r824, 8, 8;
	cvt.u16.u32 	%rs7857, %r827;
	bfe.u32 	%r828, %r824, 16, 8;
	cvt.u16.u32 	%rs7858, %r828;
	bfe.u32 	%r829, %r824, 24, 8;
	cvt.u16.u32 	%rs7859, %r829;
	bfe.u32 	%r830, %r825, 0, 8;
	cvt.u16.u32 	%rs7860, %r830;
	bfe.u32 	%r831, %r825, 8, 8;
	cvt.u16.u32 	%rs7861, %r831;
	bfe.u32 	%r832, %r825, 16, 8;
	cvt.u16.u32 	%rs7862, %r832;
	bfe.u32 	%r833, %r825, 24, 8;
	cvt.u16.u32 	%rs7863, %r833;
	ld.local.v2.b32 	{%r834, %r835}, [%rd32+40];
	bfe.u32 	%r836, %r834, 0, 8;
	cvt.u16.u32 	%rs7864, %r836;
	bfe.u32 	%r837, %r834, 8, 8;
	cvt.u16.u32 	%rs7865, %r837;
	bfe.u32 	%r838, %r834, 16, 8;
	cvt.u16.u32 	%rs7866, %r838;
	bfe.u32 	%r839, %r834, 24, 8;
	cvt.u16.u32 	%rs7867, %r839;
	bfe.u32 	%r840, %r835, 0, 8;
	cvt.u16.u32 	%rs7868, %r840;
	bfe.u32 	%r841, %r835, 8, 8;
	cvt.u16.u32 	%rs7869, %r841;
	bfe.u32 	%r842, %r835, 16, 8;
	cvt.u16.u32 	%rs7870, %r842;
	bfe.u32 	%r843, %r835, 24, 8;
	cvt.u16.u32 	%rs7871, %r843;
	ld.local.v2.u8 	{%rs7872, %rs7873}, [%rd32+48];
	bra.uni 	$L__BB10_846;
$L__BB10_797:
	and.b16  	%rs4040, %rs7825, 255;
	setp.eq.s16 	%p61, %rs4040, 0;
	mov.b32 	%r8664, 1;
	@%p61 bra 	$L__BB10_793;
	and.b16  	%rs4041, %rs7826, 255;
	setp.eq.s16 	%p62, %rs4041, 0;
	mov.b32 	%r8664, 2;
	@%p62 bra 	$L__BB10_793;
	and.b16  	%rs4042, %rs7827, 255;
	setp.eq.s16 	%p63, %rs4042, 0;
	mov.b32 	%r8664, 3;
	@%p63 bra 	$L__BB10_793;
	and.b16  	%rs4043, %rs7828, 255;
	setp.eq.s16 	%p64, %rs4043, 0;
	mov.b32 	%r8664, 4;
	@%p64 bra 	$L__BB10_793;
	and.b16  	%rs4044, %rs7829, 255;
	setp.eq.s16 	%p65, %rs4044, 0;
	mov.b32 	%r8664, 5;
	@%p65 bra 	$L__BB10_793;
	and.b16  	%rs4045, %rs7830, 255;
	setp.eq.s16 	%p66, %rs4045, 0;
	mov.b32 	%r8664, 6;
	@%p66 bra 	$L__BB10_793;
	and.b16  	%rs4046, %rs7831, 255;
	setp.eq.s16 	%p67, %rs4046, 0;
	mov.b32 	%r8664, 7;
	@%p67 bra 	$L__BB10_793;
	and.b16  	%rs4047, %rs7832, 255;
	setp.eq.s16 	%p68, %rs4047, 0;
	mov.b32 	%r8664, 8;
	@%p68 bra 	$L__BB10_793;
	and.b16  	%rs4048, %rs7833, 255;
	setp.eq.s16 	%p69, %rs4048, 0;
	mov.b32 	%r8664, 9;
	@%p69 bra 	$L__BB10_793;
	and.b16  	%rs4049, %rs7834, 255;
	setp.eq.s16 	%p70, %rs4049, 0;
	mov.b32 	%r8664, 10;
	@%p70 bra 	$L__BB10_793;
	and.b16  	%rs4050, %rs7835, 255;
	setp.eq.s16 	%p71, %rs4050, 0;
	mov.b32 	%r8664, 11;
	@%p71 bra 	$L__BB10_793;
	and.b16  	%rs4051, %rs7836, 255;
	setp.eq.s16 	%p72, %rs4051, 0;
	mov.b32 	%r8664, 12;
	@%p72 bra 	$L__BB10_793;
	and.b16  	%rs4052, %rs7837, 255;
	setp.eq.s16 	%p73, %rs4052, 0;
	mov.b32 	%r8664, 13;
	@%p73 bra 	$L__BB10_793;
	and.b16  	%rs4053, %rs7838, 255;
	setp.eq.s16 	%p74, %rs4053, 0;
	mov.b32 	%r8664, 14;
	@%p74 bra 	$L__BB10_793;
	and.b16  	%rs4054, %rs7839, 255;
	setp.eq.s16 	%p75, %rs4054, 0;
	mov.b32 	%r8664, 15;
	@%p75 bra 	$L__BB10_793;
	and.b16  	%rs4055, %rs7840, 255;
	setp.eq.s16 	%p76, %rs4055, 0;
	mov.b32 	%r8664, 16;
	@%p76 bra 	$L__BB10_793;
	and.b16  	%rs4056, %rs7841, 255;
	setp.eq.s16 	%p77, %rs4056, 0;
	mov.b32 	%r8664, 17;
	@%p77 bra 	$L__BB10_793;
	and.b16  	%rs4057, %rs7842, 255;
	setp.eq.s16 	%p78, %rs4057, 0;
	mov.b32 	%r8664, 18;
	@%p78 bra 	$L__BB10_793;
	and.b16  	%rs4058, %rs7843, 255;
	setp.eq.s16 	%p79, %rs4058, 0;
	mov.b32 	%r8664, 19;
	@%p79 bra 	$L__BB10_793;
	and.b16  	%rs4059, %rs7844, 255;
	setp.eq.s16 	%p80, %rs4059, 0;
	mov.b32 	%r8664, 20;
	@%p80 bra 	$L__BB10_793;
	and.b16  	%rs4060, %rs7845, 255;
	setp.eq.s16 	%p81, %rs4060, 0;
	mov.b32 	%r8664, 21;
	@%p81 bra 	$L__BB10_793;
	and.b16  	%rs4061, %rs7846, 255;
	setp.eq.s16 	%p82, %rs4061, 0;
	mov.b32 	%r8664, 22;
	@%p82 bra 	$L__BB10_793;
	and.b16  	%rs4062, %rs7847, 255;
	setp.eq.s16 	%p83, %rs4062, 0;
	mov.b32 	%r8664, 23;
	@%p83 bra 	$L__BB10_793;
	and.b16  	%rs4063, %rs7848, 255;
	setp.eq.s16 	%p84, %rs4063, 0;
	mov.b32 	%r8664, 24;
	@%p84 bra 	$L__BB10_793;
	and.b16  	%rs4064, %rs7849, 255;
	setp.eq.s16 	%p85, %rs4064, 0;
	mov.b32 	%r8664, 25;
	@%p85 bra 	$L__BB10_793;
	and.b16  	%rs4065, %rs7850, 255;
	setp.eq.s16 	%p86, %rs4065, 0;
	mov.b32 	%r8664, 26;
	@%p86 bra 	$L__BB10_793;
	and.b16  	%rs4066, %rs7851, 255;
	setp.eq.s16 	%p87, %rs4066, 0;
	mov.b32 	%r8664, 27;
	@%p87 bra 	$L__BB10_793;
	and.b16  	%rs4067, %rs7852, 255;
	setp.eq.s16 	%p88, %rs4067, 0;
	mov.b32 	%r8664, 28;
	@%p88 bra 	$L__BB10_793;
	and.b16  	%rs4068, %rs7853, 255;
	setp.eq.s16 	%p89, %rs4068, 0;
	mov.b32 	%r8664, 29;
	@%p89 bra 	$L__BB10_793;
	and.b16  	%rs4069, %rs7854, 255;
	setp.eq.s16 	%p90, %rs4069, 0;
	mov.b32 	%r8664, 30;
	@%p90 bra 	$L__BB10_793;
	and.b16  	%rs4070, %rs7855, 255;
	setp.eq.s16 	%p91, %rs4070, 0;
	mov.b32 	%r8664, 31;
	@%p91 bra 	$L__BB10_793;
	and.b16  	%rs4071, %rs7856, 255;
	setp.eq.s16 	%p92, %rs4071, 0;
	mov.b32 	%r8664, 32;
	@%p92 bra 	$L__BB10_793;
	and.b16  	%rs4072, %rs7857, 255;
	setp.eq.s16 	%p93, %rs4072, 0;
	mov.b32 	%r8664, 33;
	@%p93 bra 	$L__BB10_793;
	and.b16  	%rs4073, %rs7858, 255;
	setp.eq.s16 	%p94, %rs4073, 0;
	mov.b32 	%r8664, 34;
	@%p94 bra 	$L__BB10_793;
	and.b16  	%rs4074, %rs7859, 255;
	setp.eq.s16 	%p95, %rs4074, 0;
	mov.b32 	%r8664, 35;
	@%p95 bra 	$L__BB10_793;
	and.b16  	%rs4075, %rs7860, 255;
	setp.eq.s16 	%p96, %rs4075, 0;
	mov.b32 	%r8664, 36;
	@%p96 bra 	$L__BB10_793;
	and.b16  	%rs4076, %rs7861, 255;
	setp.eq.s16 	%p97, %rs4076, 0;
	mov.b32 	%r8664, 37;
	@%p97 bra 	$L__BB10_793;
	and.b16  	%rs4077, %rs7862, 255;
	setp.eq.s16 	%p98, %rs4077, 0;
	mov.b32 	%r8664, 38;
	@%p98 bra 	$L__BB10_793;
	and.b16  	%rs4078, %rs7863, 255;
	setp.eq.s16 	%p99, %rs4078, 0;
	mov.b32 	%r8664, 39;
	@%p99 bra 	$L__BB10_793;
	and.b16  	%rs4079, %rs7864, 255;
	setp.eq.s16 	%p100, %rs4079, 0;
	mov.b32 	%r8664, 40;
	@%p100 bra 	$L__BB10_793;
	and.b16  	%rs4080, %rs7865, 255;
	setp.eq.s16 	%p101, %rs4080, 0;
	mov.b32 	%r8664, 41;
	@%p101 bra 	$L__BB10_793;
	and.b16  	%rs4081, %rs7866, 255;
	setp.eq.s16 	%p102, %rs4081, 0;
	mov.b32 	%r8664, 42;
	@%p102 bra 	$L__BB10_793;
	and.b16  	%rs4082, %rs7867, 255;
	setp.eq.s16 	%p103, %rs4082, 0;
	mov.b32 	%r8664, 43;
	@%p103 bra 	$L__BB10_793;
	and.b16  	%rs4083, %rs7868, 255;
	setp.eq.s16 	%p104, %rs4083, 0;
	mov.b32 	%r8664, 44;
	@%p104 bra 	$L__BB10_793;
	and.b16  	%rs4084, %rs7869, 255;
	setp.eq.s16 	%p105, %rs4084, 0;
	mov.b32 	%r8664, 45;
	@%p105 bra 	$L__BB10_793;
	and.b16  	%rs4085, %rs7870, 255;
	setp.eq.s16 	%p106, %rs4085, 0;
	mov.b32 	%r8664, 46;
	@%p106 bra 	$L__BB10_793;
	and.b16  	%rs4086, %rs7871, 255;
	setp.eq.s16 	%p107, %rs4086, 0;
	mov.b32 	%r8664, 47;
	@%p107 bra 	$L__BB10_793;
	and.b16  	%rs4087, %rs7872, 255;
	setp.eq.s16 	%p108, %rs4087, 0;
	mov.b32 	%r8664, 48;
	@%p108 bra 	$L__BB10_793;
	and.b16  	%rs4088, %rs7873, 255;
	setp.eq.s16 	%p109, %rs4088, 0;
	mov.b32 	%r8664, 49;
	@%p109 bra 	$L__BB10_793;
$L__BB10_846:
	add.s32 	%r8613, %r8613, %r201;
	mov.b64 	%fd131, %rd163;
	add.f64 	%fd138, %fd138, %fd131;
	add.s32 	%r8662, %r8662, 256;
	setp.lt.s32 	%p112, %r8662, %r198;
	@%p112 bra 	$L__BB10_792;
$L__BB10_847:
	// begin inline asm
	mov.u32 %r844, %laneid;
	// end inline asm
	cvt.u32.u16 	%r925, %rs7824;
	and.b32  	%r926, %r925, 255;
	and.b16  	%rs4090, %rs7825, 255;
	mul.wide.u16 	%r927, %rs4090, 256;
	or.b32  	%r928, %r927, %r926;
	cvt.u32.u16 	%r929, %rs7826;
	shl.b32 	%r930, %r929, 16;
	and.b32  	%r931, %r930, 16711680;
	or.b32  	%r932, %r928, %r931;
	cvt.u32.u16 	%r933, %rs7827;
	shl.b32 	%r934, %r933, 24;
	or.b32  	%r846, %r932, %r934;
	cvt.u32.u16 	%r935, %rs7828;
	and.b32  	%r936, %r935, 255;
	and.b16  	%rs4091, %rs7829, 255;
	mul.wide.u16 	%r937, %rs4091, 256;
	or.b32  	%r938, %r937, %r936;
	cvt.u32.u16 	%r939, %rs7830;
	shl.b32 	%r940, %r939, 16;
	and.b32  	%r941, %r940, 16711680;
	or.b32  	%r942, %r938, %r941;
	cvt.u32.u16 	%r943, %rs7831;
	shl.b32 	%r944, %r943, 24;
	or.b32  	%r851, %r942, %r944;
	cvt.u32.u16 	%r945, %rs7832;
	and.b32  	%r946, %r945, 255;
	and.b16  	%rs4092, %rs7833, 255;
	mul.wide.u16 	%r947, %rs4092, 256;
	or.b32  	%r948, %r947, %r946;
	cvt.u32.u16 	%r949, %rs7834;
	shl.b32 	%r950, %r949, 16;
	and.b32  	%r951, %r950, 16711680;
	or.b32  	%r952, %r948, %r951;
	cvt.u32.u16 	%r953, %rs7835;
	shl.b32 	%r954, %r953, 24;
	or.b32  	%r856, %r952, %r954;
	cvt.u32.u16 	%r955, %rs7836;
	and.b32  	%r956, %r955, 255;
	and.b16  	%rs4093, %rs7837, 255;
	mul.wide.u16 	%r957, %rs4093, 256;
	or.b32  	%r958, %r957, %r956;
	cvt.u32.u16 	%r959, %rs7838;
	shl.b32 	%r960, %r959, 16;
	and.b32  	%r961, %r960, 16711680;
	or.b32  	%r962, %r958, %r961;
	cvt.u32.u16 	%r963, %rs7839;
	shl.b32 	%r964, %r963, 24;
	or.b32  	%r861, %r962, %r964;
	cvt.u32.u16 	%r965, %rs7840;
	and.b32  	%r966, %r965, 255;
	and.b16  	%rs4094, %rs7841, 255;
	mul.wide.u16 	%r967, %rs4094, 256;
	or.b32  	%r968, %r967, %r966;
	cvt.u32.u16 	%r969, %rs7842;
	shl.b32 	%r970, %r969, 16;
	and.b32  	%r971, %r970, 16711680;
	or.b32  	%r972, %r968, %r971;
	cvt.u32.u16 	%r973, %rs7843;
	shl.b32 	%r974, %r973, 24;
	or.b32  	%r866, %r972, %r974;
	cvt.u32.u16 	%r975, %rs7844;
	and.b32  	%r976, %r975, 255;
	and.b16  	%rs4095, %rs7845, 255;
	mul.wide.u16 	%r977, %rs4095, 256;
	or.b32  	%r978, %r977, %r976;
	cvt.u32.u16 	%r979, %rs7846;
	shl.b32 	%r980, %r979, 16;
	and.b32  	%r981, %r980, 16711680;
	or.b32  	%r982, %r978, %r981;
	cvt.u32.u16 	%r983, %rs7847;
	shl.b32 	%r984, %r983, 24;
	or.b32  	%r871, %r982, %r984;
	cvt.u32.u16 	%r985, %rs7848;
	and.b32  	%r986, %r985, 255;
	and.b16  	%rs4096, %rs7849, 255;
	mul.wide.u16 	%r987, %rs4096, 256;
	or.b32  	%r988, %r987, %r986;
	cvt.u32.u16 	%r989, %rs7850;
	shl.b32 	%r990, %r989, 16;
	and.b32  	%r991, %r990, 16711680;
	or.b32  	%r992, %r988, %r991;
	cvt.u32.u16 	%r993, %rs7851;
	shl.b32 	%r994, %r993, 24;
	or.b32  	%r876, %r992, %r994;
	cvt.u32.u16 	%r995, %rs7852;
	and.b32  	%r996, %r995, 255;
	and.b16  	%rs4097, %rs7853, 255;
	mul.wide.u16 	%r997, %rs4097, 256;
	or.b32  	%r998, %r997, %r996;
	cvt.u32.u16 	%r999, %rs7854;
	shl.b32 	%r1000, %r999, 16;
	and.b32  	%r1001, %r1000, 16711680;
	or.b32  	%r1002, %r998, %r1001;
	cvt.u32.u16 	%r1003, %rs7855;
	shl.b32 	%r1004, %r1003, 24;
	or.b32  	%r881, %r1002, %r1004;
	cvt.u32.u16 	%r1005, %rs7856;
	and.b32  	%r1006, %r1005, 255;
	and.b16  	%rs4098, %rs7857, 255;
	mul.wide.u16 	%r1007, %rs4098, 256;
	or.b32  	%r1008, %r1007, %r1006;
	cvt.u32.u16 	%r1009, %rs7858;
	shl.b32 	%r1010, %r1009, 16;
	and.b32  	%r1011, %r1010, 16711680;
	or.b32  	%r1012, %r1008, %r1011;
	cvt.u32.u16 	%r1013, %rs7859;
	shl.b32 	%r1014, %r1013, 24;
	or.b32  	%r886, %r1012, %r1014;
	cvt.u32.u16 	%r1015, %rs7860;
	and.b32  	%r1016, %r1015, 255;
	and.b16  	%rs4099, %rs7861, 255;
	mul.wide.u16 	%r1017, %rs4099, 256;
	or.b32  	%r1018, %r1017, %r1016;
	cvt.u32.u16 	%r1019, %rs7862;
	shl.b32 	%r1020, %r1019, 16;
	and.b32  	%r1021, %r1020, 16711680;
	or.b32  	%r1022, %r1018, %r1021;
	cvt.u32.u16 	%r1023, %rs7863;
	shl.b32 	%r1024, %r1023, 24;
	or.b32  	%r891, %r1022, %r1024;
	cvt.u32.u16 	%r1025, %rs7864;
	and.b32  	%r1026, %r1025, 255;
	and.b16  	%rs4100, %rs7865, 255;
	mul.wide.u16 	%r1027, %rs4100, 256;
	or.b32  	%r1028, %r1027, %r1026;
	cvt.u32.u16 	%r1029, %rs7866;
	shl.b32 	%r1030, %r1029, 16;
	and.b32  	%r1031, %r1030, 16711680;
	or.b32  	%r1032, %r1028, %r1031;
	cvt.u32.u16 	%r1033, %rs7867;
	shl.b32 	%r1034, %r1033, 24;
	or.b32  	%r896, %r1032, %r1034;
	cvt.u32.u16 	%r1035, %rs7868;
	and.b32  	%r1036, %r1035, 255;
	and.b16  	%rs4101, %rs7869, 255;
	mul.wide.u16 	%r1037, %rs4101, 256;
	or.b32  	%r1038, %r1037, %r1036;
	cvt.u32.u16 	%r1039, %rs7870;
	shl.b32 	%r1040, %r1039, 16;
	and.b32  	%r1041, %r1040, 16711680;
	or.b32  	%r1042, %r1038, %r1041;
	cvt.u32.u16 	%r1043, %rs7871;
	shl.b32 	%r1044, %r1043, 24;
	or.b32  	%r901, %r1042, %r1044;
	cvt.u32.u16 	%r1045, %rs7872;
	and.b32  	%r1046, %r1045, 255;
	and.b16  	%rs4102, %rs7873, 255;
	mul.wide.u16 	%r1047, %rs4102, 256;
	or.b32  	%r906, %r1047, %r1046;
	mov.b32 	%r922, 1;
	mov.b32 	%r923, 31;
	mov.b32 	%r924, -1;
	// begin inline asm
	shfl.sync.down.b32 %r845, %r846, %r922, %r923, %r924;
	// end inline asm
	// begin inline asm
	shfl.sync.down.b32 %r850, %r851, %r922, %r923, %r924;
	// end inline asm
	// begin inline asm
	shfl.sync.down.b32 %r855, %r856, %r922, %r923, %r924;
	// end inline asm
	// begin inline asm
	shfl.sync.down.b32 %r860, %r861, %r922, %r923, %r924;
	// end inline asm
	// begin inline asm
	shfl.sync.down.b32 %r865, %r866, %r922, %r923, %r924;
	// end inline asm
	// begin inline asm
	shfl.sync.down.b32 %r870, %r871, %r922, %r923, %r924;
	// end inline asm
	// begin inline asm
	shfl.sync.down.b32 %r875, %r876, %r922, %r923, %r924;
	// end inline asm
	// begin inline asm
	shfl.sync.down.b32 %r880, %r881, %r922, %r923, %r924;
	// end inline asm
	// begin inline asm
	shfl.sync.down.b32 %r885, %r886, %r922, %r923, %r924;
	// end inline asm
	// begin inline asm
	shfl.sync.down.b32 %r890, %r891, %r922, %r923, %r924;
	// end inline asm
	// begin inline asm
	shfl.sync.down.b32 %r895, %r896, %r922, %r923, %r924;
	// end inline asm
	// begin inline asm
	shfl.sync.down.b32 %r900, %r901, %r922, %r923, %r924;
	// end inline asm
	// begin inline asm
	shfl.sync.down.b32 %r905, %r906, %r922, %r923, %r924;
	// end inline asm
	// begin inline asm
	shfl.sync.down.b32 %r910, %r8613, %r922, %r923, %r924;
	// end inline asm
	mov.b64 	%rd171, %fd138;
	mov.b64 	{%r916, %r921}, %rd171;
	// begin inline asm
	shfl.sync.down.b32 %r915, %r916, %r922, %r923, %r924;
	// end inline asm
	// begin inline asm
	shfl.sync.down.b32 %r920, %r921, %r922, %r923, %r924;
	// end inline asm
	setp.gt.s32 	%p113, %r844, 30;
	@%p113 bra 	$L__BB10_903;
	shr.u32 	%r1049, %r905, 8;
	cvt.u16.u32 	%rs4103, %r1049;
	cvt.u16.u32 	%rs4104, %r905;
	mov.b64 	%rd172, {%r915, %r920};
	mov.b64 	%fd72, %rd172;
	cvt.u16.u32 	%rs6962, %r845;
	add.u64 	%rd35, %SPL, 0;
	add.u64 	%rd36, %SPL, 64;
	and.b16  	%rs4105, %rs7824, 255;
	prmt.b32 	%r1052, %r939, %r943, 0x3340U;
	cvt.u32.u16 	%r1053, %rs7829;
	prmt.b32 	%r1055, %r935, %r1053, 0x3340U;
	prmt.b32 	%r1056, %r1055, %r1052, 0x5410U;
	prmt.b32 	%r1059, %r929, %r933, 0x3340U;
	cvt.u32.u16 	%r1060, %rs7825;
	prmt.b32 	%r1062, %r925, %r1060, 0x3340U;
	prmt.b32 	%r1063, %r1062, %r1059, 0x5410U;
	st.local.v2.b32 	[%rd35], {%r1063, %r1056};
	prmt.b32 	%r1066, %r959, %r963, 0x3340U;
	cvt.u32.u16 	%r1067, %rs7837;
	prmt.b32 	%r1069, %r955, %r1067, 0x3340U;
	prmt.b32 	%r1070, %r1069, %r1066, 0x5410U;
	prmt.b32 	%r1073, %r949, %r953, 0x3340U;
	cvt.u32.u16 	%r1074, %rs7833;
	prmt.b32 	%r1076, %r945, %r1074, 0x3340U;
	prmt.b32 	%r1077, %r1076, %r1073, 0x5410U;
	st.local.v2.b32 	[%rd35+8], {%r1077, %r1070};
	prmt.b32 	%r1080, %r979, %r983, 0x3340U;
	cvt.u32.u16 	%r1081, %rs7845;
	prmt.b32 	%r1083, %r975, %r1081, 0x3340U;
	prmt.b32 	%r1084, %r1083, %r1080, 0x5410U;
	prmt.b32 	%r1087, %r969, %r973, 0x3340U;
	cvt.u32.u16 	%r1088, %rs7841;
	prmt.b32 	%r1090, %r965, %r1088, 0x3340U;
	prmt.b32 	%r1091, %r1090, %r1087, 0x5410U;
	st.local.v2.b32 	[%rd35+16], {%r1091, %r1084};
	prmt.b32 	%r1094, %r999, %r1003, 0x3340U;
	cvt.u32.u16 	%r1095, %rs7853;
	prmt.b32 	%r1097, %r995, %r1095, 0x3340U;
	prmt.b32 	%r1098, %r1097, %r1094, 0x5410U;
	prmt.b32 	%r1101, %r989, %r993, 0x3340U;
	cvt.u32.u16 	%r1102, %rs7849;
	prmt.b32 	%r1104, %r985, %r1102, 0x3340U;
	prmt.b32 	%r1105, %r1104, %r1101, 0x5410U;
	st.local.v2.b32 	[%rd35+24], {%r1105, %r1098};
	prmt.b32 	%r1108, %r1019, %r1023, 0x3340U;
	cvt.u32.u16 	%r1109, %rs7861;
	prmt.b32 	%r1111, %r1015, %r1109, 0x3340U;
	prmt.b32 	%r1112, %r1111, %r1108, 0x5410U;
	prmt.b32 	%r1115, %r1009, %r1013, 0x3340U;
	cvt.u32.u16 	%r1116, %rs7857;
	prmt.b32 	%r1118, %r1005, %r1116, 0x3340U;
	prmt.b32 	%r1119, %r1118, %r1115, 0x5410U;
	st.local.v2.b32 	[%rd35+32], {%r1119, %r1112};
	prmt.b32 	%r1122, %r1039, %r1043, 0x3340U;
	cvt.u32.u16 	%r1123, %rs7869;
	prmt.b32 	%r1125, %r1035, %r1123, 0x3340U;
	prmt.b32 	%r1126, %r1125, %r1122, 0x5410U;
	prmt.b32 	%r1129, %r1029, %r1033, 0x3340U;
	cvt.u32.u16 	%r1130, %rs7865;
	prmt.b32 	%r1132, %r1025, %r1130, 0x3340U;
	prmt.b32 	%r1133, %r1132, %r1129, 0x5410U;
	st.local.v2.b32 	[%rd35+40], {%r1133, %r1126};
	st.local.v2.u8 	[%rd35+48], {%rs7872, %rs7873};
	st.local.u32 	[%rd35+52], %r8613;
	st.local.f64 	[%rd35+56], %fd138;
	st.local.v2.b32 	[%rd36], {%r845, %r850};
	st.local.v2.b32 	[%rd36+8], {%r855, %r860};
	st.local.v2.b32 	[%rd36+16], {%r865, %r870};
	st.local.v2.b32 	[%rd36+24], {%r875, %r880};
	st.local.v2.b32 	[%rd36+32], {%r885, %r890};
	st.local.v2.b32 	[%rd36+40], {%r895, %r900};
	st.local.v2.u8 	[%rd36+48], {%rs4104, %rs4103};
	st.local.u32 	[%rd36+52], %r910;
	st.local.v2.u32 	[%rd36+56], {%r915, %r920};
	setp.ne.s16 	%p114, %rs4105, 0;
	mov.b32 	%r8668, 0;
	@%p114 bra 	$L__BB10_853;
$L__BB10_849:
	and.b16  	%rs4155, %rs6962, 255;
	setp.eq.s16 	%p164, %rs4155, 0;
	@%p164 bra 	$L__BB10_902;
	mov.b32 	%r8669, 0;
$L__BB10_851:
	add.s32 	%r1184, %r8669, %r8668;
	cvt.u64.u32 	%rd175, %r1184;
	add.s64 	%rd176, %rd35, %rd175;
	st.local.u8 	[%rd176], %rs6962;
	add.s32 	%r229, %r8669, 1;
	cvt.u64.u32 	%rd177, %r8669;
	add.s64 	%rd178, %rd36, %rd177;
	ld.local.u8 	%rs6962, [%rd178+1];
	setp.ne.s16 	%p165, %rs6962, 0;
	mov.u32 	%r8669, %r229;
	@%p165 bra 	$L__BB10_851;
	ld.local.u32 	%r8613, [%rd35+52];
	ld.local.f64 	%fd138, [%rd35+56];
	ld.local.v2.b32 	{%r1185, %r1186}, [%rd35];
	bfe.u32 	%r1187, %r1185, 0, 8;
	cvt.u16.u32 	%rs7824, %r1187;
	bfe.u32 	%r1188, %r1185, 8, 8;
	cvt.u16.u32 	%rs7825, %r1188;
	bfe.u32 	%r1189, %r1185, 16, 8;
	cvt.u16.u32 	%rs7826, %r1189;
	bfe.u32 	%r1190, %r1185, 24, 8;
	cvt.u16.u32 	%rs7827, %r1190;
	bfe.u32 	%r1191, %r1186, 0, 8;
	cvt.u16.u32 	%rs7828, %r1191;
	bfe.u32 	%r1192, %r1186, 8, 8;
	cvt.u16.u32 	%rs7829, %r1192;
	bfe.u32 	%r1193, %r1186, 16, 8;
	cvt.u16.u32 	%rs7830, %r1193;
	bfe.u32 	%r1194, %r1186, 24, 8;
	cvt.u16.u32 	%rs7831, %r1194;
	ld.local.v2.b32 	{%r1195, %r1196}, [%rd35+8];
	bfe.u32 	%r1197, %r1195, 0, 8;
	cvt.u16.u32 	%rs7832, %r1197;
	bfe.u32 	%r1198, %r1195, 8, 8;
	cvt.u16.u32 	%rs7833, %r1198;
	bfe.u32 	%r1199, %r1195, 16, 8;
	cvt.u16.u32 	%rs7834, %r1199;
	bfe.u32 	%r1200, %r1195, 24, 8;
	cvt.u16.u32 	%rs7835, %r1200;
	bfe.u32 	%r1201, %r1196, 0, 8;
	cvt.u16.u32 	%rs7836, %r1201;
	bfe.u32 	%r1202, %r1196, 8, 8;
	cvt.u16.u32 	%rs7837, %r1202;
	bfe.u32 	%r1203, %r1196, 16, 8;
	cvt.u16.u32 	%rs7838, %r1203;
	bfe.u32 	%r1204, %r1196, 24, 8;
	cvt.u16.u32 	%rs7839, %r1204;
	ld.local.v2.b32 	{%r1205, %r1206}, [%rd35+16];
	bfe.u32 	%r1207, %r1205, 0, 8;
	cvt.u16.u32 	%rs7840, %r1207;
	bfe.u32 	%r1208, %r1205, 8, 8;
	cvt.u16.u32 	%rs7841, %r1208;
	bfe.u32 	%r1209, %r1205, 16, 8;
	cvt.u16.u32 	%rs7842, %r1209;
	bfe.u32 	%r1210, %r1205, 24, 8;
	cvt.u16.u32 	%rs7843, %r1210;
	bfe.u32 	%r1211, %r1206, 0, 8;
	cvt.u16.u32 	%rs7844, %r1211;
	bfe.u32 	%r1212, %r1206, 8, 8;
	cvt.u16.u32 	%rs7845, %r1212;
	bfe.u32 	%r1213, %r1206, 16, 8;
	cvt.u16.u32 	%rs7846, %r1213;
	bfe.u32 	%r1214, %r1206, 24, 8;
	cvt.u16.u32 	%rs7847, %r1214;
	ld.local.v2.b32 	{%r1215, %r1216}, [%rd35+24];
	bfe.u32 	%r1217, %r1215, 0, 8;
	cvt.u16.u32 	%rs7848, %r1217;
	bfe.u32 	%r1218, %r1215, 8, 8;
	cvt.u16.u32 	%rs7849, %r1218;
	bfe.u32 	%r1219, %r1215, 16, 8;
	cvt.u16.u32 	%rs7850, %r1219;
	bfe.u32 	%r1220, %r1215, 24, 8;
	cvt.u16.u32 	%rs7851, %r1220;
	bfe.u32 	%r1221, %r1216, 0, 8;
	cvt.u16.u32 	%rs7852, %r1221;
	bfe.u32 	%r1222, %r1216, 8, 8;
	cvt.u16.u32 	%rs7853, %r1222;
	bfe.u32 	%r1223, %r1216, 16, 8;
	cvt.u16.u32 	%rs7854, %r1223;
	bfe.u32 	%r1224, %r1216, 24, 8;
	cvt.u16.u32 	%rs7855, %r1224;
	ld.local.v2.b32 	{%r1225, %r1226}, [%rd35+32];
	bfe.u32 	%r1227, %r1225, 0, 8;
	cvt.u16.u32 	%rs7856, %r1227;
	bfe.u32 	%r1228, %r1225, 8, 8;
	cvt.u16.u32 	%rs7857, %r1228;
	bfe.u32 	%r1229, %r1225, 16, 8;
	cvt.u16.u32 	%rs7858, %r1229;
	bfe.u32 	%r1230, %r1225, 24, 8;
	cvt.u16.u32 	%rs7859, %r1230;
	bfe.u32 	%r1231, %r1226, 0, 8;
	cvt.u16.u32 	%rs7860, %r1231;
	bfe.u32 	%r1232, %r1226, 8, 8;
	cvt.u16.u32 	%rs7861, %r1232;
	bfe.u32 	%r1233, %r1226, 16, 8;
	cvt.u16.u32 	%rs7862, %r1233;
	bfe.u32 	%r1234, %r1226, 24, 8;
	cvt.u16.u32 	%rs7863, %r1234;
	ld.local.v2.b32 	{%r1235, %r1236}, [%rd35+40];
	bfe.u32 	%r1237, %r1235, 0, 8;
	cvt.u16.u32 	%rs7864, %r1237;
	bfe.u32 	%r1238, %r1235, 8, 8;
	cvt.u16.u32 	%rs7865, %r1238;
	bfe.u32 	%r1239, %r1235, 16, 8;
	cvt.u16.u32 	%rs7866, %r1239;
	bfe.u32 	%r1240, %r1235, 24, 8;
	cvt.u16.u32 	%rs7867, %r1240;
	bfe.u32 	%r1241, %r1236, 0, 8;
	cvt.u16.u32 	%rs7868, %r1241;
	bfe.u32 	%r1242, %r1236, 8, 8;
	cvt.u16.u32 	%rs7869, %r1242;
	bfe.u32 	%r1243, %r1236, 16, 8;
	cvt.u16.u32 	%rs7870, %r1243;
	bfe.u32 	%r1244, %r1236, 24, 8;
	cvt.u16.u32 	%rs7871, %r1244;
	ld.local.v2.u8 	{%rs7872, %rs7873}, [%rd35+48];
	bra.uni 	$L__BB10_902;
$L__BB10_853:
	setp.eq.s16 	%p115, %rs4090, 0;
	mov.b32 	%r8668, 1;
	@%p115 bra 	$L__BB10_849;
	and.b16  	%rs4107, %rs7826, 255;
	setp.eq.s16 	%p116, %rs4107, 0;
	mov.b32 	%r8668, 2;
	@%p116 bra 	$L__BB10_849;
	and.b16  	%rs4108, %rs7827, 255;
	setp.eq.s16 	%p117, %rs4108, 0;
	mov.b32 	%r8668, 3;
	@%p117 bra 	$L__BB10_849;
	and.b16  	%rs4109, %rs7828, 255;
	setp.eq.s16 	%p118, %rs4109, 0;
	mov.b32 	%r8668, 4;
	@%p118 bra 	$L__BB10_849;
	setp.eq.s16 	%p119, %rs4091, 0;
	mov.b32 	%r8668, 5;
	@%p119 bra 	$L__BB10_849;
	and.b16  	%rs4111, %rs7830, 255;
	setp.eq.s16 	%p120, %rs4111, 0;
	mov.b32 	%r8668, 6;
	@%p120 bra 	$L__BB10_849;
	and.b16  	%rs4112, %rs7831, 255;
	setp.eq.s16 	%p121, %rs4112, 0;
	mov.b32 	%r8668, 7;
	@%p121 bra 	$L__BB10_849;
	and.b16  	%rs4113, %rs7832, 255;
	setp.eq.s16 	%p122, %rs4113, 0;
	mov.b32 	%r8668, 8;
	@%p122 bra 	$L__BB10_849;
	setp.eq.s16 	%p123, %rs4092, 0;
	mov.b32 	%r8668, 9;
	@%p123 bra 	$L__BB10_849;
	and.b16  	%rs4115, %rs7834, 255;
	setp.eq.s16 	%p124, %rs4115, 0;
	mov.b32 	%r8668, 10;
	@%p124 bra 	$L__BB10_849;
	and.b16  	%rs4116, %rs7835, 255;
	setp.eq.s16 	%p125, %rs4116, 0;
	mov.b32 	%r8668, 11;
	@%p125 bra 	$L__BB10_849;
	and.b16  	%rs4117, %rs7836, 255;
	setp.eq.s16 	%p126, %rs4117, 0;
	mov.b32 	%r8668, 12;
	@%p126 bra 	$L__BB10_849;
	setp.eq.s16 	%p127, %rs4093, 0;
	mov.b32 	%r8668, 13;
	@%p127 bra 	$L__BB10_849;
	and.b16  	%rs4119, %rs7838, 255;
	setp.eq.s16 	%p128, %rs4119, 0;
	mov.b32 	%r8668, 14;
	@%p128 bra 	$L__BB10_849;
	and.b16  	%rs4120, %rs7839, 255;
	setp.eq.s16 	%p129, %rs4120, 0;
	mov.b32 	%r8668, 15;
	@%p129 bra 	$L__BB10_849;
	and.b16  	%rs4121, %rs7840, 255;
	setp.eq.s16 	%p130, %rs4121, 0;
	mov.b32 	%r8668, 16;
	@%p130 bra 	$L__BB10_849;
	setp.eq.s16 	%p131, %rs4094, 0;
	mov.b32 	%r8668, 17;
	@%p131 bra 	$L__BB10_849;
	and.b16  	%rs4123, %rs7842, 255;
	setp.eq.s16 	%p132, %rs4123, 0;
	mov.b32 	%r8668, 18;
	@%p132 bra 	$L__BB10_849;
	and.b16  	%rs4124, %rs7843, 255;
	setp.eq.s16 	%p133, %rs4124, 0;
	mov.b32 	%r8668, 19;
	@%p133 bra 	$L__BB10_849;
	and.b16  	%rs4125, %rs7844, 255;
	setp.eq.s16 	%p134, %rs4125, 0;
	mov.b32 	%r8668, 20;
	@%p134 bra 	$L__BB10_849;
	setp.eq.s16 	%p135, %rs4095, 0;
	mov.b32 	%r8668, 21;
	@%p135 bra 	$L__BB10_849;
	and.b16  	%rs4127, %rs7846, 255;
	setp.eq.s16 	%p136, %rs4127, 0;
	mov.b32 	%r8668, 22;
	@%p136 bra 	$L__BB10_849;
	and.b16  	%rs4128, %rs7847, 255;
	setp.eq.s16 	%p137, %rs4128, 0;
	mov.b32 	%r8668, 23;
	@%p137 bra 	$L__BB10_849;
	and.b16  	%rs4129, %rs7848, 255;
	setp.eq.s16 	%p138, %rs4129, 0;
	mov.b32 	%r8668, 24;
	@%p138 bra 	$L__BB10_849;
	setp.eq.s16 	%p139, %rs4096, 0;
	mov.b32 	%r8668, 25;
	@%p139 bra 	$L__BB10_849;
	and.b16  	%rs4131, %rs7850, 255;
	setp.eq.s16 	%p140, %rs4131, 0;
	mov.b32 	%r8668, 26;
	@%p140 bra 	$L__BB10_849;
	and.b16  	%rs4132, %rs7851, 255;
	setp.eq.s16 	%p141, %rs4132, 0;
	mov.b32 	%r8668, 27;
	@%p141 bra 	$L__BB10_849;
	and.b16  	%rs4133, %rs7852, 255;
	setp.eq.s16 	%p142, %rs4133, 0;
	mov.b32 	%r8668, 28;
	@%p142 bra 	$L__BB10_849;
	setp.eq.s16 	%p143, %rs4097, 0;
	mov.b32 	%r8668, 29;
	@%p143 bra 	$L__BB10_849;
	and.b16  	%rs4135, %rs7854, 255;
	setp.eq.s16 	%p144, %rs4135, 0;
	mov.b32 	%r8668, 30;
	@%p144 bra 	$L__BB10_849;
	and.b16  	%rs4136, %rs7855, 255;
	setp.eq.s16 	%p145, %rs4136, 0;
	mov.b32 	%r8668, 31;
	@%p145 bra 	$L__BB10_849;
	and.b16  	%rs4137, %rs7856, 255;
	setp.eq.s16 	%p146, %rs4137, 0;
	mov.b32 	%r8668, 32;
	@%p146 bra 	$L__BB10_849;
	setp.eq.s16 	%p147, %rs4098, 0;
	mov.b32 	%r8668, 33;
	@%p147 bra 	$L__BB10_849;
	and.b16  	%rs4139, %rs7858, 255;
	setp.eq.s16 	%p148, %rs4139, 0;
	mov.b32 	%r8668, 34;
	@%p148 bra 	$L__BB10_849;
	and.b16  	%rs4140, %rs7859, 255;
	setp.eq.s16 	%p149, %rs4140, 0;
	mov.b32 	%r8668, 35;
	@%p149 bra 	$L__BB10_849;
	and.b16  	%rs4141, %rs7860, 255;
	setp.eq.s16 	%p150, %rs4141, 0;
	mov.b32 	%r8668, 36;
	@%p150 bra 	$L__BB10_849;
	setp.eq.s16 	%p151, %rs4099, 0;
	mov.b32 	%r8668, 37;
	@%p151 bra 	$L__BB10_849;
	and.b16  	%rs4143, %rs7862, 255;
	setp.eq.s16 	%p152, %rs4143, 0;
	mov.b32 	%r8668, 38;
	@%p152 bra 	$L__BB10_849;
	and.b16  	%rs4144, %rs7863, 255;
	setp.eq.s16 	%p153, %rs4144, 0;
	mov.b32 	%r8668, 39;
	@%p153 bra 	$L__BB10_849;
	and.b16  	%rs4145, %rs7864, 255;
	setp.eq.s16 	%p154, %rs4145, 0;
	mov.b32 	%r8668, 40;
	@%p154 bra 	$L__BB10_849;
	setp.eq.s16 	%p155, %rs4100, 0;
	mov.b32 	%r8668, 41;
	@%p155 bra 	$L__BB10_849;
	and.b16  	%rs4147, %rs7866, 255;
	setp.eq.s16 	%p156, %rs4147, 0;
	mov.b32 	%r8668, 42;
	@%p156 bra 	$L__BB10_849;
	and.b16  	%rs4148, %rs7867, 255;
	setp.eq.s16 	%p157, %rs4148, 0;
	mov.b32 	%r8668, 43;
	@%p157 bra 	$L__BB10_849;
	and.b16  	%rs4149, %rs7868, 255;
	setp.eq.s16 	%p158, %rs4149, 0;
	mov.b32 	%r8668, 44;
	@%p158 bra 	$L__BB10_849;
	setp.eq.s16 	%p159, %rs4101, 0;
	mov.b32 	%r8668, 45;
	@%p159 bra 	$L__BB10_849;
	and.b16  	%rs4151, %rs7870, 255;
	setp.eq.s16 	%p160, %rs4151, 0;
	mov.b32 	%r8668, 46;
	@%p160 bra 	$L__BB10_849;
	and.b16  	%rs4152, %rs7871, 255;
	setp.eq.s16 	%p161, %rs4152, 0;
	mov.b32 	%r8668, 47;
	@%p161 bra 	$L__BB10_849;
	and.b16  	%rs4153, %rs7872, 255;
	setp.eq.s16 	%p162, %rs4153, 0;
	mov.b32 	%r8668, 48;
	@%p162 bra 	$L__BB10_849;
	setp.eq.s16 	%p163, %rs4102, 0;
	mov.b32 	%r8668, 49;
	@%p163 bra 	$L__BB10_849;
$L__BB10_902:
	add.s32 	%r8613, %r8613, %r910;
	add.f64 	%fd138, %fd138, %fd72;
$L__BB10_903:
	cvt.u32.u16 	%r1325, %rs7824;
	and.b32  	%r1326, %r1325, 255;
	and.b16  	%rs4156, %rs7825, 255;
	mul.wide.u16 	%r1327, %rs4156, 256;
	or.b32  	%r1328, %r1327, %r1326;
	cvt.u32.u16 	%r1329, %rs7826;
	shl.b32 	%r1330, %r1329, 16;
	and.b32  	%r1331, %r1330, 16711680;
	or.b32  	%r1332, %r1328, %r1331;
	cvt.u32.u16 	%r1333, %rs7827;
	shl.b32 	%r1334, %r1333, 24;
	or.b32  	%r1246, %r1332, %r1334;
	cvt.u32.u16 	%r1335, %rs7828;
	and.b32  	%r1336, %r1335, 255;
	and.b16  	%rs4157, %rs7829, 255;
	mul.wide.u16 	%r1337, %rs4157, 256;
	or.b32  	%r1338, %r1337, %r1336;
	cvt.u32.u16 	%r1339, %rs7830;
	shl.b32 	%r1340, %r1339, 16;
	and.b32  	%r1341, %r1340, 16711680;
	or.b32  	%r1342, %r1338, %r1341;
	cvt.u32.u16 	%r1343, %rs7831;
	shl.b32 	%r1344, %r1343, 24;
	or.b32  	%r1251, %r1342, %r1344;
	cvt.u32.u16 	%r1345, %rs7832;
	and.b32  	%r1346, %r1345, 255;
	and.b16  	%rs4158, %rs7833, 255;
	mul.wide.u16 	%r1347, %rs4158, 256;
	or.b32  	%r1348, %r1347, %r1346;
	cvt.u32.u16 	%r1349, %rs7834;
	shl.b32 	%r1350, %r1349, 16;
	and.b32  	%r1351, %r1350, 16711680;
	or.b32  	%r1352, %r1348, %r1351;
	cvt.u32.u16 	%r1353, %rs7835;
	shl.b32 	%r1354, %r1353, 24;
	or.b32  	%r1256, %r1352, %r1354;
	cvt.u32.u16 	%r1355, %rs7836;
	and.b32  	%r1356, %r1355, 255;
	and.b16  	%rs4159, %rs7837, 255;
	mul.wide.u16 	%r1357, %rs4159, 256;
	or.b32  	%r1358, %r1357, %r1356;
	cvt.u32.u16 	%r1359, %rs7838;
	shl.b32 	%r1360, %r1359, 16;
	and.b32  	%r1361, %r1360, 16711680;
	or.b32  	%r1362, %r1358, %r1361;
	cvt.u32.u16 	%r1363, %rs7839;
	shl.b32 	%r1364, %r1363, 24;
	or.b32  	%r1261, %r1362, %r1364;
	cvt.u32.u16 	%r1365, %rs7840;
	and.b32  	%r1366, %r1365, 255;
	and.b16  	%rs4160, %rs7841, 255;
	mul.wide.u16 	%r1367, %rs4160, 256;
	or.b32  	%r1368, %r1367, %r1366;
	cvt.u32.u16 	%r1369, %rs7842;
	shl.b32 	%r1370, %r1369, 16;
	and.b32  	%r1371, %r1370, 16711680;
	or.b32  	%r1372, %r1368, %r1371;
	cvt.u32.u16 	%r1373, %rs7843;
	shl.b32 	%r1374, %r1373, 24;
	or.b32  	%r1266, %r1372, %r1374;
	cvt.u32.u16 	%r1375, %rs7844;
	and.b32  	%r1376, %r1375, 255;
	and.b16  	%rs4161, %rs7845, 255;
	mul.wide.u16 	%r1377, %rs4161, 256;
	or.b32  	%r1378, %r1377, %r1376;
	cvt.u32.u16 	%r1379, %rs7846;
	shl.b32 	%r1380, %r1379, 16;
	and.b32  	%r1381, %r1380, 16711680;
	or.b32  	%r1382, %r1378, %r1381;
	cvt.u32.u16 	%r1383, %rs7847;
	shl.b32 	%r1384, %r1383, 24;
	or.b32  	%r1271, %r1382, %r1384;
	cvt.u32.u16 	%r1385, %rs7848;
	and.b32  	%r1386, %r1385, 255;
	and.b16  	%rs4162, %rs7849, 255;
	mul.wide.u16 	%r1387, %rs4162, 256;
	or.b32  	%r1388, %r1387, %r1386;
	cvt.u32.u16 	%r1389, %rs7850;
	shl.b32 	%r1390, %r1389, 16;
	and.b32  	%r1391, %r1390, 16711680;
	or.b32  	%r1392, %r1388, %r1391;
	cvt.u32.u16 	%r1393, %rs7851;
	shl.b32 	%r1394, %r1393, 24;
	or.b32  	%r1276, %r1392, %r1394;
	cvt.u32.u16 	%r1395, %rs7852;
	and.b32  	%r1396, %r1395, 255;
	and.b16  	%rs4163, %rs7853, 255;
	mul.wide.u16 	%r1397, %rs4163, 256;
	or.b32  	%r1398, %r1397, %r1396;
	cvt.u32.u16 	%r1399, %rs7854;
	shl.b32 	%r1400, %r1399, 16;
	and.b32  	%r1401, %r1400, 16711680;
	or.b32  	%r1402, %r1398, %r1401;
	cvt.u32.u16 	%r1403, %rs7855;
	shl.b32 	%r1404, %r1403, 24;
	or.b32  	%r1281, %r1402, %r1404;
	cvt.u32.u16 	%r1405, %rs7856;
	and.b32  	%r1406, %r1405, 255;
	and.b16  	%rs4164, %rs7857, 255;
	mul.wide.u16 	%r1407, %rs4164, 256;
	or.b32  	%r1408, %r1407, %r1406;
	cvt.u32.u16 	%r1409, %rs7858;
	shl.b32 	%r1410, %r1409, 16;
	and.b32  	%r1411, %r1410, 16711680;
	or.b32  	%r1412, %r1408, %r1411;
	cvt.u32.u16 	%r1413, %rs7859;
	shl.b32 	%r1414, %r1413, 24;
	or.b32  	%r1286, %r1412, %r1414;
	cvt.u32.u16 	%r1415, %rs7860;
	and.b32  	%r1416, %r1415, 255;
	and.b16  	%rs4165, %rs7861, 255;
	mul.wide.u16 	%r1417, %rs4165, 256;
	or.b32  	%r1418, %r1417, %r1416;
	cvt.u32.u16 	%r1419, %rs7862;
	shl.b32 	%r1420, %r1419, 16;
	and.b32  	%r1421, %r1420, 16711680;
	or.b32  	%r1422, %r1418, %r1421;
	cvt.u32.u16 	%r1423, %rs7863;
	shl.b32 	%r1424, %r1423, 24;
	or.b32  	%r1291, %r1422, %r1424;
	cvt.u32.u16 	%r1425, %rs7864;
	and.b32  	%r1426, %r1425, 255;
	and.b16  	%rs4166, %rs7865, 255;
	mul.wide.u16 	%r1427, %rs4166, 256;
	or.b32  	%r1428, %r1427, %r1426;
	cvt.u32.u16 	%r1429, %rs7866;
	shl.b32 	%r1430, %r1429, 16;
	and.b32  	%r1431, %r1430, 16711680;
	or.b32  	%r1432, %r1428, %r1431;
	cvt.u32.u16 	%r1433, %rs7867;
	shl.b32 	%r1434, %r1433, 24;
	or.b32  	%r1296, %r1432, %r1434;
	cvt.u32.u16 	%r1435, %rs7868;
	and.b32  	%r1436, %r1435, 255;
	and.b16  	%rs4167, %rs7869, 255;
	mul.wide.u16 	%r1437, %rs4167, 256;
	or.b32  	%r1438, %r1437, %r1436;
	cvt.u32.u16 	%r1439, %rs7870;
	shl.b32 	%r1440, %r1439, 16;
	and.b32  	%r1441, %r1440, 16711680;
	or.b32  	%r1442, %r1438, %r1441;
	cvt.u32.u16 	%r1443, %rs7871;
	shl.b32 	%r1444, %r1443, 24;
	or.b32  	%r1301, %r1442, %r1444;
	cvt.u32.u16 	%r1445, %rs7872;
	and.b32  	%r1446, %r1445, 255;
	and.b16  	%rs4168, %rs7873, 255;
	mul.wide.u16 	%r1447, %rs4168, 256;
	or.b32  	%r1306, %r1447, %r1446;
	mov.b32 	%r1322, 2;
	mov.b32 	%r1323, 31;
	mov.b32 	%r1324, -1;
	// begin inline asm
	shfl.sync.down.b32 %r1245, %r1246, %r1322, %r1323, %r1324;
	// end inline asm
	// begin inline asm
	shfl.sync.down.b32 %r1250, %r1251, %r1322, %r1323, %r1324;
	// end inline asm
	// begin inline asm
	shfl.sync.down.b32 %r1255, %r1256, %r1322, %r1323, %r1324;
	// end inline asm
	// begin inline asm
	shfl.sync.down.b32 %r1260, %r1261, %r1322, %r1323, %r1324;
	// end inline asm
	// begin inline asm
	shfl.sync.down.b32 %r1265, %r1266, %r1322, %r1323, %r1324;
	// end inline asm
	// begin inline asm
	shfl.sync.down.b32 %r1270, %r1271, %r1322, %r1323, %r1324;
	// end inline asm
	// begin inline asm
	shfl.sync.down.b32 %r1275, %r1276, %r1322, %r1323, %r1324;
	// end inline asm
	// begin inline asm
	shfl.sync.down.b32 %r1280, %r1281, %r1322, %r1323, %r1324;
	// end inline asm
	// begin inline asm
	shfl.sync.down.b32 %r1285, %r1286, %r1322, %r1323, %r1324;
	// end inline asm
	// begin inline asm
	shfl.sync.down.b32 %r1290, %r1291, %r1322, %r1323, %r1324;
	// end inline asm
	// begin inline asm
	shfl.sync.down.b32 %r1295, %r1296, %r1322, %r1323, %r1324;
	// end inline asm
	// begin inline asm
	shfl.sync.down.b32 %r1300, %r1301, %r1322, %r1323, %r1324;
	// end inline asm
	// begin inline asm
	shfl.sync.down.b32 %r1305, %r1306, %r1322, %r1323, %r1324;
	// end inline asm
	// begin inline asm
	shfl.sync.down.b32 %r1310, %r8613, %r1322, %r1323, %r1324;
	// end inline asm
	mov.b64 	%rd179, %fd138;
	mov.b64 	{%r1316, %r1321}, %rd179;
	// begin inline asm
	shfl.sync.down.b32 %r1315, %r1316, %r1322, %r1323, %r1324;
	// end inline asm
	// begin inline asm
	shfl.sync.down.b32 %r1320, %r1321, %r1322, %r1323, %r1324;
	// end inline asm
	setp.gt.s32 	%p166, %r844, 29;
	@%p166 bra 	$L__BB10_959;
	shr.u32 	%r1449, %r1305, 8;
	cvt.u16.u32 	%rs4169, %r1449;
	cvt.u16.u32 	%rs4170, %r1305;
	mov.b64 	%rd180, {%r1315, %r1320};
	mov.b64 	%fd77, %rd180;
	cvt.u16.u32 	%rs7063, %r1245;
	add.u64 	%rd37, %SPL, 0;
	add.u64 	%rd38, %SPL, 64;
	and.b16  	%rs4171, %rs7824, 255;
	prmt.b32 	%r1452, %r1339, %r1343, 0x3340U;
	cvt.u32.u16 	%r1453, %rs7829;
	prmt.b32 	%r1455, %r1335, %r1453, 0x3340U;
	prmt.b32 	%r1456, %r1455, %r1452, 0x5410U;
	prmt.b32 	%r1459, %r1329, %r1333, 0x3340U;
	cvt.u32.u16 	%r1460, %rs7825;
	prmt.b32 	%r1462, %r1325, %r1460, 0x3340U;
	prmt.b32 	%r1463, %r1462, %r1459, 0x5410U;
	st.local.v2.b32 	[%rd37], {%r1463, %r1456};
	prmt.b32 	%r1466, %r1359, %r1363, 0x3340U;
	cvt.u32.u16 	%r1467, %rs7837;
	prmt.b32 	%r1469, %r1355, %r1467, 0x3340U;
	prmt.b32 	%r1470, %r1469, %r1466, 0x5410U;
	prmt.b32 	%r1473, %r1349, %r1353, 0x3340U;
	cvt.u32.u16 	%r1474, %rs7833;
	prmt.b32 	%r1476, %r1345, %r1474, 0x3340U;
	prmt.b32 	%r1477, %r1476, %r1473, 0x5410U;
	st.local.v2.b32 	[%rd37+8], {%r1477, %r1470};
	prmt.b32 	%r1480, %r1379, %r1383, 0x3340U;
	cvt.u32.u16 	%r1481, %rs7845;
	prmt.b32 	%r1483, %r1375, %r1481, 0x3340U;
	prmt.b32 	%r1484, %r1483, %r1480, 0x5410U;
	prmt.b32 	%r1487, %r1369, %r1373, 0x3340U;
	cvt.u32.u16 	%r1488, %rs7841;
	prmt.b32 	%r1490, %r1365, %r1488, 0x3340U;
	prmt.b32 	%r1491, %r1490, %r1487, 0x5410U;
	st.local.v2.b32 	[%rd37+16], {%r1491, %r1484};
	prmt.b32 	%r1494, %r1399, %r1403, 0x3340U;
	cvt.u32.u16 	%r1495, %rs7853;
	prmt.b32 	%r1497, %r1395, %r1495, 0x3340U;
	prmt.b32 	%r1498, %r1497, %r1494, 0x5410U;
	prmt.b32 	%r1501, %r1389, %r1393, 0x3340U;
	cvt.u32.u16 	%r1502, %rs7849;
	prmt.b32 	%r1504, %r1385, %r1502, 0x3340U;
	prmt.b32 	%r1505, %r1504, %r1501, 0x5410U;
	st.local.v2.b32 	[%rd37+24], {%r1505, %r1498};
	prmt.b32 	%r1508, %r1419, %r1423, 0x3340U;
	cvt.u32.u16 	%r1509, %rs7861;
	prmt.b32 	%r1511, %r1415, %r1509, 0x3340U;
	prmt.b32 	%r1512, %r1511, %r1508, 0x5410U;
	prmt.b32 	%r1515, %r1409, %r1413, 0x3340U;
	cvt.u32.u16 	%r1516, %rs7857;
	prmt.b32 	%r1518, %r1405, %r1516, 0x3340U;
	prmt.b32 	%r1519, %r1518, %r1515, 0x5410U;
	st.local.v2.b32 	[%rd37+32], {%r1519, %r1512};
	prmt.b32 	%r1522, %r1439, %r1443, 0x3340U;
	cvt.u32.u16 	%r1523, %rs7869;
	prmt.b32 	%r1525, %r1435, %r1523, 0x3340U;
	prmt.b32 	%r1526, %r1525, %r1522, 0x5410U;
	prmt.b32 	%r1529, %r1429, %r1433, 0x3340U;
	cvt.u32.u16 	%r1530, %rs7865;
	prmt.b32 	%r1532, %r1425, %r1530, 0x3340U;
	prmt.b32 	%r1533, %r1532, %r1529, 0x5410U;
	st.local.v2.b32 	[%rd37+40], {%r1533, %r1526};
	st.local.v2.u8 	[%rd37+48], {%rs7872, %rs7873};
	st.local.u32 	[%rd37+52], %r8613;
	st.local.f64 	[%rd37+56], %fd138;
	st.local.v2.b32 	[%rd38], {%r1245, %r1250};
	st.local.v2.b32 	[%rd38+8], {%r1255, %r1260};
	st.local.v2.b32 	[%rd38+16], {%r1265, %r1270};
	st.local.v2.b32 	[%rd38+24], {%r1275, %r1280};
	st.local.v2.b32 	[%rd38+32], {%r1285, %r1290};
	st.local.v2.b32 	[%rd38+40], {%r1295, %r1300};
	st.local.v2.u8 	[%rd38+48], {%rs4170, %rs4169};
	st.local.u32 	[%rd38+52], %r1310;
	st.local.v2.u32 	[%rd38+56], {%r1315, %r1320};
	setp.ne.s16 	%p167, %rs4171, 0;
	mov.b32 	%r8672, 0;
	@%p167 bra 	$L__BB10_909;
$L__BB10_905:
	and.b16  	%rs4221, %rs7063, 255;
	setp.eq.s16 	%p217, %rs4221, 0;
	@%p217 bra 	$L__BB10_958;
	mov.b32 	%r8673, 0;
$L__BB10_907:
	add.s32 	%r1584, %r8673, %r8672;
	cvt.u64.u32 	%rd183, %r1584;
	add.s64 	%rd184, %rd37, %rd183;
	st.local.u8 	[%rd184], %rs7063;
	add.s32 	%r252, %r8673, 1;
	cvt.u64.u32 	%rd185, %r8673;
	add.s64 	%rd186, %rd38, %rd185;
	ld.local.u8 	%rs7063, [%rd186+1];
	setp.ne.s16 	%p218, %rs7063, 0;
	mov.u32 	%r8673, %r252;
	@%p218 bra 	$L__BB10_907;
	ld.local.u32 	%r8613, [%rd37+52];
	ld.local.f64 	%fd138, [%rd37+56];
	ld.local.v2.b32 	{%r1585, %r1586}, [%rd37];
	bfe.u32 	%r1587, %r1585, 0, 8;
	cvt.u16.u32 	%rs7824, %r1587;
	bfe.u32 	%r1588, %r1585, 8, 8;
	cvt.u16.u32 	%rs7825, %r1588;
	bfe.u32 	%r1589, %r1585, 16, 8;
	cvt.u16.u32 	%rs7826, %r1589;
	bfe.u32 	%r1590, %r1585, 24, 8;
	cvt.u16.u32 	%rs7827, %r1590;
	bfe.u32 	%r1591, %r1586, 0, 8;
	cvt.u16.u32 	%rs7828, %r1591;
	bfe.u32 	%r1592, %r1586, 8, 8;
	cvt.u16.u32 	%rs7829, %r1592;
	bfe.u32 	%r1593, %r1586, 16, 8;
	cvt.u16.u32 	%rs7830, %r1593;
	bfe.u32 	%r1594, %r1586, 24, 8;
	cvt.u16.u32 	%rs7831, %r1594;
	ld.local.v2.b32 	{%r1595, %r1596}, [%rd37+8];
	bfe.u32 	%r1597, %r1595, 0, 8;
	cvt.u16.u32 	%rs7832, %r1597;
	bfe.u32 	%r1598, %r1595, 8, 8;
	cvt.u16.u32 	%rs7833, %r1598;
	bfe.u32 	%r1599, %r1595, 16, 8;
	cvt.u16.u32 	%rs7834, %r1599;
	bfe.u32 	%r1600, %r1595, 24, 8;
	cvt.u16.u32 	%rs7835, %r1600;
	bfe.u32 	%r1601, %r1596, 0, 8;
	cvt.u16.u32 	%rs7836, %r1601;
	bfe.u32 	%r1602, %r1596, 8, 8;
	cvt.u16.u32 	%rs7837, %r1602;
	bfe.u32 	%r1603, %r1596, 16, 8;
	cvt.u16.u32 	%rs7838, %r1603;
	bfe.u32 	%r1604, %r1596, 24, 8;
	cvt.u16.u32 	%rs7839, %r1604;
	ld.local.v2.b32 	{%r1605, %r1606}, [%rd37+16];
	bfe.u32 	%r1607, %r1605, 0, 8;
	cvt.u16.u32 	%rs7840, %r1607;
	bfe.u32 	%r1608, %r1605, 8, 8;
	cvt.u16.u32 	%rs7841, %r1608;
	bfe.u32 	%r1609, %r1605, 16, 8;
	cvt.u16.u32 	%rs7842, %r1609;
	bfe.u32 	%r1610, %r1605, 24, 8;
	cvt.u16.u32 	%rs7843, %r1610;
	bfe.u32 	%r1611, %r1606, 0, 8;
	cvt.u16.u32 	%rs7844, %r1611;
	bfe.u32 	%r1612, %r1606, 8, 8;
	cvt.u16.u32 	%rs7845, %r1612;
	bfe.u32 	%r1613, %r1606, 16, 8;
	cvt.u16.u32 	%rs7846, %r1613;
	bfe.u32 	%r1614, %r1606, 24, 8;
	cvt.u16.u32 	%rs7847, %r1614;
	ld.local.v2.b32 	{%r1615, %r1616}, [%rd37+24];
	bfe.u32 	%r1617, %r1615, 0, 8;
	cvt.u16.u32 	%rs7848, %r1617;
	bfe.u32 	%r1618, %r1615, 8, 8;
	cvt.u16.u32 	%rs7849, %r1618;
	bfe.u32 	%r1619, %r1615, 16, 8;
	cvt.u16.u32 	%rs7850, %r1619;
	bfe.u32 	%r1620, %r1615, 24, 8;
	cvt.u16.u32 	%rs7851, %r1620;
	bfe.u32 	%r1621, %r1616, 0, 8;
	cvt.u16.u32 	%rs7852, %r1621;
	bfe.u32 	%r1622, %r1616, 8, 8;
	cvt.u16.u32 	%rs7853, %r1622;
	bfe.u32 	%r1623, %r1616, 16, 8;
	cvt.u16.u32 	%rs7854, %r1623;
	bfe.u32 	%r1624, %r1616, 24, 8;
	cvt.u16.u32 	%rs7855, %r1624;
	ld.local.v2.b32 	{%r1625, %r1626}, [%rd37+32];
	bfe.u32 	%r1627, %r1625, 0, 8;
	cvt.u16.u32 	%rs7856, %r1627;
	bfe.u32 	%r1628, %r1625, 8, 8;
	cvt.u16.u32 	%rs7857, %r1628;
	bfe.u32 	%r1629, %r1625, 16, 8;
	cvt.u16.u32 	%rs7858, %r1629;
	bfe.u32 	%r1630, %r1625, 24, 8;
	cvt.u16.u32 	%rs7859, %r1630;
	bfe.u32 	%r1631, %r1626, 0, 8;
	cvt.u16.u32 	%rs7860, %r1631;
	bfe.u32 	%r1632, %r1626, 8, 8;
	cvt.u16.u32 	%rs7861, %r1632;
	bfe.u32 	%r1633, %r1626, 16, 8;
	cvt.u16.u32 	%rs7862, %r1633;
	bfe.u32 	%r1634, %r1626, 24, 8;
	cvt.u16.u32 	%rs7863, %r1634;
	ld.local.v2.b32 	{%r1635, %r1636}, [%rd37+40];
	bfe.u32 	%r1637, %r1635, 0, 8;
	cvt.u16.u32 	%rs7864, %r1637;
	bfe.u32 	%r1638, %r1635, 8, 8;
	cvt.u16.u32 	%rs7865, %r1638;
	bfe.u32 	%r1639, %r1635, 16, 8;
	cvt.u16.u32 	%rs7866, %r1639;
	bfe.u32 	%r1640, %r1635, 24, 8;
	cvt.u16.u32 	%rs7867, %r1640;
	bfe.u32 	%r1641, %r1636, 0, 8;
	cvt.u16.u32 	%rs7868, %r1641;
	bfe.u32 	%r1642, %r1636, 8, 8;
	cvt.u16.u32 	%rs7869, %r1642;
	bfe.u32 	%r1643, %r1636, 16, 8;
	cvt.u16.u32 	%rs7870, %r1643;
	bfe.u32 	%r1644, %r1636, 24, 8;
	cvt.u16.u32 	%rs7871, %r1644;
	ld.local.v2.u8 	{%rs7872, %rs7873}, [%rd37+48];
	bra.uni 	$L__BB10_958;
$L__BB10_909:
	setp.eq.s16 	%p168, %rs4156, 0;
	mov.b32 	%r8672, 1;
	@%p168 bra 	$L__BB10_905;
	and.b16  	%rs4173, %rs7826, 255;
	setp.eq.s16 	%p169, %rs4173, 0;
	mov.b32 	%r8672, 2;
	@%p169 bra 	$L__BB10_905;
	and.b16  	%rs4174, %rs7827, 255;
	setp.eq.s16 	%p170, %rs4174, 0;
	mov.b32 	%r8672, 3;
	@%p170 bra 	$L__BB10_905;
	and.b16  	%rs4175, %rs7828, 255;
	setp.eq.s16 	%p171, %rs4175, 0;
	mov.b32 	%r8672, 4;
	@%p171 bra 	$L__BB10_905;
	setp.eq.s16 	%p172, %rs4157, 0;
	mov.b32 	%r8672, 5;
	@%p172 bra 	$L__BB10_905;
	and.b16  	%rs4177, %rs7830, 255;
	setp.eq.s16 	%p173, %rs4177, 0;
	mov.b32 	%r8672, 6;
	@%p173 bra 	$L__BB10_905;
	and.b16  	%rs4178, %rs7831, 255;
	setp.eq.s16 	%p174, %rs4178, 0;
	mov.b32 	%r8672, 7;
	@%p174 bra 	$L__BB10_905;
	and.b16  	%rs4179, %rs7832, 255;
	setp.eq.s16 	%p175, %rs4179, 0;
	mov.b32 	%r8672, 8;
	@%p175 bra 	$L__BB10_905;
	setp.eq.s16 	%p176, %rs4158, 0;
	mov.b32 	%r8672, 9;
	@%p176 bra 	$L__BB10_905;
	and.b16  	%rs4181, %rs7834, 255;
	setp.eq.s16 	%p177, %rs4181, 0;
	mov.b32 	%r8672, 10;
	@%p177 bra 	$L__BB10_905;
	and.b16  	%rs4182, %rs7835, 255;
	setp.eq.s16 	%p178, %rs4182, 0;
	mov.b32 	%r8672, 11;
	@%p178 bra 	$L__BB10_905;
	and.b16  	%rs4183, %rs7836, 255;
	setp.eq.s16 	%p179, %rs4183, 0;
	mov.b32 	%r8672, 12;
	@%p179 bra 	$L__BB10_905;
	setp.eq.s16 	%p180, %rs4159, 0;
	mov.b32 	%r8672, 13;
	@%p180 bra 	$L__BB10_905;
	and.b16  	%rs4185, %rs7838, 255;
	setp.eq.s16 	%p181, %rs4185, 0;
	mov.b32 	%r8672, 14;
	@%p181 bra 	$L__BB10_905;
	and.b16  	%rs4186, %rs7839, 255;
	setp.eq.s16 	%p182, %rs4186, 0;
	mov.b32 	%r8672, 15;
	@%p182 bra 	$L__BB10_905;
	and.b16  	%rs4187, %rs7840, 255;
	setp.eq.s16 	%p183, %rs4187, 0;
	mov.b32 	%r8672, 16;
	@%p183 bra 	$L__BB10_905;
	setp.eq.s16 	%p184, %rs4160, 0;
	mov.b32 	%r8672, 17;
	@%p184 bra 	$L__BB10_905;
	and.b16  	%rs4189, %rs7842, 255;
	setp.eq.s16 	%p185, %rs4189, 0;
	mov.b32 	%r8672, 18;
	@%p185 bra 	$L__BB10_905;
	and.b16  	%rs4190, %rs7843, 255;
	setp.eq.s16 	%p186, %rs4190, 0;
	mov.b32 	%r8672, 19;
	@%p186 bra 	$L__BB10_905;
	and.b16  	%rs4191, %rs7844, 255;
	setp.eq.s16 	%p187, %rs4191, 0;
	mov.b32 	%r8672, 20;
	@%p187 bra 	$L__BB10_905;
	setp.eq.s16 	%p188, %rs4161, 0;
	mov.b32 	%r8672, 21;
	@%p188 bra 	$L__BB10_905;
	and.b16  	%rs4193, %rs7846, 255;
	setp.eq.s16 	%p189, %rs4193, 0;
	mov.b32 	%r8672, 22;
	@%p189 bra 	$L__BB10_905;
	and.b16  	%rs4194, %rs7847, 255;
	setp.eq.s16 	%p190, %rs4194, 0;
	mov.b32 	%r8672, 23;
	@%p190 bra 	$L__BB10_905;
	and.b16  	%rs4195, %rs7848, 255;
	setp.eq.s16 	%p191, %rs4195, 0;
	mov.b32 	%r8672, 24;
	@%p191 bra 	$L__BB10_905;
	setp.eq.s16 	%p192, %rs4162, 0;
	mov.b32 	%r8672, 25;
	@%p192 bra 	$L__BB10_905;
	and.b16  	%rs4197, %rs7850, 255;
	setp.eq.s16 	%p193, %rs4197, 0;
	mov.b32 	%r8672, 26;
	@%p193 bra 	$L__BB10_905;
	and.b16  	%rs4198, %rs7851, 255;
	setp.eq.s16 	%p194, %rs4198, 0;
	mov.b32 	%r8672, 27;
	@%p194 bra 	$L__BB10_905;
	and.b16  	%rs4199, %rs7852, 255;
	setp.eq.s16 	%p195, %rs4199, 0;
	mov.b32 	%r8672, 28;
	@%p195 bra 	$L__BB10_905;
	setp.eq.s16 	%p196, %rs4163, 0;
	mov.b32 	%r8672, 29;
	@%p196 bra 	$L__BB10_905;
	and.b16  	%rs4201, %rs7854, 255;
	setp.eq.s16 	%p197, %rs4201, 0;
	mov.b32 	%r8672, 30;
	@%p197 bra 	$L__BB10_905;
	and.b16  	%rs4202, %rs7855, 255;
	setp.eq.s16 	%p198, %rs4202, 0;
	mov.b32 	%r8672, 31;
	@%p198 bra 	$L__BB10_905;
	and.b16  	%rs4203, %rs7856, 255;
	setp.eq.s16 	%p199, %rs4203, 0;
	mov.b32 	%r8672, 32;
	@%p199 bra 	$L__BB10_905;
	setp.eq.s16 	%p200, %rs4164, 0;
	mov.b32 	%r8672, 33;
	@%p200 bra 	$L__BB10_905;
	and.b16  	%rs4205, %rs7858, 255;
	setp.eq.s16 	%p201, %rs4205, 0;
	mov.b32 	%r8672, 34;
	@%p201 bra 	$L__BB10_905;
	and.b16  	%rs4206, %rs7859, 255;
	setp.eq.s16 	%p202, %rs4206, 0;
	mov.b32 	%r8672, 35;
	@%p202 bra 	$L__BB10_905;
	and.b16  	%rs4207, %rs7860, 255;
	setp.eq.s16 	%p203, %rs4207, 0;
	mov.b32 	%r8672, 36;
	@%p203 bra 	$L__BB10_905;
	setp.eq.s16 	%p204, %rs4165, 0;
	mov.b32 	%r8672, 37;
	@%p204 bra 	$L__BB10_905;
	and.b16  	%rs4209, %rs7862, 255;
	setp.eq.s16 	%p205, %rs4209, 0;
	mov.b32 	%r8672, 38;
	@%p205 bra 	$L__BB10_905;
	and.b16  	%rs4210, %rs7863, 255;
	setp.eq.s16 	%p206, %rs4210, 0;
	mov.b32 	%r8672, 39;
	@%p206 bra 	$L__BB10_905;
	and.b16  	%rs4211, %rs7864, 255;
	setp.eq.s16 	%p207, %rs4211, 0;
	mov.b32 	%r8672, 40;
	@%p207 bra 	$L__BB10_905;
	setp.eq.s16 	%p208, %rs4166, 0;
	mov.b32 	%r8672, 41;
	@%p208 bra 	$L__BB10_905;
	and.b16  	%rs4213, %rs7866, 255;
	setp.eq.s16 	%p209, %rs4213, 0;
	mov.b32 	%r8672, 42;
	@%p209 bra 	$L__BB10_905;
	and.b16  	%rs4214, %rs7867, 255;
	setp.eq.s16 	%p210, %rs4214, 0;
	mov.b32 	%r8672, 43;
	@%p210 bra 	$L__BB10_905;
	and.b16  	%rs4215, %rs7868, 255;
	setp.eq.s16 	%p211, %rs4215, 0;
	mov.b32 	%r8672, 44;
	@%p211 bra 	$L__BB10_905;
	setp.eq.s16 	%p212, %rs4167, 0;
	mov.b32 	%r8672, 45;
	@%p212 bra 	$L__BB10_905;
	and.b16  	%rs4217, %rs7870, 255;
	setp.eq.s16 	%p213, %rs4217, 0;
	mov.b32 	%r8672, 46;
	@%p213 bra 	$L__BB10_905;
	and.b16  	%rs4218, %rs7871, 255;
	setp.eq.s16 	%p214, %rs4218, 0;
	mov.b32 	%r8672, 47;
	@%p214 bra 	$L__BB10_905;
	and.b16  	%rs4219, %rs7872, 255;
	setp.eq.s16 	%p215, %rs4219, 0;
	mov.b32 	%r8672, 48;
	@%p215 bra 	$L__BB10_905;
	setp.eq.s16 	%p216, %rs4168, 0;
	mov.b32 	%r8672, 49;
	@%p216 bra 	$L__BB10_905;
$L__BB10_958:
	add.s32 	%r8613, %r8613, %r1310;
	add.f64 	%fd138, %fd138, %fd77;
$L__BB10_959:
	cvt.u32.u16 	%r1725, %rs7824;
	and.b32  	%r1726, %r1725, 255;
	and.b16  	%rs4222, %rs7825, 255;
	mul.wide.u16 	%r1727, %rs4222, 256;
	or.b32  	%r1728, %r1727, %r1726;
	cvt.u32.u16 	%r1729, %rs7826;
	shl.b32 	%r1730, %r1729, 16;
	and.b32  	%r1731, %r1730, 16711680;
	or.b32  	%r1732, %r1728, %r1731;
	cvt.u32.u16 	%r1733, %rs7827;
	shl.b32 	%r1734, %r1733, 24;
	or.b32  	%r1646, %r1732, %r1734;
	cvt.u32.u16 	%r1735, %rs7828;
	and.b32  	%r1736, %r1735, 255;
	and.b16  	%rs4223, %rs7829, 255;
	mul.wide.u16 	%r1737, %rs4223, 256;
	or.b32  	%r1738, %r1737, %r1736;
	cvt.u32.u16 	%r1739, %rs7830;
	shl.b32 	%r1740, %r1739, 16;
	and.b32  	%r1741, %r1740, 16711680;
	or.b32  	%r1742, %r1738, %r1741;
	cvt.u32.u16 	%r1743, %rs7831;
	shl.b32 	%r1744, %r1743, 24;
	or.b32  	%r1651, %r1742, %r1744;
	cvt.u32.u16 	%r1745, %rs7832;
	and.b32  	%r1746, %r1745, 255;
	and.b16  	%rs4224, %rs7833, 255;
	mul.wide.u16 	%r1747, %rs4224, 256;
	or.b32  	%r1748, %r1747, %r1746;
	cvt.u32.u16 	%r1749, %rs7834;
	shl.b32 	%r1750, %r1749, 16;
	and.b32  	%r1751, %r1750, 16711680;
	or.b32  	%r1752, %r1748, %r1751;
	cvt.u32.u16 	%r1753, %rs7835;
	shl.b32 	%r1754, %r1753, 24;
	or.b32  	%r1656, %r1752, %r1754;
	cvt.u32.u16 	%r1755, %rs7836;
	and.b32  	%r1756, %r1755, 255;
	and.b16  	%rs4225, %rs7837, 255;
	mul.wide.u16 	%r1757, %rs4225, 256;
	or.b32  	%r1758, %r1757, %r1756;
	cvt.u32.u16 	%r1759, %rs7838;
	shl.b32 	%r1760, %r1759, 16;
	and.b32  	%r1761, %r1760, 16711680;
	or.b32  	%r1762, %r1758, %r1761;
	cvt.u32.u16 	%r1763, %rs7839;
	shl.b32 	%r1764, %r1763, 24;
	or.b32  	%r1661, %r1762, %r1764;
	cvt.u32.u16 	%r1765, %rs7840;
	and.b32  	%r1766, %r1765, 255;
	and.b16  	%rs4226, %rs7841, 255;
	mul.wide.u16 	%r1767, %rs4226, 256;
	or.b32  	%r1768, %r1767, %r1766;
	cvt.u32.u16 	%r1769, %rs7842;
	shl.b32 	%r1770, %r1769, 16;
	and.b32  	%r1771, %r1770, 16711680;
	or.b32  	%r1772, %r1768, %r1771;
	cvt.u32.u16 	%r1773, %rs7843;
	shl.b32 	%r1774, %r1773, 24;
	or.b32  	%r1666, %r1772, %r1774;
	cvt.u32.u16 	%r1775, %rs7844;
	and.b32  	%r1776, %r1775, 255;
	and.b16  	%rs4227, %rs7845, 255;
	mul.wide.u16 	%r1777, %rs4227, 256;
	or.b32  	%r1778, %r1777, %r1776;
	cvt.u32.u16 	%r1779, %rs7846;
	shl.b32 	%r1780, %r1779, 16;
	and.b32  	%r1781, %r1780, 16711680;
	or.b32  	%r1782, %r1778, %r1781;
	cvt.u32.u16 	%r1783, %rs7847;
	shl.b32 	%r1784, %r1783, 24;
	or.b32  	%r1671, %r1782, %r1784;
	cvt.u32.u16 	%r1785, %rs7848;
	and.b32  	%r1786, %r1785, 255;
	and.b16  	%rs4228, %rs7849, 255;
	mul.wide.u16 	%r1787, %rs4228, 256;
	or.b32  	%r1788, %r1787, %r1786;
	cvt.u32.u16 	%r1789, %rs7850;
	shl.b32 	%r1790, %r1789, 16;
	and.b32  	%r1791, %r1790, 16711680;
	or.b32  	%r1792, %r1788, %r1791;
	cvt.u32.u16 	%r1793, %rs7851;
	shl.b32 	%r1794, %r1793, 24;
	or.b32  	%r1676, %r1792, %r1794;
	cvt.u32.u16 	%r1795, %rs7852;
	and.b32  	%r1796, %r1795, 255;
	and.b16  	%rs4229, %rs7853, 255;
	mul.wide.u16 	%r1797, %rs4229, 256;
	or.b32  	%r1798, %r1797, %r1796;
	cvt.u32.u16 	%r1799, %rs7854;
	shl.b32 	%r1800, %r1799, 16;
	and.b32  	%r1801, %r1800, 16711680;
	or.b32  	%r1802, %r1798, %r1801;
	cvt.u32.u16 	%r1803, %rs7855;
	shl.b32 	%r1804, %r1803, 24;
	or.b32  	%r1681, %r1802, %r1804;
	cvt.u32.u16 	%r1805, %rs7856;
	and.b32  	%r1806, %r1805, 255;
	and.b16  	%rs4230, %rs7857, 255;
	mul.wide.u16 	%r1807, %rs4230, 256;
	or.b32  	%r1808, %r1807, %r1806;
	cvt.u32.u16 	%r1809, %rs7858;
	shl.b32 	%r1810, %r1809, 16;
	and.b32  	%r1811, %r1810, 16711680;
	or.b32  	%r1812, %r1808, %r1811;
	cvt.u32.u16 	%r1813, %rs7859;
	shl.b32 	%r1814, %r1813, 24;
	or.b32  	%r1686, %r1812, %r1814;
	cvt.u32.u16 	%r1815, %rs7860;
	and.b32  	%r1816, %r1815, 255;
	and.b16  	%rs4231, %rs7861, 255;
	mul.wide.u16 	%r1817, %rs4231, 256;
	or.b32  	%r1818, %r1817, %r1816;
	cvt.u32.u16 	%r1819, %rs7862;
	shl.b32 	%r1820, %r1819, 16;
	and.b32  	%r1821, %r1820, 16711680;
	or.b32  	%r1822, %r1818, %r1821;
	cvt.u32.u16 	%r1823, %rs7863;
	shl.b32 	%r1824, %r1823, 24;
	or.b32  	%r1691, %r1822, %r1824;
	cvt.u32.u16 	%r1825, %rs7864;
	and.b32  	%r1826, %r1825, 255;
	and.b16  	%rs4232, %rs7865, 255;
	mul.wide.u16 	%r1827, %rs4232, 256;
	or.b32  	%r1828, %r1827, %r1826;
	cvt.u32.u16 	%r1829, %rs7866;
	shl.b32 	%r1830, %r1829, 16;
	and.b32  	%r1831, %r1830, 16711680;
	or.b32  	%r1832, %r1828, %r1831;
	cvt.u32.u16 	%r1833, %rs7867;
	shl.b32 	%r1834, %r1833, 24;
	or.b32  	%r1696, %r1832, %r1834;
	cvt.u32.u16 	%r1835, %rs7868;
	and.b32  	%r1836, %r1835, 255;
	and.b16  	%rs4233, %rs7869, 255;
	mul.wide.u16 	%r1837, %rs4233, 256;
	or.b32  	%r1838, %r1837, %r1836;
	cvt.u32.u16 	%r1839, %rs7870;
	shl.b32 	%r1840, %r1839, 16;
	and.b32  	%r1841, %r1840, 16711680;
	or.b32  	%r1842, %r1838, %r1841;
	cvt.u32.u16 	%r1843, %rs7871;
	shl.b32 	%r1844, %r1843, 24;
	or.b32  	%r1701, %r1842, %r1844;
	cvt.u32.u16 	%r1845, %rs7872;
	and.b32  	%r1846, %r1845, 255;
	and.b16  	%rs4234, %rs7873, 255;
	mul.wide.u16 	%r1847, %rs4234, 256;
	or.b32  	%r1706, %r1847, %r1846;
	mov.b32 	%r1722, 4;
	mov.b32 	%r1723, 31;
	mov.b32 	%r1724, -1;
	// begin inline asm
	shfl.sync.down.b32 %r1645, %r1646, %r1722, %r1723, %r1724;
	// end inline asm
	// begin inline asm
	shfl.sync.down.b32 %r1650, %r1651, %r1722, %r1723, %r1724;
	// end inline asm
	// begin inline asm
	shfl.sync.down.b32 %r1655, %r1656, %r1722, %r1723, %r1724;
	// end inline asm
	// begin inline asm
	shfl.sync.down.b32 %r1660, %r1661, %r1722, %r1723, %r1724;
	// end inline asm
	// begin inline asm
	shfl.sync.down.b32 %r1665, %r1666, %r1722, %r1723, %r1724;
	// end inline asm
	// begin inline asm
	shfl.sync.down.b32 %r1670, %r1671, %r1722, %r1723, %r1724;
	// end inline asm
	// begin inline asm
	shfl.sync.down.b32 %r1675, %r1676, %r1722, %r1723, %r1724;
	// end inline asm
	// begin inline asm
	shfl.sync.down.b32 %r1680, %r1681, %r1722, %r1723, %r1724;
	// end inline asm
	// begin inline asm
	shfl.sync.down.b32 %r1685, %r1686, %r1722, %r1723, %r1724;
	// end inline asm
	// begin inline asm
	shfl.sync.down.b32 %r1690, %r1691, %r1722, %r1723, %r1724;
	// end inline asm
	// begin inline asm
	shfl.sync.down.b32 %r1695, %r1696, %r1722, %r1723, %r1724;
	// end inline asm
	// begin inline asm
	shfl.sync.down.b32 %r1700, %r1701, %r1722, %r1723, %r1724;
	// end inline asm
	// begin inline asm
	shfl.sync.down.b32 %r1705, %r1706, %r1722, %r1723, %r1724;
	// end inline asm
	// begin inline asm
	shfl.sync.down.b32 %r1710, %r8613, %r1722, %r1723, %r1724;
	// end inline asm
	mov.b64 	%rd187, %fd138;
	mov.b64 	{%r1716, %r1721}, %rd187;
	// begin inline asm
	shfl.sync.down.b32 %r1715, %r1716, %r1722, %r1723, %r1724;
	// end inline asm
	// begin inline asm
	shfl.sync.down.b32 %r1720, %r1721, %r1722, %r1723, %r1724;
	// end inline asm
	setp.gt.s32 	%p219, %r844, 27;
	@%p219 bra 	$L__BB10_1015;
	shr.u32 	%r1849, %r1705, 8;
	cvt.u16.u32 	%rs4235, %r1849;
	cvt.u16.u32 	%rs4236, %r1705;
	mov.b64 	%rd188, {%r1715, %r1720};
	mov.b64 	%fd82, %rd188;
	cvt.u16.u32 	%rs7164, %r1645;
	add.u64 	%rd39, %SPL, 0;
	add.u64 	%rd40, %SPL, 64;
	and.b16  	%rs4237, %rs7824, 255;
	prmt.b32 	%r1852, %r1739, %r1743, 0x3340U;
	cvt.u32.u16 	%r1853, %rs7829;
	prmt.b32 	%r1855, %r1735, %r1853, 0x3340U;
	prmt.b32 	%r1856, %r1855, %r1852, 0x5410U;
	prmt.b32 	%r1859, %r1729, %r1733, 0x3340U;
	cvt.u32.u16 	%r1860, %rs7825;
	prmt.b32 	%r1862, %r1725, %r1860, 0x3340U;
	prmt.b32 	%r1863, %r1862, %r1859, 0x5410U;
	st.local.v2.b32 	[%rd39], {%r1863, %r1856};
	prmt.b32 	%r1866, %r1759, %r1763, 0x3340U;
	cvt.u32.u16 	%r1867, %rs7837;
	prmt.b32 	%r1869, %r1755, %r1867, 0x3340U;
	prmt.b32 	%r1870, %r1869, %r1866, 0x5410U;
	prmt.b32 	%r1873, %r1749, %r1753, 0x3340U;
	cvt.u32.u16 	%r1874, %rs7833;
	prmt.b32 	%r1876, %r1745, %r1874, 0x3340U;
	prmt.b32 	%r1877, %r1876, %r1873, 0x5410U;
	st.local.v2.b32 	[%rd39+8], {%r1877, %r1870};
	prmt.b32 	%r1880, %r1779, %r1783, 0x3340U;
	cvt.u32.u16 	%r1881, %rs7845;
	prmt.b32 	%r1883, %r1775, %r1881, 0x3340U;
	prmt.b32 	%r1884, %r1883, %r1880, 0x5410U;
	prmt.b32 	%r1887, %r1769, %r1773, 0x3340U;
	cvt.u32.u16 	%r1888, %rs7841;
	prmt.b32 	%r1890, %r1765, %r1888, 0x3340U;
	prmt.b32 	%r1891, %r1890, %r1887, 0x5410U;
	st.local.v2.b32 	[%rd39+16], {%r1891, %r1884};
	prmt.b32 	%r1894, %r1799, %r1803, 0x3340U;
	cvt.u32.u16 	%r1895, %rs7853;
	prmt.b32 	%r1897, %r1795, %r1895, 0x3340U;
	prmt.b32 	%r1898, %r1897, %r1894, 0x5410U;
	prmt.b32 	%r1901, %r1789, %r1793, 0x3340U;
	cvt.u32.u16 	%r1902, %rs7849;
	prmt.b32 	%r1904, %r1785, %r1902, 0x3340U;
	prmt.b32 	%r1905, %r1904, %r1901, 0x5410U;
	st.local.v2.b32 	[%rd39+24], {%r1905, %r1898};
	prmt.b32 	%r1908, %r1819, %r1823, 0x3340U;
	cvt.u32.u16 	%r1909, %rs7861;
	prmt.b32 	%r1911, %r1815, %r1909, 0x3340U;
	prmt.b32 	%r1912, %r1911, %r1908, 0x5410U;
	prmt.b32 	%r1915, %r1809, %r1813, 0x3340U;
	cvt.u32.u16 	%r1916, %rs7857;
	prmt.b32 	%r1918, %r1805, %r1916, 0x3340U;
	prmt.b32 	%r1919, %r1918, %r1915, 0x5410U;
	st.local.v2.b32 	[%rd39+32], {%r1919, %r1912};
	prmt.b32 	%r1922, %r1839, %r1843, 0x3340U;
	cvt.u32.u16 	%r1923, %rs7869;
	prmt.b32 	%r1925, %r1835, %r1923, 0x3340U;
	prmt.b32 	%r1926, %r1925, %r1922, 0x5410U;
	prmt.b32 	%r1929, %r1829, %r1833, 0x3340U;
	cvt.u32.u16 	%r1930, %rs7865;
	prmt.b32 	%r1932, %r1825, %r1930, 0x3340U;
	prmt.b32 	%r1933, %r1932, %r1929, 0x5410U;
	st.local.v2.b32 	[%rd39+40], {%r1933, %r1926};
	st.local.v2.u8 	[%rd39+48], {%rs7872, %rs7873};
	st.local.u32 	[%rd39+52], %r8613;
	st.local.f64 	[%rd39+56], %fd138;
	st.local.v2.b32 	[%rd40], {%r1645, %r1650};
	st.local.v2.b32 	[%rd40+8], {%r1655, %r1660};
	st.local.v2.b32 	[%rd40+16], {%r1665, %r1670};
	st.local.v2.b32 	[%rd40+24], {%r1675, %r1680};
	st.local.v2.b32 	[%rd40+32], {%r1685, %r1690};
	st.local.v2.b32 	[%rd40+40], {%r1695, %r1700};
	st.local.v2.u8 	[%rd40+48], {%rs4236, %rs4235};
	st.local.u32 	[%rd40+52], %r1710;
	st.local.v2.u32 	[%rd40+56], {%r1715, %r1720};
	setp.ne.s16 	%p220, %rs4237, 0;
	mov.b32 	%r8676, 0;
	@%p220 bra 	$L__BB10_965;
$L__BB10_961:
	and.b16  	%rs4287, %rs7164, 255;
	setp.eq.s16 	%p270, %rs4287, 0;
	@%p270 bra 	$L__BB10_1014;
	mov.b32 	%r8677, 0;
$L__BB10_963:
	add.s32 	%r1984, %r8677, %r8676;
	cvt.u64.u32 	%rd191, %r1984;
	add.s64 	%rd192, %rd39, %rd191;
	st.local.u8 	[%rd192], %rs7164;
	add.s32 	%r275, %r8677, 1;
	cvt.u64.u32 	%rd193, %r8677;
	add.s64 	%rd194, %rd40, %rd193;
	ld.local.u8 	%rs7164, [%rd194+1];
	setp.ne.s16 	%p271, %rs7164, 0;
	mov.u32 	%r8677, %r275;
	@%p271 bra 	$L__BB10_963;
	ld.local.u32 	%r8613, [%rd39+52];
	ld.local.f64 	%fd138, [%rd39+56];
	ld.local.v2.b32 	{%r1985, %r1986}, [%rd39];
	bfe.u32 	%r1987, %r1985, 0, 8;
	cvt.u16.u32 	%rs7824, %r1987;
	bfe.u32 	%r1988, %r1985, 8, 8;
	cvt.u16.u32 	%rs7825, %r1988;
	bfe.u32 	%r1989, %r1985, 16, 8;
	cvt.u16.u32 	%rs7826, %r1989;
	bfe.u32 	%r1990, %r1985, 24, 8;
	cvt.u16.u32 	%rs7827, %r1990;
	bfe.u32 	%r1991, %r1986, 0, 8;
	cvt.u16.u32 	%rs7828, %r1991;
	bfe.u32 	%r1992, %r1986, 8, 8;
	cvt.u16.u32 	%rs7829, %r1992;
	bfe.u32 	%r1993, %r1986, 16, 8;
	cvt.u16.u32 	%rs7830, %r1993;
	bfe.u32 	%r1994, %r1986, 24, 8;
	cvt.u16.u32 	%rs7831, %r1994;
	ld.local.v2.b32 	{%r1995, %r1996}, [%rd39+8];
	bfe.u32 	%r1997, %r1995, 0, 8;
	cvt.u16.u32 	%rs7832, %r1997;
	bfe.u32 	%r1998, %r1995, 8, 8;
	cvt.u16.u32 	%rs7833, %r1998;
	bfe.u32 	%r1999, %r1995, 16, 8;
	cvt.u16.u32 	%rs7834, %r1999;
	bfe.u32 	%r2000, %r1995, 24, 8;
	cvt.u16.u32 	%rs7835, %r2000;
	bfe.u32 	%r2001, %r1996, 0, 8;
	cvt.u16.u32 	%rs7836, %r2001;
	bfe.u32 	%r2002, %r1996, 8, 8;
	cvt.u16.u32 	%rs7837, %r2002;
	bfe.u32 	%r2003, %r1996, 16, 8;
	cvt.u16.u32 	%rs7838, %r2003;
	bfe.u32 	%r2004, %r1996, 24, 8;
	cvt.u16.u32 	%rs7839, %r2004;
	ld.local.v2.b32 	{%r2005, %r2006}, [%rd39+16];
	bfe.u32 	%r2007, %r2005, 0, 8;
	cvt.u16.u32 	%rs7840, %r2007;
	bfe.u32 	%r2008, %r2005, 8, 8;
	cvt.u16.u32 	%rs7841, %r2008;
	bfe.u32 	%r2009, %r2005, 16, 8;
	cvt.u16.u32 	%rs7842, %r2009;
	bfe.u32 	%r2010, %r2005, 24, 8;
	cvt.u16.u32 	%rs7843, %r2010;
	bfe.u32 	%r2011, %r2006, 0, 8;
	cvt.u16.u32 	%rs7844, %r2011;
	bfe.u32 	%r2012, %r2006, 8, 8;
	cvt.u16.u32 	%rs7845, %r2012;
	bfe.u32 	%r2013, %r2006, 16, 8;
	cvt.u16.u32 	%rs7846, %r2013;
	bfe.u32 	%r2014, %r2006, 24, 8;
	cvt.u16.u32 	%rs7847, %r2014;
	ld.local.v2.b32 	{%r2015, %r2016}, [%rd39+24];
	bfe.u32 	%r2017, %r2015, 0, 8;
	cvt.u16.u32 	%rs7848, %r2017;
	bfe.u32 	%r2018, %r2015, 8, 8;
	cvt.u16.u32 	%rs7849, %r2018;
	bfe.u32 	%r2019, %r2015, 16, 8;
	cvt.u16.u32 	%rs7850, %r2019;
	bfe.u32 	%r2020, %r2015, 24, 8;
	cvt.u16.u32 	%rs7851, %r2020;
	bfe.u32 	%r2021, %r2016, 0, 8;
	cvt.u16.u32 	%rs7852, %r2021;
	bfe.u32 	%r2022, %r2016, 8, 8;
	cvt.u16.u32 	%rs7853, %r2022;
	bfe.u32 	%r2023, %r2016, 16, 8;
	cvt.u16.u32 	%rs7854, %r2023;
	bfe.u32 	%r2024, %r2016, 24, 8;
	cvt.u16.u32 	%rs7855, %r2024;
	ld.local.v2.b32 	{%r2025, %r2026}, [%rd39+32];
	bfe.u32 	%r2027, %r2025, 0, 8;
	cvt.u16.u32 	%rs7856, %r2027;
	bfe.u32 	%r2028, %r2025, 8, 8;
	cvt.u16.u32 	%rs7857, %r2028;
	bfe.u32 	%r2029, %r2025, 16, 8;
	cvt.u16.u32 	%rs7858, %r2029;
	bfe.u32 	%r2030, %r2025, 24, 8;
	cvt.u16.u32 	%rs7859, %r2030;
	bfe.u32 	%r2031, %r2026, 0, 8;
	cvt.u16.u32 	%rs7860, %r2031;
	bfe.u32 	%r2032, %r2026, 8, 8;
	cvt.u16.u32 	%rs7861, %r2032;
	bfe.u32 	%r2033, %r2026, 16, 8;
	cvt.u16.u32 	%rs7862, %r2033;
	bfe.u32 	%r2034, %r2026, 24, 8;
	cvt.u16.u32 	%rs7863, %r2034;
	ld.local.v2.b32 	{%r2035, %r2036}, [%rd39+40];
	bfe.u32 	%r2037, %r2035, 0, 8;
	cvt.u16.u32 	%rs7864, %r2037;
	bfe.u32 	%r2038, %r2035, 8, 8;
	cvt.u16.u32 	%rs7865, %r2038;
	bfe.u32 	%r2039, %r2035, 16, 8;
	cvt.u16.u32 	%rs7866, %r2039;
	bfe.u32 	%r2040, %r2035, 24, 8;
	cvt.u16.u32 	%rs7867, %r2040;
	bfe.u32 	%r2041, %r2036, 0, 8;
	cvt.u16.u32 	%rs7868, %r2041;
	bfe.u32 	%r2042, %r2036, 8, 8;
	cvt.u16.u32 	%rs7869, %r2042;
	bfe.u32 	%r2043, %r2036, 16, 8;
	cvt.u16.u32 	%rs7870, %r2043;
	bfe.u32 	%r2044, %r2036, 24, 8;
	cvt.u16.u32 	%rs7871, %r2044;
	ld.local.v2.u8 	{%rs7872, %rs7873}, [%rd39+48];
	bra.uni 	$L__BB10_1014;
$L__BB10_965:
	setp.eq.s16 	%p221, %rs4222, 0;
	mov.b32 	%r8676, 1;
	@%p221 bra 	$L__BB10_961;
	and.b16  	%rs4239, %rs7826, 255;
	setp.eq.s16 	%p222, %rs4239, 0;
	mov.b32 	%r8676, 2;
	@%p222 bra 	$L__BB10_961;
	and.b16  	%rs4240, %rs7827, 255;
	setp.eq.s16 	%p223, %rs4240, 0;
	mov.b32 	%r8676, 3;
	@%p223 bra 	$L__BB10_961;
	and.b16  	%rs4241, %rs7828, 255;
	setp.eq.s16 	%p224, %rs4241, 0;
	mov.b32 	%r8676, 4;
	@%p224 bra 	$L__BB10_961;
	setp.eq.s16 	%p225, %rs4223, 0;
	mov.b32 	%r8676, 5;
	@%p225 bra 	$L__BB10_961;
	and.b16  	%rs4243, %rs7830, 255;
	setp.eq.s16 	%p226, %rs4243, 0;
	mov.b32 	%r8676, 6;
	@%p226 bra 	$L__BB10_961;
	and.b16  	%rs4244, %rs7831, 255;
	setp.eq.s16 	%p227, %rs4244, 0;
	mov.b32 	%r8676, 7;
	@%p227 bra 	$L__BB10_961;
	and.b16  	%rs4245, %rs7832, 255;
	setp.eq.s16 	%p228, %rs4245, 0;
	mov.b32 	%r8676, 8;
	@%p228 bra 	$L__BB10_961;
	setp.eq.s16 	%p229, %rs4224, 0;
	mov.b32 	%r8676, 9;
	@%p229 bra 	$L__BB10_961;
	and.b16  	%rs4247, %rs7834, 255;
	setp.eq.s16 	%p230, %rs4247, 0;
	mov.b32 	%r8676, 10;
	@%p230 bra 	$L__BB10_961;
	and.b16  	%rs4248, %rs7835, 255;
	setp.eq.s16 	%p231, %rs4248, 0;
	mov.b32 	%r8676, 11;
	@%p231 bra 	$L__BB10_961;
	and.b16  	%rs4249, %rs7836, 255;
	setp.eq.s16 	%p232, %rs4249, 0;
	mov.b32 	%r8676, 12;
	@%p232 bra 	$L__BB10_961;
	setp.eq.s16 	%p233, %rs4225, 0;
	mov.b32 	%r8676, 13;
	@%p233 bra 	$L__BB10_961;
	and.b16  	%rs4251, %rs7838, 255;
	setp.eq.s16 	%p234, %rs4251, 0;
	mov.b32 	%r8676, 14;
	@%p234 bra 	$L__BB10_961;
	and.b16  	%rs4252, %rs7839, 255;
	setp.eq.s16 	%p235, %rs4252, 0;
	mov.b32 	%r8676, 15;
	@%p235 bra 	$L__BB10_961;
	and.b16  	%rs4253, %rs7840, 255;
	setp.eq.s16 	%p236, %rs4253, 0;
	mov.b32 	%r8676, 16;
	@%p236 bra 	$L__BB10_961;
	setp.eq.s16 	%p237, %rs4226, 0;
	mov.b32 	%r8676, 17;
	@%p237 bra 	$L__BB10_961;
	and.b16  	%rs4255, %rs7842, 255;
	setp.eq.s16 	%p238, %rs4255, 0;
	mov.b32 	%r8676, 18;
	@%p238 bra 	$L__BB10_961;
	and.b16  	%rs4256, %rs7843, 255;
	setp.eq.s16 	%p239, %rs4256, 0;
	mov.b32 	%r8676, 19;
	@%p239 bra 	$L__BB10_961;
	and.b16  	%rs4257, %rs7844, 255;
	setp.eq.s16 	%p240, %rs4257, 0;
	mov.b32 	%r8676, 20;
	@%p240 bra 	$L__BB10_961;
	setp.eq.s16 	%p241, %rs4227, 0;
	mov.b32 	%r8676, 21;
	@%p241 bra 	$L__BB10_961;
	and.b16  	%rs4259, %rs7846, 255;
	setp.eq.s16 	%p242, %rs4259, 0;
	mov.b32 	%r8676, 22;
	@%p242 bra 	$L__BB10_961;
	and.b16  	%rs4260, %rs7847, 255;
	setp.eq.s16 	%p243, %rs4260, 0;
	mov.b32 	%r8676, 23;
	@%p243 bra 	$L__BB10_961;
	and.b16  	%rs4261, %rs7848, 255;
	setp.eq.s16 	%p244, %rs4261, 0;
	mov.b32 	%r8676, 24;
	@%p244 bra 	$L__BB10_961;
	setp.eq.s16 	%p245, %rs4228, 0;
	mov.b32 	%r8676, 25;
	@%p245 bra 	$L__BB10_961;
	and.b16  	%rs4263, %rs7850, 255;
	setp.eq.s16 	%p246, %rs4263, 0;
	mov.b32 	%r8676, 26;
	@%p246 bra 	$L__BB10_961;
	and.b16  	%rs4264, %rs7851, 255;
	setp.eq.s16 	%p247, %rs4264, 0;
	mov.b32 	%r8676, 27;
	@%p247 bra 	$L__BB10_961;
	and.b16  	%rs4265, %rs7852, 255;
	setp.eq.s16 	%p248, %rs4265, 0;
	mov.b32 	%r8676, 28;
	@%p248 bra 	$L__BB10_961;
	setp.eq.s16 	%p249, %rs4229, 0;
	mov.b32 	%r8676, 29;
	@%p249 bra 	$L__BB10_961;
	and.b16  	%rs4267, %rs7854, 255;
	setp.eq.s16 	%p250, %rs4267, 0;
	mov.b32 	%r8676, 30;
	@%p250 bra 	$L__BB10_961;
	and.b16  	%rs4268, %rs7855, 255;
	setp.eq.s16 	%p251, %rs4268, 0;
	mov.b32 	%r8676, 31;
	@%p251 bra 	$L__BB10_961;
	and.b16  	%rs4269, %rs7856, 255;
	setp.eq.s16 	%p252, %rs4269, 0;
	mov.b32 	%r8676, 32;
	@%p252 bra 	$L__BB10_961;
	setp.eq.s16 	%p253, %rs4230, 0;
	mov.b32 	%r8676, 33;
	@%p253 bra 	$L__BB10_961;
	and.b16  	%rs4271, %rs7858, 255;
	setp.eq.s16 	%p254, %rs4271, 0;
	mov.b32 	%r8676, 34;
	@%p254 bra 	$L__BB10_961;
	and.b16  	%rs4272, %rs7859, 255;
	setp.eq.s16 	%p255, %rs4272, 0;
	mov.b32 	%r8676, 35;
	@%p255 bra 	$L__BB10_961;
	and.b16  	%rs4273, %rs7860, 255;
	setp.eq.s16 	%p256, %rs4273, 0;
	mov.b32 	%r8676, 36;
	@%p256 bra 	$L__BB10_961;
	setp.eq.s16 	%p257, %rs4231, 0;
	mov.b32 	%r8676, 37;
	@%p257 bra 	$L__BB10_961;
	and.b16  	%rs4275, %rs7862, 255;
	setp.eq.s16 	%p258, %rs4275, 0;
	mov.b32 	%r8676, 38;
	@%p258 bra 	$L__BB10_961;
	and.b16  	%rs4276, %rs7863, 255;
	setp.eq.s16 	%p259, %rs4276, 0;
	mov.b32 	%r8676, 39;
	@%p259 bra 	$L__BB10_961;
	and.b16  	%rs4277, %rs7864, 255;
	setp.eq.s16 	%p260, %rs4277, 0;
	mov.b32 	%r8676, 40;
	@%p260 bra 	$L__BB10_961;
	setp.eq.s16 	%p261, %rs4232, 0;
	mov.b32 	%r8676, 41;
	@%p261 bra 	$L__BB10_961;
	and.b16  	%rs4279, %rs7866, 255;
	setp.eq.s16 	%p262, %rs4279, 0;
	mov.b32 	%r8676, 42;
	@%p262 bra 	$L__BB10_961;
	and.b16  	%rs4280, %rs7867, 255;
	setp.eq.s16 	%p263, %rs4280, 0;
	mov.b32 	%r8676, 43;
	@%p263 bra 	$L__BB10_961;
	and.b16  	%rs4281, %rs7868, 255;
	setp.eq.s16 	%p264, %rs4281, 0;
	mov.b32 	%r8676, 44;
	@%p264 bra 	$L__BB10_961;
	setp.eq.s16 	%p265, %rs4233, 0;
	mov.b32 	%r8676, 45;
	@%p265 bra 	$L__BB10_961;
	and.b16  	%rs4283, %rs7870, 255;
	setp.eq.s16 	%p266, %rs4283, 0;
	mov.b32 	%r8676, 46;
	@%p266 bra 	$L__BB10_961;
	and.b16  	%rs4284, %rs7871, 255;
	setp.eq.s16 	%p267, %rs4284, 0;
	mov.b32 	%r8676, 47;
	@%p267 bra 	$L__BB10_961;
	and.b16  	%rs4285, %rs7872, 255;
	setp.eq.s16 	%p268, %rs4285, 0;
	mov.b32 	%r8676, 48;
	@%p268 bra 	$L__BB10_961;
	setp.eq.s16 	%p269, %rs4234, 0;
	mov.b32 	%r8676, 49;
	@%p269 bra 	$L__BB10_961;
$L__BB10_1014:
	add.s32 	%r8613, %r8613, %r1710;
	add.f64 	%fd138, %fd138, %fd82;
$L__BB10_1015:
	cvt.u32.u16 	%r2125, %rs7824;
	and.b32  	%r2126, %r2125, 255;
	and.b16  	%rs4288, %rs7825, 255;
	mul.wide.u16 	%r2127, %rs4288, 256;
	or.b32  	%r2128, %r2127, %r2126;
	cvt.u32.u16 	%r2129, %rs7826;
	shl.b32 	%r2130, %r2129, 16;
	and.b32  	%r2131, %r2130, 16711680;
	or.b32  	%r2132, %r2128, %r2131;
	cvt.u32.u16 	%r2133, %rs7827;
	shl.b32 	%r2134, %r2133, 24;
	or.b32  	%r2046, %r2132, %r2134;
	cvt.u32.u16 	%r2135, %rs7828;
	and.b32  	%r2136, %r2135, 255;
	and.b16  	%rs4289, %rs7829, 255;
	mul.wide.u16 	%r2137, %rs4289, 256;
	or.b32  	%r2138, %r2137, %r2136;
	cvt.u32.u16 	%r2139, %rs7830;
	shl.b32 	%r2140, %r2139, 16;
	and.b32  	%r2141, %r2140, 16711680;
	or.b32  	%r2142, %r2138, %r2141;
	cvt.u32.u16 	%r2143, %rs7831;
	shl.b32 	%r2144, %r2143, 24;
	or.b32  	%r2051, %r2142, %r2144;
	cvt.u32.u16 	%r2145, %rs7832;
	and.b32  	%r2146, %r2145, 255;
	and.b16  	%rs4290, %rs7833, 255;
	mul.wide.u16 	%r2147, %rs4290, 256;
	or.b32  	%r2148, %r2147, %r2146;
	cvt.u32.u16 	%r2149, %rs7834;
	shl.b32 	%r2150, %r2149, 16;
	and.b32  	%r2151, %r2150, 16711680;
	or.b32  	%r2152, %r2148, %r2151;
	cvt.u32.u16 	%r2153, %rs7835;
	shl.b32 	%r2154, %r2153, 24;
	or.b32  	%r2056, %r2152, %r2154;
	cvt.u32.u16 	%r2155, %rs7836;
	and.b32  	%r2156, %r2155, 255;
	and.b16  	%rs4291, %rs7837, 255;
	mul.wide.u16 	%r2157, %rs4291, 256;
	or.b32  	%r2158, %r2157, %r2156;
	cvt.u32.u16 	%r2159, %rs7838;
	shl.b32 	%r2160, %r2159, 16;
	and.b32  	%r2161, %r2160, 16711680;
	or.b32  	%r2162, %r2158, %r2161;
	cvt.u32.u16 	%r2163, %rs7839;
	shl.b32 	%r2164, %r2163, 24;
	or.b32  	%r2061, %r2162, %r2164;
	cvt.u32.u16 	%r2165, %rs7840;
	and.b32  	%r2166, %r2165, 255;
	and.b16  	%rs4292, %rs7841, 255;
	mul.wide.u16 	%r2167, %rs4292, 256;
	or.b32  	%r2168, %r2167, %r2166;
	cvt.u32.u16 	%r2169, %rs7842;
	shl.b32 	%r2170, %r2169, 16;
	and.b32  	%r2171, %r2170, 16711680;
	or.b32  	%r2172, %r2168, %r2171;
	cvt.u32.u16 	%r2173, %rs7843;
	shl.b32 	%r2174, %r2173, 24;
	or.b32  	%r2066, %r2172, %r2174;
	cvt.u32.u16 	%r2175, %rs7844;
	and.b32  	%r2176, %r2175, 255;
	and.b16  	%rs4293, %rs7845, 255;
	mul.wide.u16 	%r2177, %rs4293, 256;
	or.b32  	%r2178, %r2177, %r2176;
	cvt.u32.u16 	%r2179, %rs7846;
	shl.b32 	%r2180, %r2179, 16;
	and.b32  	%r2181, %r2180, 16711680;
	or.b32  	%r2182, %r2178, %r2181;
	cvt.u32.u16 	%r2183, %rs7847;
	shl.b32 	%r2184, %r2183, 24;
	or.b32  	%r2071, %r2182, %r2184;
	cvt.u32.u16 	%r2185, %rs7848;
	and.b32  	%r2186, %r2185, 255;
	and.b16  	%rs4294, %rs7849, 255;
	mul.wide.u16 	%r2187, %rs4294, 256;
	or.b32  	%r2188, %r2187, %r2186;
	cvt.u32.u16 	%r2189, %rs7850;
	shl.b32 	%r2190, %r2189, 16;
	and.b32  	%r2191, %r2190, 16711680;
	or.b32  	%r2192, %r2188, %r2191;
	cvt.u32.u16 	%r2193, %rs7851;
	shl.b32 	%r2194, %r2193, 24;
	or.b32  	%r2076, %r2192, %r2194;
	cvt.u32.u16 	%r2195, %rs7852;
	and.b32  	%r2196, %r2195, 255;
	and.b16  	%rs4295, %rs7853, 255;
	mul.wide.u16 	%r2197, %rs4295, 256;
	or.b32  	%r2198, %r2197, %r2196;
	cvt.u32.u16 	%r2199, %rs7854;
	shl.b32 	%r2200, %r2199, 16;
	and.b32  	%r2201, %r2200, 16711680;
	or.b32  	%r2202, %r2198, %r2201;
	cvt.u32.u16 	%r2203, %rs7855;
	shl.b32 	%r2204, %r2203, 24;
	or.b32  	%r2081, %r2202, %r2204;
	cvt.u32.u16 	%r2205, %rs7856;
	and.b32  	%r2206, %r2205, 255;
	and.b16  	%rs4296, %rs7857, 255;
	mul.wide.u16 	%r2207, %rs4296, 256;
	or.b32  	%r2208, %r2207, %r2206;
	cvt.u32.u16 	%r2209, %rs7858;
	shl.b32 	%r2210, %r2209, 16;
	and.b32  	%r2211, %r2210, 16711680;
	or.b32  	%r2212, %r2208, %r2211;
	cvt.u32.u16 	%r2213, %rs7859;
	shl.b32 	%r2214, %r2213, 24;
	or.b32  	%r2086, %r2212, %r2214;
	cvt.u32.u16 	%r2215, %rs7860;
	and.b32  	%r2216, %r2215, 255;
	and.b16  	%rs4297, %rs7861, 255;
	mul.wide.u16 	%r2217, %rs4297, 256;
	or.b32  	%r2218, %r2217, %r2216;
	cvt.u32.u16 	%r2219, %rs7862;
	shl.b32 	%r2220, %r2219, 16;
	and.b32  	%r2221, %r2220, 16711680;
	or.b32  	%r2222, %r2218, %r2221;
	cvt.u32.u16 	%r2223, %rs7863;
	shl.b32 	%r2224, %r2223, 24;
	or.b32  	%r2091, %r2222, %r2224;
	cvt.u32.u16 	%r2225, %rs7864;
	and.b32  	%r2226, %r2225, 255;
	and.b16  	%rs4298, %rs7865, 255;
	mul.wide.u16 	%r2227, %rs4298, 256;
	or.b32  	%r2228, %r2227, %r2226;
	cvt.u32.u16 	%r2229, %rs7866;
	shl.b32 	%r2230, %r2229, 16;
	and.b32  	%r2231, %r2230, 16711680;
	or.b32  	%r2232, %r2228, %r2231;
	cvt.u32.u16 	%r2233, %rs7867;
	shl.b32 	%r2234, %r2233, 24;
	or.b32  	%r2096, %r2232, %r2234;
	cvt.u32.u16 	%r2235, %rs7868;
	and.b32  	%r2236, %r2235, 255;
	and.b16  	%rs4299, %rs7869, 255;
	mul.wide.u16 	%r2237, %rs4299, 256;
	or.b32  	%r2238, %r2237, %r2236;
	cvt.u32.u16 	%r2239, %rs7870;
	shl.b32 	%r2240, %r2239, 16;
	and.b32  	%r2241, %r2240, 16711680;
	or.b32  	%r2242, %r2238, %r2241;
	cvt.u32.u16 	%r2243, %rs7871;
	shl.b32 	%r2244, %r2243, 24;
	or.b32  	%r2101, %r2242, %r2244;
	cvt.u32.u16 	%r2245, %rs7872;
	and.b32  	%r2246, %r2245, 255;
	and.b16  	%rs4300, %rs7873, 255;
	mul.wide.u16 	%r2247, %rs4300, 256;
	or.b32  	%r2106, %r2247, %r2246;
	mov.b32 	%r2122, 8;
	mov.b32 	%r2123, 31;
	mov.b32 	%r2124, -1;
	// begin inline asm
	shfl.sync.down.b32 %r2045, %r2046, %r2122, %r2123, %r2124;
	// end inline asm
	// begin inline asm
	shfl.sync.down.b32 %r2050, %r2051, %r2122, %r2123, %r2124;
	// end inline asm
	// begin inline asm
	shfl.sync.down.b32 %r2055, %r2056, %r2122, %r2123, %r2124;
	// end inline asm
	// begin inline asm
	shfl.sync.down.b32 %r2060, %r2061, %r2122, %r2123, %r2124;
	// end inline asm
	// begin inline asm
	shfl.sync.down.b32 %r2065, %r2066, %r2122, %r2123, %r2124;
	// end inline asm
	// begin inline asm
	shfl.sync.down.b32 %r2070, %r2071, %r2122, %r2123, %r2124;
	// end inline asm
	// begin inline asm
	shfl.sync.down.b32 %r2075, %r2076, %r2122, %r2123, %r2124;
	// end inline asm
	// begin inline asm
	shfl.sync.down.b32 %r2080, %r2081, %r2122, %r2123, %r2124;
	// end inline asm
	// begin inline asm
	shfl.sync.down.b32 %r2085, %r2086, %r2122, %r2123, %r2124;
	// end inline asm
	// begin inline asm
	shfl.sync.down.b32 %r2090, %r2091, %r2122, %r2123, %r2124;
	// end inline asm
	// begin inline asm
	shfl.sync.down.b32 %r2095, %r2096, %r2122, %r2123, %r2124;
	// end inline asm
	// begin inline asm
	shfl.sync.down.b32 %r2100, %r2101, %r2122, %r2123, %r2124;
	// end inline asm
	// begin inline asm
	shfl.sync.down.b32 %r2105, %r2106, %r2122, %r2123, %r2124;
	// end inline asm
	// begin inline asm
	shfl.sync.down.b32 %r2110, %r8613, %r2122, %r2123, %r2124;
	// end inline asm
	mov.b64 	%rd195, %fd138;
	mov.b64 	{%r2116, %r2121}, %rd195;
	// begin inline asm
	shfl.sync.down.b32 %r2115, %r2116, %r2122, %r2123, %r2124;
	// end inline asm
	// begin inline asm
	shfl.sync.down.b32 %r2120, %r2121, %r2122, %r2123, %r2124;
	// end inline asm
	setp.gt.s32 	%p272, %r844, 23;
	@%p272 bra 	$L__BB10_1071;
	shr.u32 	%r2249, %r2105, 8;
	cvt.u16.u32 	%rs4301, %r2249;
	cvt.u16.u32 	%rs4302, %r2105;
	mov.b64 	%rd196, {%r2115, %r2120};
	mov.b64 	%fd87, %rd196;
	cvt.u16.u32 	%rs7265, %r2045;
	add.u64 	%rd41, %SPL, 0;
	add.u64 	%rd42, %SPL, 64;
	and.b16  	%rs4303, %rs7824, 255;
	prmt.b32 	%r2252, %r2139, %r2143, 0x3340U;
	cvt.u32.u16 	%r2253, %rs7829;
	prmt.b32 	%r2255, %r2135, %r2253, 0x3340U;
	prmt.b32 	%r2256, %r2255, %r2252, 0x5410U;
	prmt.b32 	%r2259, %r2129, %r2133, 0x3340U;
	cvt.u32.u16 	%r2260, %rs7825;
	prmt.b32 	%r2262, %r2125, %r2260, 0x3340U;
	prmt.b32 	%r2263, %r2262, %r2259, 0x5410U;
	st.local.v2.b32 	[%rd41], {%r2263, %r2256};
	prmt.b32 	%r2266, %r2159, %r2163, 0x3340U;
	cvt.u32.u16 	%r2267, %rs7837;
	prmt.b32 	%r2269, %r2155, %r2267, 0x3340U;
	prmt.b32 	%r2270, %r2269, %r2266, 0x5410U;
	prmt.b32 	%r2273, %r2149, %r2153, 0x3340U;
	cvt.u32.u16 	%r2274, %rs7833;
	prmt.b32 	%r2276, %r2145, %r2274, 0x3340U;
	prmt.b32 	%r2277, %r2276, %r2273, 0x5410U;
	st.local.v2.b32 	[%rd41+8], {%r2277, %r2270};
	prmt.b32 	%r2280, %r2179, %r2183, 0x3340U;
	cvt.u32.u16 	%r2281, %rs7845;
	prmt.b32 	%r2283, %r2175, %r2281, 0x3340U;
	prmt.b32 	%r2284, %r2283, %r2280, 0x5410U;
	prmt.b32 	%r2287, %r2169, %r2173, 0x3340U;
	cvt.u32.u16 	%r2288, %rs7841;
	prmt.b32 	%r2290, %r2165, %r2288, 0x3340U;
	prmt.b32 	%r2291, %r2290, %r2287, 0x5410U;
	st.local.v2.b32 	[%rd41+16], {%r2291, %r2284};
	prmt.b32 	%r2294, %r2199, %r2203, 0x3340U;
	cvt.u32.u16 	%r2295, %rs7853;
	prmt.b32 	%r2297, %r2195, %r2295, 0x3340U;
	prmt.b32 	%r2298, %r2297, %r2294, 0x5410U;
	prmt.b32 	%r2301, %r2189, %r2193, 0x3340U;
	cvt.u32.u16 	%r2302, %rs7849;
	prmt.b32 	%r2304, %r2185, %r2302, 0x3340U;
	prmt.b32 	%r2305, %r2304, %r2301, 0x5410U;
	st.local.v2.b32 	[%rd41+24], {%r2305, %r2298};
	prmt.b32 	%r2308, %r2219, %r2223, 0x3340U;
	cvt.u32.u16 	%r2309, %rs7861;
	prmt.b32 	%r2311, %r2215, %r2309, 0x3340U;
	prmt.b32 	%r2312, %r2311, %r2308, 0x5410U;
	prmt.b32 	%r2315, %r2209, %r2213, 0x3340U;
	cvt.u32.u16 	%r2316, %rs7857;
	prmt.b32 	%r2318, %r2205, %r2316, 0x3340U;
	prmt.b32 	%r2319, %r2318, %r2315, 0x5410U;
	st.local.v2.b32 	[%rd41+32], {%r2319, %r2312};
	prmt.b32 	%r2322, %r2239, %r2243, 0x3340U;
	cvt.u32.u16 	%r2323, %rs7869;
	prmt.b32 	%r2325, %r2235, %r2323, 0x3340U;
	prmt.b32 	%r2326, %r2325, %r2322, 0x5410U;
	prmt.b32 	%r2329, %r2229, %r2233, 0x3340U;
	cvt.u32.u16 	%r2330, %rs7865;
	prmt.b32 	%r2332, %r2225, %r2330, 0x3340U;
	prmt.b32 	%r2333, %r2332, %r2329, 0x5410U;
	st.local.v2.b32 	[%rd41+40], {%r2333, %r2326};
	st.local.v2.u8 	[%rd41+48], {%rs7872, %rs7873};
	st.local.u32 	[%rd41+52], %r8613;
	st.local.f64 	[%rd41+56], %fd138;
	st.local.v2.b32 	[%rd42], {%r2045, %r2050};
	st.local.v2.b32 	[%rd42+8], {%r2055, %r2060};
	st.local.v2.b32 	[%rd42+16], {%r2065, %r2070};
	st.local.v2.b32 	[%rd42+24], {%r2075, %r2080};
	st.local.v2.b32 	[%rd42+32], {%r2085, %r2090};
	st.local.v2.b32 	[%rd42+40], {%r2095, %r2100};
	st.local.v2.u8 	[%rd42+48], {%rs4302, %rs4301};
	st.local.u32 	[%rd42+52], %r2110;
	st.local.v2.u32 	[%rd42+56], {%r2115, %r2120};
	setp.ne.s16 	%p273, %rs4303, 0;
	mov.b32 	%r8680, 0;
	@%p273 bra 	$L__BB10_1021;
$L__BB10_1017:
	and.b16  	%rs4353, %rs7265, 255;
	setp.eq.s16 	%p323, %rs4353, 0;
	@%p323 bra 	$L__BB10_1070;
	mov.b32 	%r8681, 0;
$L__BB10_1019:
	add.s32 	%r2384, %r8681, %r8680;
	cvt.u64.u32 	%rd199, %r2384;
	add.s64 	%rd200, %rd41, %rd199;
	st.local.u8 	[%rd200], %rs7265;
	add.s32 	%r298, %r8681, 1;
	cvt.u64.u32 	%rd201, %r8681;
	add.s64 	%rd202, %rd42, %rd201;
	ld.local.u8 	%rs7265, [%rd202+1];
	setp.ne.s16 	%p324, %rs7265, 0;
	mov.u32 	%r8681, %r298;
	@%p324 bra 	$L__BB10_1019;
	ld.local.u32 	%r8613, [%rd41+52];
	ld.local.f64 	%fd138, [%rd41+56];
	ld.local.v2.b32 	{%r2385, %r2386}, [%rd41];
	bfe.u32 	%r2387, %r2385, 0, 8;
	cvt.u16.u32 	%rs7824, %r2387;
	bfe.u32 	%r2388, %r2385, 8, 8;
	cvt.u16.u32 	%rs7825, %r2388;
	bfe.u32 	%r2389, %r2385, 16, 8;
	cvt.u16.u32 	%rs7826, %r2389;
	bfe.u32 	%r2390, %r2385, 24, 8;
	cvt.u16.u32 	%rs7827, %r2390;
	bfe.u32 	%r2391, %r2386, 0, 8;
	cvt.u16.u32 	%rs7828, %r2391;
	bfe.u32 	%r2392, %r2386, 8, 8;
	cvt.u16.u32 	%rs7829, %r2392;
	bfe.u32 	%r2393, %r2386, 16, 8;
	cvt.u16.u32 	%rs7830, %r2393;
	bfe.u32 	%r2394, %r2386, 24, 8;
	cvt.u16.u32 	%rs7831, %r2394;
	ld.local.v2.b32 	{%r2395, %r2396}, [%rd41+8];
	bfe.u32 	%r2397, %r2395, 0, 8;
	cvt.u16.u32 	%rs7832, %r2397;
	bfe.u32 	%r2398, %r2395, 8, 8;
	cvt.u16.u32 	%rs7833, %r2398;
	bfe.u32 	%r2399, %r2395, 16, 8;
	cvt.u16.u32 	%rs7834, %r2399;
	bfe.u32 	%r2400, %r2395, 24, 8;
	cvt.u16.u32 	%rs7835, %r2400;
	bfe.u32 	%r2401, %r2396, 0, 8;
	cvt.u16.u32 	%rs7836, %r2401;
	bfe.u32 	%r2402, %r2396, 8, 8;
	cvt.u16.u32 	%rs7837, %r2402;
	bfe.u32 	%r2403, %r2396, 16, 8;
	cvt.u16.u32 	%rs7838, %r2403;
	bfe.u32 	%r2404, %r2396, 24, 8;
	cvt.u16.u32 	%rs7839, %r2404;
	ld.local.v2.b32 	{%r2405, %r2406}, [%rd41+16];
	bfe.u32 	%r2407, %r2405, 0, 8;
	cvt.u16.u32 	%rs7840, %r2407;
	bfe.u32 	%r2408, %r2405, 8, 8;
	cvt.u16.u32 	%rs7841, %r2408;
	bfe.u32 	%r2409, %r2405, 16, 8;
	cvt.u16.u32 	%rs7842, %r2409;
	bfe.u32 	%r2410, %r2405, 24, 8;
	cvt.u16.u32 	%rs7843, %r2410;
	bfe.u32 	%r2411, %r2406, 0, 8;
	cvt.u16.u32 	%rs7844, %r2411;
	bfe.u32 	%r2412, %r2406, 8, 8;
	cvt.u16.u32 	%rs7845, %r2412;
	bfe.u32 	%r2413, %r2406, 16, 8;
	cvt.u16.u32 	%rs7846, %r2413;
	bfe.u32 	%r2414, %r2406, 24, 8;
	cvt.u16.u32 	%rs7847, %r2414;
	ld.local.v2.b32 	{%r2415, %r2416}, [%rd41+24];
	bfe.u32 	%r2417, %r2415, 0, 8;
	cvt.u16.u32 	%rs7848, %r2417;
	bfe.u32 	%r2418, %r2415, 8, 8;
	cvt.u16.u32 	%rs7849, %r2418;
	bfe.u32 	%r2419, %r2415, 16, 8;
	cvt.u16.u32 	%rs7850, %r2419;
	bfe.u32 	%r2420, %r2415, 24, 8;
	cvt.u16.u32 	%rs7851, %r2420;
	bfe.u32 	%r2421, %r2416, 0, 8;
	cvt.u16.u32 	%rs7852, %r2421;
	bfe.u32 	%r2422, %r2416, 8, 8;
	cvt.u16.u32 	%rs7853, %r2422;
	bfe.u32 	%r2423, %r2416, 16, 8;
	cvt.u16.u32 	%rs7854, %r2423;
	bfe.u32 	%r2424, %r2416, 24, 8;
	cvt.u16.u32 	%rs7855, %r2424;
	ld.local.v2.b32 	{%r2425, %r2426}, [%rd41+32];
	bfe.u32 	%r2427, %r2425, 0, 8;
	cvt.u16.u32 	%rs7856, %r2427;
	bfe.u32 	%r2428, %r2425, 8, 8;
	cvt.u16.u32 	%rs7857, %r2428;
	bfe.u32 	%r2429, %r2425, 16, 8;
	cvt.u16.u32 	%rs7858, %r2429;
	bfe.u32 	%r2430, %r2425, 24, 8;
	cvt.u16.u32 	%rs7859, %r2430;
	bfe.u32 	%r2431, %r2426, 0, 8;
	cvt.u16.u32 	%rs7860, %r2431;
	bfe.u32 	%r2432, %r2426, 8, 8;
	cvt.u16.u32 	%rs7861, %r2432;
	bfe.u32 	%r2433, %r2426, 16, 8;
	cvt.u16.u32 	%rs7862, %r2433;
	bfe.u32 	%r2434, %r2426, 24, 8;
	cvt.u16.u32 	%rs7863, %r2434;
	ld.local.v2.b32 	{%r2435, %r2436}, [%rd41+40];
	bfe.u32 	%r2437, %r2435, 0, 8;
	cvt.u16.u32 	%rs7864, %r2437;
	bfe.u32 	%r2438, %r2435, 8, 8;
	cvt.u16.u32 	%rs7865, %r2438;
	bfe.u32 	%r2439, %r2435, 16, 8;
	cvt.u16.u32 	%rs7866, %r2439;
	bfe.u32 	%r2440, %r2435, 24, 8;
	cvt.u16.u32 	%rs7867, %r2440;
	bfe.u32 	%r2441, %r2436, 0, 8;
	cvt.u16.u32 	%rs7868, %r2441;
	bfe.u32 	%r2442, %r2436, 8, 8;
	cvt.u16.u32 	%rs7869, %r2442;
	bfe.u32 	%r2443, %r2436, 16, 8;
	cvt.u16.u32 	%rs7870, %r2443;
	bfe.u32 	%r2444, %r2436, 24, 8;
	cvt.u16.u32 	%rs7871, %r2444;
	ld.local.v2.u8 	{%rs7872, %rs7873}, [%rd41+48];
	bra.uni 	$L__BB10_1070;
$L__BB10_1021:
	setp.eq.s16 	%p274, %rs4288, 0;
	mov.b32 	%r8680, 1;
	@%p274 bra 	$L__BB10_1017;
	and.b16  	%rs4305, %rs7826, 255;
	setp.eq.s16 	%p275, %rs4305, 0;
	mov.b32 	%r8680, 2;
	@%p275 bra 	$L__BB10_1017;
	and.b16  	%rs4306, %rs7827, 255;
	setp.eq.s16 	%p276, %rs4306, 0;
	mov.b32 	%r8680, 3;
	@%p276 bra 	$L__BB10_1017;
	and.b16  	%rs4307, %rs7828, 255;
	setp.eq.s16 	%p277, %rs4307, 0;
	mov.b32 	%r8680, 4;
	@%p277 bra 	$L__BB10_1017;
	setp.eq.s16 	%p278, %rs4289, 0;
	mov.b32 	%r8680, 5;
	@%p278 bra 	$L__BB10_1017;
	and.b16  	%rs4309, %rs7830, 255;
	setp.eq.s16 	%p279, %rs4309, 0;
	mov.b32 	%r8680, 6;
	@%p279 bra 	$L__BB10_1017;
	and.b16  	%rs4310, %rs7831, 255;
	setp.eq.s16 	%p280, %rs4310, 0;
	mov.b32 	%r8680, 7;
	@%p280 bra 	$L__BB10_1017;
	and.b16  	%rs4311, %rs7832, 255;
	setp.eq.s16 	%p281, %rs4311, 0;
	mov.b32 	%r8680, 8;
	@%p281 bra 	$L__BB10_1017;
	setp.eq.s16 	%p282, %rs4290, 0;
	mov.b32 	%r8680, 9;
	@%p282 bra 	$L__BB10_1017;
	and.b16  	%rs4313, %rs7834, 255;
	setp.eq.s16 	%p283, %rs4313, 0;
	mov.b32 	%r8680, 10;
	@%p283 bra 	$L__BB10_1017;
	and.b16  	%rs4314, %rs7835, 255;
	setp.eq.s16 	%p284, %rs4314, 0;
	mov.b32 	%r8680, 11;
	@%p284 bra 	$L__BB10_1017;
	and.b16  	%rs4315, %rs7836, 255;
	setp.eq.s16 	%p285, %rs4315, 0;
	mov.b32 	%r8680, 12;
	@%p285 bra 	$L__BB10_1017;
	setp.eq.s16 	%p286, %rs4291, 0;
	mov.b32 	%r8680, 13;
	@%p286 bra 	$L__BB10_1017;
	and.b16  	%rs4317, %rs7838, 255;
	setp.eq.s16 	%p287, %rs4317, 0;
	mov.b32 	%r8680, 14;
	@%p287 bra 	$L__BB10_1017;
	and.b16  	%rs4318, %rs7839, 255;
	setp.eq.s16 	%p288, %rs4318, 0;
	mov.b32 	%r8680, 15;
	@%p288 bra 	$L__BB10_1017;
	and.b16  	%rs4319, %rs7840, 255;
	setp.eq.s16 	%p289, %rs4319, 0;
	mov.b32 	%r8680, 16;
	@%p289 bra 	$L__BB10_1017;
	setp.eq.s16 	%p290, %rs4292, 0;
	mov.b32 	%r8680, 17;
	@%p290 bra 	$L__BB10_1017;
	and.b16  	%rs4321, %rs7842, 255;
	setp.eq.s16 	%p291, %rs4321, 0;
	mov.b32 	%r8680, 18;
	@%p291 bra 	$L__BB10_1017;
	and.b16  	%rs4322, %rs7843, 255;
	setp.eq.s16 	%p292, %rs4322, 0;
	mov.b32 	%r8680, 19;
	@%p292 bra 	$L__BB10_1017;
	and.b16  	%rs4323, %rs7844, 255;
	setp.eq.s16 	%p293, %rs4323, 0;
	mov.b32 	%r8680, 20;
	@%p293 bra 	$L__BB10_1017;
	setp.eq.s16 	%p294, %rs4293, 0;
	mov.b32 	%r8680, 21;
	@%p294 bra 	$L__BB10_1017;
	and.b16  	%rs4325, %rs7846, 255;
	setp.eq.s16 	%p295, %rs4325, 0;
	mov.b32 	%r8680, 22;
	@%p295 bra 	$L__BB10_1017;
	and.b16  	%rs4326, %rs7847, 255;
	setp.eq.s16 	%p296, %rs4326, 0;
	mov.b32 	%r8680, 23;
	@%p296 bra 	$L__BB10_1017;
	and.b16  	%rs4327, %rs7848, 255;
	setp.eq.s16 	%p297, %rs4327, 0;
	mov.b32 	%r8680, 24;
	@%p297 bra 	$L__BB10_1017;
	setp.eq.s16 	%p298, %rs4294, 0;
	mov.b32 	%r8680, 25;
	@%p298 bra 	$L__BB10_1017;
	and.b16  	%rs4329, %rs7850, 255;
	setp.eq.s16 	%p299, %rs4329, 0;
	mov.b32 	%r8680, 26;
	@%p299 bra 	$L__BB10_1017;
	and.b16  	%rs4330, %rs7851, 255;
	setp.eq.s16 	%p300, %rs4330, 0;
	mov.b32 	%r8680, 27;
	@%p300 bra 	$L__BB10_1017;
	and.b16  	%rs4331, %rs7852, 255;
	setp.eq.s16 	%p301, %rs4331, 0;
	mov.b32 	%r8680, 28;
	@%p301 bra 	$L__BB10_1017;
	setp.eq.s16 	%p302, %rs4295, 0;
	mov.b32 	%r8680, 29;
	@%p302 bra 	$L__BB10_1017;
	and.b16  	%rs4333, %rs7854, 255;
	setp.eq.s16 	%p303, %rs4333, 0;
	mov.b32 	%r8680, 30;
	@%p303 bra 	$L__BB10_1017;
	and.b16  	%rs4334, %rs7855, 255;
	setp.eq.s16 	%p304, %rs4334, 0;
	mov.b32 	%r8680, 31;
	@%p304 bra 	$L__BB10_1017;
	and.b16  	%rs4335, %rs7856, 255;
	setp.eq.s16 	%p305, %rs4335, 0;
	mov.b32 	%r8680, 32;
	@%p305 bra 	$L__BB10_1017;
	setp.eq.s16 	%p306, %rs4296, 0;
	mov.b32 	%r8680, 33;
	@%p306 bra 	$L__BB10_1017;
	and.b16  	%rs4337, %rs7858, 255;
	setp.eq.s16 	%p307, %rs4337, 0;
	mov.b32 	%r8680, 34;
	@%p307 bra 	$L__BB10_1017;
	and.b16  	%rs4338, %rs7859, 255;
	setp.eq.s16 	%p308, %rs4338, 0;
	mov.b32 	%r8680, 35;
	@%p308 bra 	$L__BB10_1017;
	and.b16  	%rs4339, %rs7860, 255;
	setp.eq.s16 	%p309, %rs4339, 0;
	mov.b32 	%r8680, 36;
	@%p309 bra 	$L__BB10_1017;
	setp.eq.s16 	%p310, %rs4297, 0;
	mov.b32 	%r8680, 37;
	@%p310 bra 	$L__BB10_1017;
	and.b16  	%rs4341, %rs7862, 255;
	setp.eq.s16 	%p311, %rs4341, 0;
	mov.b32 	%r8680, 38;
	@%p311 bra 	$L__BB10_1017;
	and.b16  	%rs4342, %rs7863, 255;
	setp.eq.s16 	%p312, %rs4342, 0;
	mov.b32 	%r8680, 39;
	@%p312 bra 	$L__BB10_1017;
	and.b16  	%rs4343, %rs7864, 255;
	setp.eq.s16 	%p313, %rs4343, 0;
	mov.b32 	%r8680, 40;
	@%p313 bra 	$L__BB10_1017;
	setp.eq.s16 	%p314, %rs4298, 0;
	mov.b32 	%r8680, 41;
	@%p314 bra 	$L__BB10_1017;
	and.b16  	%rs4345, %rs7866, 255;
	setp.eq.s16 	%p315, %rs4345, 0;
	mov.b32 	%r8680, 42;
	@%p315 bra 	$L__BB10_1017;
	and.b16  	%rs4346, %rs7867, 255;
	setp.eq.s16 	%p316, %rs4346, 0;
	mov.b32 	%r8680, 43;
	@%p316 bra 	$L__BB10_1017;
	and.b16  	%rs4347, %rs7868, 255;
	setp.eq.s16 	%p317, %rs4347, 0;
	mov.b32 	%r8680, 44;
	@%p317 bra 	$L__BB10_1017;
	setp.eq.s16 	%p318, %rs4299, 0;
	mov.b32 	%r8680, 45;
	@%p318 bra 	$L__BB10_1017;
	and.b16  	%rs4349, %rs7870, 255;
	setp.eq.s16 	%p319, %rs4349, 0;
	mov.b32 	%r8680, 46;
	@%p319 bra 	$L__BB10_1017;
	and.b16  	%rs4350, %rs7871, 255;
	setp.eq.s16 	%p320, %rs4350, 0;
	mov.b32 	%r8680, 47;
	@%p320 bra 	$L__BB10_1017;
	and.b16  	%rs4351, %rs7872, 255;
	setp.eq.s16 	%p321, %rs4351, 0;
	mov.b32 	%r8680, 48;
	@%p321 bra 	$L__BB10_1017;
	setp.eq.s16 	%p322, %rs4300, 0;
	mov.b32 	%r8680, 49;
	@%p322 bra 	$L__BB10_1017;
$L__BB10_1070:
	add.s32 	%r8613, %r8613, %r2110;
	add.f64 	%fd138, %fd138, %fd87;
$L__BB10_1071:
	cvt.u32.u16 	%r2525, %rs7824;
	and.b32  	%r2526, %r2525, 255;
	and.b16  	%rs4354, %rs7825, 255;
	mul.wide.u16 	%r2527, %rs4354, 256;
	or.b32  	%r2528, %r2527, %r2526;
	cvt.u32.u16 	%r2529, %rs7826;
	shl.b32 	%r2530, %r2529, 16;
	and.b32  	%r2531, %r2530, 16711680;
	or.b32  	%r2532, %r2528, %r2531;
	cvt.u32.u16 	%r2533, %rs7827;
	shl.b32 	%r2534, %r2533, 24;
	or.b32  	%r2446, %r2532, %r2534;
	cvt.u32.u16 	%r2535, %rs7828;
	and.b32  	%r2536, %r2535, 255;
	and.b16  	%rs4355, %rs7829, 255;
	mul.wide.u16 	%r2537, %rs4355, 256;
	or.b32  	%r2538, %r2537, %r2536;
	cvt.u32.u16 	%r2539, %rs7830;
	shl.b32 	%r2540, %r2539, 16;
	and.b32  	%r2541, %r2540, 16711680;
	or.b32  	%r2542, %r2538, %r2541;
	cvt.u32.u16 	%r2543, %rs7831;
	shl.b32 	%r2544, %r2543, 24;
	or.b32  	%r2451, %r2542, %r2544;
	cvt.u32.u16 	%r2545, %rs7832;
	and.b32  	%r2546, %r2545, 255;
	and.b16  	%rs4356, %rs7833, 255;
	mul.wide.u16 	%r2547, %rs4356, 256;
	or.b32  	%r2548, %r2547, %r2546;
	cvt.u32.u16 	%r2549, %rs7834;
	shl.b32 	%r2550, %r2549, 16;
	and.b32  	%r2551, %r2550, 16711680;
	or.b32  	%r2552, %r2548, %r2551;
	cvt.u32.u16 	%r2553, %rs7835;
	shl.b32 	%r2554, %r2553, 24;
	or.b32  	%r2456, %r2552, %r2554;
	cvt.u32.u16 	%r2555, %rs7836;
	and.b32  	%r2556, %r2555, 255;
	and.b16  	%rs4357, %rs7837, 255;
	mul.wide.u16 	%r2557, %rs4357, 256;
	or.b32  	%r2558, %r2557, %r2556;
	cvt.u32.u16 	%r2559, %rs7838;
	shl.b32 	%r2560, %r2559, 16;
	and.b32  	%r2561, %r2560, 16711680;
	or.b32  	%r2562, %r2558, %r2561;
	cvt.u32.u16 	%r2563, %rs7839;
	shl.b32 	%r2564, %r2563, 24;
	or.b32  	%r2461, %r2562, %r2564;
	cvt.u32.u16 	%r2565, %rs7840;
	and.b32  	%r2566, %r2565, 255;
	and.b16  	%rs4358, %rs7841, 255;
	mul.wide.u16 	%r2567, %rs4358, 256;
	or.b32  	%r2568, %r2567, %r2566;
	cvt.u32.u16 	%r2569, %rs7842;
	shl.b32 	%r2570, %r2569, 16;
	and.b32  	%r2571, %r2570, 16711680;
	or.b32  	%r2572, %r2568, %r2571;
	cvt.u32.u16 	%r2573, %rs7843;
	shl.b32 	%r2574, %r2573, 24;
	or.b32  	%r2466, %r2572, %r2574;
	cvt.u32.u16 	%r2575, %rs7844;
	and.b32  	%r2576, %r2575, 255;
	and.b16  	%rs4359, %rs7845, 255;
	mul.wide.u16 	%r2577, %rs4359, 256;
	or.b32  	%r2578, %r2577, %r2576;
	cvt.u32.u16 	%r2579, %rs7846;
	shl.b32 	%r2580, %r2579, 16;
	and.b32  	%r2581, %r2580, 16711680;
	or.b32  	%r2582, %r2578, %r2581;
	cvt.u32.u16 	%r2583, %rs7847;
	shl.b32 	%r2584, %r2583, 24;
	or.b32  	%r2471, %r2582, %r2584;
	cvt.u32.u16 	%r2585, %rs7848;
	and.b32  	%r2586, %r2585, 255;
	and.b16  	%rs4360, %rs7849, 255;
	mul.wide.u16 	%r2587, %rs4360, 256;
	or.b32  	%r2588, %r2587, %r2586;
	cvt.u32.u16 	%r2589, %rs7850;
	shl.b32 	%r2590, %r2589, 16;
	and.b32  	%r2591, %r2590, 16711680;
	or.b32  	%r2592, %r2588, %r2591;
	cvt.u32.u16 	%r2593, %rs7851;
	shl.b32 	%r2594, %r2593, 24;
	or.b32  	%r2476, %r2592, %r2594;
	cvt.u32.u16 	%r2595, %rs7852;
	and.b32  	%r2596, %r2595, 255;
	and.b16  	%rs4361, %rs7853, 255;
	mul.wide.u16 	%r2597, %rs4361, 256;
	or.b32  	%r2598, %r2597, %r2596;
	cvt.u32.u16 	%r2599, %rs7854;
	shl.b32 	%r2600, %r2599, 16;
	and.b32  	%r2601, %r2600, 16711680;
	or.b32  	%r2602, %r2598, %r2601;
	cvt.u32.u16 	%r2603, %rs7855;
	shl.b32 	%r2604, %r2603, 24;
	or.b32  	%r2481, %r2602, %r2604;
	cvt.u32.u16 	%r2605, %rs7856;
	and.b32  	%r2606, %r2605, 255;
	and.b16  	%rs4362, %rs7857, 255;
	mul.wide.u16 	%r2607, %rs4362, 256;
	or.b32  	%r2608, %r2607, %r2606;
	cvt.u32.u16 	%r2609, %rs7858;
	shl.b32 	%r2610, %r2609, 16;
	and.b32  	%r2611, %r2610, 16711680;
	or.b32  	%r2612, %r2608, %r2611;
	cvt.u32.u16 	%r2613, %rs7859;
	shl.b32 	%r2614, %r2613, 24;
	or.b32  	%r2486, %r2612, %r2614;
	cvt.u32.u16 	%r2615, %rs7860;
	and.b32  	%r2616, %r2615, 255;
	and.b16  	%rs4363, %rs7861, 255;
	mul.wide.u16 	%r2617, %rs4363, 256;
	or.b32  	%r2618, %r2617, %r2616;
	cvt.u32.u16 	%r2619, %rs7862;
	shl.b32 	%r2620, %r2619, 16;
	and.b32  	%r2621, %r2620, 16711680;
	or.b32  	%r2622, %r2618, %r2621;
	cvt.u32.u16 	%r2623, %rs7863;
	shl.b32 	%r2624, %r2623, 24;
	or.b32  	%r2491, %r2622, %r2624;
	cvt.u32.u16 	%r2625, %rs7864;
	and.b32  	%r2626, %r2625, 255;
	and.b16  	%rs4364, %rs7865, 255;
	mul.wide.u16 	%r2627, %rs4364, 256;
	or.b32  	%r2628, %r2627, %r2626;
	cvt.u32.u16 	%r2629, %rs7866;
	shl.b32 	%r2630, %r2629, 16;
	and.b32  	%r2631, %r2630, 16711680;
	or.b32  	%r2632, %r2628, %r2631;
	cvt.u32.u16 	%r2633, %rs7867;
	shl.b32 	%r2634, %r2633, 24;
	or.b32  	%r2496, %r2632, %r2634;
	cvt.u32.u16 	%r2635, %rs7868;
	and.b32  	%r2636, %r2635, 255;
	and.b16  	%rs4365, %rs7869, 255;
	mul.wide.u16 	%r2637, %rs4365, 256;
	or.b32  	%r2638, %r2637, %r2636;
	cvt.u32.u16 	%r2639, %rs7870;
	shl.b32 	%r2640, %r2639, 16;
	and.b32  	%r2641, %r2640, 16711680;
	or.b32  	%r2642, %r2638, %r2641;
	cvt.u32.u16 	%r2643, %rs7871;
	shl.b32 	%r2644, %r2643, 24;
	or.b32  	%r2501, %r2642, %r2644;
	cvt.u32.u16 	%r2645, %rs7872;
	and.b32  	%r2646, %r2645, 255;
	and.b16  	%rs4366, %rs7873, 255;
	mul.wide.u16 	%r2647, %rs4366, 256;
	or.b32  	%r2506, %r2647, %r2646;
	mov.b32 	%r2522, 16;
	mov.b32 	%r2523, 31;
	mov.b32 	%r2524, -1;
	// begin inline asm
	shfl.sync.down.b32 %r2445, %r2446, %r2522, %r2523, %r2524;
	// end inline asm
	// begin inline asm
	shfl.sync.down.b32 %r2450, %r2451, %r2522, %r2523, %r2524;
	// end inline asm
	// begin inline asm
	shfl.sync.down.b32 %r2455, %r2456, %r2522, %r2523, %r2524;
	// end inline asm
	// begin inline asm
	shfl.sync.down.b32 %r2460, %r2461, %r2522, %r2523, %r2524;
	// end inline asm
	// begin inline asm
	shfl.sync.down.b32 %r2465, %r2466, %r2522, %r2523, %r2524;
	// end inline asm
	// begin inline asm
	shfl.sync.down.b32 %r2470, %r2471, %r2522, %r2523, %r2524;
	// end inline asm
	// begin inline asm
	shfl.sync.down.b32 %r2475, %r2476, %r2522, %r2523, %r2524;
	// end inline asm
	// begin inline asm
	shfl.sync.down.b32 %r2480, %r2481, %r2522, %r2523, %r2524;
	// end inline asm
	// begin inline asm
	shfl.sync.down.b32 %r2485, %r2486, %r2522, %r2523, %r2524;
	// end inline asm
	// begin inline asm
	shfl.sync.down.b32 %r2490, %r2491, %r2522, %r2523, %r2524;
	// end inline asm
	// begin inline asm
	shfl.sync.down.b32 %r2495, %r2496, %r2522, %r2523, %r2524;
	// end inline asm
	// begin inline asm
	shfl.sync.down.b32 %r2500, %r2501, %r2522, %r2523, %r2524;
	// end inline asm
	// begin inline asm
	shfl.sync.down.b32 %r2505, %r2506, %r2522, %r2523, %r2524;
	// end inline asm
	// begin inline asm
	shfl.sync.down.b32 %r2510, %r8613, %r2522, %r2523, %r2524;
	// end inline asm
	mov.b64 	%rd203, %fd138;
	mov.b64 	{%r2516, %r2521}, %rd203;
	// begin inline asm
	shfl.sync.down.b32 %r2515, %r2516, %r2522, %r2523, %r2524;
	// end inline asm
	// begin inline asm
	shfl.sync.down.b32 %r2520, %r2521, %r2522, %r2523, %r2524;
	// end inline asm
	setp.gt.s32 	%p325, %r844, 15;
	@%p325 bra 	$L__BB10_1128;
	shr.u32 	%r2649, %r2505, 8;
	cvt.u16.u32 	%rs4367, %r2649;
	cvt.u16.u32 	%rs4368, %r2505;
	mov.b64 	%rd204, {%r2515, %r2520};
	mov.b64 	%fd92, %rd204;
	cvt.u16.u32 	%rs7366, %r2445;
	add.u64 	%rd43, %SPL, 0;
	add.u64 	%rd44, %SPL, 64;
	and.b16  	%rs4369, %rs7824, 255;
	prmt.b32 	%r2652, %r2539, %r2543, 0x3340U;
	cvt.u32.u16 	%r2653, %rs7829;
	prmt.b32 	%r2655, %r2535, %r2653, 0x3340U;
	prmt.b32 	%r2656, %r2655, %r2652, 0x5410U;
	prmt.b32 	%r2659, %r2529, %r2533, 0x3340U;
	cvt.u32.u16 	%r2660, %rs7825;
	prmt.b32 	%r2662, %r2525, %r2660, 0x3340U;
	prmt.b32 	%r2663, %r2662, %r2659, 0x5410U;
	st.local.v2.b32 	[%rd43], {%r2663, %r2656};
	prmt.b32 	%r2666, %r2559, %r2563, 0x3340U;
	cvt.u32.u16 	%r2667, %rs7837;
	prmt.b32 	%r2669, %r2555, %r2667, 0x3340U;
	prmt.b32 	%r2670, %r2669, %r2666, 0x5410U;
	prmt.b32 	%r2673, %r2549, %r2553, 0x3340U;
	cvt.u32.u16 	%r2674, %rs7833;
	prmt.b32 	%r2676, %r2545, %r2674, 0x3340U;
	prmt.b32 	%r2677, %r2676, %r2673, 0x5410U;
	st.local.v2.b32 	[%rd43+8], {%r2677, %r2670};
	prmt.b32 	%r2680, %r2579, %r2583, 0x3340U;
	cvt.u32.u16 	%r2681, %rs7845;
	prmt.b32 	%r2683, %r2575, %r2681, 0x3340U;
	prmt.b32 	%r2684, %r2683, %r2680, 0x5410U;
	prmt.b32 	%r2687, %r2569, %r2573, 0x3340U;
	cvt.u32.u16 	%r2688, %rs7841;
	prmt.b32 	%r2690, %r2565, %r2688, 0x3340U;
	prmt.b32 	%r2691, %r2690, %r2687, 0x5410U;
	st.local.v2.b32 	[%rd43+16], {%r2691, %r2684};
	prmt.b32 	%r2694, %r2599, %r2603, 0x3340U;
	cvt.u32.u16 	%r2695, %rs7853;
	prmt.b32 	%r2697, %r2595, %r2695, 0x3340U;
	prmt.b32 	%r2698, %r2697, %r2694, 0x5410U;
	prmt.b32 	%r2701, %r2589, %r2593, 0x3340U;
	cvt.u32.u16 	%r2702, %rs7849;
	prmt.b32 	%r2704, %r2585, %r2702, 0x3340U;
	prmt.b32 	%r2705, %r2704, %r2701, 0x5410U;
	st.local.v2.b32 	[%rd43+24], {%r2705, %r2698};
	prmt.b32 	%r2708, %r2619, %r2623, 0x3340U;
	cvt.u32.u16 	%r2709, %rs7861;
	prmt.b32 	%r2711, %r2615, %r2709, 0x3340U;
	prmt.b32 	%r2712, %r2711, %r2708, 0x5410U;
	prmt.b32 	%r2715, %r2609, %r2613, 0x3340U;
	cvt.u32.u16 	%r2716, %rs7857;
	prmt.b32 	%r2718, %r2605, %r2716, 0x3340U;
	prmt.b32 	%r2719, %r2718, %r2715, 0x5410U;
	st.local.v2.b32 	[%rd43+32], {%r2719, %r2712};
	prmt.b32 	%r2722, %r2639, %r2643, 0x3340U;
	cvt.u32.u16 	%r2723, %rs7869;
	prmt.b32 	%r2725, %r2635, %r2723, 0x3340U;
	prmt.b32 	%r2726, %r2725, %r2722, 0x5410U;
	prmt.b32 	%r2729, %r2629, %r2633, 0x3340U;
	cvt.u32.u16 	%r2730, %rs7865;
	prmt.b32 	%r2732, %r2625, %r2730, 0x3340U;
	prmt.b32 	%r2733, %r2732, %r2729, 0x5410U;
	st.local.v2.b32 	[%rd43+40], {%r2733, %r2726};
	st.local.v2.u8 	[%rd43+48], {%rs7872, %rs7873};
	st.local.u32 	[%rd43+52], %r8613;
	st.local.f64 	[%rd43+56], %fd138;
	st.local.v2.b32 	[%rd44], {%r2445, %r2450};
	st.local.v2.b32 	[%rd44+8], {%r2455, %r2460};
	st.local.v2.b32 	[%rd44+16], {%r2465, %r2470};
	st.local.v2.b32 	[%rd44+24], {%r2475, %r2480};
	st.local.v2.b32 	[%rd44+32], {%r2485, %r2490};
	st.local.v2.b32 	[%rd44+40], {%r2495, %r2500};
	st.local.v2.u8 	[%rd44+48], {%rs4368, %rs4367};
	st.local.u32 	[%rd44+52], %r2510;
	st.local.v2.u32 	[%rd44+56], {%r2515, %r2520};
	setp.ne.s16 	%p326, %rs4369, 0;
	mov.b32 	%r8684, 0;
	@%p326 bra 	$L__BB10_1077;
$L__BB10_1073:
	and.b16  	%rs4419, %rs7366, 255;
	setp.eq.s16 	%p376, %rs4419, 0;
	@%p376 bra 	$L__BB10_1126;
	mov.b32 	%r8685, 0;
$L__BB10_1075:
	add.s32 	%r2784, %r8685, %r8684;
	cvt.u64.u32 	%rd207, %r2784;
	add.s64 	%rd208, %rd43, %rd207;
	st.local.u8 	[%rd208], %rs7366;
	add.s32 	%r321, %r8685, 1;
	cvt.u64.u32 	%rd209, %r8685;
	add.s64 	%rd210, %rd44, %rd209;
	ld.local.u8 	%rs7366, [%rd210+1];
	setp.ne.s16 	%p377, %rs7366, 0;
	mov.u32 	%r8685, %r321;
	@%p377 bra 	$L__BB10_1075;
	ld.local.u32 	%r8613, [%rd43+52];
	ld.local.f64 	%fd138, [%rd43+56];
	ld.local.v2.b32 	{%r2785, %r2786}, [%rd43];
	bfe.u32 	%r2787, %r2785, 0, 8;
	cvt.u16.u32 	%rs7824, %r2787;
	bfe.u32 	%r2788, %r2785, 8, 8;
	cvt.u16.u32 	%rs7825, %r2788;
	bfe.u32 	%r2789, %r2785, 16, 8;
	cvt.u16.u32 	%rs7826, %r2789;
	bfe.u32 	%r2790, %r2785, 24, 8;
	cvt.u16.u32 	%rs7827, %r2790;
	bfe.u32 	%r2791, %r2786, 0, 8;
	cvt.u16.u32 	%rs7828, %r2791;
	bfe.u32 	%r2792, %r2786, 8, 8;
	cvt.u16.u32 	%rs7829, %r2792;
	bfe.u32 	%r2793, %r2786, 16, 8;
	cvt.u16.u32 	%rs7830, %r2793;
	bfe.u32 	%r2794, %r2786, 24, 8;
	cvt.u16.u32 	%rs7831, %r2794;
	ld.local.v2.b32 	{%r2795, %r2796}, [%rd43+8];
	bfe.u32 	%r2797, %r2795, 0, 8;
	cvt.u16.u32 	%rs7832, %r2797;
	bfe.u32 	%r2798, %r2795, 8, 8;
	cvt.u16.u32 	%rs7833, %r2798;
	bfe.u32 	%r2799, %r2795, 16, 8;
	cvt.u16.u32 	%rs7834, %r2799;
	bfe.u32 	%r2800, %r2795, 24, 8;
	cvt.u16.u32 	%rs7835, %r2800;
	bfe.u32 	%r2801, %r2796, 0, 8;
	cvt.u16.u32 	%rs7836, %r2801;
	bfe.u32 	%r2802, %r2796, 8, 8;
	cvt.u16.u32 	%rs7837, %r2802;
	bfe.u32 	%r2803, %r2796, 16, 8;
	cvt.u16.u32 	%rs7838, %r2803;
	bfe.u32 	%r2804, %r2796, 24, 8;
	cvt.u16.u32 	%rs7839, %r2804;
	ld.local.v2.b32 	{%r2805, %r2806}, [%rd43+16];
	bfe.u32 	%r2807, %r2805, 0, 8;
	cvt.u16.u32 	%rs7840, %r2807;
	bfe.u32 	%r2808, %r2805, 8, 8;
	cvt.u16.u32 	%rs7841, %r2808;
	bfe.u32 	%r2809, %r2805, 16, 8;
	cvt.u16.u32 	%rs7842, %r2809;
	bfe.u32 	%r2810, %r2805, 24, 8;
	cvt.u16.u32 	%rs7843, %r2810;
	bfe.u32 	%r2811, %r2806, 0, 8;
	cvt.u16.u32 	%rs7844, %r2811;
	bfe.u32 	%r2812, %r2806, 8, 8;
	cvt.u16.u32 	%rs7845, %r2812;
	bfe.u32 	%r2813, %r2806, 16, 8;
	cvt.u16.u32 	%rs7846, %r2813;
	bfe.u32 	%r2814, %r2806, 24, 8;
	cvt.u16.u32 	%rs7847, %r2814;
	ld.local.v2.b32 	{%r2815, %r2816}, [%rd43+24];
	bfe.u32 	%r2817, %r2815, 0, 8;
	cvt.u16.u32 	%rs7848, %r2817;
	bfe.u32 	%r2818, %r2815, 8, 8;
	cvt.u16.u32 	%rs7849, %r2818;
	bfe.u32 	%r2819, %r2815, 16, 8;
	cvt.u16.u32 	%rs7850, %r2819;
	bfe.u32 	%r2820, %r2815, 24, 8;
	cvt.u16.u32 	%rs7851, %r2820;
	bfe.u32 	%r2821, %r2816, 0, 8;
	cvt.u16.u32 	%rs7852, %r2821;
	bfe.u32 	%r2822, %r2816, 8, 8;
	cvt.u16.u32 	%rs7853, %r2822;
	bfe.u32 	%r2823, %r2816, 16, 8;
	cvt.u16.u32 	%rs7854, %r2823;
	bfe.u32 	%r2824, %r2816, 24, 8;
	cvt.u16.u32 	%rs7855, %r2824;
	ld.local.v2.b32 	{%r2825, %r2826}, [%rd43+32];
	bfe.u32 	%r2827, %r2825, 0, 8;
	cvt.u16.u32 	%rs7856, %r2827;
	bfe.u32 	%r2828, %r2825, 8, 8;
	cvt.u16.u32 	%rs7857, %r2828;
	bfe.u32 	%r2829, %r2825, 16, 8;
	cvt.u16.u32 	%rs7858, %r2829;
	bfe.u32 	%r2830, %r2825, 24, 8;
	cvt.u16.u32 	%rs7859, %r2830;
	bfe.u32 	%r2831, %r2826, 0, 8;
	cvt.u16.u32 	%rs7860, %r2831;
	bfe.u32 	%r2832, %r2826, 8, 8;
	cvt.u16.u32 	%rs7861, %r2832;
	bfe.u32 	%r2833, %r2826, 16, 8;
	cvt.u16.u32 	%rs7862, %r2833;
	bfe.u32 	%r2834, %r2826, 24, 8;
	cvt.u16.u32 	%rs7863, %r2834;
	ld.local.v2.b32 	{%r2835, %r2836}, [%rd43+40];
	bfe.u32 	%r2837, %r2835, 0, 8;
	cvt.u16.u32 	%rs7864, %r2837;
	bfe.u32 	%r2838, %r2835, 8, 8;
	cvt.u16.u32 	%rs7865, %r2838;
	bfe.u32 	%r2839, %r2835, 16, 8;
	cvt.u16.u32 	%rs7866, %r2839;
	bfe.u32 	%r2840, %r2835, 24, 8;
	cvt.u16.u32 	%rs7867, %r2840;
	bfe.u32 	%r2841, %r2836, 0, 8;
	cvt.u16.u32 	%rs7868, %r2841;
	bfe.u32 	%r2842, %r2836, 8, 8;
	cvt.u16.u32 	%rs7869, %r2842;
	bfe.u32 	%r2843, %r2836, 16, 8;
	cvt.u16.u32 	%rs7870, %r2843;
	bfe.u32 	%r2844, %r2836, 24, 8;
	cvt.u16.u32 	%rs7871, %r2844;
	ld.local.v2.u8 	{%rs7872, %rs7873}, [%rd43+48];
	bra.uni 	$L__BB10_1126;
$L__BB10_1077:
	setp.eq.s16 	%p327, %rs4354, 0;
	mov.b32 	%r8684, 1;
	@%p327 bra 	$L__BB10_1073;
	and.b16  	%rs4371, %rs7826, 255;
	setp.eq.s16 	%p328, %rs4371, 0;
	mov.b32 	%r8684, 2;
	@%p328 bra 	$L__BB10_1073;
	and.b16  	%rs4372, %rs7827, 255;
	setp.eq.s16 	%p329, %rs4372, 0;
	mov.b32 	%r8684, 3;
	@%p329 bra 	$L__BB10_1073;
	and.b16  	%rs4373, %rs7828, 255;
	setp.eq.s16 	%p330, %rs4373, 0;
	mov.b32 	%r8684, 4;
	@%p330 bra 	$L__BB10_1073;
	setp.eq.s16 	%p331, %rs4355, 0;
	mov.b32 	%r8684, 5;
	@%p331 bra 	$L__BB10_1073;
	and.b16  	%rs4375, %rs7830, 255;
	setp.eq.s16 	%p332, %rs4375, 0;
	mov.b32 	%r8684, 6;
	@%p332 bra 	$L__BB10_1073;
	and.b16  	%rs4376, %rs7831, 255;
	setp.eq.s16 	%p333, %rs4376, 0;
	mov.b32 	%r8684, 7;
	@%p333 bra 	$L__BB10_1073;
	and.b16  	%rs4377, %rs7832, 255;
	setp.eq.s16 	%p334, %rs4377, 0;
	mov.b32 	%r8684, 8;
	@%p334 bra 	$L__BB10_1073;
	setp.eq.s16 	%p335, %rs4356, 0;
	mov.b32 	%r8684, 9;
	@%p335 bra 	$L__BB10_1073;
	and.b16  	%rs4379, %rs7834, 255;
	setp.eq.s16 	%p336, %rs4379, 0;
	mov.b32 	%r8684, 10;
	@%p336 bra 	$L__BB10_1073;
	and.b16  	%rs4380, %rs7835, 255;
	setp.eq.s16 	%p337, %rs4380, 0;
	mov.b32 	%r8684, 11;
	@%p337 bra 	$L__BB10_1073;
	and.b16  	%rs4381, %rs7836, 255;
	setp.eq.s16 	%p338, %rs4381, 0;
	mov.b32 	%r8684, 12;
	@%p338 bra 	$L__BB10_1073;
	setp.eq.s16 	%p339, %rs4357, 0;
	mov.b32 	%r8684, 13;
	@%p339 bra 	$L__BB10_1073;
	and.b16  	%rs4383, %rs7838, 255;
	setp.eq.s16 	%p340, %rs4383, 0;
	mov.b32 	%r8684, 14;
	@%p340 bra 	$L__BB10_1073;
	and.b16  	%rs4384, %rs7839, 255;
	setp.eq.s16 	%p341, %rs4384, 0;
	mov.b32 	%r8684, 15;
	@%p341 bra 	$L__BB10_1073;
	and.b16  	%rs4385, %rs7840, 255;
	setp.eq.s16 	%p342, %rs4385, 0;
	mov.b32 	%r8684, 16;
	@%p342 bra 	$L__BB10_1073;
	setp.eq.s16 	%p343, %rs4358, 0;
	mov.b32 	%r8684, 17;
	@%p343 bra 	$L__BB10_1073;
	and.b16  	%rs4387, %rs7842, 255;
	setp.eq.s16 	%p344, %rs4387, 0;
	mov.b32 	%r8684, 18;
	@%p344 bra 	$L__BB10_1073;
	and.b16  	%rs4388, %rs7843, 255;
	setp.eq.s16 	%p345, %rs4388, 0;
	mov.b32 	%r8684, 19;
	@%p345 bra 	$L__BB10_1073;
	and.b16  	%rs4389, %rs7844, 255;
	setp.eq.s16 	%p346, %rs4389, 0;
	mov.b32 	%r8684, 20;
	@%p346 bra 	$L__BB10_1073;
	setp.eq.s16 	%p347, %rs4359, 0;
	mov.b32 	%r8684, 21;
	@%p347 bra 	$L__BB10_1073;
	and.b16  	%rs4391, %rs7846, 255;
	setp.eq.s16 	%p348, %rs4391, 0;
	mov.b32 	%r8684, 22;
	@%p348 bra 	$L__BB10_1073;
	and.b16  	%rs4392, %rs7847, 255;
	setp.eq.s16 	%p349, %rs4392, 0;
	mov.b32 	%r8684, 23;
	@%p349 bra 	$L__BB10_1073;
	and.b16  	%rs4393, %rs7848, 255;
	setp.eq.s16 	%p350, %rs4393, 0;
	mov.b32 	%r8684, 24;
	@%p350 bra 	$L__BB10_1073;
	setp.eq.s16 	%p351, %rs4360, 0;
	mov.b32 	%r8684, 25;
	@%p351 bra 	$L__BB10_1073;
	and.b16  	%rs4395, %rs7850, 255;
	setp.eq.s16 	%p352, %rs4395, 0;
	mov.b32 	%r8684, 26;
	@%p352 bra 	$L__BB10_1073;
	and.b16  	%rs4396, %rs7851, 255;
	setp.eq.s16 	%p353, %rs4396, 0;
	mov.b32 	%r8684, 27;
	@%p353 bra 	$L__BB10_1073;
	and.b16  	%rs4397, %rs7852, 255;
	setp.eq.s16 	%p354, %rs4397, 0;
	mov.b32 	%r8684, 28;
	@%p354 bra 	$L__BB10_1073;
	setp.eq.s16 	%p355, %rs4361, 0;
	mov.b32 	%r8684, 29;
	@%p355 bra 	$L__BB10_1073;
	and.b16  	%rs4399, %rs7854, 255;
	setp.eq.s16 	%p356, %rs4399, 0;
	mov.b32 	%r8684, 30;
	@%p356 bra 	$L__BB10_1073;
	and.b16  	%rs4400, %rs7855, 255;
	setp.eq.s16 	%p357, %rs4400, 0;
	mov.b32 	%r8684, 31;
	@%p357 bra 	$L__BB10_1073;
	and.b16  	%rs4401, %rs7856, 255;
	setp.eq.s16 	%p358, %rs4401, 0;
	mov.b32 	%r8684, 32;
	@%p358 bra 	$L__BB10_1073;
	setp.eq.s16 	%p359, %rs4362, 0;
	mov.b32 	%r8684, 33;
	@%p359 bra 	$L__BB10_1073;
	and.b16  	%rs4403, %rs7858, 255;
	setp.eq.s16 	%p360, %rs4403, 0;
	mov.b32 	%r8684, 34;
	@%p360 bra 	$L__BB10_1073;
	and.b16  	%rs4404, %rs7859, 255;
	setp.eq.s16 	%p361, %rs4404, 0;
	mov.b32 	%r8684, 35;
	@%p361 bra 	$L__BB10_1073;
	and.b16  	%rs4405, %rs7860, 255;
	setp.eq.s16 	%p362, %rs4405, 0;
	mov.b32 	%r8684, 36;
	@%p362 bra 	$L__BB10_1073;
	setp.eq.s16 	%p363, %rs4363, 0;
	mov.b32 	%r8684, 37;
	@%p363 bra 	$L__BB10_1073;
	and.b16  	%rs4407, %rs7862, 255;
	setp.eq.s16 	%p364, %rs4407, 0;
	mov.b32 	%r8684, 38;
	@%p364 bra 	$L__BB10_1073;
	and.b16  	%rs4408, %rs7863, 255;
	setp.eq.s16 	%p365, %rs4408, 0;
	mov.b32 	%r8684, 39;
	@%p365 bra 	$L__BB10_1073;
	and.b16  	%rs4409, %rs7864, 255;
	setp.eq.s16 	%p366, %rs4409, 0;
	mov.b32 	%r8684, 40;
	@%p366 bra 	$L__BB10_1073;
	setp.eq.s16 	%p367, %rs4364, 0;
	mov.b32 	%r8684, 41;
	@%p367 bra 	$L__BB10_1073;
	and.b16  	%rs4411, %rs7866, 255;
	setp.eq.s16 	%p368, %rs4411, 0;
	mov.b32 	%r8684, 42;
	@%p368 bra 	$L__BB10_1073;
	and.b16  	%rs4412, %rs7867, 255;
	setp.eq.s16 	%p369, %rs4412, 0;
	mov.b32 	%r8684, 43;
	@%p369 bra 	$L__BB10_1073;
	and.b16  	%rs4413, %rs7868, 255;
	setp.eq.s16 	%p370, %rs4413, 0;
	mov.b32 	%r8684, 44;
	@%p370 bra 	$L__BB10_1073;
	setp.eq.s16 	%p371, %rs4365, 0;
	mov.b32 	%r8684, 45;
	@%p371 bra 	$L__BB10_1073;
	and.b16  	%rs4415, %rs7870, 255;
	setp.eq.s16 	%p372, %rs4415, 0;
	mov.b32 	%r8684, 46;
	@%p372 bra 	$L__BB10_1073;
	and.b16  	%rs4416, %rs7871, 255;
	setp.eq.s16 	%p373, %rs4416, 0;
	mov.b32 	%r8684, 47;
	@%p373 bra 	$L__BB10_1073;
	and.b16  	%rs4417, %rs7872, 255;
	setp.eq.s16 	%p374, %rs4417, 0;
	mov.b32 	%r8684, 48;
	@%p374 bra 	$L__BB10_1073;
	setp.eq.s16 	%p375, %rs4366, 0;
	mov.b32 	%r8684, 49;
	@%p375 bra 	$L__BB10_1073;
$L__BB10_1126:
	add.s32 	%r8613, %r8613, %r2510;
	add.f64 	%fd138, %fd138, %fd92;
	setp.ne.s32 	%p378, %r844, 0;
	@%p378 bra 	$L__BB10_1128;
	shl.b32 	%r2845, %r183, 1;
	and.b32  	%r2846, %r2845, 1984;
	mov.u32 	%r2847, _ZZN3cub18CUB_300001_SM_10006detail6reduce28DeviceReduceSingleTileKernelINS2_10policy_hubI4Study8sum_funcE10Policy1000EPS5_S9_iS6_S5_S5_N4cuda3std3__410__identityEEEvT0_T1_T2_T3_T4_T6_E12temp_storage;
	add.s32 	%r2848, %r2847, %r2846;
	cvt.u32.u16 	%r2849, %rs7831;
	cvt.u32.u16 	%r2850, %rs7830;
	prmt.b32 	%r2851, %r2850, %r2849, 0x3340U;
	cvt.u32.u16 	%r2852, %rs7829;
	cvt.u32.u16 	%r2853, %rs7828;
	prmt.b32 	%r2854, %r2853, %r2852, 0x3340U;
	prmt.b32 	%r2855, %r2854, %r2851, 0x5410U;
	cvt.u32.u16 	%r2856, %rs7827;
	cvt.u32.u16 	%r2857, %rs7826;
	prmt.b32 	%r2858, %r2857, %r2856, 0x3340U;
	cvt.u32.u16 	%r2859, %rs7825;
	cvt.u32.u16 	%r2860, %rs7824;
	prmt.b32 	%r2861, %r2860, %r2859, 0x3340U;
	prmt.b32 	%r2862, %r2861, %r2858, 0x5410U;
	st.shared.v2.b32 	[%r2848+8], {%r2862, %r2855};
	cvt.u32.u16 	%r2863, %rs7839;
	cvt.u32.u16 	%r2864, %rs7838;
	prmt.b32 	%r2865, %r2864, %r2863, 0x3340U;
	cvt.u32.u16 	%r2866, %rs7837;
	cvt.u32.u16 	%r2867, %rs7836;
	prmt.b32 	%r2868, %r2867, %r2866, 0x3340U;
	prmt.b32 	%r2869, %r2868, %r2865, 0x5410U;
	cvt.u32.u16 	%r2870, %rs7835;
	cvt.u32.u16 	%r2871, %rs7834;
	prmt.b32 	%r2872, %r2871, %r2870, 0x3340U;
	cvt.u32.u16 	%r2873, %rs7833;
	cvt.u32.u16 	%r2874, %rs7832;
	prmt.b32 	%r2875, %r2874, %r2873, 0x3340U;
	prmt.b32 	%r2876, %r2875, %r2872, 0x5410U;
	st.shared.v2.b32 	[%r2848+16], {%r2876, %r2869};
	cvt.u32.u16 	%r2877, %rs7847;
	cvt.u32.u16 	%r2878, %rs7846;
	prmt.b32 	%r2879, %r2878, %r2877, 0x3340U;
	cvt.u32.u16 	%r2880, %rs7845;
	cvt.u32.u16 	%r2881, %rs7844;
	prmt.b32 	%r2882, %r2881, %r2880, 0x3340U;
	prmt.b32 	%r2883, %r2882, %r2879, 0x5410U;
	cvt.u32.u16 	%r2884, %rs7843;
	cvt.u32.u16 	%r2885, %rs7842;
	prmt.b32 	%r2886, %r2885, %r2884, 0x3340U;
	cvt.u32.u16 	%r2887, %rs7841;
	cvt.u32.u16 	%r2888, %rs7840;
	prmt.b32 	%r2889, %r2888, %r2887, 0x3340U;
	prmt.b32 	%r2890, %r2889, %r2886, 0x5410U;
	st.shared.v2.b32 	[%r2848+24], {%r2890, %r2883};
	cvt.u32.u16 	%r2891, %rs7855;
	cvt.u32.u16 	%r2892, %rs7854;
	prmt.b32 	%r2893, %r2892, %r2891, 0x3340U;
	cvt.u32.u16 	%r2894, %rs7853;
	cvt.u32.u16 	%r2895, %rs7852;
	prmt.b32 	%r2896, %r2895, %r2894, 0x3340U;
	prmt.b32 	%r2897, %r2896, %r2893, 0x5410U;
	cvt.u32.u16 	%r2898, %rs7851;
	cvt.u32.u16 	%r2899, %rs7850;
	prmt.b32 	%r2900, %r2899, %r2898, 0x3340U;
	cvt.u32.u16 	%r2901, %rs7849;
	cvt.u32.u16 	%r2902, %rs7848;
	prmt.b32 	%r2903, %r2902, %r2901, 0x3340U;
	prmt.b32 	%r2904, %r2903, %r2900, 0x5410U;
	st.shared.v2.b32 	[%r2848+32], {%r2904, %r2897};
	cvt.u32.u16 	%r2905, %rs7863;
	cvt.u32.u16 	%r2906, %rs7862;
	prmt.b32 	%r2907, %r2906, %r2905, 0x3340U;
	cvt.u32.u16 	%r2908, %rs7861;
	cvt.u32.u16 	%r2909, %rs7860;
	prmt.b32 	%r2910, %r2909, %r2908, 0x3340U;
	prmt.b32 	%r2911, %r2910, %r2907, 0x5410U;
	cvt.u32.u16 	%r2912, %rs7859;
	cvt.u32.u16 	%r2913, %rs7858;
	prmt.b32 	%r2914, %r2913, %r2912, 0x3340U;
	cvt.u32.u16 	%r2915, %rs7857;
	cvt.u32.u16 	%r2916, %rs7856;
	prmt.b32 	%r2917, %r2916, %r2915, 0x3340U;
	prmt.b32 	%r2918, %r2917, %r2914, 0x5410U;
	st.shared.v2.b32 	[%r2848+40], {%r2918, %r2911};
	cvt.u32.u16 	%r2919, %rs7871;
	cvt.u32.u16 	%r2920, %rs7870;
	prmt.b32 	%r2921, %r2920, %r2919, 0x3340U;
	cvt.u32.u16 	%r2922, %rs7869;
	cvt.u32.u16 	%r2923, %rs7868;
	prmt.b32 	%r2924, %r2923, %r2922, 0x3340U;
	prmt.b32 	%r2925, %r2924, %r2921, 0x5410U;
	cvt.u32.u16 	%r2926, %rs7867;
	cvt.u32.u16 	%r2927, %rs7866;
	prmt.b32 	%r2928, %r2927, %r2926, 0x3340U;
	cvt.u32.u16 	%r2929, %rs7865;
	cvt.u32.u16 	%r2930, %rs7864;
	prmt.b32 	%r2931, %r2930, %r2929, 0x3340U;
	prmt.b32 	%r2932, %r2931, %r2928, 0x5410U;
	st.shared.v2.b32 	[%r2848+48], {%r2932, %r2925};
	st.shared.v2.u8 	[%r2848+56], {%rs7872, %rs7873};
	st.shared.u32 	[%r2848+60], %r8613;
	st.shared.f64 	[%r2848+64], %fd138;
$L__BB10_1128:
	bar.sync 	0;
	setp.ne.s32 	%p379, %r183, 0;
	@%p379 bra 	$L__BB10_1508;
	ld.shared.v2.b32 	{%r2934, %r2935}, [_ZZN3cub18CUB_300001_SM_10006detail6reduce28DeviceReduceSingleTileKernelINS2_10policy_hubI4Study8sum_funcE10Policy1000EPS5_S9_iS6_S5_S5_N4cuda3std3__410__identityEEEvT0_T1_T2_T3_T4_T6_E12temp_storage+72];
	bfe.u32 	%r2936, %r2934, 0, 8;
	cvt.u16.u32 	%rs7467, %r2936;
	ld.shared.v2.b32 	{%r2937, %r2938}, [_ZZN3cub18CUB_300001_SM_10006detail6reduce28DeviceReduceSingleTileKernelINS2_10policy_hubI4Study8sum_funcE10Policy1000EPS5_S9_iS6_S5_S5_N4cuda3std3__410__identityEEEvT0_T1_T2_T3_T4_T6_E12temp_storage+80];
	ld.shared.v2.b32 	{%r2939, %r2940}, [_ZZN3cub18CUB_300001_SM_10006detail6reduce28DeviceReduceSingleTileKernelINS2_10policy_hubI4Study8sum_funcE10Policy1000EPS5_S9_iS6_S5_S5_N4cuda3std3__410__identityEEEvT0_T1_T2_T3_T4_T6_E12temp_storage+88];
	ld.shared.v2.b32 	{%r2941, %r2942}, [_ZZN3cub18CUB_300001_SM_10006detail6reduce28DeviceReduceSingleTileKernelINS2_10policy_hubI4Study8sum_funcE10Policy1000EPS5_S9_iS6_S5_S5_N4cuda3std3__410__identityEEEvT0_T1_T2_T3_T4_T6_E12temp_storage+96];
	ld.shared.v2.b32 	{%r2943, %r2944}, [_ZZN3cub18CUB_300001_SM_10006detail6reduce28DeviceReduceSingleTileKernelINS2_10policy_hubI4Study8sum_funcE10Policy1000EPS5_S9_iS6_S5_S5_N4cuda3std3__410__identityEEEvT0_T1_T2_T3_T4_T6_E12temp_storage+104];
	ld.shared.v2.b32 	{%r2945, %r2946}, [_ZZN3cub18CUB_300001_SM_10006detail6reduce28DeviceReduceSingleTileKernelINS2_10policy_hubI4Study8sum_funcE10Policy1000EPS5_S9_iS6_S5_S5_N4cuda3std3__410__identityEEEvT0_T1_T2_T3_T4_T6_E12temp_storage+112];
	ld.shared.v2.u8 	{%rs4420, %rs4421}, [_ZZN3cub18CUB_300001_SM_10006detail6reduce28DeviceReduceSingleTileKernelINS2_10policy_hubI4Study8sum_funcE10Policy1000EPS5_S9_iS6_S5_S5_N4cuda3std3__410__identityEEEvT0_T1_T2_T3_T4_T6_E12temp_storage+120];
	ld.shared.u32 	%r326, [_ZZN3cub18CUB_300001_SM_10006detail6reduce28DeviceReduceSingleTileKernelINS2_10policy_hubI4Study8sum_funcE10Policy1000EPS5_S9_iS6_S5_S5_N4cuda3std3__410__identityEEEvT0_T1_T2_T3_T4_T6_E12temp_storage+124];
	ld.shared.f64 	%fd97, [_ZZN3cub18CUB_300001_SM_10006detail6reduce28DeviceReduceSingleTileKernelINS2_10policy_hubI4Study8sum_funcE10Policy1000EPS5_S9_iS6_S5_S5_N4cuda3std3__410__identityEEEvT0_T1_T2_T3_T4_T6_E12temp_storage+128];
	add.u64 	%rd211, %SP, 0;
	add.u64 	%rd45, %SPL, 0;
	add.u64 	%rd212, %SP, 64;
	add.u64 	%rd46, %SPL, 64;
	and.b16  	%rs4422, %rs7824, 255;
	cvt.u32.u16 	%r2947, %rs7831;
	cvt.u32.u16 	%r2948, %rs7830;
	prmt.b32 	%r2949, %r2948, %r2947, 0x3340U;
	cvt.u32.u16 	%r2950, %rs7829;
	cvt.u32.u16 	%r2951, %rs7828;
	prmt.b32 	%r2952, %r2951, %r2950, 0x3340U;
	prmt.b32 	%r2953, %r2952, %r2949, 0x5410U;
	cvt.u32.u16 	%r2954, %rs7827;
	cvt.u32.u16 	%r2955, %rs7826;
	prmt.b32 	%r2956, %r2955, %r2954, 0x3340U;
	cvt.u32.u16 	%r2957, %rs7825;
	cvt.u32.u16 	%r2958, %rs7824;
	prmt.b32 	%r2959, %r2958, %r2957, 0x3340U;
	prmt.b32 	%r2960, %r2959, %r2956, 0x5410U;
	st.local.v2.b32 	[%rd45], {%r2960, %r2953};
	cvt.u32.u16 	%r2961, %rs7839;
	cvt.u32.u16 	%r2962, %rs7838;
	prmt.b32 	%r2963, %r2962, %r2961, 0x3340U;
	cvt.u32.u16 	%r2964, %rs7837;
	cvt.u32.u16 	%r2965, %rs7836;
	prmt.b32 	%r2966, %r2965, %r2964, 0x3340U;
	prmt.b32 	%r2967, %r2966, %r2963, 0x5410U;
	cvt.u32.u16 	%r2968, %rs7835;
	cvt.u32.u16 	%r2969, %rs7834;
	prmt.b32 	%r2970, %r2969, %r2968, 0x3340U;
	cvt.u32.u16 	%r2971, %rs7833;
	cvt.u32.u16 	%r2972, %rs7832;
	prmt.b32 	%r2973, %r2972, %r2971, 0x3340U;
	prmt.b32 	%r2974, %r2973, %r2970, 0x5410U;
	st.local.v2.b32 	[%rd45+8], {%r2974, %r2967};
	cvt.u32.u16 	%r2975, %rs7847;
	cvt.u32.u16 	%r2976, %rs7846;
	prmt.b32 	%r2977, %r2976, %r2975, 0x3340U;
	cvt.u32.u16 	%r2978, %rs7845;
	cvt.u32.u16 	%r2979, %rs7844;
	prmt.b32 	%r2980, %r2979, %r2978, 0x3340U;
	prmt.b32 	%r2981, %r2980, %r2977, 0x5410U;
	cvt.u32.u16 	%r2982, %rs7843;
	cvt.u32.u16 	%r2983, %rs7842;
	prmt.b32 	%r2984, %r2983, %r2982, 0x3340U;
	cvt.u32.u16 	%r2985, %rs7841;
	cvt.u32.u16 	%r2986, %rs7840;
	prmt.b32 	%r2987, %r2986, %r2985, 0x3340U;
	prmt.b32 	%r2988, %r2987, %r2984, 0x5410U;
	st.local.v2.b32 	[%rd45+16], {%r2988, %r2981};
	cvt.u32.u16 	%r2989, %rs7855;
	cvt.u32.u16 	%r2990, %rs7854;
	prmt.b32 	%r2991, %r2990, %r2989, 0x3340U;
	cvt.u32.u16 	%r2992, %rs7853;
	cvt.u32.u16 	%r2993, %rs7852;
	prmt.b32 	%r2994, %r2993, %r2992, 0x3340U;
	prmt.b32 	%r2995, %r2994, %r2991, 0x5410U;
	cvt.u32.u16 	%r2996, %rs7851;
	cvt.u32.u16 	%r2997, %rs7850;
	prmt.b32 	%r2998, %r2997, %r2996, 0x3340U;
	cvt.u32.u16 	%r2999, %rs7849;
	cvt.u32.u16 	%r3000, %rs7848;
	prmt.b32 	%r3001, %r3000, %r2999, 0x3340U;
	prmt.b32 	%r3002, %r3001, %r2998, 0x5410U;
	st.local.v2.b32 	[%rd45+24], {%r3002, %r2995};
	cvt.u32.u16 	%r3003, %rs7863;
	cvt.u32.u16 	%r3004, %rs7862;
	prmt.b32 	%r3005, %r3004, %r3003, 0x3340U;
	cvt.u32.u16 	%r3006, %rs7861;
	cvt.u32.u16 	%r3007, %rs7860;
	prmt.b32 	%r3008, %r3007, %r3006, 0x3340U;
	prmt.b32 	%r3009, %r3008, %r3005, 0x5410U;
	cvt.u32.u16 	%r3010, %rs7859;
	cvt.u32.u16 	%r3011, %rs7858;
	prmt.b32 	%r3012, %r3011, %r3010, 0x3340U;
	cvt.u32.u16 	%r3013, %rs7857;
	cvt.u32.u16 	%r3014, %rs7856;
	prmt.b32 	%r3015, %r3014, %r3013, 0x3340U;
	prmt.b32 	%r3016, %r3015, %r3012, 0x5410U;
	st.local.v2.b32 	[%rd45+32], {%r3016, %r3009};
	cvt.u32.u16 	%r3017, %rs7871;
	cvt.u32.u16 	%r3018, %rs7870;
	prmt.b32 	%r3019, %r3018, %r3017, 0x3340U;
	cvt.u32.u16 	%r3020, %rs7869;
	cvt.u32.u16 	%r3021, %rs7868;
	prmt.b32 	%r3022, %r3021, %r3020, 0x3340U;
	prmt.b32 	%r3023, %r3022, %r3019, 0x5410U;
	cvt.u32.u16 	%r3024, %rs7867;
	cvt.u32.u16 	%r3025, %rs7866;
	prmt.b32 	%r3026, %r3025, %r3024, 0x3340U;
	cvt.u32.u16 	%r3027, %rs7865;
	cvt.u32.u16 	%r3028, %rs7864;
	prmt.b32 	%r3029, %r3028, %r3027, 0x3340U;
	prmt.b32 	%r3030, %r3029, %r3026, 0x5410U;
	st.local.v2.b32 	[%rd45+40], {%r3030, %r3023};
	st.local.v2.u8 	[%rd45+48], {%rs7872, %rs7873};
	st.local.u32 	[%rd45+52], %r8613;
	st.local.f64 	[%rd45+56], %fd138;
	st.local.v2.b32 	[%rd46], {%r2934, %r2935};
	st.local.v2.b32 	[%rd46+8], {%r2937, %r2938};
	st.local.v2.b32 	[%rd46+16], {%r2939, %r2940};
	st.local.v2.b32 	[%rd46+24], {%r2941, %r2942};
	st.local.v2.b32 	[%rd46+32], {%r2943, %r2944};
	st.local.v2.b32 	[%rd46+40], {%r2945, %r2946};
	st.local.v2.u8 	[%rd46+48], {%rs4420, %rs4421};
	st.local.u32 	[%rd46+52], %r326;
	st.local.f64 	[%rd46+56], %fd97;
	setp.ne.s16 	%p380, %rs4422, 0;
	mov.b32 	%r8688, 0;
	@%p380 bra 	$L__BB10_1134;
$L__BB10_1130:
	and.b16  	%rs4472, %rs7467, 255;
	setp.eq.s16 	%p430, %rs4472, 0;
	@%p430 bra 	$L__BB10_1183;
	mov.b32 	%r8689, 0;
$L__BB10_1132:
	add.s32 	%r3081, %r8689, %r8688;
	cvt.u64.u32 	%rd213, %r3081;
	add.s64 	%rd214, %rd45, %rd213;
	st.local.u8 	[%rd214], %rs7467;
	add.s32 	%r329, %r8689, 1;
	cvt.u64.u32 	%rd215, %r8689;
	add.s64 	%rd216, %rd46, %rd215;
	ld.local.u8 	%rs7467, [%rd216+1];
	setp.ne.s16 	%p431, %rs7467, 0;
	mov.u32 	%r8689, %r329;
	@%p431 bra 	$L__BB10_1132;
	ld.local.u32 	%r8613, [%rd45+52];
	ld.local.f64 	%fd138, [%rd45+56];
	ld.local.v2.b32 	{%r3082, %r3083}, [%rd45];
	bfe.u32 	%r3084, %r3082, 0, 8;
	cvt.u16.u32 	%rs7824, %r3084;
	bfe.u32 	%r3085, %r3082, 8, 8;
	cvt.u16.u32 	%rs7825, %r3085;
	bfe.u32 	%r3086, %r3082, 16, 8;
	cvt.u16.u32 	%rs7826, %r3086;
	bfe.u32 	%r3087, %r3082, 24, 8;
	cvt.u16.u32 	%rs7827, %r3087;
	bfe.u32 	%r3088, %r3083, 0, 8;
	cvt.u16.u32 	%rs7828, %r3088;
	bfe.u32 	%r3089, %r3083, 8, 8;
	cvt.u16.u32 	%rs7829, %r3089;
	bfe.u32 	%r3090, %r3083, 16, 8;
	cvt.u16.u32 	%rs7830, %r3090;
	bfe.u32 	%r3091, %r3083, 24, 8;
	cvt.u16.u32 	%rs7831, %r3091;
	ld.local.v2.b32 	{%r3092, %r3093}, [%rd45+8];
	bfe.u32 	%r3094, %r3092, 0, 8;
	cvt.u16.u32 	%rs7832, %r3094;
	bfe.u32 	%r3095, %r3092, 8, 8;
	cvt.u16.u32 	%rs7833, %r3095;
	bfe.u32 	%r3096, %r3092, 16, 8;
	cvt.u16.u32 	%rs7834, %r3096;
	bfe.u32 	%r3097, %r3092, 24, 8;
	cvt.u16.u32 	%rs7835, %r3097;
	bfe.u32 	%r3098, %r3093, 0, 8;
	cvt.u16.u32 	%rs7836, %r3098;
	bfe.u32 	%r3099, %r3093, 8, 8;
	cvt.u16.u32 	%rs7837, %r3099;
	bfe.u32 	%r3100, %r3093, 16, 8;
	cvt.u16.u32 	%rs7838, %r3100;
	bfe.u32 	%r3101, %r3093, 24, 8;
	cvt.u16.u32 	%rs7839, %r3101;
	ld.local.v2.b32 	{%r3102, %r3103}, [%rd45+16];
	bfe.u32 	%r3104, %r3102, 0, 8;
	cvt.u16.u32 	%rs7840, %r3104;
	bfe.u32 	%r3105, %r3102, 8, 8;
	cvt.u16.u32 	%rs7841, %r3105;
	bfe.u32 	%r3106, %r3102, 16, 8;
	cvt.u16.u32 	%rs7842, %r3106;
	bfe.u32 	%r3107, %r3102, 24, 8;
	cvt.u16.u32 	%rs7843, %r3107;
	bfe.u32 	%r3108, %r3103, 0, 8;
	cvt.u16.u32 	%rs7844, %r3108;
	bfe.u32 	%r3109, %r3103, 8, 8;
	cvt.u16.u32 	%rs7845, %r3109;
	bfe.u32 	%r3110, %r3103, 16, 8;
	cvt.u16.u32 	%rs7846, %r3110;
	bfe.u32 	%r3111, %r3103, 24, 8;
	cvt.u16.u32 	%rs7847, %r3111;
	ld.local.v2.b32 	{%r3112, %r3113}, [%rd45+24];
	bfe.u32 	%r3114, %r3112, 0, 8;
	cvt.u16.u32 	%rs7848, %r3114;
	bfe.u32 	%r3115, %r3112, 8, 8;
	cvt.u16.u32 	%rs7849, %r3115;
	bfe.u32 	%r3116, %r3112, 16, 8;
	cvt.u16.u32 	%rs7850, %r3116;
	bfe.u32 	%r3117, %r3112, 24, 8;
	cvt.u16.u32 	%rs7851, %r3117;
	bfe.u32 	%r3118, %r3113, 0, 8;
	cvt.u16.u32 	%rs7852, %r3118;
	bfe.u32 	%r3119, %r3113, 8, 8;
	cvt.u16.u32 	%rs7853, %r3119;
	bfe.u32 	%r3120, %r3113, 16, 8;
	cvt.u16.u32 	%rs7854, %r3120;
	bfe.u32 	%r3121, %r3113, 24, 8;
	cvt.u16.u32 	%rs7855, %r3121;
	ld.local.v2.b32 	{%r3122, %r3123}, [%rd45+32];
	bfe.u32 	%r3124, %r3122, 0, 8;
	cvt.u16.u32 	%rs7856, %r3124;
	bfe.u32 	%r3125, %r3122, 8, 8;
	cvt.u16.u32 	%rs7857, %r3125;
	bfe.u32 	%r3126, %r3122, 16, 8;
	cvt.u16.u32 	%rs7858, %r3126;
	bfe.u32 	%r3127, %r3122, 24, 8;
	cvt.u16.u32 	%rs7859, %r3127;
	bfe.u32 	%r3128, %r3123, 0, 8;
	cvt.u16.u32 	%rs7860, %r3128;
	bfe.u32 	%r3129, %r3123, 8, 8;
	cvt.u16.u32 	%rs7861, %r3129;
	bfe.u32 	%r3130, %r3123, 16, 8;
	cvt.u16.u32 	%rs7862, %r3130;
	bfe.u32 	%r3131, %r3123, 24, 8;
	cvt.u16.u32 	%rs7863, %r3131;
	ld.local.v2.b32 	{%r3132, %r3133}, [%rd45+40];
	bfe.u32 	%r3134, %r3132, 0, 8;
	cvt.u16.u32 	%rs7864, %r3134;
	bfe.u32 	%r3135, %r3132, 8, 8;
	cvt.u16.u32 	%rs7865, %r3135;
	bfe.u32 	%r3136, %r3132, 16, 8;
	cvt.u16.u32 	%rs7866, %r3136;
	bfe.u32 	%r3137, %r3132, 24, 8;
	cvt.u16.u32 	%rs7867, %r3137;
	bfe.u32 	%r3138, %r3133, 0, 8;
	cvt.u16.u32 	%rs7868, %r3138;
	bfe.u32 	%r3139, %r3133, 8, 8;
	cvt.u16.u32 	%rs7869, %r3139;
	bfe.u32 	%r3140, %r3133, 16, 8;
	cvt.u16.u32 	%rs7870, %r3140;
	bfe.u32 	%r3141, %r3133, 24, 8;
	cvt.u16.u32 	%rs7871, %r3141;
	ld.local.v2.u8 	{%rs7872, %rs7873}, [%rd45+48];
	bra.uni 	$L__BB10_1183;
$L__BB10_1134:
	and.b16  	%rs4423, %rs7825, 255;
	setp.eq.s16 	%p381, %rs4423, 0;
	mov.b32 	%r8688, 1;
	@%p381 bra 	$L__BB10_1130;
	and.b16  	%rs4424, %rs7826, 255;
	setp.eq.s16 	%p382, %rs4424, 0;
	mov.b32 	%r8688, 2;
	@%p382 bra 	$L__BB10_1130;
	and.b16  	%rs4425, %rs7827, 255;
	setp.eq.s16 	%p383, %rs4425, 0;
	mov.b32 	%r8688, 3;
	@%p383 bra 	$L__BB10_1130;
	and.b16  	%rs4426, %rs7828, 255;
	setp.eq.s16 	%p384, %rs4426, 0;
	mov.b32 	%r8688, 4;
	@%p384 bra 	$L__BB10_1130;
	and.b16  	%rs4427, %rs7829, 255;
	setp.eq.s16 	%p385, %rs4427, 0;
	mov.b32 	%r8688, 5;
	@%p385 bra 	$L__BB10_1130;
	and.b16  	%rs4428, %rs7830, 255;
	setp.eq.s16 	%p386, %rs4428, 0;
	mov.b32 	%r8688, 6;
	@%p386 bra 	$L__BB10_1130;
	and.b16  	%rs4429, %rs7831, 255;
	setp.eq.s16 	%p387, %rs4429, 0;
	mov.b32 	%r8688, 7;
	@%p387 bra 	$L__BB10_1130;
	and.b16  	%rs4430, %rs7832, 255;
	setp.eq.s16 	%p388, %rs4430, 0;
	mov.b32 	%r8688, 8;
	@%p388 bra 	$L__BB10_1130;
	and.b16  	%rs4431, %rs7833, 255;
	setp.eq.s16 	%p389, %rs4431, 0;
	mov.b32 	%r8688, 9;
	@%p389 bra 	$L__BB10_1130;
	and.b16  	%rs4432, %rs7834, 255;
	setp.eq.s16 	%p390, %rs4432, 0;
	mov.b32 	%r8688, 10;
	@%p390 bra 	$L__BB10_1130;
	and.b16  	%rs4433, %rs7835, 255;
	setp.eq.s16 	%p391, %rs4433, 0;
	mov.b32 	%r8688, 11;
	@%p391 bra 	$L__BB10_1130;
	and.b16  	%rs4434, %rs7836, 255;
	setp.eq.s16 	%p392, %rs4434, 0;
	mov.b32 	%r8688, 12;
	@%p392 bra 	$L__BB10_1130;
	and.b16  	%rs4435, %rs7837, 255;
	setp.eq.s16 	%p393, %rs4435, 0;
	mov.b32 	%r8688, 13;
	@%p393 bra 	$L__BB10_1130;
	and.b16  	%rs4436, %rs7838, 255;
	setp.eq.s16 	%p394, %rs4436, 0;
	mov.b32 	%r8688, 14;
	@%p394 bra 	$L__BB10_1130;
	and.b16  	%rs4437, %rs7839, 255;
	setp.eq.s16 	%p395, %rs4437, 0;
	mov.b32 	%r8688, 15;
	@%p395 bra 	$L__BB10_1130;
	and.b16  	%rs4438, %rs7840, 255;
	setp.eq.s16 	%p396, %rs4438, 0;
	mov.b32 	%r8688, 16;
	@%p396 bra 	$L__BB10_1130;
	and.b16  	%rs4439, %rs7841, 255;
	setp.eq.s16 	%p397, %rs4439, 0;
	mov.b32 	%r8688, 17;
	@%p397 bra 	$L__BB10_1130;
	and.b16  	%rs4440, %rs7842, 255;
	setp.eq.s16 	%p398, %rs4440, 0;
	mov.b32 	%r8688, 18;
	@%p398 bra 	$L__BB10_1130;
	and.b16  	%rs4441, %rs7843, 255;
	setp.eq.s16 	%p399, %rs4441, 0;
	mov.b32 	%r8688, 19;
	@%p399 bra 	$L__BB10_1130;
	and.b16  	%rs4442, %rs7844, 255;
	setp.eq.s16 	%p400, %rs4442, 0;
	mov.b32 	%r8688, 20;
	@%p400 bra 	$L__BB10_1130;
	and.b16  	%rs4443, %rs7845, 255;
	setp.eq.s16 	%p401, %rs4443, 0;
	mov.b32 	%r8688, 21;
	@%p401 bra 	$L__BB10_1130;
	and.b16  	%rs4444, %rs7846, 255;
	setp.eq.s16 	%p402, %rs4444, 0;
	mov.b32 	%r8688, 22;
	@%p402 bra 	$L__BB10_1130;
	and.b16  	%rs4445, %rs7847, 255;
	setp.eq.s16 	%p403, %rs4445, 0;
	mov.b32 	%r8688, 23;
	@%p403 bra 	$L__BB10_1130;
	and.b16  	%rs4446, %rs7848, 255;
	setp.eq.s16 	%p404, %rs4446, 0;
	mov.b32 	%r8688, 24;
	@%p404 bra 	$L__BB10_1130;
	and.b16  	%rs4447, %rs7849, 255;
	setp.eq.s16 	%p405, %rs4447, 0;
	mov.b32 	%r8688, 25;
	@%p405 bra 	$L__BB10_1130;
	and.b16  	%rs4448, %rs7850, 255;
	setp.eq.s16 	%p406, %rs4448, 0;
	mov.b32 	%r8688, 26;
	@%p406 bra 	$L__BB10_1130;
	and.b16  	%rs4449, %rs7851, 255;
	setp.eq.s16 	%p407, %rs4449, 0;
	mov.b32 	%r8688, 27;
	@%p407 bra 	$L__BB10_1130;
	and.b16  	%rs4450, %rs7852, 255;
	setp.eq.s16 	%p408, %rs4450, 0;
	mov.b32 	%r8688, 28;
	@%p408 bra 	$L__BB10_1130;
	and.b16  	%rs4451, %rs7853, 255;
	setp.eq.s16 	%p409, %rs4451, 0;
	mov.b32 	%r8688, 29;
	@%p409 bra 	$L__BB10_1130;
	and.b16  	%rs4452, %rs7854, 255;
	setp.eq.s16 	%p410, %rs4452, 0;
	mov.b32 	%r8688, 30;
	@%p410 bra 	$L__BB10_1130;
	and.b16  	%rs4453, %rs7855, 255;
	setp.eq.s16 	%p411, %rs4453, 0;
	mov.b32 	%r8688, 31;
	@%p411 bra 	$L__BB10_1130;
	and.b16  	%rs4454, %rs7856, 255;
	setp.eq.s16 	%p412, %rs4454, 0;
	mov.b32 	%r8688, 32;
	@%p412 bra 	$L__BB10_1130;
	and.b16  	%rs4455, %rs7857, 255;
	setp.eq.s16 	%p413, %rs4455, 0;
	mov.b32 	%r8688, 33;
	@%p413 bra 	$L__BB10_1130;
	and.b16  	%rs4456, %rs7858, 255;
	setp.eq.s16 	%p414, %rs4456, 0;
	mov.b32 	%r8688, 34;
	@%p414 bra 	$L__BB10_1130;
	and.b16  	%rs4457, %rs7859, 255;
	setp.eq.s16 	%p415, %rs4457, 0;
	mov.b32 	%r8688, 35;
	@%p415 bra 	$L__BB10_1130;
	and.b16  	%rs4458, %rs7860, 255;
	setp.eq.s16 	%p416, %rs4458, 0;
	mov.b32 	%r8688, 36;
	@%p416 bra 	$L__BB10_1130;
	and.b16  	%rs4459, %rs7861, 255;
	setp.eq.s16 	%p417, %rs4459, 0;
	mov.b32 	%r8688, 37;
	@%p417 bra 	$L__BB10_1130;
	and.b16  	%rs4460, %rs7862, 255;
	setp.eq.s16 	%p418, %rs4460, 0;
	mov.b32 	%r8688, 38;
	@%p418 bra 	$L__BB10_1130;
	and.b16  	%rs4461, %rs7863, 255;
	setp.eq.s16 	%p419, %rs4461, 0;
	mov.b32 	%r8688, 39;
	@%p419 bra 	$L__BB10_1130;
	and.b16  	%rs4462, %rs7864, 255;
	setp.eq.s16 	%p420, %rs4462, 0;
	mov.b32 	%r8688, 40;
	@%p420 bra 	$L__BB10_1130;
	and.b16  	%rs4463, %rs7865, 255;
	setp.eq.s16 	%p421, %rs4463, 0;
	mov.b32 	%r8688, 41;
	@%p421 bra 	$L__BB10_1130;
	and.b16  	%rs4464, %rs7866, 255;
	setp.eq.s16 	%p422, %rs4464, 0;
	mov.b32 	%r8688, 42;
	@%p422 bra 	$L__BB10_1130;
	and.b16  	%rs4465, %rs7867, 255;
	setp.eq.s16 	%p423, %rs4465, 0;
	mov.b32 	%r8688, 43;
	@%p423 bra 	$L__BB10_1130;
	and.b16  	%rs4466, %rs7868, 255;
	setp.eq.s16 	%p424, %rs4466, 0;
	mov.b32 	%r8688, 44;
	@%p424 bra 	$L__BB10_1130;
	and.b16  	%rs4467, %rs7869, 255;
	setp.eq.s16 	%p425, %rs4467, 0;
	mov.b32 	%r8688, 45;
	@%p425 bra 	$L__BB10_1130;
	and.b16  	%rs4468, %rs7870, 255;
	setp.eq.s16 	%p426, %rs4468, 0;
	mov.b32 	%r8688, 46;
	@%p426 bra 	$L__BB10_1130;
	and.b16  	%rs4469, %rs7871, 255;
	setp.eq.s16 	%p427, %rs4469, 0;
	mov.b32 	%r8688, 47;
	@%p427 bra 	$L__BB10_1130;
	and.b16  	%rs4470, %rs7872, 255;
	setp.eq.s16 	%p428, %rs4470, 0;
	mov.b32 	%r8688, 48;
	@%p428 bra 	$L__BB10_1130;
	and.b16  	%rs4471, %rs7873, 255;
	setp.eq.s16 	%p429, %rs4471, 0;
	mov.b32 	%r8688, 49;
	@%p429 bra 	$L__BB10_1130;
$L__BB10_1183:
	add.s32 	%r8693, %r8613, %r326;
	add.f64 	%fd173, %fd97, %fd138;
	ld.shared.v2.b32 	{%r3143, %r3144}, [_ZZN3cub18CUB_300001_SM_10006detail6reduce28DeviceReduceSingleTileKernelINS2_10policy_hubI4Study8sum_funcE10Policy1000EPS5_S9_iS6_S5_S5_N4cuda3std3__410__identityEEEvT0_T1_T2_T3_T4_T6_E12temp_storage+136];
	bfe.u32 	%r3145, %r3143, 0, 8;
	cvt.u16.u32 	%rs7518, %r3145;
	ld.shared.v2.b32 	{%r3146, %r3147}, [_ZZN3cub18CUB_300001_SM_10006detail6reduce28DeviceReduceSingleTileKernelINS2_10policy_hubI4Study8sum_funcE10Policy1000EPS5_S9_iS6_S5_S5_N4cuda3std3__410__identityEEEvT0_T1_T2_T3_T4_T6_E12temp_storage+144];
	ld.shared.v2.b32 	{%r3148, %r3149}, [_ZZN3cub18CUB_300001_SM_10006detail6reduce28DeviceReduceSingleTileKernelINS2_10policy_hubI4Study8sum_funcE10Policy1000EPS5_S9_iS6_S5_S5_N4cuda3std3__410__identityEEEvT0_T1_T2_T3_T4_T6_E12temp_storage+152];
	ld.shared.v2.b32 	{%r3150, %r3151}, [_ZZN3cub18CUB_300001_SM_10006detail6reduce28DeviceReduceSingleTileKernelINS2_10policy_hubI4Study8sum_funcE10Policy1000EPS5_S9_iS6_S5_S5_N4cuda3std3__410__identityEEEvT0_T1_T2_T3_T4_T6_E12temp_storage+160];
	ld.shared.v2.b32 	{%r3152, %r3153}, [_ZZN3cub18CUB_300001_SM_10006detail6reduce28DeviceReduceSingleTileKernelINS2_10policy_hubI4Study8sum_funcE10Policy1000EPS5_S9_iS6_S5_S5_N4cuda3std3__410__identityEEEvT0_T1_T2_T3_T4_T6_E12temp_storage+168];
	ld.shared.v2.b32 	{%r3154, %r3155}, [_ZZN3cub18CUB_300001_SM_10006detail6reduce28DeviceReduceSingleTileKernelINS2_10policy_hubI4Study8sum_funcE10Policy1000EPS5_S9_iS6_S5_S5_N4cuda3std3__410__identityEEEvT0_T1_T2_T3_T4_T6_E12temp_storage+176];
	ld.shared.v2.u8 	{%rs4473, %rs4474}, [_ZZN3cub18CUB_300001_SM_10006detail6reduce28DeviceReduceSingleTileKernelINS2_10policy_hubI4Study8sum_funcE10Policy1000EPS5_S9_iS6_S5_S5_N4cuda3std3__410__identityEEEvT0_T1_T2_T3_T4_T6_E12temp_storage+184];
	ld.shared.u32 	%r333, [_ZZN3cub18CUB_300001_SM_10006detail6reduce28DeviceReduceSingleTileKernelINS2_10policy_hubI4Study8sum_funcE10Policy1000EPS5_S9_iS6_S5_S5_N4cuda3std3__410__identityEEEvT0_T1_T2_T3_T4_T6_E12temp_storage+188];
	ld.shared.f64 	%fd101, [_ZZN3cub18CUB_300001_SM_10006detail6reduce28DeviceReduceSingleTileKernelINS2_10policy_hubI4Study8sum_funcE10Policy1000EPS5_S9_iS6_S5_S5_N4cuda3std3__410__identityEEEvT0_T1_T2_T3_T4_T6_E12temp_storage+192];
	cvta.to.local.u64 	%rd47, %rd211;
	cvta.to.local.u64 	%rd48, %rd212;
	and.b16  	%rs4475, %rs7824, 255;
	cvt.u32.u16 	%r3156, %rs7831;
	cvt.u32.u16 	%r3157, %rs7830;
	prmt.b32 	%r3158, %r3157, %r3156, 0x3340U;
	cvt.u32.u16 	%r3159, %rs7829;
	cvt.u32.u16 	%r3160, %rs7828;
	prmt.b32 	%r3161, %r3160, %r3159, 0x3340U;
	prmt.b32 	%r3162, %r3161, %r3158, 0x5410U;
	cvt.u32.u16 	%r3163, %rs7827;
	cvt.u32.u16 	%r3164, %rs7826;
	prmt.b32 	%r3165, %r3164, %r3163, 0x3340U;
	cvt.u32.u16 	%r3166, %rs7825;
	cvt.u32.u16 	%r3167, %rs7824;
	prmt.b32 	%r3168, %r3167, %r3166, 0x3340U;
	prmt.b32 	%r3169, %r3168, %r3165, 0x5410U;
	st.local.v2.b32 	[%rd47], {%r3169, %r3162};
	cvt.u32.u16 	%r3170, %rs7839;
	cvt.u32.u16 	%r3171, %rs7838;
	prmt.b32 	%r3172, %r3171, %r3170, 0x3340U;
	cvt.u32.u16 	%r3173, %rs7837;
	cvt.u32.u16 	%r3174, %rs7836;
	prmt.b32 	%r3175, %r3174, %r3173, 0x3340U;
	prmt.b32 	%r3176, %r3175, %r3172, 0x5410U;
	cvt.u32.u16 	%r3177, %rs7835;
	cvt.u32.u16 	%r3178, %rs7834;
	prmt.b32 	%r3179, %r3178, %r3177, 0x3340U;
	cvt.u32.u16 	%r3180, %rs7833;
	cvt.u32.u16 	%r3181, %rs7832;
	prmt.b32 	%r3182, %r3181, %r3180, 0x3340U;
	prmt.b32 	%r3183, %r3182, %r3179, 0x5410U;
	st.local.v2.b32 	[%rd47+8], {%r3183, %r3176};
	cvt.u32.u16 	%r3184, %rs7847;
	cvt.u32.u16 	%r3185, %rs7846;
	prmt.b32 	%r3186, %r3185, %r3184, 0x3340U;
	cvt.u32.u16 	%r3187, %rs7845;
	cvt.u32.u16 	%r3188, %rs7844;
	prmt.b32 	%r3189, %r3188, %r3187, 0x3340U;
	prmt.b32 	%r3190, %r3189, %r3186, 0x5410U;
	cvt.u32.u16 	%r3191, %rs7843;
	cvt.u32.u16 	%r3192, %rs7842;
	prmt.b32 	%r3193, %r3192, %r3191, 0x3340U;
	cvt.u32.u16 	%r3194, %rs7841;
	cvt.u32.u16 	%r3195, %rs7840;
	prmt.b32 	%r3196, %r3195, %r3194, 0x3340U;
	prmt.b32 	%r3197, %r3196, %r3193, 0x5410U;
	st.local.v2.b32 	[%rd47+16], {%r3197, %r3190};
	cvt.u32.u16 	%r3198, %rs7855;
	cvt.u32.u16 	%r3199, %rs7854;
	prmt.b32 	%r3200, %r3199, %r3198, 0x3340U;
	cvt.u32.u16 	%r3201, %rs7853;
	cvt.u32.u16 	%r3202, %rs7852;
	prmt.b32 	%r3203, %r3202, %r3201, 0x3340U;
	prmt.b32 	%r3204, %r3203, %r3200, 0x5410U;
	cvt.u32.u16 	%r3205, %rs7851;
	cvt.u32.u16 	%r3206, %rs7850;
	prmt.b32 	%r3207, %r3206, %r3205, 0x3340U;
	cvt.u32.u16 	%r3208, %rs7849;
	cvt.u32.u16 	%r3209, %rs7848;
	prmt.b32 	%r3210, %r3209, %r3208, 0x3340U;
	prmt.b32 	%r3211, %r3210, %r3207, 0x5410U;
	st.local.v2.b32 	[%rd47+24], {%r3211, %r3204};
	cvt.u32.u16 	%r3212, %rs7863;
	cvt.u32.u16 	%r3213, %rs7862;
	prmt.b32 	%r3214, %r3213, %r3212, 0x3340U;
	cvt.u32.u16 	%r3215, %rs7861;
	cvt.u32.u16 	%r3216, %rs7860;
	prmt.b32 	%r3217, %r3216, %r3215, 0x3340U;
	prmt.b32 	%r3218, %r3217, %r3214, 0x5410U;
	cvt.u32.u16 	%r3219, %rs7859;
	cvt.u32.u16 	%r3220, %rs7858;
	prmt.b32 	%r3221, %r3220, %r3219, 0x3340U;
	cvt.u32.u16 	%r3222, %rs7857;
	cvt.u32.u16 	%r3223, %rs7856;
	prmt.b32 	%r3224, %r3223, %r3222, 0x3340U;
	prmt.b32 	%r3225, %r3224, %r3221, 0x5410U;
	st.local.v2.b32 	[%rd47+32], {%r3225, %r3218};
	cvt.u32.u16 	%r3226, %rs7871;
	cvt.u32.u16 	%r3227, %rs7870;
	prmt.b32 	%r3228, %r3227, %r3226, 0x3340U;
	cvt.u32.u16 	%r3229, %rs7869;
	cvt.u32.u16 	%r3230, %rs7868;
	prmt.b32 	%r3231, %r3230, %r3229, 0x3340U;
	prmt.b32 	%r3232, %r3231, %r3228, 0x5410U;
	cvt.u32.u16 	%r3233, %rs7867;
	cvt.u32.u16 	%r3234, %rs7866;
	prmt.b32 	%r3235, %r3234, %r3233, 0x3340U;
	cvt.u32.u16 	%r3236, %rs7865;
	cvt.u32.u16 	%r3237, %rs7864;
	prmt.b32 	%r3238, %r3237, %r3236, 0x3340U;
	prmt.b32 	%r3239, %r3238, %r3235, 0x5410U;
	st.local.v2.b32 	[%rd47+40], {%r3239, %r3232};
	st.local.v2.u8 	[%rd47+48], {%rs7872, %rs7873};
	st.local.u32 	[%rd47+52], %r8693;
	st.local.f64 	[%rd47+56], %fd173;
	st.local.v2.b32 	[%rd48], {%r3143, %r3144};
	st.local.v2.b32 	[%rd48+8], {%r3146, %r3147};
	st.local.v2.b32 	[%rd48+16], {%r3148, %r3149};
	st.local.v2.b32 	[%rd48+24], {%r3150, %r3151};
	st.local.v2.b32 	[%rd48+32], {%r3152, %r3153};
	st.local.v2.b32 	[%rd48+40], {%r3154, %r3155};
	st.local.v2.u8 	[%rd48+48], {%rs4473, %rs4474};
	st.local.u32 	[%rd48+52], %r333;
	st.local.f64 	[%rd48+56], %fd101;
	setp.ne.s16 	%p432, %rs4475, 0;
	mov.b32 	%r8691, 0;
	@%p432 bra 	$L__BB10_1188;
$L__BB10_1184:
	and.b16  	%rs4525, %rs7518, 255;
	setp.eq.s16 	%p482, %rs4525, 0;
	@%p482 bra 	$L__BB10_1237;
	mov.b32 	%r8692, 0;
$L__BB10_1186:
	add.s32 	%r3290, %r8692, %r8691;
	cvt.u64.u32 	%rd219, %r3290;
	add.s64 	%rd220, %rd47, %rd219;
	st.local.u8 	[%rd220], %rs7518;
	add.s32 	%r336, %r8692, 1;
	cvt.u64.u32 	%rd221, %r8692;
	add.s64 	%rd222, %rd48, %rd221;
	ld.local.u8 	%rs7518, [%rd222+1];
	setp.ne.s16 	%p483, %rs7518, 0;
	mov.u32 	%r8692, %r336;
	@%p483 bra 	$L__BB10_1186;
	ld.local.u32 	%r8693, [%rd47+52];
	ld.local.f64 	%fd173, [%rd47+56];
	ld.local.v2.b32 	{%r3291, %r3292}, [%rd47];
	bfe.u32 	%r3293, %r3291, 0, 8;
	cvt.u16.u32 	%rs7824, %r3293;
	bfe.u32 	%r3294, %r3291, 8, 8;
	cvt.u16.u32 	%rs7825, %r3294;
	bfe.u32 	%r3295, %r3291, 16, 8;
	cvt.u16.u32 	%rs7826, %r3295;
	bfe.u32 	%r3296, %r3291, 24, 8;
	cvt.u16.u32 	%rs7827, %r3296;
	bfe.u32 	%r3297, %r3292, 0, 8;
	cvt.u16.u32 	%rs7828, %r3297;
	bfe.u32 	%r3298, %r3292, 8, 8;
	cvt.u16.u32 	%rs7829, %r3298;
	bfe.u32 	%r3299, %r3292, 16, 8;
	cvt.u16.u32 	%rs7830, %r3299;
	bfe.u32 	%r3300, %r3292, 24, 8;
	cvt.u16.u32 	%rs7831, %r3300;
	ld.local.v2.b32 	{%r3301, %r3302}, [%rd47+8];
	bfe.u32 	%r3303, %r3301, 0, 8;
	cvt.u16.u32 	%rs7832, %r3303;
	bfe.u32 	%r3304, %r3301, 8, 8;
	cvt.u16.u32 	%rs7833, %r3304;
	bfe.u32 	%r3305, %r3301, 16, 8;
	cvt.u16.u32 	%rs7834, %r3305;
	bfe.u32 	%r3306, %r3301, 24, 8;
	cvt.u16.u32 	%rs7835, %r3306;
	bfe.u32 	%r3307, %r3302, 0, 8;
	cvt.u16.u32 	%rs7836, %r3307;
	bfe.u32 	%r3308, %r3302, 8, 8;
	cvt.u16.u32 	%rs7837, %r3308;
	bfe.u32 	%r3309, %r3302, 16, 8;
	cvt.u16.u32 	%rs7838, %r3309;
	bfe.u32 	%r3310, %r3302, 24, 8;
	cvt.u16.u32 	%rs7839, %r3310;
	ld.local.v2.b32 	{%r3311, %r3312}, [%rd47+16];
	bfe.u32 	%r3313, %r3311, 0, 8;
	cvt.u16.u32 	%rs7840, %r3313;
	bfe.u32 	%r3314, %r3311, 8, 8;
	cvt.u16.u32 	%rs7841, %r3314;
	bfe.u32 	%r3315, %r3311, 16, 8;
	cvt.u16.u32 	%rs7842, %r3315;
	bfe.u32 	%r3316, %r3311, 24, 8;
	cvt.u16.u32 	%rs7843, %r3316;
	bfe.u32 	%r3317, %r3312, 0, 8;
	cvt.u16.u32 	%rs7844, %r3317;
	bfe.u32 	%r3318, %r3312, 8, 8;
	cvt.u16.u32 	%rs7845, %r3318;
	bfe.u32 	%r3319, %r3312, 16, 8;
	cvt.u16.u32 	%rs7846, %r3319;
	bfe.u32 	%r3320, %r3312, 24, 8;
	cvt.u16.u32 	%rs7847, %r3320;
	ld.local.v2.b32 	{%r3321, %r3322}, [%rd47+24];
	bfe.u32 	%r3323, %r3321, 0, 8;
	cvt.u16.u32 	%rs7848, %r3323;
	bfe.u32 	%r3324, %r3321, 8, 8;
	cvt.u16.u32 	%rs7849, %r3324;
	bfe.u32 	%r3325, %r3321, 16, 8;
	cvt.u16.u32 	%rs7850, %r3325;
	bfe.u32 	%r3326, %r3321, 24, 8;
	cvt.u16.u32 	%rs7851, %r3326;
	bfe.u32 	%r3327, %r3322, 0, 8;
	cvt.u16.u32 	%rs7852, %r3327;
	bfe.u32 	%r3328, %r3322, 8, 8;
	cvt.u16.u32 	%rs7853, %r3328;
	bfe.u32 	%r3329, %r3322, 16, 8;
	cvt.u16.u32 	%rs7854, %r3329;
	bfe.u32 	%r3330, %r3322, 24, 8;
	cvt.u16.u32 	%rs7855, %r3330;
	ld.local.v2.b32 	{%r3331, %r3332}, [%rd47+32];
	bfe.u32 	%r3333, %r3331, 0, 8;
	cvt.u16.u32 	%rs7856, %r3333;
	bfe.u32 	%r3334, %r3331, 8, 8;
	cvt.u16.u32 	%rs7857, %r3334;
	bfe.u32 	%r3335, %r3331, 16, 8;
	cvt.u16.u32 	%rs7858, %r3335;
	bfe.u32 	%r3336, %r3331, 24, 8;
	cvt.u16.u32 	%rs7859, %r3336;
	bfe.u32 	%r3337, %r3332, 0, 8;
	cvt.u16.u32 	%rs7860, %r3337;
	bfe.u32 	%r3338, %r3332, 8, 8;
	cvt.u16.u32 	%rs7861, %r3338;
	bfe.u32 	%r3339, %r3332, 16, 8;
	cvt.u16.u32 	%rs7862, %r3339;
	bfe.u32 	%r3340, %r3332, 24, 8;
	cvt.u16.u32 	%rs7863, %r3340;
	ld.local.v2.b32 	{%r3341, %r3342}, [%rd47+40];
	bfe.u32 	%r3343, %r3341, 0, 8;
	cvt.u16.u32 	%rs7864, %r3343;
	bfe.u32 	%r3344, %r3341, 8, 8;
	cvt.u16.u32 	%rs7865, %r3344;
	bfe.u32 	%r3345, %r3341, 16, 8;
	cvt.u16.u32 	%rs7866, %r3345;
	bfe.u32 	%r3346, %r3341, 24, 8;
	cvt.u16.u32 	%rs7867, %r3346;
	bfe.u32 	%r3347, %r3342, 0, 8;
	cvt.u16.u32 	%rs7868, %r3347;
	bfe.u32 	%r3348, %r3342, 8, 8;
	cvt.u16.u32 	%rs7869, %r3348;
	bfe.u32 	%r3349, %r3342, 16, 8;
	cvt.u16.u32 	%rs7870, %r3349;
	bfe.u32 	%r3350, %r3342, 24, 8;
	cvt.u16.u32 	%rs7871, %r3350;
	ld.local.v2.u8 	{%rs7872, %rs7873}, [%rd47+48];
	bra.uni 	$L__BB10_1237;
$L__BB10_1188:
	and.b16  	%rs4476, %rs7825, 255;
	setp.eq.s16 	%p433, %rs4476, 0;
	mov.b32 	%r8691, 1;
	@%p433 bra 	$L__BB10_1184;
	and.b16  	%rs4477, %rs7826, 255;
	setp.eq.s16 	%p434, %rs4477, 0;
	mov.b32 	%r8691, 2;
	@%p434 bra 	$L__BB10_1184;
	and.b16  	%rs4478, %rs7827, 255;
	setp.eq.s16 	%p435, %rs4478, 0;
	mov.b32 	%r8691, 3;
	@%p435 bra 	$L__BB10_1184;
	and.b16  	%rs4479, %rs7828, 255;
	setp.eq.s16 	%p436, %rs4479, 0;
	mov.b32 	%r8691, 4;
	@%p436 bra 	$L__BB10_1184;
	and.b16  	%rs4480, %rs7829, 255;
	setp.eq.s16 	%p437, %rs4480, 0;
	mov.b32 	%r8691, 5;
	@%p437 bra 	$L__BB10_1184;
	and.b16  	%rs4481, %rs7830, 255;
	setp.eq.s16 	%p438, %rs4481, 0;
	mov.b32 	%r8691, 6;
	@%p438 bra 	$L__BB10_1184;
	and.b16  	%rs4482, %rs7831, 255;
	setp.eq.s16 	%p439, %rs4482, 0;
	mov.b32 	%r8691, 7;
	@%p439 bra 	$L__BB10_1184;
	and.b16  	%rs4483, %rs7832, 255;
	setp.eq.s16 	%p440, %rs4483, 0;
	mov.b32 	%r8691, 8;
	@%p440 bra 	$L__BB10_1184;
	and.b16  	%rs4484, %rs7833, 255;
	setp.eq.s16 	%p441, %rs4484, 0;
	mov.b32 	%r8691, 9;
	@%p441 bra 	$L__BB10_1184;
	and.b16  	%rs4485, %rs7834, 255;
	setp.eq.s16 	%p442, %rs4485, 0;
	mov.b32 	%r8691, 10;
	@%p442 bra 	$L__BB10_1184;
	and.b16  	%rs4486, %rs7835, 255;
	setp.eq.s16 	%p443, %rs4486, 0;
	mov.b32 	%r8691, 11;
	@%p443 bra 	$L__BB10_1184;
	and.b16  	%rs4487, %rs7836, 255;
	setp.eq.s16 	%p444, %rs4487, 0;
	mov.b32 	%r8691, 12;
	@%p444 bra 	$L__BB10_1184;
	and.b16  	%rs4488, %rs7837, 255;
	setp.eq.s16 	%p445, %rs4488, 0;
	mov.b32 	%r8691, 13;
	@%p445 bra 	$L__BB10_1184;
	and.b16  	%rs4489, %rs7838, 255;
	setp.eq.s16 	%p446, %rs4489, 0;
	mov.b32 	%r8691, 14;
	@%p446 bra 	$L__BB10_1184;
	and.b16  	%rs4490, %rs7839, 255;
	setp.eq.s16 	%p447, %rs4490, 0;
	mov.b32 	%r8691, 15;
	@%p447 bra 	$L__BB10_1184;
	and.b16  	%rs4491, %rs7840, 255;
	setp.eq.s16 	%p448, %rs4491, 0;
	mov.b32 	%r8691, 16;
	@%p448 bra 	$L__BB10_1184;
	and.b16  	%rs4492, %rs7841, 255;
	setp.eq.s16 	%p449, %rs4492, 0;
	mov.b32 	%r8691, 17;
	@%p449 bra 	$L__BB10_1184;
	and.b16  	%rs4493, %rs7842, 255;
	setp.eq.s16 	%p450, %rs4493, 0;
	mov.b32 	%r8691, 18;
	@%p450 bra 	$L__BB10_1184;
	and.b16  	%rs4494, %rs7843, 255;
	setp.eq.s16 	%p451, %rs4494, 0;
	mov.b32 	%r8691, 19;
	@%p451 bra 	$L__BB10_1184;
	and.b16  	%rs4495, %rs7844, 255;
	setp.eq.s16 	%p452, %rs4495, 0;
	mov.b32 	%r8691, 20;
	@%p452 bra 	$L__BB10_1184;
	and.b16  	%rs4496, %rs7845, 255;
	setp.eq.s16 	%p453, %rs4496, 0;
	mov.b32 	%r8691, 21;
	@%p453 bra 	$L__BB10_1184;
	and.b16  	%rs4497, %rs7846, 255;
	setp.eq.s16 	%p454, %rs4497, 0;
	mov.b32 	%r8691, 22;
	@%p454 bra 	$L__BB10_1184;
	and.b16  	%rs4498, %rs7847, 255;
	setp.eq.s16 	%p455, %rs4498, 0;
	mov.b32 	%r8691, 23;
	@%p455 bra 	$L__BB10_1184;
	and.b16  	%rs4499, %rs7848, 255;
	setp.eq.s16 	%p456, %rs4499, 0;
	mov.b32 	%r8691, 24;
	@%p456 bra 	$L__BB10_1184;
	and.b16  	%rs4500, %rs7849, 255;
	setp.eq.s16 	%p457, %rs4500, 0;
	mov.b32 	%r8691, 25;
	@%p457 bra 	$L__BB10_1184;
	and.b16  	%rs4501, %rs7850, 255;
	setp.eq.s16 	%p458, %rs4501, 0;
	mov.b32 	%r8691, 26;
	@%p458 bra 	$L__BB10_1184;
	and.b16  	%rs4502, %rs7851, 255;
	setp.eq.s16 	%p459, %rs4502, 0;
	mov.b32 	%r8691, 27;
	@%p459 bra 	$L__BB10_1184;
	and.b16  	%rs4503, %rs7852, 255;
	setp.eq.s16 	%p460, %rs4503, 0;
	mov.b32 	%r8691, 28;
	@%p460 bra 	$L__BB10_1184;
	and.b16  	%rs4504, %rs7853, 255;
	setp.eq.s16 	%p461, %rs4504, 0;
	mov.b32 	%r8691, 29;
	@%p461 bra 	$L__BB10_1184;
	and.b16  	%rs4505, %rs7854, 255;
	setp.eq.s16 	%p462, %rs4505, 0;
	mov.b32 	%r8691, 30;
	@%p462 bra 	$L__BB10_1184;
	and.b16  	%rs4506, %rs7855, 255;
	setp.eq.s16 	%p463, %rs4506, 0;
	mov.b32 	%r8691, 31;
	@%p463 bra 	$L__BB10_1184;
	and.b16  	%rs4507, %rs7856, 255;
	setp.eq.s16 	%p464, %rs4507, 0;
	mov.b32 	%r8691, 32;
	@%p464 bra 	$L__BB10_1184;
	and.b16  	%rs4508, %rs7857, 255;
	setp.eq.s16 	%p465, %rs4508, 0;
	mov.b32 	%r8691, 33;
	@%p465 bra 	$L__BB10_1184;
	and.b16  	%rs4509, %rs7858, 255;
	setp.eq.s16 	%p466, %rs4509, 0;
	mov.b32 	%r8691, 34;
	@%p466 bra 	$L__BB10_1184;
	and.b16  	%rs4510, %rs7859, 255;
	setp.eq.s16 	%p467, %rs4510, 0;
	mov.b32 	%r8691, 35;
	@%p467 bra 	$L__BB10_1184;
	and.b16  	%rs4511, %rs7860, 255;
	setp.eq.s16 	%p468, %rs4511, 0;
	mov.b32 	%r8691, 36;
	@%p468 bra 	$L__BB10_1184;
	and.b16  	%rs4512, %rs7861, 255;
	setp.eq.s16 	%p469, %rs4512, 0;
	mov.b32 	%r8691, 37;
	@%p469 bra 	$L__BB10_1184;
	and.b16  	%rs4513, %rs7862, 255;
	setp.eq.s16 	%p470, %rs4513, 0;
	mov.b32 	%r8691, 38;
	@%p470 bra 	$L__BB10_1184;
	and.b16  	%rs4514, %rs7863, 255;
	setp.eq.s16 	%p471, %rs4514, 0;
	mov.b32 	%r8691, 39;
	@%p471 bra 	$L__BB10_1184;
	and.b16  	%rs4515, %rs7864, 255;
	setp.eq.s16 	%p472, %rs4515, 0;
	mov.b32 	%r8691, 40;
	@%p472 bra 	$L__BB10_1184;
	and.b16  	%rs4516, %rs7865, 255;
	setp.eq.s16 	%p473, %rs4516, 0;
	mov.b32 	%r8691, 41;
	@%p473 bra 	$L__BB10_1184;
	and.b16  	%rs4517, %rs7866, 255;
	setp.eq.s16 	%p474, %rs4517, 0;
	mov.b32 	%r8691, 42;
	@%p474 bra 	$L__BB10_1184;
	and.b16  	%rs4518, %rs7867, 255;
	setp.eq.s16 	%p475, %rs4518, 0;
	mov.b32 	%r8691, 43;
	@%p475 bra 	$L__BB10_1184;
	and.b16  	%rs4519, %rs7868, 255;
	setp.eq.s16 	%p476, %rs4519, 0;
	mov.b32 	%r8691, 44;
	@%p476 bra 	$L__BB10_1184;
	and.b16  	%rs4520, %rs7869, 255;
	setp.eq.s16 	%p477, %rs4520, 0;
	mov.b32 	%r8691, 45;
	@%p477 bra 	$L__BB10_1184;
	and.b16  	%rs4521, %rs7870, 255;
	setp.eq.s16 	%p478, %rs4521, 0;
	mov.b32 	%r8691, 46;
	@%p478 bra 	$L__BB10_1184;
	and.b16  	%rs4522, %rs7871, 255;
	setp.eq.s16 	%p479, %rs4522, 0;
	mov.b32 	%r8691, 47;
	@%p479 bra 	$L__BB10_1184;
	and.b16  	%rs4523, %rs7872, 255;
	setp.eq.s16 	%p480, %rs4523, 0;
	mov.b32 	%r8691, 48;
	@%p480 bra 	$L__BB10_1184;
	and.b16  	%rs4524, %rs7873, 255;
	setp.eq.s16 	%p481, %rs4524, 0;
	mov.b32 	%r8691, 49;
	@%p481 bra 	$L__BB10_1184;
$L__BB10_1237:
	add.s32 	%r8696, %r8693, %r333;
	add.f64 	%fd174, %fd101, %fd173;
	ld.shared.v2.b32 	{%r3352, %r3353}, [_ZZN3cub18CUB_300001_SM_10006detail6reduce28DeviceReduceSingleTileKernelINS2_10policy_hubI4Study8sum_funcE10Policy1000EPS5_S9_iS6_S5_S5_N4cuda3std3__410__identityEEEvT0_T1_T2_T3_T4_T6_E12temp_storage+200];
	bfe.u32 	%r3354, %r3352, 0, 8;
	cvt.u16.u32 	%rs7569, %r3354;
	ld.shared.v2.b32 	{%r3355, %r3356}, [_ZZN3cub18CUB_300001_SM_10006detail6reduce28DeviceReduceSingleTileKernelINS2_10policy_hubI4Study8sum_funcE10Policy1000EPS5_S9_iS6_S5_S5_N4cuda3std3__410__identityEEEvT0_T1_T2_T3_T4_T6_E12temp_storage+208];
	ld.shared.v2.b32 	{%r3357, %r3358}, [_ZZN3cub18CUB_300001_SM_10006detail6reduce28DeviceReduceSingleTileKernelINS2_10policy_hubI4Study8sum_funcE10Policy1000EPS5_S9_iS6_S5_S5_N4cuda3std3__410__identityEEEvT0_T1_T2_T3_T4_T6_E12temp_storage+216];
	ld.shared.v2.b32 	{%r3359, %r3360}, [_ZZN3cub18CUB_300001_SM_10006detail6reduce28DeviceReduceSingleTileKernelINS2_10policy_hubI4Study8sum_funcE10Policy1000EPS5_S9_iS6_S5_S5_N4cuda3std3__410__identityEEEvT0_T1_T2_T3_T4_T6_E12temp_storage+224];
	ld.shared.v2.b32 	{%r3361, %r3362}, [_ZZN3cub18CUB_300001_SM_10006detail6reduce28DeviceReduceSingleTileKernelINS2_10policy_hubI4Study8sum_funcE10Policy1000EPS5_S9_iS6_S5_S5_N4cuda3std3__410__identityEEEvT0_T1_T2_T3_T4_T6_E12temp_storage+232];
	ld.shared.v2.b32 	{%r3363, %r3364}, [_ZZN3cub18CUB_300001_SM_10006detail6reduce28DeviceReduceSingleTileKernelINS2_10policy_hubI4Study8sum_funcE10Policy1000EPS5_S9_iS6_S5_S5_N4cuda3std3__410__identityEEEvT0_T1_T2_T3_T4_T6_E12temp_storage+240];
	ld.shared.v2.u8 	{%rs4526, %rs4527}, [_ZZN3cub18CUB_300001_SM_10006detail6reduce28DeviceReduceSingleTileKernelINS2_10policy_hubI4Study8sum_funcE10Policy1000EPS5_S9_iS6_S5_S5_N4cuda3std3__410__identityEEEvT0_T1_T2_T3_T4_T6_E12temp_storage+248];
	ld.shared.u32 	%r340, [_ZZN3cub18CUB_300001_SM_10006detail6reduce28DeviceReduceSingleTileKernelINS2_10policy_hubI4Study8sum_funcE10Policy1000EPS5_S9_iS6_S5_S5_N4cuda3std3__410__identityEEEvT0_T1_T2_T3_T4_T6_E12temp_storage+252];
	ld.shared.f64 	%fd105, [_ZZN3cub18CUB_300001_SM_10006detail6reduce28DeviceReduceSingleTileKernelINS2_10policy_hubI4Study8sum_funcE10Policy1000EPS5_S9_iS6_S5_S5_N4cuda3std3__410__identityEEEvT0_T1_T2_T3_T4_T6_E12temp_storage+256];
	cvta.to.local.u64 	%rd49, %rd211;
	cvta.to.local.u64 	%rd50, %rd212;
	and.b16  	%rs4528, %rs7824, 255;
	cvt.u32.u16 	%r3365, %rs7831;
	cvt.u32.u16 	%r3366, %rs7830;
	prmt.b32 	%r3367, %r3366, %r3365, 0x3340U;
	cvt.u32.u16 	%r3368, %rs7829;
	cvt.u32.u16 	%r3369, %rs7828;
	prmt.b32 	%r3370, %r3369, %r3368, 0x3340U;
	prmt.b32 	%r3371, %r3370, %r3367, 0x5410U;
	cvt.u32.u16 	%r3372, %rs7827;
	cvt.u32.u16 	%r3373, %rs7826;
	prmt.b32 	%r3374, %r3373, %r3372, 0x3340U;
	cvt.u32.u16 	%r3375, %rs7825;
	cvt.u32.u16 	%r3376, %rs7824;
	prmt.b32 	%r3377, %r3376, %r3375, 0x3340U;
	prmt.b32 	%r3378, %r3377, %r3374, 0x5410U;
	st.local.v2.b32 	[%rd49], {%r3378, %r3371};
	cvt.u32.u16 	%r3379, %rs7839;
	cvt.u32.u16 	%r3380, %rs7838;
	prmt.b32 	%r3381, %r3380, %r3379, 0x3340U;
	cvt.u32.u16 	%r3382, %rs7837;
	cvt.u32.u16 	%r3383, %rs7836;
	prmt.b32 	%r3384, %r3383, %r3382, 0x3340U;
	prmt.b32 	%r3385, %r3384, %r3381, 0x5410U;
	cvt.u32.u16 	%r3386, %rs7835;
	cvt.u32.u16 	%r3387, %rs7834;
	prmt.b32 	%r3388, %r3387, %r3386, 0x3340U;
	cvt.u32.u16 	%r3389, %rs7833;
	cvt.u32.u16 	%r3390, %rs7832;
	prmt.b32 	%r3391, %r3390, %r3389, 0x3340U;
	prmt.b32 	%r3392, %r3391, %r3388, 0x5410U;
	st.local.v2.b32 	[%rd49+8], {%r3392, %r3385};
	cvt.u32.u16 	%r3393, %rs7847;
	cvt.u32.u16 	%r3394, %rs7846;
	prmt.b32 	%r3395, %r3394, %r3393, 0x3340U;
	cvt.u32.u16 	%r3396, %rs7845;
	cvt.u32.u16 	%r3397, %rs7844;
	prmt.b32 	%r3398, %r3397, %r3396, 0x3340U;
	prmt.b32 	%r3399, %r3398, %r3395, 0x5410U;
	cvt.u32.u16 	%r3400, %rs7843;
	cvt.u32.u16 	%r3401, %rs7842;
	prmt.b32 	%r3402, %r3401, %r3400, 0x3340U;
	cvt.u32.u16 	%r3403, %rs7841;
	cvt.u32.u16 	%r3404, %rs7840;
	prmt.b32 	%r3405, %r3404, %r3403, 0x3340U;
	prmt.b32 	%r3406, %r3405, %r3402, 0x5410U;
	st.local.v2.b32 	[%rd49+16], {%r3406, %r3399};
	cvt.u32.u16 	%r3407, %rs7855;
	cvt.u32.u16 	%r3408, %rs7854;
	prmt.b32 	%r3409, %r3408, %r3407, 0x3340U;
	cvt.u32.u16 	%r3410, %rs7853;
	cvt.u32.u16 	%r3411, %rs7852;
	prmt.b32 	%r3412, %r3411, %r3410, 0x3340U;
	prmt.b32 	%r3413, %r3412, %r3409, 0x5410U;
	cvt.u32.u16 	%r3414, %rs7851;
	cvt.u32.u16 	%r3415, %rs7850;
	prmt.b32 	%r3416, %r3415, %r3414, 0x3340U;
	cvt.u32.u16 	%r3417, %rs7849;
	cvt.u32.u16 	%r3418, %rs7848;
	prmt.b32 	%r3419, %r3418, %r3417, 0x3340U;
	prmt.b32 	%r3420, %r3419, %r3416, 0x5410U;
	st.local.v2.b32 	[%rd49+24], {%r3420, %r3413};
	cvt.u32.u16 	%r3421, %rs7863;
	cvt.u32.u16 	%r3422, %rs7862;
	prmt.b32 	%r3423, %r3422, %r3421, 0x3340U;
	cvt.u32.u16 	%r3424, %rs7861;
	cvt.u32.u16 	%r3425, %rs7860;
	prmt.b32 	%r3426, %r3425, %r3424, 0x3340U;
	prmt.b32 	%r3427, %r3426, %r3423, 0x5410U;
	cvt.u32.u16 	%r3428, %rs7859;
	cvt.u32.u16 	%r3429, %rs7858;
	prmt.b32 	%r3430, %r3429, %r3428, 0x3340U;
	cvt.u32.u16 	%r3431, %rs7857;
	cvt.u32.u16 	%r3432, %rs7856;
	prmt.b32 	%r3433, %r3432, %r3431, 0x3340U;
	prmt.b32 	%r3434, %r3433, %r3430, 0x5410U;
	st.local.v2.b32 	[%rd49+32], {%r3434, %r3427};
	cvt.u32.u16 	%r3435, %rs7871;
	cvt.u32.u16 	%r3436, %rs7870;
	prmt.b32 	%r3437, %r3436, %r3435, 0x3340U;
	cvt.u32.u16 	%r3438, %rs7869;
	cvt.u32.u16 	%r3439, %rs7868;
	prmt.b32 	%r3440, %r3439, %r3438, 0x3340U;
	prmt.b32 	%r3441, %r3440, %r3437, 0x5410U;
	cvt.u32.u16 	%r3442, %rs7867;
	cvt.u32.u16 	%r3443, %rs7866;
	prmt.b32 	%r3444, %r3443, %r3442, 0x3340U;
	cvt.u32.u16 	%r3445, %rs7865;
	cvt.u32.u16 	%r3446, %rs7864;
	prmt.b32 	%r3447, %r3446, %r3445, 0x3340U;
	prmt.b32 	%r3448, %r3447, %r3444, 0x5410U;
	st.local.v2.b32 	[%rd49+40], {%r3448, %r3441};
	st.local.v2.u8 	[%rd49+48], {%rs7872, %rs7873};
	st.local.u32 	[%rd49+52], %r8696;
	st.local.f64 	[%rd49+56], %fd174;
	st.local.v2.b32 	[%rd50], {%r3352, %r3353};
	st.local.v2.b32 	[%rd50+8], {%r3355, %r3356};
	st.local.v2.b32 	[%rd50+16], {%r3357, %r3358};
	st.local.v2.b32 	[%rd50+24], {%r3359, %r3360};
	st.local.v2.b32 	[%rd50+32], {%r3361, %r3362};
	st.local.v2.b32 	[%rd50+40], {%r3363, %r3364};
	st.local.v2.u8 	[%rd50+48], {%rs4526, %rs4527};
	st.local.u32 	[%rd50+52], %r340;
	st.local.f64 	[%rd50+56], %fd105;
	setp.ne.s16 	%p484, %rs4528, 0;
	mov.b32 	%r8694, 0;
	@%p484 bra 	$L__BB10_1242;
$L__BB10_1238:
	and.b16  	%rs4578, %rs7569, 255;
	setp.eq.s16 	%p534, %rs4578, 0;
	@%p534 bra 	$L__BB10_1291;
	mov.b32 	%r8695, 0;
$L__BB10_1240:
	add.s32 	%r3499, %r8695, %r8694;
	cvt.u64.u32 	%rd225, %r3499;
	add.s64 	%rd226, %rd49, %rd225;
	st.local.u8 	[%rd226], %rs7569;
	add.s32 	%r343, %r8695, 1;
	cvt.u64.u32 	%rd227, %r8695;
	add.s64 	%rd228, %rd50, %rd227;
	ld.local.u8 	%rs7569, [%rd228+1];
	setp.ne.s16 	%p535, %rs7569, 0;
	mov.u32 	%r8695, %r343;
	@%p535 bra 	$L__BB10_1240;
	ld.local.u32 	%r8696, [%rd49+52];
	ld.local.f64 	%fd174, [%rd49+56];
	ld.local.v2.b32 	{%r3500, %r3501}, [%rd49];
	bfe.u32 	%r3502, %r3500, 0, 8;
	cvt.u16.u32 	%rs7824, %r3502;
	bfe.u32 	%r3503, %r3500, 8, 8;
	cvt.u16.u32 	%rs7825, %r3503;
	bfe.u32 	%r3504, %r3500, 16, 8;
	cvt.u16.u32 	%rs7826, %r3504;
	bfe.u32 	%r3505, %r3500, 24, 8;
	cvt.u16.u32 	%rs7827, %r3505;
	bfe.u32 	%r3506, %r3501, 0, 8;
	cvt.u16.u32 	%rs7828, %r3506;
	bfe.u32 	%r3507, %r3501, 8, 8;
	cvt.u16.u32 	%rs7829, %r3507;
	bfe.u32 	%r3508, %r3501, 16, 8;
	cvt.u16.u32 	%rs7830, %r3508;
	bfe.u32 	%r3509, %r3501, 24, 8;
	cvt.u16.u32 	%rs7831, %r3509;
	ld.local.v2.b32 	{%r3510, %r3511}, [%rd49+8];
	bfe.u32 	%r3512, %r3510, 0, 8;
	cvt.u16.u32 	%rs7832, %r3512;
	bfe.u32 	%r3513, %r3510, 8, 8;
	cvt.u16.u32 	%rs7833, %r3513;
	bfe.u32 	%r3514, %r3510, 16, 8;
	cvt.u16.u32 	%rs7834, %r3514;
	bfe.u32 	%r3515, %r3510, 24, 8;
	cvt.u16.u32 	%rs7835, %r3515;
	bfe.u32 	%r3516, %r3511, 0, 8;
	cvt.u16.u32 	%rs7836, %r3516;
	bfe.u32 	%r3517, %r3511, 8, 8;
	cvt.u16.u32 	%rs7837, %r3517;
	bfe.u32 	%r3518, %r3511, 16, 8;
	cvt.u16.u32 	%rs7838, %r3518;
	bfe.u32 	%r3519, %r3511, 24, 8;
	cvt.u16.u32 	%rs7839, %r3519;
	ld.local.v2.b32 	{%r3520, %r3521}, [%rd49+16];
	bfe.u32 	%r3522, %r3520, 0, 8;
	cvt.u16.u32 	%rs7840, %r3522;
	bfe.u32 	%r3523, %r3520, 8, 8;
	cvt.u16.u32 	%rs7841, %r3523;
	bfe.u32 	%r3524, %r3520, 16, 8;
	cvt.u16.u32 	%rs7842, %r3524;
	bfe.u32 	%r3525, %r3520, 24, 8;
	cvt.u16.u32 	%rs7843, %r3525;
	bfe.u32 	%r3526, %r3521, 0, 8;
	cvt.u16.u32 	%rs7844, %r3526;
	bfe.u32 	%r3527, %r3521, 8, 8;
	cvt.u16.u32 	%rs7845, %r3527;
	bfe.u32 	%r3528, %r3521, 16, 8;
	cvt.u16.u32 	%rs7846, %r3528;
	bfe.u32 	%r3529, %r3521, 24, 8;
	cvt.u16.u32 	%rs7847, %r3529;
	ld.local.v2.b32 	{%r3530, %r3531}, [%rd49+24];
	bfe.u32 	%r3532, %r3530, 0, 8;
	cvt.u16.u32 	%rs7848, %r3532;
	bfe.u32 	%r3533, %r3530, 8, 8;
	cvt.u16.u32 	%rs7849, %r3533;
	bfe.u32 	%r3534, %r3530, 16, 8;
	cvt.u16.u32 	%rs7850, %r3534;
	bfe.u32 	%r3535, %r3530, 24, 8;
	cvt.u16.u32 	%rs7851, %r3535;
	bfe.u32 	%r3536, %r3531, 0, 8;
	cvt.u16.u32 	%rs7852, %r3536;
	bfe.u32 	%r3537, %r3531, 8, 8;
	cvt.u16.u32 	%rs7853, %r3537;
	bfe.u32 	%r3538, %r3531, 16, 8;
	cvt.u16.u32 	%rs7854, %r3538;
	bfe.u32 	%r3539, %r3531, 24, 8;
	cvt.u16.u32 	%rs7855, %r3539;
	ld.local.v2.b32 	{%r3540, %r3541}, [%rd49+32];
	bfe.u32 	%r3542, %r3540, 0, 8;
	cvt.u16.u32 	%rs7856, %r3542;
	bfe.u32 	%r3543, %r3540, 8, 8;
	cvt.u16.u32 	%rs7857, %r3543;
	bfe.u32 	%r3544, %r3540, 16, 8;
	cvt.u16.u32 	%rs7858, %r3544;
	bfe.u32 	%r3545, %r3540, 24, 8;
	cvt.u16.u32 	%rs7859, %r3545;
	bfe.u32 	%r3546, %r3541, 0, 8;
	cvt.u16.u32 	%rs7860, %r3546;
	bfe.u32 	%r3547, %r3541, 8, 8;
	cvt.u16.u32 	%rs7861, %r3547;
	bfe.u32 	%r3548, %r3541, 16, 8;
	cvt.u16.u32 	%rs7862, %r3548;
	bfe.u32 	%r3549, %r3541, 24, 8;
	cvt.u16.u32 	%rs7863, %r3549;
	ld.local.v2.b32 	{%r3550, %r3551}, [%rd49+40];
	bfe.u32 	%r3552, %r3550, 0, 8;
	cvt.u16.u32 	%rs7864, %r3552;
	bfe.u32 	%r3553, %r3550, 8, 8;
	cvt.u16.u32 	%rs7865, %r3553;
	bfe.u32 	%r3554, %r3550, 16, 8;
	cvt.u16.u32 	%rs7866, %r3554;
	bfe.u32 	%r3555, %r3550, 24, 8;
	cvt.u16.u32 	%rs7867, %r3555;
	bfe.u32 	%r3556, %r3551, 0, 8;
	cvt.u16.u32 	%rs7868, %r3556;
	bfe.u32 	%r3557, %r3551, 8, 8;
	cvt.u16.u32 	%rs7869, %r3557;
	bfe.u32 	%r3558, %r3551, 16, 8;
	cvt.u16.u32 	%rs7870, %r3558;
	bfe.u32 	%r3559, %r3551, 24, 8;
	cvt.u16.u32 	%rs7871, %r3559;
	ld.local.v2.u8 	{%rs7872, %rs7873}, [%rd49+48];
	bra.uni 	$L__BB10_1291;
$L__BB10_1242:
	and.b16  	%rs4529, %rs7825, 255;
	setp.eq.s16 	%p485, %rs4529, 0;
	mov.b32 	%r8694, 1;
	@%p485 bra 	$L__BB10_1238;
	and.b16  	%rs4530, %rs7826, 255;
	setp.eq.s16 	%p486, %rs4530, 0;
	mov.b32 	%r8694, 2;
	@%p486 bra 	$L__BB10_1238;
	and.b16  	%rs4531, %rs7827, 255;
	setp.eq.s16 	%p487, %rs4531, 0;
	mov.b32 	%r8694, 3;
	@%p487 bra 	$L__BB10_1238;
	and.b16  	%rs4532, %rs7828, 255;
	setp.eq.s16 	%p488, %rs4532, 0;
	mov.b32 	%r8694, 4;
	@%p488 bra 	$L__BB10_1238;
	and.b16  	%rs4533, %rs7829, 255;
	setp.eq.s16 	%p489, %rs4533, 0;
	mov.b32 	%r8694, 5;
	@%p489 bra 	$L__BB10_1238;
	and.b16  	%rs4534, %rs7830, 255;
	setp.eq.s16 	%p490, %rs4534, 0;
	mov.b32 	%r8694, 6;
	@%p490 bra 	$L__BB10_1238;
	and.b16  	%rs4535, %rs7831, 255;
	setp.eq.s16 	%p491, %rs4535, 0;
	mov.b32 	%r8694, 7;
	@%p491 bra 	$L__BB10_1238;
	and.b16  	%rs4536, %rs7832, 255;
	setp.eq.s16 	%p492, %rs4536, 0;
	mov.b32 	%r8694, 8;
	@%p492 bra 	$L__BB10_1238;
	and.b16  	%rs4537, %rs7833, 255;
	setp.eq.s16 	%p493, %rs4537, 0;
	mov.b32 	%r8694, 9;
	@%p493 bra 	$L__BB10_1238;
	and.b16  	%rs4538, %rs7834, 255;
	setp.eq.s16 	%p494, %rs4538, 0;
	mov.b32 	%r8694, 10;
	@%p494 bra 	$L__BB10_1238;
	and.b16  	%rs4539, %rs7835, 255;
	setp.eq.s16 	%p495, %rs4539, 0;
	mov.b32 	%r8694, 11;
	@%p495 bra 	$L__BB10_1238;
	and.b16  	%rs4540, %rs7836, 255;
	setp.eq.s16 	%p496, %rs4540, 0;
	mov.b32 	%r8694, 12;
	@%p496 bra 	$L__BB10_1238;
	and.b16  	%rs4541, %rs7837, 255;
	setp.eq.s16 	%p497, %rs4541, 0;
	mov.b32 	%r8694, 13;
	@%p497 bra 	$L__BB10_1238;
	and.b16  	%rs4542, %rs7838, 255;
	setp.eq.s16 	%p498, %rs4542, 0;
	mov.b32 	%r8694, 14;
	@%p498 bra 	$L__BB10_1238;
	and.b16  	%rs4543, %rs7839, 255;
	setp.eq.s16 	%p499, %rs4543, 0;
	mov.b32 	%r8694, 15;
	@%p499 bra 	$L__BB10_1238;
	and.b16  	%rs4544, %rs7840, 255;
	setp.eq.s16 	%p500, %rs4544, 0;
	mov.b32 	%r8694, 16;
	@%p500 bra 	$L__BB10_1238;
	and.b16  	%rs4545, %rs7841, 255;
	setp.eq.s16 	%p501, %rs4545, 0;
	mov.b32 	%r8694, 17;
	@%p501 bra 	$L__BB10_1238;
	and.b16  	%rs4546, %rs7842, 255;
	setp.eq.s16 	%p502, %rs4546, 0;
	mov.b32 	%r8694, 18;
	@%p502 bra 	$L__BB10_1238;
	and.b16  	%rs4547, %rs7843, 255;
	setp.eq.s16 	%p503, %rs4547, 0;
	mov.b32 	%r8694, 19;
	@%p503 bra 	$L__BB10_1238;
	and.b16  	%rs4548, %rs7844, 255;
	setp.eq.s16 	%p504, %rs4548, 0;
	mov.b32 	%r8694, 20;
	@%p504 bra 	$L__BB10_1238;
	and.b16  	%rs4549, %rs7845, 255;
	setp.eq.s16 	%p505, %rs4549, 0;
	mov.b32 	%r8694, 21;
	@%p505 bra 	$L__BB10_1238;
	and.b16  	%rs4550, %rs7846, 255;
	setp.eq.s16 	%p506, %rs4550, 0;
	mov.b32 	%r8694, 22;
	@%p506 bra 	$L__BB10_1238;
	and.b16  	%rs4551, %rs7847, 255;
	setp.eq.s16 	%p507, %rs4551, 0;
	mov.b32 	%r8694, 23;
	@%p507 bra 	$L__BB10_1238;
	and.b16  	%rs4552, %rs7848, 255;
	setp.eq.s16 	%p508, %rs4552, 0;
	mov.b32 	%r8694, 24;
	@%p508 bra 	$L__BB10_1238;
	and.b16  	%rs4553, %rs7849, 255;
	setp.eq.s16 	%p509, %rs4553, 0;
	mov.b32 	%r8694, 25;
	@%p509 bra 	$L__BB10_1238;
	and.b16  	%rs4554, %rs7850, 255;
	setp.eq.s16 	%p510, %rs4554, 0;
	mov.b32 	%r8694, 26;
	@%p510 bra 	$L__BB10_1238;
	and.b16  	%rs4555, %rs7851, 255;
	setp.eq.s16 	%p511, %rs4555, 0;
	mov.b32 	%r8694, 27;
	@%p511 bra 	$L__BB10_1238;
	and.b16  	%rs4556, %rs7852, 255;
	setp.eq.s16 	%p512, %rs4556, 0;
	mov.b32 	%r8694, 28;
	@%p512 bra 	$L__BB10_1238;
	and.b16  	%rs4557, %rs7853, 255;
	setp.eq.s16 	%p513, %rs4557, 0;
	mov.b32 	%r8694, 29;
	@%p513 bra 	$L__BB10_1238;
	and.b16  	%rs4558, %rs7854, 255;
	setp.eq.s16 	%p514, %rs4558, 0;
	mov.b32 	%r8694, 30;
	@%p514 bra 	$L__BB10_1238;
	and.b16  	%rs4559, %rs7855, 255;
	setp.eq.s16 	%p515, %rs4559, 0;
	mov.b32 	%r8694, 31;
	@%p515 bra 	$L__BB10_1238;
	and.b16  	%rs4560, %rs7856, 255;
	setp.eq.s16 	%p516, %rs4560, 0;
	mov.b32 	%r8694, 32;
	@%p516 bra 	$L__BB10_1238;
	and.b16  	%rs4561, %rs7857, 255;
	setp.eq.s16 	%p517, %rs4561, 0;
	mov.b32 	%r8694, 33;
	@%p517 bra 	$L__BB10_1238;
	and.b16  	%rs4562, %rs7858, 255;
	setp.eq.s16 	%p518, %rs4562, 0;
	mov.b32 	%r8694, 34;
	@%p518 bra 	$L__BB10_1238;
	and.b16  	%rs4563, %rs7859, 255;
	setp.eq.s16 	%p519, %rs4563, 0;
	mov.b32 	%r8694, 35;
	@%p519 bra 	$L__BB10_1238;
	and.b16  	%rs4564, %rs7860, 255;
	setp.eq.s16 	%p520, %rs4564, 0;
	mov.b32 	%r8694, 36;
	@%p520 bra 	$L__BB10_1238;
	and.b16  	%rs4565, %rs7861, 255;
	setp.eq.s16 	%p521, %rs4565, 0;
	mov.b32 	%r8694, 37;
	@%p521 bra 	$L__BB10_1238;
	and.b16  	%rs4566, %rs7862, 255;
	setp.eq.s16 	%p522, %rs4566, 0;
	mov.b32 	%r8694, 38;
	@%p522 bra 	$L__BB10_1238;
	and.b16  	%rs4567, %rs7863, 255;
	setp.eq.s16 	%p523, %rs4567, 0;
	mov.b32 	%r8694, 39;
	@%p523 bra 	$L__BB10_1238;
	and.b16  	%rs4568, %rs7864, 255;
	setp.eq.s16 	%p524, %rs4568, 0;
	mov.b32 	%r8694, 40;
	@%p524 bra 	$L__BB10_1238;
	and.b16  	%rs4569, %rs7865, 255;
	setp.eq.s16 	%p525, %rs4569, 0;
	mov.b32 	%r8694, 41;
	@%p525 bra 	$L__BB10_1238;
	and.b16  	%rs4570, %rs7866, 255;
	setp.eq.s16 	%p526, %rs4570, 0;
	mov.b32 	%r8694, 42;
	@%p526 bra 	$L__BB10_1238;
	and.b16  	%rs4571, %rs7867, 255;
	setp.eq.s16 	%p527, %rs4571, 0;
	mov.b32 	%r8694, 43;
	@%p527 bra 	$L__BB10_1238;
	and.b16  	%rs4572, %rs7868, 255;
	setp.eq.s16 	%p528, %rs4572, 0;
	mov.b32 	%r8694, 44;
	@%p528 bra 	$L__BB10_1238;
	and.b16  	%rs4573, %rs7869, 255;
	setp.eq.s16 	%p529, %rs4573, 0;
	mov.b32 	%r8694, 45;
	@%p529 bra 	$L__BB10_1238;
	and.b16  	%rs4574, %rs7870, 255;
	setp.eq.s16 	%p530, %rs4574, 0;
	mov.b32 	%r8694, 46;
	@%p530 bra 	$L__BB10_1238;
	and.b16  	%rs4575, %rs7871, 255;
	setp.eq.s16 	%p531, %rs4575, 0;
	mov.b32 	%r8694, 47;
	@%p531 bra 	$L__BB10_1238;
	and.b16  	%rs4576, %rs7872, 255;
	setp.eq.s16 	%p532, %rs4576, 0;
	mov.b32 	%r8694, 48;
	@%p532 bra 	$L__BB10_1238;
	and.b16  	%rs4577, %rs7873, 255;
	setp.eq.s16 	%p533, %rs4577, 0;
	mov.b32 	%r8694, 49;
	@%p533 bra 	$L__BB10_1238;
$L__BB10_1291:
	add.s32 	%r8699, %r8696, %r340;
	add.f64 	%fd175, %fd105, %fd174;
	ld.shared.v2.b32 	{%r3561, %r3562}, [_ZZN3cub18CUB_300001_SM_10006detail6reduce28DeviceReduceSingleTileKernelINS2_10policy_hubI4Study8sum_funcE10Policy1000EPS5_S9_iS6_S5_S5_N4cuda3std3__410__identityEEEvT0_T1_T2_T3_T4_T6_E12temp_storage+264];
	bfe.u32 	%r3563, %r3561, 0, 8;
	cvt.u16.u32 	%rs7620, %r3563;
	ld.shared.v2.b32 	{%r3564, %r3565}, [_ZZN3cub18CUB_300001_SM_10006detail6reduce28DeviceReduceSingleTileKernelINS2_10policy_hubI4Study8sum_funcE10Policy1000EPS5_S9_iS6_S5_S5_N4cuda3std3__410__identityEEEvT0_T1_T2_T3_T4_T6_E12temp_storage+272];
	ld.shared.v2.b32 	{%r3566, %r3567}, [_ZZN3cub18CUB_300001_SM_10006detail6reduce28DeviceReduceSingleTileKernelINS2_10policy_hubI4Study8sum_funcE10Policy1000EPS5_S9_iS6_S5_S5_N4cuda3std3__410__identityEEEvT0_T1_T2_T3_T4_T6_E12temp_storage+280];
	ld.shared.v2.b32 	{%r3568, %r3569}, [_ZZN3cub18CUB_300001_SM_10006detail6reduce28DeviceReduceSingleTileKernelINS2_10policy_hubI4Study8sum_funcE10Policy1000EPS5_S9_iS6_S5_S5_N4cuda3std3__410__identityEEEvT0_T1_T2_T3_T4_T6_E12temp_storage+288];
	ld.shared.v2.b32 	{%r3570, %r3571}, [_ZZN3cub18CUB_300001_SM_10006detail6reduce28DeviceReduceSingleTileKernelINS2_10policy_hubI4Study8sum_funcE10Policy1000EPS5_S9_iS6_S5_S5_N4cuda3std3__410__identityEEEvT0_T1_T2_T3_T4_T6_E12temp_storage+296];
	ld.shared.v2.b32 	{%r3572, %r3573}, [_ZZN3cub18CUB_300001_SM_10006detail6reduce28DeviceReduceSingleTileKernelINS2_10policy_hubI4Study8sum_funcE10Policy1000EPS5_S9_iS6_S5_S5_N4cuda3std3__410__identityEEEvT0_T1_T2_T3_T4_T6_E12temp_storage+304];
	ld.shared.v2.u8 	{%rs4579, %rs4580}, [_ZZN3cub18CUB_300001_SM_10006detail6reduce28DeviceReduceSingleTileKernelINS2_10policy_hubI4Study8sum_funcE10Policy1000EPS5_S9_iS6_S5_S5_N4cuda3std3__410__identityEEEvT0_T1_T2_T3_T4_T6_E12temp_storage+312];
	ld.shared.u32 	%r347, [_ZZN3cub18CUB_300001_SM_10006detail6reduce28DeviceReduceSingleTileKernelINS2_10policy_hubI4Study8sum_funcE10Policy1000EPS5_S9_iS6_S5_S5_N4cuda3std3__410__identityEEEvT0_T1_T2_T3_T4_T6_E12temp_storage+316];
	ld.shared.f64 	%fd109, [_ZZN3cub18CUB_300001_SM_10006detail6reduce28DeviceReduceSingleTileKernelINS2_10policy_hubI4Study8sum_funcE10Policy1000EPS5_S9_iS6_S5_S5_N4cuda3std3__410__identityEEEvT0_T1_T2_T3_T4_T6_E12temp_storage+320];
	cvta.to.local.u64 	%rd51, %rd211;
	cvta.to.local.u64 	%rd52, %rd212;
	and.b16  	%rs4581, %rs7824, 255;
	cvt.u32.u16 	%r3574, %rs7831;
	cvt.u32.u16 	%r3575, %rs7830;
	prmt.b32 	%r3576, %r3575, %r3574, 0x3340U;
	cvt.u32.u16 	%r3577, %rs7829;
	cvt.u32.u16 	%r3578, %rs7828;
	prmt.b32 	%r3579, %r3578, %r3577, 0x3340U;
	prmt.b32 	%r3580, %r3579, %r3576, 0x5410U;
	cvt.u32.u16 	%r3581, %rs7827;
	cvt.u32.u16 	%r3582, %rs7826;
	prmt.b32 	%r3583, %r3582, %r3581, 0x3340U;
	cvt.u32.u16 	%r3584, %rs7825;
	cvt.u32.u16 	%r3585, %rs7824;
	prmt.b32 	%r3586, %r3585, %r3584, 0x3340U;
	prmt.b32 	%r3587, %r3586, %r3583, 0x5410U;
	st.local.v2.b32 	[%rd51], {%r3587, %r3580};
	cvt.u32.u16 	%r3588, %rs7839;
	cvt.u32.u16 	%r3589, %rs7838;
	prmt.b32 	%r3590, %r3589, %r3588, 0x3340U;
	cvt.u32.u16 	%r3591, %rs7837;
	cvt.u32.u16 	%r3592, %rs7836;
	prmt.b32 	%r3593, %r3592, %r3591, 0x3340U;
	prmt.b32 	%r3594, %r3593, %r3590, 0x5410U;
	cvt.u32.u16 	%r3595, %rs7835;
	cvt.u32.u16 	%r3596, %rs7834;
	prmt.b32 	%r3597, %r3596, %r3595, 0x3340U;
	cvt.u32.u16 	%r3598, %rs7833;
	cvt.u32.u16 	%r3599, %rs7832;
	prmt.b32 	%r3600, %r3599, %r3598, 0x3340U;
	prmt.b32 	%r3601, %r3600, %r3597, 0x5410U;
	st.local.v2.b32 	[%rd51+8], {%r3601, %r3594};
	cvt.u32.u16 	%r3602, %rs7847;
	cvt.u32.u16 	%r3603, %rs7846;
	prmt.b32 	%r3604, %r3603, %r3602, 0x3340U;
	cvt.u32.u16 	%r3605, %rs7845;
	cvt.u32.u16 	%r3606, %rs7844;
	prmt.b32 	%r3607, %r3606, %r3605, 0x3340U;
	prmt.b32 	%r3608, %r3607, %r3604, 0x5410U;
	cvt.u32.u16 	%r3609, %rs7843;
	cvt.u32.u16 	%r3610, %rs7842;
	prmt.b32 	%r3611, %r3610, %r3609, 0x3340U;
	cvt.u32.u16 	%r3612, %rs7841;
	cvt.u32.u16 	%r3613, %rs7840;
	prmt.b32 	%r3614, %r3613, %r3612, 0x3340U;
	prmt.b32 	%r3615, %r3614, %r3611, 0x5410U;
	st.local.v2.b32 	[%rd51+16], {%r3615, %r3608};
	cvt.u32.u16 	%r3616, %rs7855;
	cvt.u32.u16 	%r3617, %rs7854;
	prmt.b32 	%r3618, %r3617, %r3616, 0x3340U;
	cvt.u32.u16 	%r3619, %rs7853;
	cvt.u32.u16 	%r3620, %rs7852;
	prmt.b32 	%r3621, %r3620, %r3619, 0x3340U;
	prmt.b32 	%r3622, %r3621, %r3618, 0x5410U;
	cvt.u32.u16 	%r3623, %rs7851;
	cvt.u32.u16 	%r3624, %rs7850;
	prmt.b32 	%r3625, %r3624, %r3623, 0x3340U;
	cvt.u32.u16 	%r3626, %rs7849;
	cvt.u32.u16 	%r3627, %rs7848;
	prmt.b32 	%r3628, %r3627, %r3626, 0x3340U;
	prmt.b32 	%r3629, %r3628, %r3625, 0x5410U;
	st.local.v2.b32 	[%rd51+24], {%r3629, %r3622};
	cvt.u32.u16 	%r3630, %rs7863;
	cvt.u32.u16 	%r3631, %rs7862;
	prmt.b32 	%r3632, %r3631, %r3630, 0x3340U;
	cvt.u32.u16 	%r3633, %rs7861;
	cvt.u32.u16 	%r3634, %rs7860;
	prmt.b32 	%r3635, %r3634, %r3633, 0x3340U;
	prmt.b32 	%r3636, %r3635, %r3632, 0x5410U;
	cvt.u32.u16 	%r3637, %rs7859;
	cvt.u32.u16 	%r3638, %rs7858;
	prmt.b32 	%r3639, %r3638, %r3637, 0x3340U;
	cvt.u32.u16 	%r3640, %rs7857;
	cvt.u32.u16 	%r3641, %rs7856;
	prmt.b32 	%r3642, %r3641, %r3640, 0x3340U;
	prmt.b32 	%r3643, %r3642, %r3639, 0x5410U;
	st.local.v2.b32 	[%rd51+32], {%r3643, %r3636};
	cvt.u32.u16 	%r3644, %rs7871;
	cvt.u32.u16 	%r3645, %rs7870;
	prmt.b32 	%r3646, %r3645, %r3644, 0x3340U;
	cvt.u32.u16 	%r3647, %rs7869;
	cvt.u32.u16 	%r3648, %rs7868;
	prmt.b32 	%r3649, %r3648, %r3647, 0x3340U;
	prmt.b32 	%r3650, %r3649, %r3646, 0x5410U;
	cvt.u32.u16 	%r3651, %rs7867;
	cvt.u32.u16 	%r3652, %rs7866;
	prmt.b32 	%r3653, %r3652, %r3651, 0x3340U;
	cvt.u32.u16 	%r3654, %rs7865;
	cvt.u32.u16 	%r3655, %rs7864;
	prmt.b32 	%r3656, %r3655, %r3654, 0x3340U;
	prmt.b32 	%r3657, %r3656, %r3653, 0x5410U;
	st.local.v2.b32 	[%rd51+40], {%r3657, %r3650};
	st.local.v2.u8 	[%rd51+48], {%rs7872, %rs7873};
	st.local.u32 	[%rd51+52], %r8699;
	st.local.f64 	[%rd51+56], %fd175;
	st.local.v2.b32 	[%rd52], {%r3561, %r3562};
	st.local.v2.b32 	[%rd52+8], {%r3564, %r3565};
	st.local.v2.b32 	[%rd52+16], {%r3566, %r3567};
	st.local.v2.b32 	[%rd52+24], {%r3568, %r3569};
	st.local.v2.b32 	[%rd52+32], {%r3570, %r3571};
	st.local.v2.b32 	[%rd52+40], {%r3572, %r3573};
	st.local.v2.u8 	[%rd52+48], {%rs4579, %rs4580};
	st.local.u32 	[%rd52+52], %r347;
	st.local.f64 	[%rd52+56], %fd109;
	setp.ne.s16 	%p536, %rs4581, 0;
	mov.b32 	%r8697, 0;
	@%p536 bra 	$L__BB10_1296;
$L__BB10_1292:
	and.b16  	%rs4631, %rs7620, 255;
	setp.eq.s16 	%p586, %rs4631, 0;
	@%p586 bra 	$L__BB10_1345;
	mov.b32 	%r8698, 0;
$L__BB10_1294:
	add.s32 	%r3708, %r8698, %r8697;
	cvt.u64.u32 	%rd231, %r3708;
	add.s64 	%rd232, %rd51, %rd231;
	st.local.u8 	[%rd232], %rs7620;
	add.s32 	%r350, %r8698, 1;
	cvt.u64.u32 	%rd233, %r8698;
	add.s64 	%rd234, %rd52, %rd233;
	ld.local.u8 	%rs7620, [%rd234+1];
	setp.ne.s16 	%p587, %rs7620, 0;
	mov.u32 	%r8698, %r350;
	@%p587 bra 	$L__BB10_1294;
	ld.local.u32 	%r8699, [%rd51+52];
	ld.local.f64 	%fd175, [%rd51+56];
	ld.local.v2.b32 	{%r3709, %r3710}, [%rd51];
	bfe.u32 	%r3711, %r3709, 0, 8;
	cvt.u16.u32 	%rs7824, %r3711;
	bfe.u32 	%r3712, %r3709, 8, 8;
	cvt.u16.u32 	%rs7825, %r3712;
	bfe.u32 	%r3713, %r3709, 16, 8;
	cvt.u16.u32 	%rs7826, %r3713;
	bfe.u32 	%r3714, %r3709, 24, 8;
	cvt.u16.u32 	%rs7827, %r3714;
	bfe.u32 	%r3715, %r3710, 0, 8;
	cvt.u16.u32 	%rs7828, %r3715;
	bfe.u32 	%r3716, %r3710, 8, 8;
	cvt.u16.u32 	%rs7829, %r3716;
	bfe.u32 	%r3717, %r3710, 16, 8;
	cvt.u16.u32 	%rs7830, %r3717;
	bfe.u32 	%r3718, %r3710, 24, 8;
	cvt.u16.u32 	%rs7831, %r3718;
	ld.local.v2.b32 	{%r3719, %r3720}, [%rd51+8];
	bfe.u32 	%r3721, %r3719, 0, 8;
	cvt.u16.u32 	%rs7832, %r3721;
	bfe.u32 	%r3722, %r3719, 8, 8;
	cvt.u16.u32 	%rs7833, %r3722;
	bfe.u32 	%r3723, %r3719, 16, 8;
	cvt.u16.u32 	%rs7834, %r3723;
	bfe.u32 	%r3724, %r3719, 24, 8;
	cvt.u16.u32 	%rs7835, %r3724;
	bfe.u32 	%r3725, %r3720, 0, 8;
	cvt.u16.u32 	%rs7836, %r3725;
	bfe.u32 	%r3726, %r3720, 8, 8;
	cvt.u16.u32 	%rs7837, %r3726;
	bfe.u32 	%r3727, %r3720, 16, 8;
	cvt.u16.u32 	%rs7838, %r3727;
	bfe.u32 	%r3728, %r3720, 24, 8;
	cvt.u16.u32 	%rs7839, %r3728;
	ld.local.v2.b32 	{%r3729, %r3730}, [%rd51+16];
	bfe.u32 	%r3731, %r3729, 0, 8;
	cvt.u16.u32 	%rs7840, %r3731;
	bfe.u32 	%r3732, %r3729, 8, 8;
	cvt.u16.u32 	%rs7841, %r3732;
	bfe.u32 	%r3733, %r3729, 16, 8;
	cvt.u16.u32 	%rs7842, %r3733;
	bfe.u32 	%r3734, %r3729, 24, 8;
	cvt.u16.u32 	%rs7843, %r3734;
	bfe.u32 	%r3735, %r3730, 0, 8;
	cvt.u16.u32 	%rs7844, %r3735;
	bfe.u32 	%r3736, %r3730, 8, 8;
	cvt.u16.u32 	%rs7845, %r3736;
	bfe.u32 	%r3737, %r3730, 16, 8;
	cvt.u16.u32 	%rs7846, %r3737;
	bfe.u32 	%r3738, %r3730, 24, 8;
	cvt.u16.u32 	%rs7847, %r3738;
	ld.local.v2.b32 	{%r3739, %r3740}, [%rd51+24];
	bfe.u32 	%r3741, %r3739, 0, 8;
	cvt.u16.u32 	%rs7848, %r3741;
	bfe.u32 	%r3742, %r3739, 8, 8;
	cvt.u16.u32 	%rs7849, %r3742;
	bfe.u32 	%r3743, %r3739, 16, 8;
	cvt.u16.u32 	%rs7850, %r3743;
	bfe.u32 	%r3744, %r3739, 24, 8;
	cvt.u16.u32 	%rs7851, %r3744;
	bfe.u32 	%r3745, %r3740, 0, 8;
	cvt.u16.u32 	%rs7852, %r3745;
	bfe.u32 	%r3746, %r3740, 8, 8;
	cvt.u16.u32 	%rs7853, %r3746;
	bfe.u32 	%r3747, %r3740, 16, 8;
	cvt.u16.u32 	%rs7854, %r3747;
	bfe.u32 	%r3748, %r3740, 24, 8;
	cvt.u16.u32 	%rs7855, %r3748;
	ld.local.v2.b32 	{%r3749, %r3750}, [%rd51+32];
	bfe.u32 	%r3751, %r3749, 0, 8;
	cvt.u16.u32 	%rs7856, %r3751;
	bfe.u32 	%r3752, %r3749, 8, 8;
	cvt.u16.u32 	%rs7857, %r3752;
	bfe.u32 	%r3753, %r3749, 16, 8;
	cvt.u16.u32 	%rs7858, %r3753;
	bfe.u32 	%r3754, %r3749, 24, 8;
	cvt.u16.u32 	%rs7859, %r3754;
	bfe.u32 	%r3755, %r3750, 0, 8;
	cvt.u16.u32 	%rs7860, %r3755;
	bfe.u32 	%r3756, %r3750, 8, 8;
	cvt.u16.u32 	%rs7861, %r3756;
	bfe.u32 	%r3757, %r3750, 16, 8;
	cvt.u16.u32 	%rs7862, %r3757;
	bfe.u32 	%r3758, %r3750, 24, 8;
	cvt.u16.u32 	%rs7863, %r3758;
	ld.local.v2.b32 	{%r3759, %r3760}, [%rd51+40];
	bfe.u32 	%r3761, %r3759, 0, 8;
	cvt.u16.u32 	%rs7864, %r3761;
	bfe.u32 	%r3762, %r3759, 8, 8;
	cvt.u16.u32 	%rs7865, %r3762;
	bfe.u32 	%r3763, %r3759, 16, 8;
	cvt.u16.u32 	%rs7866, %r3763;
	bfe.u32 	%r3764, %r3759, 24, 8;
	cvt.u16.u32 	%rs7867, %r3764;
	bfe.u32 	%r3765, %r3760, 0, 8;
	cvt.u16.u32 	%rs7868, %r3765;
	bfe.u32 	%r3766, %r3760, 8, 8;
	cvt.u16.u32 	%rs7869, %r3766;
	bfe.u32 	%r3767, %r3760, 16, 8;
	cvt.u16.u32 	%rs7870, %r3767;
	bfe.u32 	%r3768, %r3760, 24, 8;
	cvt.u16.u32 	%rs7871, %r3768;
	ld.local.v2.u8 	{%rs7872, %rs7873}, [%rd51+48];
	bra.uni 	$L__BB10_1345;
$L__BB10_1296:
	and.b16  	%rs4582, %rs7825, 255;
	setp.eq.s16 	%p537, %rs4582, 0;
	mov.b32 	%r8697, 1;
	@%p537 bra 	$L__BB10_1292;
	and.b16  	%rs4583, %rs7826, 255;
	setp.eq.s16 	%p538, %rs4583, 0;
	mov.b32 	%r8697, 2;
	@%p538 bra 	$L__BB10_1292;
	and.b16  	%rs4584, %rs7827, 255;
	setp.eq.s16 	%p539, %rs4584, 0;
	mov.b32 	%r8697, 3;
	@%p539 bra 	$L__BB10_1292;
	and.b16  	%rs4585, %rs7828, 255;
	setp.eq.s16 	%p540, %rs4585, 0;
	mov.b32 	%r8697, 4;
	@%p540 bra 	$L__BB10_1292;
	and.b16  	%rs4586, %rs7829, 255;
	setp.eq.s16 	%p541, %rs4586, 0;
	mov.b32 	%r8697, 5;
	@%p541 bra 	$L__BB10_1292;
	and.b16  	%rs4587, %rs7830, 255;
	setp.eq.s16 	%p542, %rs4587, 0;
	mov.b32 	%r8697, 6;
	@%p542 bra 	$L__BB10_1292;
	and.b16  	%rs4588, %rs7831, 255;
	setp.eq.s16 	%p543, %rs4588, 0;
	mov.b32 	%r8697, 7;
	@%p543 bra 	$L__BB10_1292;
	and.b16  	%rs4589, %rs7832, 255;
	setp.eq.s16 	%p544, %rs4589, 0;
	mov.b32 	%r8697, 8;
	@%p544 bra 	$L__BB10_1292;
	and.b16  	%rs4590, %rs7833, 255;
	setp.eq.s16 	%p545, %rs4590, 0;
	mov.b32 	%r8697, 9;
	@%p545 bra 	$L__BB10_1292;
	and.b16  	%rs4591, %rs7834, 255;
	setp.eq.s16 	%p546, %rs4591, 0;
	mov.b32 	%r8697, 10;
	@%p546 bra 	$L__BB10_1292;
	and.b16  	%rs4592, %rs7835, 255;
	setp.eq.s16 	%p547, %rs4592, 0;
	mov.b32 	%r8697, 11;
	@%p547 bra 	$L__BB10_1292;
	and.b16  	%rs4593, %rs7836, 255;
	setp.eq.s16 	%p548, %rs4593, 0;
	mov.b32 	%r8697, 12;
	@%p548 bra 	$L__BB10_1292;
	and.b16  	%rs4594, %rs7837, 255;
	setp.eq.s16 	%p549, %rs4594, 0;
	mov.b32 	%r8697, 13;
	@%p549 bra 	$L__BB10_1292;
	and.b16  	%rs4595, %rs7838, 255;
	setp.eq.s16 	%p550, %rs4595, 0;
	mov.b32 	%r8697, 14;
	@%p550 bra 	$L__BB10_1292;
	and.b16  	%rs4596, %rs7839, 255;
	setp.eq.s16 	%p551, %rs4596, 0;
	mov.b32 	%r8697, 15;
	@%p551 bra 	$L__BB10_1292;
	and.b16  	%rs4597, %rs7840, 255;
	setp.eq.s16 	%p552, %rs4597, 0;
	mov.b32 	%r8697, 16;
	@%p552 bra 	$L__BB10_1292;
	and.b16  	%rs4598, %rs7841, 255;
	setp.eq.s16 	%p553, %rs4598, 0;
	mov.b32 	%r8697, 17;
	@%p553 bra 	$L__BB10_1292;
	and.b16  	%rs4599, %rs7842, 255;
	setp.eq.s16 	%p554, %rs4599, 0;
	mov.b32 	%r8697, 18;
	@%p554 bra 	$L__BB10_1292;
	and.b16  	%rs4600, %rs7843, 255;
	setp.eq.s16 	%p555, %rs4600, 0;
	mov.b32 	%r8697, 19;
	@%p555 bra 	$L__BB10_1292;
	and.b16  	%rs4601, %rs7844, 255;
	setp.eq.s16 	%p556, %rs4601, 0;
	mov.b32 	%r8697, 20;
	@%p556 bra 	$L__BB10_1292;
	and.b16  	%rs4602, %rs7845, 255;
	setp.eq.s16 	%p557, %rs4602, 0;
	mov.b32 	%r8697, 21;
	@%p557 bra 	$L__BB10_1292;
	and.b16  	%rs4603, %rs7846, 255;
	setp.eq.s16 	%p558, %rs4603, 0;
	mov.b32 	%r8697, 22;
	@%p558 bra 	$L__BB10_1292;
	and.b16  	%rs4604, %rs7847, 255;
	setp.eq.s16 	%p559, %rs4604, 0;
	mov.b32 	%r8697, 23;
	@%p559 bra 	$L__BB10_1292;
	and.b16  	%rs4605, %rs7848, 255;
	setp.eq.s16 	%p560, %rs4605, 0;
	mov.b32 	%r8697, 24;
	@%p560 bra 	$L__BB10_1292;
	and.b16  	%rs4606, %rs7849, 255;
	setp.eq.s16 	%p561, %rs4606, 0;
	mov.b32 	%r8697, 25;
	@%p561 bra 	$L__BB10_1292;
	and.b16  	%rs4607, %rs7850, 255;
	setp.eq.s16 	%p562, %rs4607, 0;
	mov.b32 	%r8697, 26;
	@%p562 bra 	$L__BB10_1292;
	and.b16  	%rs4608, %rs7851, 255;
	setp.eq.s16 	%p563, %rs4608, 0;
	mov.b32 	%r8697, 27;
	@%p563 bra 	$L__BB10_1292;
	and.b16  	%rs4609, %rs7852, 255;
	setp.eq.s16 	%p564, %rs4609, 0;
	mov.b32 	%r8697, 28;
	@%p564 bra 	$L__BB10_1292;
	and.b16  	%rs4610, %rs7853, 255;
	setp.eq.s16 	%p565, %rs4610, 0;
	mov.b32 	%r8697, 29;
	@%p565 bra 	$L__BB10_1292;
	and.b16  	%rs4611, %rs7854, 255;
	setp.eq.s16 	%p566, %rs4611, 0;
	mov.b32 	%r8697, 30;
	@%p566 bra 	$L__BB10_1292;
	and.b16  	%rs4612, %rs7855, 255;
	setp.eq.s16 	%p567, %rs4612, 0;
	mov.b32 	%r8697, 31;
	@%p567 bra 	$L__BB10_1292;
	and.b16  	%rs4613, %rs7856, 255;
	setp.eq.s16 	%p568, %rs4613, 0;
	mov.b32 	%r8697, 32;
	@%p568 bra 	$L__BB10_1292;
	and.b16  	%rs4614, %rs7857, 255;
	setp.eq.s16 	%p569, %rs4614, 0;
	mov.b32 	%r8697, 33;
	@%p569 bra 	$L__BB10_1292;
	and.b16  	%rs4615, %rs7858, 255;
	setp.eq.s16 	%p570, %rs4615, 0;
	mov.b32 	%r8697, 34;
	@%p570 bra 	$L__BB10_1292;
	and.b16  	%rs4616, %rs7859, 255;
	setp.eq.s16 	%p571, %rs4616, 0;
	mov.b32 	%r8697, 35;
	@%p571 bra 	$L__BB10_1292;
	and.b16  	%rs4617, %rs7860, 255;
	setp.eq.s16 	%p572, %rs4617, 0;
	mov.b32 	%r8697, 36;
	@%p572 bra 	$L__BB10_1292;
	and.b16  	%rs4618, %rs7861, 255;
	setp.eq.s16 	%p573, %rs4618, 0;
	mov.b32 	%r8697, 37;
	@%p573 bra 	$L__BB10_1292;
	and.b16  	%rs4619, %rs7862, 255;
	setp.eq.s16 	%p574, %rs4619, 0;
	mov.b32 	%r8697, 38;
	@%p574 bra 	$L__BB10_1292;
	and.b16  	%rs4620, %rs7863, 255;
	setp.eq.s16 	%p575, %rs4620, 0;
	mov.b32 	%r8697, 39;
	@%p575 bra 	$L__BB10_1292;
	and.b16  	%rs4621, %rs7864, 255;
	setp.eq.s16 	%p576, %rs4621, 0;
	mov.b32 	%r8697, 40;
	@%p576 bra 	$L__BB10_1292;
	and.b16  	%rs4622, %rs7865, 255;
	setp.eq.s16 	%p577, %rs4622, 0;
	mov.b32 	%r8697, 41;
	@%p577 bra 	$L__BB10_1292;
	and.b16  	%rs4623, %rs7866, 255;
	setp.eq.s16 	%p578, %rs4623, 0;
	mov.b32 	%r8697, 42;
	@%p578 bra 	$L__BB10_1292;
	and.b16  	%rs4624, %rs7867, 255;
	setp.eq.s16 	%p579, %rs4624, 0;
	mov.b32 	%r8697, 43;
	@%p579 bra 	$L__BB10_1292;
	and.b16  	%rs4625, %rs7868, 255;
	setp.eq.s16 	%p580, %rs4625, 0;
	mov.b32 	%r8697, 44;
	@%p580 bra 	$L__BB10_1292;
	and.b16  	%rs4626, %rs7869, 255;
	setp.eq.s16 	%p581, %rs4626, 0;
	mov.b32 	%r8697, 45;
	@%p581 bra 	$L__BB10_1292;
	and.b16  	%rs4627, %rs7870, 255;
	setp.eq.s16 	%p582, %rs4627, 0;
	mov.b32 	%r8697, 46;
	@%p582 bra 	$L__BB10_1292;
	and.b16  	%rs4628, %rs7871, 255;
	setp.eq.s16 	%p583, %rs4628, 0;
	mov.b32 	%r8697, 47;
	@%p583 bra 	$L__BB10_1292;
	and.b16  	%rs4629, %rs7872, 255;
	setp.eq.s16 	%p584, %rs4629, 0;
	mov.b32 	%r8697, 48;
	@%p584 bra 	$L__BB10_1292;
	and.b16  	%rs4630, %rs7873, 255;
	setp.eq.s16 	%p585, %rs4630, 0;
	mov.b32 	%r8697, 49;
	@%p585 bra 	$L__BB10_1292;
$L__BB10_1345:
	add.s32 	%r8702, %r8699, %r347;
	add.f64 	%fd176, %fd109, %fd175;
	ld.shared.v2.b32 	{%r3770, %r3771}, [_ZZN3cub18CUB_300001_SM_10006detail6reduce28DeviceReduceSingleTileKernelINS2_10policy_hubI4Study8sum_funcE10Policy1000EPS5_S9_iS6_S5_S5_N4cuda3std3__410__identityEEEvT0_T1_T2_T3_T4_T6_E12temp_storage+328];
	bfe.u32 	%r3772, %r3770, 0, 8;
	cvt.u16.u32 	%rs7671, %r3772;
	ld.shared.v2.b32 	{%r3773, %r3774}, [_ZZN3cub18CUB_300001_SM_10006detail6reduce28DeviceReduceSingleTileKernelINS2_10policy_hubI4Study8sum_funcE10Policy1000EPS5_S9_iS6_S5_S5_N4cuda3std3__410__identityEEEvT0_T1_T2_T3_T4_T6_E12temp_storage+336];
	ld.shared.v2.b32 	{%r3775, %r3776}, [_ZZN3cub18CUB_300001_SM_10006detail6reduce28DeviceReduceSingleTileKernelINS2_10policy_hubI4Study8sum_funcE10Policy1000EPS5_S9_iS6_S5_S5_N4cuda3std3__410__identityEEEvT0_T1_T2_T3_T4_T6_E12temp_storage+344];
	ld.shared.v2.b32 	{%r3777, %r3778}, [_ZZN3cub18CUB_300001_SM_10006detail6reduce28DeviceReduceSingleTileKernelINS2_10policy_hubI4Study8sum_funcE10Policy1000EPS5_S9_iS6_S5_S5_N4cuda3std3__410__identityEEEvT0_T1_T2_T3_T4_T6_E12temp_storage+352];
	ld.shared.v2.b32 	{%r3779, %r3780}, [_ZZN3cub18CUB_300001_SM_10006detail6reduce28DeviceReduceSingleTileKernelINS2_10policy_hubI4Study8sum_funcE10Policy1000EPS5_S9_iS6_S5_S5_N4cuda3std3__410__identityEEEvT0_T1_T2_T3_T4_T6_E12temp_storage+360];
	ld.shared.v2.b32 	{%r3781, %r3782}, [_ZZN3cub18CUB_300001_SM_10006detail6reduce28DeviceReduceSingleTileKernelINS2_10policy_hubI4Study8sum_funcE10Policy1000EPS5_S9_iS6_S5_S5_N4cuda3std3__410__identityEEEvT0_T1_T2_T3_T4_T6_E12temp_storage+368];
	ld.shared.v2.u8 	{%rs4632, %rs4633}, [_ZZN3cub18CUB_300001_SM_10006detail6reduce28DeviceReduceSingleTileKernelINS2_10policy_hubI4Study8sum_funcE10Policy1000EPS5_S9_iS6_S5_S5_N4cuda3std3__410__identityEEEvT0_T1_T2_T3_T4_T6_E12temp_storage+376];
	ld.shared.u32 	%r354, [_ZZN3cub18CUB_300001_SM_10006detail6reduce28DeviceReduceSingleTileKernelINS2_10policy_hubI4Study8sum_funcE10Policy1000EPS5_S9_iS6_S5_S5_N4cuda3std3__410__identityEEEvT0_T1_T2_T3_T4_T6_E12temp_storage+380];
	ld.shared.f64 	%fd113, [_ZZN3cub18CUB_300001_SM_10006detail6reduce28DeviceReduceSingleTileKernelINS2_10policy_hubI4Study8sum_funcE10Policy1000EPS5_S9_iS6_S5_S5_N4cuda3std3__410__identityEEEvT0_T1_T2_T3_T4_T6_E12temp_storage+384];
	cvta.to.local.u64 	%rd53, %rd211;
	cvta.to.local.u64 	%rd54, %rd212;
	and.b16  	%rs4634, %rs7824, 255;
	cvt.u32.u16 	%r3783, %rs7831;
	cvt.u32.u16 	%r3784, %rs7830;
	prmt.b32 	%r3785, %r3784, %r3783, 0x3340U;
	cvt.u32.u16 	%r3786, %rs7829;
	cvt.u32.u16 	%r3787, %rs7828;
	prmt.b32 	%r3788, %r3787, %r3786, 0x3340U;
	prmt.b32 	%r3789, %r3788, %r3785, 0x5410U;
	cvt.u32.u16 	%r3790, %rs7827;
	cvt.u32.u16 	%r3791, %rs7826;
	prmt.b32 	%r3792, %r3791, %r3790, 0x3340U;
	cvt.u32.u16 	%r3793, %rs7825;
	cvt.u32.u16 	%r3794, %rs7824;
	prmt.b32 	%r3795, %r3794, %r3793, 0x3340U;
	prmt.b32 	%r3796, %r3795, %r3792, 0x5410U;
	st.local.v2.b32 	[%rd53], {%r3796, %r3789};
	cvt.u32.u16 	%r3797, %rs7839;
	cvt.u32.u16 	%r3798, %rs7838;
	prmt.b32 	%r3799, %r3798, %r3797, 0x3340U;
	cvt.u32.u16 	%r3800, %rs7837;
	cvt.u32.u16 	%r3801, %rs7836;
	prmt.b32 	%r3802, %r3801, %r3800, 0x3340U;
	prmt.b32 	%r3803, %r3802, %r3799, 0x5410U;
	cvt.u32.u16 	%r3804, %rs7835;
	cvt.u32.u16 	%r3805, %rs7834;
	prmt.b32 	%r3806, %r3805, %r3804, 0x3340U;
	cvt.u32.u16 	%r3807, %rs7833;
	cvt.u32.u16 	%r3808, %rs7832;
	prmt.b32 	%r3809, %r3808, %r3807, 0x3340U;
	prmt.b32 	%r3810, %r3809, %r3806, 0x5410U;
	st.local.v2.b32 	[%rd53+8], {%r3810, %r3803};
	cvt.u32.u16 	%r3811, %rs7847;
	cvt.u32.u16 	%r3812, %rs7846;
	prmt.b32 	%r3813, %r3812, %r3811, 0x3340U;
	cvt.u32.u16 	%r3814, %rs7845;
	cvt.u32.u16 	%r3815, %rs7844;
	prmt.b32 	%r3816, %r3815, %r3814, 0x3340U;
	prmt.b32 	%r3817, %r3816, %r3813, 0x5410U;
	cvt.u32.u16 	%r3818, %rs7843;
	cvt.u32.u16 	%r3819, %rs7842;
	prmt.b32 	%r3820, %r3819, %r3818, 0x3340U;
	cvt.u32.u16 	%r3821, %rs7841;
	cvt.u32.u16 	%r3822, %rs7840;
	prmt.b32 	%r3823, %r3822, %r3821, 0x3340U;
	prmt.b32 	%r3824, %r3823, %r3820, 0x5410U;
	st.local.v2.b32 	[%rd53+16], {%r3824, %r3817};
	cvt.u32.u16 	%r3825, %rs7855;
	cvt.u32.u16 	%r3826, %rs7854;
	prmt.b32 	%r3827, %r3826, %r3825, 0x3340U;
	cvt.u32.u16 	%r3828, %rs7853;
	cvt.u32.u16 	%r3829, %rs7852;
	prmt.b32 	%r3830, %r3829, %r3828, 0x3340U;
	prmt.b32 	%r3831, %r3830, %r3827, 0x5410U;
	cvt.u32.u16 	%r3832, %rs7851;
	cvt.u32.u16 	%r3833, %rs7850;
	prmt.b32 	%r3834, %r3833, %r3832, 0x3340U;
	cvt.u32.u16 	%r3835, %rs7849;
	cvt.u32.u16 	%r3836, %rs7848;
	prmt.b32 	%r3837, %r3836, %r3835, 0x3340U;
	prmt.b32 	%r3838, %r3837, %r3834, 0x5410U;
	st.local.v2.b32 	[%rd53+24], {%r3838, %r3831};
	cvt.u32.u16 	%r3839, %rs7863;
	cvt.u32.u16 	%r3840, %rs7862;
	prmt.b32 	%r3841, %r3840, %r3839, 0x3340U;
	cvt.u32.u16 	%r3842, %rs7861;
	cvt.u32.u16 	%r3843, %rs7860;
	prmt.b32 	%r3844, %r3843, %r3842, 0x3340U;
	prmt.b32 	%r3845, %r3844, %r3841, 0x5410U;
	cvt.u32.u16 	%r3846, %rs7859;
	cvt.u32.u16 	%r3847, %rs7858;
	prmt.b32 	%r3848, %r3847, %r3846, 0x3340U;
	cvt.u32.u16 	%r3849, %rs7857;
	cvt.u32.u16 	%r3850, %rs7856;
	prmt.b32 	%r3851, %r3850, %r3849, 0x3340U;
	prmt.b32 	%r3852, %r3851, %r3848, 0x5410U;
	st.local.v2.b32 	[%rd53+32], {%r3852, %r3845};
	cvt.u32.u16 	%r3853, %rs7871;
	cvt.u32.u16 	%r3854, %rs7870;
	prmt.b32 	%r3855, %r3854, %r3853, 0x3340U;
	cvt.u32.u16 	%r3856, %rs7869;
	cvt.u32.u16 	%r3857, %rs7868;
	prmt.b32 	%r3858, %r3857, %r3856, 0x3340U;
	prmt.b32 	%r3859, %r3858, %r3855, 0x5410U;
	cvt.u32.u16 	%r3860, %rs7867;
	cvt.u32.u16 	%r3861, %rs7866;
	prmt.b32 	%r3862, %r3861, %r3860, 0x3340U;
	cvt.u32.u16 	%r3863, %rs7865;
	cvt.u32.u16 	%r3864, %rs7864;
	prmt.b32 	%r3865, %r3864, %r3863, 0x3340U;
	prmt.b32 	%r3866, %r3865, %r3862, 0x5410U;
	st.local.v2.b32 	[%rd53+40], {%r3866, %r3859};
	st.local.v2.u8 	[%rd53+48], {%rs7872, %rs7873};
	st.local.u32 	[%rd53+52], %r8702;
	st.local.f64 	[%rd53+56], %fd176;
	st.local.v2.b32 	[%rd54], {%r3770, %r3771};
	st.local.v2.b32 	[%rd54+8], {%r3773, %r3774};
	st.local.v2.b32 	[%rd54+16], {%r3775, %r3776};
	st.local.v2.b32 	[%rd54+24], {%r3777, %r3778};
	st.local.v2.b32 	[%rd54+32], {%r3779, %r3780};
	st.local.v2.b32 	[%rd54+40], {%r3781, %r3782};
	st.local.v2.u8 	[%rd54+48], {%rs4632, %rs4633};
	st.local.u32 	[%rd54+52], %r354;
	st.local.f64 	[%rd54+56], %fd113;
	setp.ne.s16 	%p588, %rs4634, 0;
	mov.b32 	%r8700, 0;
	@%p588 bra 	$L__BB10_1350;
$L__BB10_1346:
	and.b16  	%rs4684, %rs7671, 255;
	setp.eq.s16 	%p638, %rs4684, 0;
	@%p638 bra 	$L__BB10_1399;
	mov.b32 	%r8701, 0;
$L__BB10_1348:
	add.s32 	%r3917, %r8701, %r8700;
	cvt.u64.u32 	%rd237, %r3917;
	add.s64 	%rd238, %rd53, %rd237;
	st.local.u8 	[%rd238], %rs7671;
	add.s32 	%r357, %r8701, 1;
	cvt.u64.u32 	%rd239, %r8701;
	add.s64 	%rd240, %rd54, %rd239;
	ld.local.u8 	%rs7671, [%rd240+1];
	setp.ne.s16 	%p639, %rs7671, 0;
	mov.u32 	%r8701, %r357;
	@%p639 bra 	$L__BB10_1348;
	ld.local.u32 	%r8702, [%rd53+52];
	ld.local.f64 	%fd176, [%rd53+56];
	ld.local.v2.b32 	{%r3918, %r3919}, [%rd53];
	bfe.u32 	%r3920, %r3918, 0, 8;
	cvt.u16.u32 	%rs7824, %r3920;
	bfe.u32 	%r3921, %r3918, 8, 8;
	cvt.u16.u32 	%rs7825, %r3921;
	bfe.u32 	%r3922, %r3918, 16, 8;
	cvt.u16.u32 	%rs7826, %r3922;
	bfe.u32 	%r3923, %r3918, 24, 8;
	cvt.u16.u32 	%rs7827, %r3923;
	bfe.u32 	%r3924, %r3919, 0, 8;
	cvt.u16.u32 	%rs7828, %r3924;
	bfe.u32 	%r3925, %r3919, 8, 8;
	cvt.u16.u32 	%rs7829, %r3925;
	bfe.u32 	%r3926, %r3919, 16, 8;
	cvt.u16.u32 	%rs7830, %r3926;
	bfe.u32 	%r3927, %r3919, 24, 8;
	cvt.u16.u32 	%rs7831, %r3927;
	ld.local.v2.b32 	{%r3928, %r3929}, [%rd53+8];
	bfe.u32 	%r3930, %r3928, 0, 8;
	cvt.u16.u32 	%rs7832, %r3930;
	bfe.u32 	%r3931, %r3928, 8, 8;
	cvt.u16.u32 	%rs7833, %r3931;
	bfe.u32 	%r3932, %r3928, 16, 8;
	cvt.u16.u32 	%rs7834, %r3932;
	bfe.u32 	%r3933, %r3928, 24, 8;
	cvt.u16.u32 	%rs7835, %r3933;
	bfe.u32 	%r3934, %r3929, 0, 8;
	cvt.u16.u32 	%rs7836, %r3934;
	bfe.u32 	%r3935, %r3929, 8, 8;
	cvt.u16.u32 	%rs7837, %r3935;
	bfe.u32 	%r3936, %r3929, 16, 8;
	cvt.u16.u32 	%rs7838, %r3936;
	bfe.u32 	%r3937, %r3929, 24, 8;
	cvt.u16.u32 	%rs7839, %r3937;
	ld.local.v2.b32 	{%r3938, %r3939}, [%rd53+16];
	bfe.u32 	%r3940, %r3938, 0, 8;
	cvt.u16.u32 	%rs7840, %r3940;
	bfe.u32 	%r3941, %r3938, 8, 8;
	cvt.u16.u32 	%rs7841, %r3941;
	bfe.u32 	%r3942, %r3938, 16, 8;
	cvt.u16.u32 	%rs7842, %r3942;
	bfe.u32 	%r3943, %r3938, 24, 8;
	cvt.u16.u32 	%rs7843, %r3943;
	bfe.u32 	%r3944, %r3939, 0, 8;
	cvt.u16.u32 	%rs7844, %r3944;
	bfe.u32 	%r3945, %r3939, 8, 8;
	cvt.u16.u32 	%rs7845, %r3945;
	bfe.u32 	%r3946, %r3939, 16, 8;
	cvt.u16.u32 	%rs7846, %r3946;
	bfe.u32 	%r3947, %r3939, 24, 8;
	cvt.u16.u32 	%rs7847, %r3947;
	ld.local.v2.b32 	{%r3948, %r3949}, [%rd53+24];
	bfe.u32 	%r3950, %r3948, 0, 8;
	cvt.u16.u32 	%rs7848, %r3950;
	bfe.u32 	%r3951, %r3948, 8, 8;
	cvt.u16.u32 	%rs7849, %r3951;
	bfe.u32 	%r3952, %r3948, 16, 8;
	cvt.u16.u32 	%rs7850, %r3952;
	bfe.u32 	%r3953, %r3948, 24, 8;
	cvt.u16.u32 	%rs7851, %r3953;
	bfe.u32 	%r3954, %r3949, 0, 8;
	cvt.u16.u32 	%rs7852, %r3954;
	bfe.u32 	%r3955, %r3949, 8, 8;
	cvt.u16.u32 	%rs7853, %r3955;
	bfe.u32 	%r3956, %r3949, 16, 8;
	cvt.u16.u32 	%rs7854, %r3956;
	bfe.u32 	%r3957, %r3949, 24, 8;
	cvt.u16.u32 	%rs7855, %r3957;
	ld.local.v2.b32 	{%r3958, %r3959}, [%rd53+32];
	bfe.u32 	%r3960, %r3958, 0, 8;
	cvt.u16.u32 	%rs7856, %r3960;
	bfe.u32 	%r3961, %r3958, 8, 8;
	cvt.u16.u32 	%rs7857, %r3961;
	bfe.u32 	%r3962, %r3958, 16, 8;
	cvt.u16.u32 	%rs7858, %r3962;
	bfe.u32 	%r3963, %r3958, 24, 8;
	cvt.u16.u32 	%rs7859, %r3963;
	bfe.u32 	%r3964, %r3959, 0, 8;
	cvt.u16.u32 	%rs7860, %r3964;
	bfe.u32 	%r3965, %r3959, 8, 8;
	cvt.u16.u32 	%rs7861, %r3965;
	bfe.u32 	%r3966, %r3959, 16, 8;
	cvt.u16.u32 	%rs7862, %r3966;
	bfe.u32 	%r3967, %r3959, 24, 8;
	cvt.u16.u32 	%rs7863, %r3967;
	ld.local.v2.b32 	{%r3968, %r3969}, [%rd53+40];
	bfe.u32 	%r3970, %r3968, 0, 8;
	cvt.u16.u32 	%rs7864, %r3970;
	bfe.u32 	%r3971, %r3968, 8, 8;
	cvt.u16.u32 	%rs7865, %r3971;
	bfe.u32 	%r3972, %r3968, 16, 8;
	cvt.u16.u32 	%rs7866, %r3972;
	bfe.u32 	%r3973, %r3968, 24, 8;
	cvt.u16.u32 	%rs7867, %r3973;
	bfe.u32 	%r3974, %r3969, 0, 8;
	cvt.u16.u32 	%rs7868, %r3974;
	bfe.u32 	%r3975, %r3969, 8, 8;
	cvt.u16.u32 	%rs7869, %r3975;
	bfe.u32 	%r3976, %r3969, 16, 8;
	cvt.u16.u32 	%rs7870, %r3976;
	bfe.u32 	%r3977, %r3969, 24, 8;
	cvt.u16.u32 	%rs7871, %r3977;
	ld.local.v2.u8 	{%rs7872, %rs7873}, [%rd53+48];
	bra.uni 	$L__BB10_1399;
$L__BB10_1350:
	and.b16  	%rs4635, %rs7825, 255;
	setp.eq.s16 	%p589, %rs4635, 0;
	mov.b32 	%r8700, 1;
	@%p589 bra 	$L__BB10_1346;
	and.b16  	%rs4636, %rs7826, 255;
	setp.eq.s16 	%p590, %rs4636, 0;
	mov.b32 	%r8700, 2;
	@%p590 bra 	$L__BB10_1346;
	and.b16  	%rs4637, %rs7827, 255;
	setp.eq.s16 	%p591, %rs4637, 0;
	mov.b32 	%r8700, 3;
	@%p591 bra 	$L__BB10_1346;
	and.b16  	%rs4638, %rs7828, 255;
	setp.eq.s16 	%p592, %rs4638, 0;
	mov.b32 	%r8700, 4;
	@%p592 bra 	$L__BB10_1346;
	and.b16  	%rs4639, %rs7829, 255;
	setp.eq.s16 	%p593, %rs4639, 0;
	mov.b32 	%r8700, 5;
	@%p593 bra 	$L__BB10_1346;
	and.b16  	%rs4640, %rs7830, 255;
	setp.eq.s16 	%p594, %rs4640, 0;
	mov.b32 	%r8700, 6;
	@%p594 bra 	$L__BB10_1346;
	and.b16  	%rs4641, %rs7831, 255;
	setp.eq.s16 	%p595, %rs4641, 0;
	mov.b32 	%r8700, 7;
	@%p595 bra 	$L__BB10_1346;
	and.b16  	%rs4642, %rs7832, 255;
	setp.eq.s16 	%p596, %rs4642, 0;
	mov.b32 	%r8700, 8;
	@%p596 bra 	$L__BB10_1346;
	and.b16  	%rs4643, %rs7833, 255;
	setp.eq.s16 	%p597, %rs4643, 0;
	mov.b32 	%r8700, 9;
	@%p597 bra 	$L__BB10_1346;
	and.b16  	%rs4644, %rs7834, 255;
	setp.eq.s16 	%p598, %rs4644, 0;
	mov.b32 	%r8700, 10;
	@%p598 bra 	$L__BB10_1346;
	and.b16  	%rs4645, %rs7835, 255;
	setp.eq.s16 	%p599, %rs4645, 0;
	mov.b32 	%r8700, 11;
	@%p599 bra 	$L__BB10_1346;
	and.b16  	%rs4646, %rs7836, 255;
	setp.eq.s16 	%p600, %rs4646, 0;
	mov.b32 	%r8700, 12;
	@%p600 bra 	$L__BB10_1346;
	and.b16  	%rs4647, %rs7837, 255;
	setp.eq.s16 	%p601, %rs4647, 0;
	mov.b32 	%r8700, 13;
	@%p601 bra 	$L__BB10_1346;
	and.b16  	%rs4648, %rs7838, 255;
	setp.eq.s16 	%p602, %rs4648, 0;
	mov.b32 	%r8700, 14;
	@%p602 bra 	$L__BB10_1346;
	and.b16  	%rs4649, %rs7839, 255;
	setp.eq.s16 	%p603, %rs4649, 0;
	mov.b32 	%r8700, 15;
	@%p603 bra 	$L__BB10_1346;
	and.b16  	%rs4650, %rs7840, 255;
	setp.eq.s16 	%p604, %rs4650, 0;
	mov.b32 	%r8700, 16;
	@%p604 bra 	$L__BB10_1346;
	and.b16  	%rs4651, %rs7841, 255;
	setp.eq.s16 	%p605, %rs4651, 0;
	mov.b32 	%r8700, 17;
	@%p605 bra 	$L__BB10_1346;
	and.b16  	%rs4652, %rs7842, 255;
	setp.eq.s16 	%p606, %rs4652, 0;
	mov.b32 	%r8700, 18;
	@%p606 bra 	$L__BB10_1346;
	and.b16  	%rs4653, %rs7843, 255;
	setp.eq.s16 	%p607, %rs4653, 0;
	mov.b32 	%r8700, 19;
	@%p607 bra 	$L__BB10_1346;
	and.b16  	%rs4654, %rs7844, 255;
	setp.eq.s16 	%p608, %rs4654, 0;
	mov.b32 	%r8700, 20;
	@%p608 bra 	$L__BB10_1346;
	and.b16  	%rs4655, %rs7845, 255;
	setp.eq.s16 	%p609, %rs4655, 0;
	mov.b32 	%r8700, 21;
	@%p609 bra 	$L__BB10_1346;
	and.b16  	%rs4656, %rs7846, 255;
	setp.eq.s16 	%p610, %rs4656, 0;
	mov.b32 	%r8700, 22;
	@%p610 bra 	$L__BB10_1346;
	and.b16  	%rs4657, %rs7847, 255;
	setp.eq.s16 	%p611, %rs4657, 0;
	mov.b32 	%r8700, 23;
	@%p611 bra 	$L__BB10_1346;
	and.b16  	%rs4658, %rs7848, 255;
	setp.eq.s16 	%p612, %rs4658, 0;
	mov.b32 	%r8700, 24;
	@%p612 bra 	$L__BB10_1346;
	and.b16  	%rs4659, %rs7849, 255;
	setp.eq.s16 	%p613, %rs4659, 0;
	mov.b32 	%r8700, 25;
	@%p613 bra 	$L__BB10_1346;
	and.b16  	%rs4660, %rs7850, 255;
	setp.eq.s16 	%p614, %rs4660, 0;
	mov.b32 	%r8700, 26;
	@%p614 bra 	$L__BB10_1346;
	and.b16  	%rs4661, %rs7851, 255;
	setp.eq.s16 	%p615, %rs4661, 0;
	mov.b32 	%r8700, 27;
	@%p615 bra 	$L__BB10_1346;
	and.b16  	%rs4662, %rs7852, 255;
	setp.eq.s16 	%p616, %rs4662, 0;
	mov.b32 	%r8700, 28;
	@%p616 bra 	$L__BB10_1346;
	and.b16  	%rs4663, %rs7853, 255;
	setp.eq.s16 	%p617, %rs4663, 0;
	mov.b32 	%r8700, 29;
	@%p617 bra 	$L__BB10_1346;
	and.b16  	%rs4664, %rs7854, 255;
	setp.eq.s16 	%p618, %rs4664, 0;
	mov.b32 	%r8700, 30;
	@%p618 bra 	$L__BB10_1346;
	and.b16  	%rs4665, %rs7855, 255;
	setp.eq.s16 	%p619, %rs4665, 0;
	mov.b32 	%r8700, 31;
	@%p619 bra 	$L__BB10_1346;
	and.b16  	%rs4666, %rs7856, 255;
	setp.eq.s16 	%p620, %rs4666, 0;
	mov.b32 	%r8700, 32;
	@%p620 bra 	$L__BB10_1346;
	and.b16  	%rs4667, %rs7857, 255;
	setp.eq.s16 	%p621, %rs4667, 0;
	mov.b32 	%r8700, 33;
	@%p621 bra 	$L__BB10_1346;
	and.b16  	%rs4668, %rs7858, 255;
	setp.eq.s16 	%p622, %rs4668, 0;
	mov.b32 	%r8700, 34;
	@%p622 bra 	$L__BB10_1346;
	and.b16  	%rs4669, %rs7859, 255;
	setp.eq.s16 	%p623, %rs4669, 0;
	mov.b32 	%r8700, 35;
	@%p623 bra 	$L__BB10_1346;
	and.b16  	%rs4670, %rs7860, 255;
	setp.eq.s16 	%p624, %rs4670, 0;
	mov.b32 	%r8700, 36;
	@%p624 bra 	$L__BB10_1346;
	and.b16  	%rs4671, %rs7861, 255;
	setp.eq.s16 	%p625, %rs4671, 0;
	mov.b32 	%r8700, 37;
	@%p625 bra 	$L__BB10_1346;
	and.b16  	%rs4672, %rs7862, 255;
	setp.eq.s16 	%p626, %rs4672, 0;
	mov.b32 	%r8700, 38;
	@%p626 bra 	$L__BB10_1346;
	and.b16  	%rs4673, %rs7863, 255;
	setp.eq.s16 	%p627, %rs4673, 0;
	mov.b32 	%r8700, 39;
	@%p627 bra 	$L__BB10_1346;
	and.b16  	%rs4674, %rs7864, 255;
	setp.eq.s16 	%p628, %rs4674, 0;
	mov.b32 	%r8700, 40;
	@%p628 bra 	$L__BB10_1346;
	and.b16  	%rs4675, %rs7865, 255;
	setp.eq.s16 	%p629, %rs4675, 0;
	mov.b32 	%r8700, 41;
	@%p629 bra 	$L__BB10_1346;
	and.b16  	%rs4676, %rs7866, 255;
	setp.eq.s16 	%p630, %rs4676, 0;
	mov.b32 	%r8700, 42;
	@%p630 bra 	$L__BB10_1346;
	and.b16  	%rs4677, %rs7867, 255;
	setp.eq.s16 	%p631, %rs4677, 0;
	mov.b32 	%r8700, 43;
	@%p631 bra 	$L__BB10_1346;
	and.b16  	%rs4678, %rs7868, 255;
	setp.eq.s16 	%p632, %rs4678, 0;
	mov.b32 	%r8700, 44;
	@%p632 bra 	$L__BB10_1346;
	and.b16  	%rs4679, %rs7869, 255;
	setp.eq.s16 	%p633, %rs4679, 0;
	mov.b32 	%r8700, 45;
	@%p633 bra 	$L__BB10_1346;
	and.b16  	%rs4680, %rs7870, 255;
	setp.eq.s16 	%p634, %rs4680, 0;
	mov.b32 	%r8700, 46;
	@%p634 bra 	$L__BB10_1346;
	and.b16  	%rs4681, %rs7871, 255;
	setp.eq.s16 	%p635, %rs4681, 0;
	mov.b32 	%r8700, 47;
	@%p635 bra 	$L__BB10_1346;
	and.b16  	%rs4682, %rs7872, 255;
	setp.eq.s16 	%p636, %rs4682, 0;
	mov.b32 	%r8700, 48;
	@%p636 bra 	$L__BB10_1346;
	and.b16  	%rs4683, %rs7873, 255;
	setp.eq.s16 	%p637, %rs4683, 0;
	mov.b32 	%r8700, 49;
	@%p637 bra 	$L__BB10_1346;
$L__BB10_1399:
	add.s32 	%r8705, %r8702, %r354;
	add.f64 	%fd177, %fd113, %fd176;
	ld.shared.v2.b32 	{%r3979, %r3980}, [_ZZN3cub18CUB_300001_SM_10006detail6reduce28DeviceReduceSingleTileKernelINS2_10policy_hubI4Study8sum_funcE10Policy1000EPS5_S9_iS6_S5_S5_N4cuda3std3__410__identityEEEvT0_T1_T2_T3_T4_T6_E12temp_storage+392];
	bfe.u32 	%r3981, %r3979, 0, 8;
	cvt.u16.u32 	%rs7722, %r3981;
	ld.shared.v2.b32 	{%r3982, %r3983}, [_ZZN3cub18CUB_300001_SM_10006detail6reduce28DeviceReduceSingleTileKernelINS2_10policy_hubI4Study8sum_funcE10Policy1000EPS5_S9_iS6_S5_S5_N4cuda3std3__410__identityEEEvT0_T1_T2_T3_T4_T6_E12temp_storage+400];
	ld.shared.v2.b32 	{%r3984, %r3985}, [_ZZN3cub18CUB_300001_SM_10006detail6reduce28DeviceReduceSingleTileKernelINS2_10policy_hubI4Study8sum_funcE10Policy1000EPS5_S9_iS6_S5_S5_N4cuda3std3__410__identityEEEvT0_T1_T2_T3_T4_T6_E12temp_storage+408];
	ld.shared.v2.b32 	{%r3986, %r3987}, [_ZZN3cub18CUB_300001_SM_10006detail6reduce28DeviceReduceSingleTileKernelINS2_10policy_hubI4Study8sum_funcE10Policy1000EPS5_S9_iS6_S5_S5_N4cuda3std3__410__identityEEEvT0_T1_T2_T3_T4_T6_E12temp_storage+416];
	ld.shared.v2.b32 	{%r3988, %r3989}, [_ZZN3cub18CUB_300001_SM_10006detail6reduce28DeviceReduceSingleTileKernelINS2_10policy_hubI4Study8sum_funcE10Policy1000EPS5_S9_iS6_S5_S5_N4cuda3std3__410__identityEEEvT0_T1_T2_T3_T4_T6_E12temp_storage+424];
	ld.shared.v2.b32 	{%r3990, %r3991}, [_ZZN3cub18CUB_300001_SM_10006detail6reduce28DeviceReduceSingleTileKernelINS2_10policy_hubI4Study8sum_funcE10Policy1000EPS5_S9_iS6_S5_S5_N4cuda3std3__410__identityEEEvT0_T1_T2_T3_T4_T6_E12temp_storage+432];
	ld.shared.v2.u8 	{%rs4685, %rs4686}, [_ZZN3cub18CUB_300001_SM_10006detail6reduce28DeviceReduceSingleTileKernelINS2_10policy_hubI4Study8sum_funcE10Policy1000EPS5_S9_iS6_S5_S5_N4cuda3std3__410__identityEEEvT0_T1_T2_T3_T4_T6_E12temp_storage+440];
	ld.shared.u32 	%r361, [_ZZN3cub18CUB_300001_SM_10006detail6reduce28DeviceReduceSingleTileKernelINS2_10policy_hubI4Study8sum_funcE10Policy1000EPS5_S9_iS6_S5_S5_N4cuda3std3__410__identityEEEvT0_T1_T2_T3_T4_T6_E12temp_storage+444];
	ld.shared.f64 	%fd117, [_ZZN3cub18CUB_300001_SM_10006detail6reduce28DeviceReduceSingleTileKernelINS2_10policy_hubI4Study8sum_funcE10Policy1000EPS5_S9_iS6_S5_S5_N4cuda3std3__410__identityEEEvT0_T1_T2_T3_T4_T6_E12temp_storage+448];
	cvta.to.local.u64 	%rd55, %rd211;
	cvta.to.local.u64 	%rd56, %rd212;
	and.b16  	%rs4687, %rs7824, 255;
	cvt.u32.u16 	%r3992, %rs7831;
	cvt.u32.u16 	%r3993, %rs7830;
	prmt.b32 	%r3994, %r3993, %r3992, 0x3340U;
	cvt.u32.u16 	%r3995, %rs7829;
	cvt.u32.u16 	%r3996, %rs7828;
	prmt.b32 	%r3997, %r3996, %r3995, 0x3340U;
	prmt.b32 	%r3998, %r3997, %r3994, 0x5410U;
	cvt.u32.u16 	%r3999, %rs7827;
	cvt.u32.u16 	%r4000, %rs7826;
	prmt.b32 	%r4001, %r4000, %r3999, 0x3340U;
	cvt.u32.u16 	%r4002, %rs7825;
	cvt.u32.u16 	%r4003, %rs7824;
	prmt.b32 	%r4004, %r4003, %r4002, 0x3340U;
	prmt.b32 	%r4005, %r4004, %r4001, 0x5410U;
	st.local.v2.b32 	[%rd55], {%r4005, %r3998};
	cvt.u32.u16 	%r4006, %rs7839;
	cvt.u32.u16 	%r4007, %rs7838;
	prmt.b32 	%r4008, %r4007, %r4006, 0x3340U;
	cvt.u32.u16 	%r4009, %rs7837;
	cvt.u32.u16 	%r4010, %rs7836;
	prmt.b32 	%r4011, %r4010, %r4009, 0x3340U;
	prmt.b32 	%r4012, %r4011, %r4008, 0x5410U;
	cvt.u32.u16 	%r4013, %rs7835;
	cvt.u32.u16 	%r4014, %rs7834;
	prmt.b32 	%r4015, %r4014, %r4013, 0x3340U;
	cvt.u32.u16 	%r4016, %rs7833;
	cvt.u32.u16 	%r4017, %rs7832;
	prmt.b32 	%r4018, %r4017, %r4016, 0x3340U;
	prmt.b32 	%r4019, %r4018, %r4015, 0x5410U;
	st.local.v2.b32 	[%rd55+8], {%r4019, %r4012};
	cvt.u32.u16 	%r4020, %rs7847;
	cvt.u32.u16 	%r4021, %rs7846;
	prmt.b32 	%r4022, %r4021, %r4020, 0x3340U;
	cvt.u32.u16 	%r4023, %rs7845;
	cvt.u32.u16 	%r4024, %rs7844;
	prmt.b32 	%r4025, %r4024, %r4023, 0x3340U;
	prmt.b32 	%r4026, %r4025, %r4022, 0x5410U;
	cvt.u32.u16 	%r4027, %rs7843;
	cvt.u32.u16 	%r4028, %rs7842;
	prmt.b32 	%r4029, %r4028, %r4027, 0x3340U;
	cvt.u32.u16 	%r4030, %rs7841;
	cvt.u32.u16 	%r4031, %rs7840;
	prmt.b32 	%r4032, %r4031, %r4030, 0x3340U;
	prmt.b32 	%r4033, %r4032, %r4029, 0x5410U;
	st.local.v2.b32 	[%rd55+16], {%r4033, %r4026};
	cvt.u32.u16 	%r4034, %rs7855;
	cvt.u32.u16 	%r4035, %rs7854;
	prmt.b32 	%r4036, %r4035, %r4034, 0x3340U;
	cvt.u32.u16 	%r4037, %rs7853;
	cvt.u32.u16 	%r4038, %rs7852;
	prmt.b32 	%r4039, %r4038, %r4037, 0x3340U;
	prmt.b32 	%r4040, %r4039, %r4036, 0x5410U;
	cvt.u32.u16 	%r4041, %rs7851;
	cvt.u32.u16 	%r4042, %rs7850;
	prmt.b32 	%r4043, %r4042, %r4041, 0x3340U;
	cvt.u32.u16 	%r4044, %rs7849;
	cvt.u32.u16 	%r4045, %rs7848;
	prmt.b32 	%r4046, %r4045, %r4044, 0x3340U;
	prmt.b32 	%r4047, %r4046, %r4043, 0x5410U;
	st.local.v2.b32 	[%rd55+24], {%r4047, %r4040};
	cvt.u32.u16 	%r4048, %rs7863;
	cvt.u32.u16 	%r4049, %rs7862;
	prmt.b32 	%r4050, %r4049, %r4048, 0x3340U;
	cvt.u32.u16 	%r4051, %rs7861;
	cvt.u32.u16 	%r4052, %rs7860;
	prmt.b32 	%r4053, %r4052, %r4051, 0x3340U;
	prmt.b32 	%r4054, %r4053, %r4050, 0x5410U;
	cvt.u32.u16 	%r4055, %rs7859;
	cvt.u32.u16 	%r4056, %rs7858;
	prmt.b32 	%r4057, %r4056, %r4055, 0x3340U;
	cvt.u32.u16 	%r4058, %rs7857;
	cvt.u32.u16 	%r4059, %rs7856;
	prmt.b32 	%r4060, %r4059, %r4058, 0x3340U;
	prmt.b32 	%r4061, %r4060, %r4057, 0x5410U;
	st.local.v2.b32 	[%rd55+32], {%r4061, %r4054};
	cvt.u32.u16 	%r4062, %rs7871;
	cvt.u32.u16 	%r4063, %rs7870;
	prmt.b32 	%r4064, %r4063, %r4062, 0x3340U;
	cvt.u32.u16 	%r4065, %rs7869;
	cvt.u32.u16 	%r4066, %rs7868;
	prmt.b32 	%r4067, %r4066, %r4065, 0x3340U;
	prmt.b32 	%r4068, %r4067, %r4064, 0x5410U;
	cvt.u32.u16 	%r4069, %rs7867;
	cvt.u32.u16 	%r4070, %rs7866;
	prmt.b32 	%r4071, %r4070, %r4069, 0x3340U;
	cvt.u32.u16 	%r4072, %rs7865;
	cvt.u32.u16 	%r4073, %rs7864;
	prmt.b32 	%r4074, %r4073, %r4072, 0x3340U;
	prmt.b32 	%r4075, %r4074, %r4071, 0x5410U;
	st.local.v2.b32 	[%rd55+40], {%r4075, %r4068};
	st.local.v2.u8 	[%rd55+48], {%rs7872, %rs7873};
	st.local.u32 	[%rd55+52], %r8705;
	st.local.f64 	[%rd55+56], %fd177;
	st.local.v2.b32 	[%rd56], {%r3979, %r3980};
	st.local.v2.b32 	[%rd56+8], {%r3982, %r3983};
	st.local.v2.b32 	[%rd56+16], {%r3984, %r3985};
	st.local.v2.b32 	[%rd56+24], {%r3986, %r3987};
	st.local.v2.b32 	[%rd56+32], {%r3988, %r3989};
	st.local.v2.b32 	[%rd56+40], {%r3990, %r3991};
	st.local.v2.u8 	[%rd56+48], {%rs4685, %rs4686};
	st.local.u32 	[%rd56+52], %r361;
	st.local.f64 	[%rd56+56], %fd117;
	setp.ne.s16 	%p640, %rs4687, 0;
	mov.b32 	%r8703, 0;
	@%p640 bra 	$L__BB10_1404;
$L__BB10_1400:
	and.b16  	%rs4737, %rs7722, 255;
	setp.eq.s16 	%p690, %rs4737, 0;
	@%p690 bra 	$L__BB10_1453;
	mov.b32 	%r8704, 0;
$L__BB10_1402:
	add.s32 	%r4126, %r8704, %r8703;
	cvt.u64.u32 	%rd243, %r4126;
	add.s64 	%rd244, %rd55, %rd243;
	st.local.u8 	[%rd244], %rs7722;
	add.s32 	%r364, %r8704, 1;
	cvt.u64.u32 	%rd245, %r8704;
	add.s64 	%rd246, %rd56, %rd245;
	ld.local.u8 	%rs7722, [%rd246+1];
	setp.ne.s16 	%p691, %rs7722, 0;
	mov.u32 	%r8704, %r364;
	@%p691 bra 	$L__BB10_1402;
	ld.local.u32 	%r8705, [%rd55+52];
	ld.local.f64 	%fd177, [%rd55+56];
	ld.local.v2.b32 	{%r4127, %r4128}, [%rd55];
	bfe.u32 	%r4129, %r4127, 0, 8;
	cvt.u16.u32 	%rs7824, %r4129;
	bfe.u32 	%r4130, %r4127, 8, 8;
	cvt.u16.u32 	%rs7825, %r4130;
	bfe.u32 	%r4131, %r4127, 16, 8;
	cvt.u16.u32 	%rs7826, %r4131;
	bfe.u32 	%r4132, %r4127, 24, 8;
	cvt.u16.u32 	%rs7827, %r4132;
	bfe.u32 	%r4133, %r4128, 0, 8;
	cvt.u16.u32 	%rs7828, %r4133;
	bfe.u32 	%r4134, %r4128, 8, 8;
	cvt.u16.u32 	%rs7829, %r4134;
	bfe.u32 	%r4135, %r4128, 16, 8;
	cvt.u16.u32 	%rs7830, %r4135;
	bfe.u32 	%r4136, %r4128, 24, 8;
	cvt.u16.u32 	%rs7831, %r4136;
	ld.local.v2.b32 	{%r4137, %r4138}, [%rd55+8];
	bfe.u32 	%r4139, %r4137, 0, 8;
	cvt.u16.u32 	%rs7832, %r4139;
	bfe.u32 	%r4140, %r4137, 8, 8;
	cvt.u16.u32 	%rs7833, %r4140;
	bfe.u32 	%r4141, %r4137, 16, 8;
	cvt.u16.u32 	%rs7834, %r4141;
	bfe.u32 	%r4142, %r4137, 24, 8;
	cvt.u16.u32 	%rs7835, %r4142;
	bfe.u32 	%r4143, %r4138, 0, 8;
	cvt.u16.u32 	%rs7836, %r4143;
	bfe.u32 	%r4144, %r4138, 8, 8;
	cvt.u16.u32 	%rs7837, %r4144;
	bfe.u32 	%r4145, %r4138, 16, 8;
	cvt.u16.u32 	%rs7838, %r4145;
	bfe.u32 	%r4146, %r4138, 24, 8;
	cvt.u16.u32 	%rs7839, %r4146;
	ld.local.v2.b32 	{%r4147, %r4148}, [%rd55+16];
	bfe.u32 	%r4149, %r4147, 0, 8;
	cvt.u16.u32 	%rs7840, %r4149;
	bfe.u32 	%r4150, %r4147, 8, 8;
	cvt.u16.u32 	%rs7841, %r4150;
	bfe.u32 	%r4151, %r4147, 16, 8;
	cvt.u16.u32 	%rs7842, %r4151;
	bfe.u32 	%r4152, %r4147, 24, 8;
	cvt.u16.u32 	%rs7843, %r4152;
	bfe.u32 	%r4153, %r4148, 0, 8;
	cvt.u16.u32 	%rs7844, %r4153;
	bfe.u32 	%r4154, %r4148, 8, 8;
	cvt.u16.u32 	%rs7845, %r4154;
	bfe.u32 	%r4155, %r4148, 16, 8;
	cvt.u16.u32 	%rs7846, %r4155;
	bfe.u32 	%r4156, %r4148, 24, 8;
	cvt.u16.u32 	%rs7847, %r4156;
	ld.local.v2.b32 	{%r4157, %r4158}, [%rd55+24];
	bfe.u32 	%r4159, %r4157, 0, 8;
	cvt.u16.u32 	%rs7848, %r4159;
	bfe.u32 	%r4160, %r4157, 8, 8;
	cvt.u16.u32 	%rs7849, %r4160;
	bfe.u32 	%r4161, %r4157, 16, 8;
	cvt.u16.u32 	%rs7850, %r4161;
	bfe.u32 	%r4162, %r4157, 24, 8;
	cvt.u16.u32 	%rs7851, %r4162;
	bfe.u32 	%r4163, %r4158, 0, 8;
	cvt.u16.u32 	%rs7852, %r4163;
	bfe.u32 	%r4164, %r4158, 8, 8;
	cvt.u16.u32 	%rs7853, %r4164;
	bfe.u32 	%r4165, %r4158, 16, 8;
	cvt.u16.u32 	%rs7854, %r4165;
	bfe.u32 	%r4166, %r4158, 24, 8;
	cvt.u16.u32 	%rs7855, %r4166;
	ld.local.v2.b32 	{%r4167, %r4168}, [%rd55+32];
	bfe.u32 	%r4169, %r4167, 0, 8;
	cvt.u16.u32 	%rs7856, %r4169;
	bfe.u32 	%r4170, %r4167, 8, 8;
	cvt.u16.u32 	%rs7857, %r4170;
	bfe.u32 	%r4171, %r4167, 16, 8;
	cvt.u16.u32 	%rs7858, %r4171;
	bfe.u32 	%r4172, %r4167, 24, 8;
	cvt.u16.u32 	%rs7859, %r4172;
	bfe.u32 	%r4173, %r4168, 0, 8;
	cvt.u16.u32 	%rs7860, %r4173;
	bfe.u32 	%r4174, %r4168, 8, 8;
	cvt.u16.u32 	%rs7861, %r4174;
	bfe.u32 	%r4175, %r4168, 16, 8;
	cvt.u16.u32 	%rs7862, %r4175;
	bfe.u32 	%r4176, %r4168, 24, 8;
	cvt.u16.u32 	%rs7863, %r4176;
	ld.local.v2.b32 	{%r4177, %r4178}, [%rd55+40];
	bfe.u32 	%r4179, %r4177, 0, 8;
	cvt.u16.u32 	%rs7864, %r4179;
	bfe.u32 	%r4180, %r4177, 8, 8;
	cvt.u16.u32 	%rs7865, %r4180;
	bfe.u32 	%r4181, %r4177, 16, 8;
	cvt.u16.u32 	%rs7866, %r4181;
	bfe.u32 	%r4182, %r4177, 24, 8;
	cvt.u16.u32 	%rs7867, %r4182;
	bfe.u32 	%r4183, %r4178, 0, 8;
	cvt.u16.u32 	%rs7868, %r4183;
	bfe.u32 	%r4184, %r4178, 8, 8;
	cvt.u16.u32 	%rs7869, %r4184;
	bfe.u32 	%r4185, %r4178, 16, 8;
	cvt.u16.u32 	%rs7870, %r4185;
	bfe.u32 	%r4186, %r4178, 24, 8;
	cvt.u16.u32 	%rs7871, %r4186;
	ld.local.v2.u8 	{%rs7872, %rs7873}, [%rd55+48];
	bra.uni 	$L__BB10_1453;
$L__BB10_1404:
	and.b16  	%rs4688, %rs7825, 255;
	setp.eq.s16 	%p641, %rs4688, 0;
	mov.b32 	%r8703, 1;
	@%p641 bra 	$L__BB10_1400;
	and.b16  	%rs4689, %rs7826, 255;
	setp.eq.s16 	%p642, %rs4689, 0;
	mov.b32 	%r8703, 2;
	@%p642 bra 	$L__BB10_1400;
	and.b16  	%rs4690, %rs7827, 255;
	setp.eq.s16 	%p643, %rs4690, 0;
	mov.b32 	%r8703, 3;
	@%p643 bra 	$L__BB10_1400;
	and.b16  	%rs4691, %rs7828, 255;
	setp.eq.s16 	%p644, %rs4691, 0;
	mov.b32 	%r8703, 4;
	@%p644 bra 	$L__BB10_1400;
	and.b16  	%rs4692, %rs7829, 255;
	setp.eq.s16 	%p645, %rs4692, 0;
	mov.b32 	%r8703, 5;
	@%p645 bra 	$L__BB10_1400;
	and.b16  	%rs4693, %rs7830, 255;
	setp.eq.s16 	%p646, %rs4693, 0;
	mov.b32 	%r8703, 6;
	@%p646 bra 	$L__BB10_1400;
	and.b16  	%rs4694, %rs7831, 255;
	setp.eq.s16 	%p647, %rs4694, 0;
	mov.b32 	%r8703, 7;
	@%p647 bra 	$L__BB10_1400;
	and.b16  	%rs4695, %rs7832, 255;
	setp.eq.s16 	%p648, %rs4695, 0;
	mov.b32 	%r8703, 8;
	@%p648 bra 	$L__BB10_1400;
	and.b16  	%rs4696, %rs7833, 255;
	setp.eq.s16 	%p649, %rs4696, 0;
	mov.b32 	%r8703, 9;
	@%p649 bra 	$L__BB10_1400;
	and.b16  	%rs4697, %rs7834, 255;
	setp.eq.s16 	%p650, %rs4697, 0;
	mov.b32 	%r8703, 10;
	@%p650 bra 	$L__BB10_1400;
	and.b16  	%rs4698, %rs7835, 255;
	setp.eq.s16 	%p651, %rs4698, 0;
	mov.b32 	%r8703, 11;
	@%p651 bra 	$L__BB10_1400;
	and.b16  	%rs4699, %rs7836, 255;
	setp.eq.s16 	%p652, %rs4699, 0;
	mov.b32 	%r8703, 12;
	@%p652 bra 	$L__BB10_1400;
	and.b16  	%rs4700, %rs7837, 255;
	setp.eq.s16 	%p653, %rs4700, 0;
	mov.b32 	%r8703, 13;
	@%p653 bra 	$L__BB10_1400;
	and.b16  	%rs4701, %rs7838, 255;
	setp.eq.s16 	%p654, %rs4701, 0;
	mov.b32 	%r8703, 14;
	@%p654 bra 	$L__BB10_1400;
	and.b16  	%rs4702, %rs7839, 255;
	setp.eq.s16 	%p655, %rs4702, 0;
	mov.b32 	%r8703, 15;
	@%p655 bra 	$L__BB10_1400;
	and.b16  	%rs4703, %rs7840, 255;
	setp.eq.s16 	%p656, %rs4703, 0;
	mov.b32 	%r8703, 16;
	@%p656 bra 	$L__BB10_1400;
	and.b16  	%rs4704, %rs7841, 255;
	setp.eq.s16 	%p657, %rs4704, 0;
	mov.b32 	%r8703, 17;
	@%p657 bra 	$L__BB10_1400;
	and.b16  	%rs4705, %rs7842, 255;
	setp.eq.s16 	%p658, %rs4705, 0;
	mov.b32 	%r8703, 18;
	@%p658 bra 	$L__BB10_1400;
	and.b16  	%rs4706, %rs7843, 255;
	setp.eq.s16 	%p659, %rs4706, 0;
	mov.b32 	%r8703, 19;
	@%p659 bra 	$L__BB10_1400;
	and.b16  	%rs4707, %rs7844, 255;
	setp.eq.s16 	%p660, %rs4707, 0;
	mov.b32 	%r8703, 20;
	@%p660 bra 	$L__BB10_1400;
	and.b16  	%rs4708, %rs7845, 255;
	setp.eq.s16 	%p661, %rs4708, 0;
	mov.b32 	%r8703, 21;
	@%p661 bra 	$L__BB10_1400;
	and.b16  	%rs4709, %rs7846, 255;
	setp.eq.s16 	%p662, %rs4709, 0;
	mov.b32 	%r8703, 22;
	@%p662 bra 	$L__BB10_1400;
	and.b16  	%rs4710, %rs7847, 255;
	setp.eq.s16 	%p663, %rs4710, 0;
	mov.b32 	%r8703, 23;
	@%p663 bra 	$L__BB10_1400;
	and.b16  	%rs4711, %rs7848, 255;
	setp.eq.s16 	%p664, %rs4711, 0;
	mov.b32 	%r8703, 24;
	@%p664 bra 	$L__BB10_1400;
	and.b16  	%rs4712, %rs7849, 255;
	setp.eq.s16 	%p665, %rs4712, 0;
	mov.b32 	%r8703, 25;
	@%p665 bra 	$L__BB10_1400;
	and.b16  	%rs4713, %rs7850, 255;
	setp.eq.s16 	%p666, %rs4713, 0;
	mov.b32 	%r8703, 26;
	@%p666 bra 	$L__BB10_1400;
	and.b16  	%rs4714, %rs7851, 255;
	setp.eq.s16 	%p667, %rs4714, 0;
	mov.b32 	%r8703, 27;
	@%p667 bra 	$L__BB10_1400;
	and.b16  	%rs4715, %rs7852, 255;
	setp.eq.s16 	%p668, %rs4715, 0;
	mov.b32 	%r8703, 28;
	@%p668 bra 	$L__BB10_1400;
	and.b16  	%rs4716, %rs7853, 255;
	setp.eq.s16 	%p669, %rs4716, 0;
	mov.b32 	%r8703, 29;
	@%p669 bra 	$L__BB10_1400;
	and.b16  	%rs4717, %rs7854, 255;
	setp.eq.s16 	%p670, %rs4717, 0;
	mov.b32 	%r8703, 30;
	@%p670 bra 	$L__BB10_1400;
	and.b16  	%rs4718, %rs7855, 255;
	setp.eq.s16 	%p671, %rs4718, 0;
	mov.b32 	%r8703, 31;
	@%p671 bra 	$L__BB10_1400;
	and.b16  	%rs4719, %rs7856, 255;
	setp.eq.s16 	%p672, %rs4719, 0;
	mov.b32 	%r8703, 32;
	@%p672 bra 	$L__BB10_1400;
	and.b16  	%rs4720, %rs7857, 255;
	setp.eq.s16 	%p673, %rs4720, 0;
	mov.b32 	%r8703, 33;
	@%p673 bra 	$L__BB10_1400;
	and.b16  	%rs4721, %rs7858, 255;
	setp.eq.s16 	%p674, %rs4721, 0;
	mov.b32 	%r8703, 34;
	@%p674 bra 	$L__BB10_1400;
	and.b16  	%rs4722, %rs7859, 255;
	setp.eq.s16 	%p675, %rs4722, 0;
	mov.b32 	%r8703, 35;
	@%p675 bra 	$L__BB10_1400;
	and.b16  	%rs4723, %rs7860, 255;
	setp.eq.s16 	%p676, %rs4723, 0;
	mov.b32 	%r8703, 36;
	@%p676 bra 	$L__BB10_1400;
	and.b16  	%rs4724, %rs7861, 255;
	setp.eq.s16 	%p677, %rs4724, 0;
	mov.b32 	%r8703, 37;
	@%p677 bra 	$L__BB10_1400;
	and.b16  	%rs4725, %rs7862, 255;
	setp.eq.s16 	%p678, %rs4725, 0;
	mov.b32 	%r8703, 38;
	@%p678 bra 	$L__BB10_1400;
	and.b16  	%rs4726, %rs7863, 255;
	setp.eq.s16 	%p679, %rs4726, 0;
	mov.b32 	%r8703, 39;
	@%p679 bra 	$L__BB10_1400;
	and.b16  	%rs4727, %rs7864, 255;
	setp.eq.s16 	%p680, %rs4727, 0;
	mov.b32 	%r8703, 40;
	@%p680 bra 	$L__BB10_1400;
	and.b16  	%rs4728, %rs7865, 255;
	setp.eq.s16 	%p681, %rs4728, 0;
	mov.b32 	%r8703, 41;
	@%p681 bra 	$L__BB10_1400;
	and.b16  	%rs4729, %rs7866, 255;
	setp.eq.s16 	%p682, %rs4729, 0;
	mov.b32 	%r8703, 42;
	@%p682 bra 	$L__BB10_1400;
	and.b16  	%rs4730, %rs7867, 255;
	setp.eq.s16 	%p683, %rs4730, 0;
	mov.b32 	%r8703, 43;
	@%p683 bra 	$L__BB10_1400;
	and.b16  	%rs4731, %rs7868, 255;
	setp.eq.s16 	%p684, %rs4731, 0;
	mov.b32 	%r8703, 44;
	@%p684 bra 	$L__BB10_1400;
	and.b16  	%rs4732, %rs7869, 255;
	setp.eq.s16 	%p685, %rs4732, 0;
	mov.b32 	%r8703, 45;
	@%p685 bra 	$L__BB10_1400;
	and.b16  	%rs4733, %rs7870, 255;
	setp.eq.s16 	%p686, %rs4733, 0;
	mov.b32 	%r8703, 46;
	@%p686 bra 	$L__BB10_1400;
	and.b16  	%rs4734, %rs7871, 255;
	setp.eq.s16 	%p687, %rs4734, 0;
	mov.b32 	%r8703, 47;
	@%p687 bra 	$L__BB10_1400;
	and.b16  	%rs4735, %rs7872, 255;
	setp.eq.s16 	%p688, %rs4735, 0;
	mov.b32 	%r8703, 48;
	@%p688 bra 	$L__BB10_1400;
	and.b16  	%rs4736, %rs7873, 255;
	setp.eq.s16 	%p689, %rs4736, 0;
	mov.b32 	%r8703, 49;
	@%p689 bra 	$L__BB10_1400;
$L__BB10_1453:
	add.s32 	%r8708, %r8705, %r361;
	add.f64 	%fd178, %fd117, %fd177;
	ld.shared.v2.b32 	{%r4188, %r4189}, [_ZZN3cub18CUB_300001_SM_10006detail6reduce28DeviceReduceSingleTileKernelINS2_10policy_hubI4Study8sum_funcE10Policy1000EPS5_S9_iS6_S5_S5_N4cuda3std3__410__identityEEEvT0_T1_T2_T3_T4_T6_E12temp_storage+456];
	bfe.u32 	%r4190, %r4188, 0, 8;
	cvt.u16.u32 	%rs7773, %r4190;
	ld.shared.v2.b32 	{%r4191, %r4192}, [_ZZN3cub18CUB_300001_SM_10006detail6reduce28DeviceReduceSingleTileKernelINS2_10policy_hubI4Study8sum_funcE10Policy1000EPS5_S9_iS6_S5_S5_N4cuda3std3__410__identityEEEvT0_T1_T2_T3_T4_T6_E12temp_storage+464];
	ld.shared.v2.b32 	{%r4193, %r4194}, [_ZZN3cub18CUB_300001_SM_10006detail6reduce28DeviceReduceSingleTileKernelINS2_10policy_hubI4Study8sum_funcE10Policy1000EPS5_S9_iS6_S5_S5_N4cuda3std3__410__identityEEEvT0_T1_T2_T3_T4_T6_E12temp_storage+472];
	ld.shared.v2.b32 	{%r4195, %r4196}, [_ZZN3cub18CUB_300001_SM_10006detail6reduce28DeviceReduceSingleTileKernelINS2_10policy_hubI4Study8sum_funcE10Policy1000EPS5_S9_iS6_S5_S5_N4cuda3std3__410__identityEEEvT0_T1_T2_T3_T4_T6_E12temp_storage+480];
	ld.shared.v2.b32 	{%r4197, %r4198}, [_ZZN3cub18CUB_300001_SM_10006detail6reduce28DeviceReduceSingleTileKernelINS2_10policy_hubI4Study8sum_funcE10Policy1000EPS5_S9_iS6_S5_S5_N4cuda3std3__410__identityEEEvT0_T1_T2_T3_T4_T6_E12temp_storage+488];
	ld.shared.v2.b32 	{%r4199, %r4200}, [_ZZN3cub18CUB_300001_SM_10006detail6reduce28DeviceReduceSingleTileKernelINS2_10policy_hubI4Study8sum_funcE10Policy1000EPS5_S9_iS6_S5_S5_N4cuda3std3__410__identityEEEvT0_T1_T2_T3_T4_T6_E12temp_storage+496];
	ld.shared.v2.u8 	{%rs4738, %rs4739}, [_ZZN3cub18CUB_300001_SM_10006detail6reduce28DeviceReduceSingleTileKernelINS2_10policy_hubI4Study8sum_funcE10Policy1000EPS5_S9_iS6_S5_S5_N4cuda3std3__410__identityEEEvT0_T1_T2_T3_T4_T6_E12temp_storage+504];
	ld.shared.u32 	%r368, [_ZZN3cub18CUB_300001_SM_10006detail6reduce28DeviceReduceSingleTileKernelINS2_10policy_hubI4Study8sum_funcE10Policy1000EPS5_S9_iS6_S5_S5_N4cuda3std3__410__identityEEEvT0_T1_T2_T3_T4_T6_E12temp_storage+508];
	ld.shared.f64 	%fd121, [_ZZN3cub18CUB_300001_SM_10006detail6reduce28DeviceReduceSingleTileKernelINS2_10policy_hubI4Study8sum_funcE10Policy1000EPS5_S9_iS6_S5_S5_N4cuda3std3__410__identityEEEvT0_T1_T2_T3_T4_T6_E12temp_storage+512];
	cvta.to.local.u64 	%rd57, %rd211;
	cvta.to.local.u64 	%rd58, %rd212;
	and.b16  	%rs4740, %rs7824, 255;
	cvt.u32.u16 	%r4201, %rs7831;
	cvt.u32.u16 	%r4202, %rs7830;
	prmt.b32 	%r4203, %r4202, %r4201, 0x3340U;
	cvt.u32.u16 	%r4204, %rs7829;
	cvt.u32.u16 	%r4205, %rs7828;
	prmt.b32 	%r4206, %r4205, %r4204, 0x3340U;
	prmt.b32 	%r4207, %r4206, %r4203, 0x5410U;
	cvt.u32.u16 	%r4208, %rs7827;
	cvt.u32.u16 	%r4209, %rs7826;
	prmt.b32 	%r4210, %r4209, %r4208, 0x3340U;
	cvt.u32.u16 	%r4211, %rs7825;
	cvt.u32.u16 	%r4212, %rs7824;
	prmt.b32 	%r4213, %r4212, %r4211, 0x3340U;
	prmt.b32 	%r4214, %r4213, %r4210, 0x5410U;
	st.local.v2.b32 	[%rd57], {%r4214, %r4207};
	cvt.u32.u16 	%r4215, %rs7839;
	cvt.u32.u16 	%r4216, %rs7838;
	prmt.b32 	%r4217, %r4216, %r4215, 0x3340U;
	cvt.u32.u16 	%r4218, %rs7837;
	cvt.u32.u16 	%r4219, %rs7836;
	prmt.b32 	%r4220, %r4219, %r4218, 0x3340U;
	prmt.b32 	%r4221, %r4220, %r4217, 0x5410U;
	cvt.u32.u16 	%r4222, %rs7835;
	cvt.u32.u16 	%r4223, %rs7834;
	prmt.b32 	%r4224, %r4223, %r4222, 0x3340U;
	cvt.u32.u16 	%r4225, %rs7833;
	cvt.u32.u16 	%r4226, %rs7832;
	prmt.b32 	%r4227, %r4226, %r4225, 0x3340U;
	prmt.b32 	%r4228, %r4227, %r4224, 0x5410U;
	st.local.v2.b32 	[%rd57+8], {%r4228, %r4221};
	cvt.u32.u16 	%r4229, %rs7847;
	cvt.u32.u16 	%r4230, %rs7846;
	prmt.b32 	%r4231, %r4230, %r4229, 0x3340U;
	cvt.u32.u16 	%r4232, %rs7845;
	cvt.u32.u16 	%r4233, %rs7844;
	prmt.b32 	%r4234, %r4233, %r4232, 0x3340U;
	prmt.b32 	%r4235, %r4234, %r4231, 0x5410U;
	cvt.u32.u16 	%r4236, %rs7843;
	cvt.u32.u16 	%r4237, %rs7842;
	prmt.b32 	%r4238, %r4237, %r4236, 0x3340U;
	cvt.u32.u16 	%r4239, %rs7841;
	cvt.u32.u16 	%r4240, %rs7840;
	prmt.b32 	%r4241, %r4240, %r4239, 0x3340U;
	prmt.b32 	%r4242, %r4241, %r4238, 0x5410U;
	st.local.v2.b32 	[%rd57+16], {%r4242, %r4235};
	cvt.u32.u16 	%r4243, %rs7855;
	cvt.u32.u16 	%r4244, %rs7854;
	prmt.b32 	%r4245, %r4244, %r4243, 0x3340U;
	cvt.u32.u16 	%r4246, %rs7853;
	cvt.u32.u16 	%r4247, %rs7852;
	prmt.b32 	%r4248, %r4247, %r4246, 0x3340U;
	prmt.b32 	%r4249, %r4248, %r4245, 0x5410U;
	cvt.u32.u16 	%r4250, %rs7851;
	cvt.u32.u16 	%r4251, %rs7850;
	prmt.b32 	%r4252, %r4251, %r4250, 0x3340U;
	cvt.u32.u16 	%r4253, %rs7849;
	cvt.u32.u16 	%r4254, %rs7848;
	prmt.b32 	%r4255, %r4254, %r4253, 0x3340U;
	prmt.b32 	%r4256, %r4255, %r4252, 0x5410U;
	st.local.v2.b32 	[%rd57+24], {%r4256, %r4249};
	cvt.u32.u16 	%r4257, %rs7863;
	cvt.u32.u16 	%r4258, %rs7862;
	prmt.b32 	%r4259, %r4258, %r4257, 0x3340U;
	cvt.u32.u16 	%r4260, %rs7861;
	cvt.u32.u16 	%r4261, %rs7860;
	prmt.b32 	%r4262, %r4261, %r4260, 0x3340U;
	prmt.b32 	%r4263, %r4262, %r4259, 0x5410U;
	cvt.u32.u16 	%r4264, %rs7859;
	cvt.u32.u16 	%r4265, %rs7858;
	prmt.b32 	%r4266, %r4265, %r4264, 0x3340U;
	cvt.u32.u16 	%r4267, %rs7857;
	cvt.u32.u16 	%r4268, %rs7856;
	prmt.b32 	%r4269, %r4268, %r4267, 0x3340U;
	prmt.b32 	%r4270, %r4269, %r4266, 0x5410U;
	st.local.v2.b32 	[%rd57+32], {%r4270, %r4263};
	cvt.u32.u16 	%r4271, %rs7871;
	cvt.u32.u16 	%r4272, %rs7870;
	prmt.b32 	%r4273, %r4272, %r4271, 0x3340U;
	cvt.u32.u16 	%r4274, %rs7869;
	cvt.u32.u16 	%r4275, %rs7868;
	prmt.b32 	%r4276, %r4275, %r4274, 0x3340U;
	prmt.b32 	%r4277, %r4276, %r4273, 0x5410U;
	cvt.u32.u16 	%r4278, %rs7867;
	cvt.u32.u16 	%r4279, %rs7866;
	prmt.b32 	%r4280, %r4279, %r4278, 0x3340U;
	cvt.u32.u16 	%r4281, %rs7865;
	cvt.u32.u16 	%r4282, %rs7864;
	prmt.b32 	%r4283, %r4282, %r4281, 0x3340U;
	prmt.b32 	%r4284, %r4283, %r4280, 0x5410U;
	st.local.v2.b32 	[%rd57+40], {%r4284, %r4277};
	st.local.v2.u8 	[%rd57+48], {%rs7872, %rs7873};
	st.local.u32 	[%rd57+52], %r8708;
	st.local.f64 	[%rd57+56], %fd178;
	st.local.v2.b32 	[%rd58], {%r4188, %r4189};
	st.local.v2.b32 	[%rd58+8], {%r4191, %r4192};
	st.local.v2.b32 	[%rd58+16], {%r4193, %r4194};
	st.local.v2.b32 	[%rd58+24], {%r4195, %r4196};
	st.local.v2.b32 	[%rd58+32], {%r4197, %r4198};
	st.local.v2.b32 	[%rd58+40], {%r4199, %r4200};
	st.local.v2.u8 	[%rd58+48], {%rs4738, %rs4739};
	st.local.u32 	[%rd58+52], %r368;
	st.local.f64 	[%rd58+56], %fd121;
	setp.ne.s16 	%p692, %rs4740, 0;
	mov.b32 	%r8706, 0;
	@%p692 bra 	$L__BB10_1458;
$L__BB10_1454:
	and.b16  	%rs4790, %rs7773, 255;
	setp.eq.s16 	%p742, %rs4790, 0;
	@%p742 bra 	$L__BB10_1507;
	mov.b32 	%r8707, 0;
$L__BB10_1456:
	add.s32 	%r4335, %r8707, %r8706;
	cvt.u64.u32 	%rd249, %r4335;
	add.s64 	%rd250, %rd57, %rd249;
	st.local.u8 	[%rd250], %rs7773;
	add.s32 	%r371, %r8707, 1;
	cvt.u64.u32 	%rd251, %r8707;
	add.s64 	%rd252, %rd58, %rd251;
	ld.local.u8 	%rs7773, [%rd252+1];
	setp.ne.s16 	%p743, %rs7773, 0;
	mov.u32 	%r8707, %r371;
	@%p743 bra 	$L__BB10_1456;
	ld.local.u32 	%r8708, [%rd57+52];
	ld.local.f64 	%fd178, [%rd57+56];
	ld.local.v2.b32 	{%r4336, %r4337}, [%rd57];
	bfe.u32 	%r4338, %r4336, 0, 8;
	cvt.u16.u32 	%rs7824, %r4338;
	bfe.u32 	%r4339, %r4336, 8, 8;
	cvt.u16.u32 	%rs7825, %r4339;
	bfe.u32 	%r4340, %r4336, 16, 8;
	cvt.u16.u32 	%rs7826, %r4340;
	bfe.u32 	%r4341, %r4336, 24, 8;
	cvt.u16.u32 	%rs7827, %r4341;
	bfe.u32 	%r4342, %r4337, 0, 8;
	cvt.u16.u32 	%rs7828, %r4342;
	bfe.u32 	%r4343, %r4337, 8, 8;
	cvt.u16.u32 	%rs7829, %r4343;
	bfe.u32 	%r4344, %r4337, 16, 8;
	cvt.u16.u32 	%rs7830, %r4344;
	bfe.u32 	%r4345, %r4337, 24, 8;
	cvt.u16.u32 	%rs7831, %r4345;
	ld.local.v2.b32 	{%r4346, %r4347}, [%rd57+8];
	bfe.u32 	%r4348, %r4346, 0, 8;
	cvt.u16.u32 	%rs7832, %r4348;
	bfe.u32 	%r4349, %r4346, 8, 8;
	cvt.u16.u32 	%rs7833, %r4349;
	bfe.u32 	%r4350, %r4346, 16, 8;
	cvt.u16.u32 	%rs7834, %r4350;
	bfe.u32 	%r4351, %r4346, 24, 8;
	cvt.u16.u32 	%rs7835, %r4351;
	bfe.u32 	%r4352, %r4347, 0, 8;
	cvt.u16.u32 	%rs7836, %r4352;
	bfe.u32 	%r4353, %r4347, 8, 8;
	cvt.u16.u32 	%rs7837, %r4353;
	bfe.u32 	%r4354, %r4347, 16, 8;
	cvt.u16.u32 	%rs7838, %r4354;
	bfe.u32 	%r4355, %r4347, 24, 8;
	cvt.u16.u32 	%rs7839, %r4355;
	ld.local.v2.b32 	{%r4356, %r4357}, [%rd57+16];
	bfe.u32 	%r4358, %r4356, 0, 8;
	cvt.u16.u32 	%rs7840, %r4358;
	bfe.u32 	%r4359, %r4356, 8, 8;
	cvt.u16.u32 	%rs7841, %r4359;
	bfe.u32 	%r4360, %r4356, 16, 8;
	cvt.u16.u32 	%rs7842, %r4360;
	bfe.u32 	%r4361, %r4356, 24, 8;
	cvt.u16.u32 	%rs7843, %r4361;
	bfe.u32 	%r4362, %r4357, 0, 8;
	cvt.u16.u32 	%rs7844, %r4362;
	bfe.u32 	%r4363, %r4357, 8, 8;
	cvt.u16.u32 	%rs7845, %r4363;
	bfe.u32 	%r4364, %r4357, 16, 8;
	cvt.u16.u32 	%rs7846, %r4364;
	bfe.u32 	%r4365, %r4357, 24, 8;
	cvt.u16.u32 	%rs7847, %r4365;
	ld.local.v2.b32 	{%r4366, %r4367}, [%rd57+24];
	bfe.u32 	%r4368, %r4366, 0, 8;
	cvt.u16.u32 	%rs7848, %r4368;
	bfe.u32 	%r4369, %r4366, 8, 8;
	cvt.u16.u32 	%rs7849, %r4369;
	bfe.u32 	%r4370, %r4366, 16, 8;
	cvt.u16.u32 	%rs7850, %r4370;
	bfe.u32 	%r4371, %r4366, 24, 8;
	cvt.u16.u32 	%rs7851, %r4371;
	bfe.u32 	%r4372, %r4367, 0, 8;
	cvt.u16.u32 	%rs7852, %r4372;
	bfe.u32 	%r4373, %r4367, 8, 8;
	cvt.u16.u32 	%rs7853, %r4373;
	bfe.u32 	%r4374, %r4367, 16, 8;
	cvt.u16.u32 	%rs7854, %r4374;
	bfe.u32 	%r4375, %r4367, 24, 8;
	cvt.u16.u32 	%rs7855, %r4375;
	ld.local.v2.b32 	{%r4376, %r4377}, [%rd57+32];
	bfe.u32 	%r4378, %r4376, 0, 8;
	cvt.u16.u32 	%rs7856, %r4378;
	bfe.u32 	%r4379, %r4376, 8, 8;
	cvt.u16.u32 	%rs7857, %r4379;
	bfe.u32 	%r4380, %r4376, 16, 8;
	cvt.u16.u32 	%rs7858, %r4380;
	bfe.u32 	%r4381, %r4376, 24, 8;
	cvt.u16.u32 	%rs7859, %r4381;
	bfe.u32 	%r4382, %r4377, 0, 8;
	cvt.u16.u32 	%rs7860, %r4382;
	bfe.u32 	%r4383, %r4377, 8, 8;
	cvt.u16.u32 	%rs7861, %r4383;
	bfe.u32 	%r4384, %r4377, 16, 8;
	cvt.u16.u32 	%rs7862, %r4384;
	bfe.u32 	%r4385, %r4377, 24, 8;
	cvt.u16.u32 	%rs7863, %r4385;
	ld.local.v2.b32 	{%r4386, %r4387}, [%rd57+40];
	bfe.u32 	%r4388, %r4386, 0, 8;
	cvt.u16.u32 	%rs7864, %r4388;
	bfe.u32 	%r4389, %r4386, 8, 8;
	cvt.u16.u32 	%rs7865, %r4389;
	bfe.u32 	%r4390, %r4386, 16, 8;
	cvt.u16.u32 	%rs7866, %r4390;
	bfe.u32 	%r4391, %r4386, 24, 8;
	cvt.u16.u32 	%rs7867, %r4391;
	bfe.u32 	%r4392, %r4387, 0, 8;
	cvt.u16.u32 	%rs7868, %r4392;
	bfe.u32 	%r4393, %r4387, 8, 8;
	cvt.u16.u32 	%rs7869, %r4393;
	bfe.u32 	%r4394, %r4387, 16, 8;
	cvt.u16.u32 	%rs7870, %r4394;
	bfe.u32 	%r4395, %r4387, 24, 8;
	cvt.u16.u32 	%rs7871, %r4395;
	ld.local.v2.u8 	{%rs7872, %rs7873}, [%rd57+48];
	bra.uni 	$L__BB10_1507;
$L__BB10_1458:
	and.b16  	%rs4741, %rs7825, 255;
	setp.eq.s16 	%p693, %rs4741, 0;
	mov.b32 	%r8706, 1;
	@%p693 bra 	$L__BB10_1454;
	and.b16  	%rs4742, %rs7826, 255;
	setp.eq.s16 	%p694, %rs4742, 0;
	mov.b32 	%r8706, 2;
	@%p694 bra 	$L__BB10_1454;
	and.b16  	%rs4743, %rs7827, 255;
	setp.eq.s16 	%p695, %rs4743, 0;
	mov.b32 	%r8706, 3;
	@%p695 bra 	$L__BB10_1454;
	and.b16  	%rs4744, %rs7828, 255;
	setp.eq.s16 	%p696, %rs4744, 0;
	mov.b32 	%r8706, 4;
	@%p696 bra 	$L__BB10_1454;
	and.b16  	%rs4745, %rs7829, 255;
	setp.eq.s16 	%p697, %rs4745, 0;
	mov.b32 	%r8706, 5;
	@%p697 bra 	$L__BB10_1454;
	and.b16  	%rs4746, %rs7830, 255;
	setp.eq.s16 	%p698, %rs4746, 0;
	mov.b32 	%r8706, 6;
	@%p698 bra 	$L__BB10_1454;
	and.b16  	%rs4747, %rs7831, 255;
	setp.eq.s16 	%p699, %rs4747, 0;
	mov.b32 	%r8706, 7;
	@%p699 bra 	$L__BB10_1454;
	and.b16  	%rs4748, %rs7832, 255;
	setp.eq.s16 	%p700, %rs4748, 0;
	mov.b32 	%r8706, 8;
	@%p700 bra 	$L__BB10_1454;
	and.b16  	%rs4749, %rs7833, 255;
	setp.eq.s16 	%p701, %rs4749, 0;
	mov.b32 	%r8706, 9;
	@%p701 bra 	$L__BB10_1454;
	and.b16  	%rs4750, %rs7834, 255;
	setp.eq.s16 	%p702, %rs4750, 0;
	mov.b32 	%r8706, 10;
	@%p702 bra 	$L__BB10_1454;
	and.b16  	%rs4751, %rs7835, 255;
	setp.eq.s16 	%p703, %rs4751, 0;
	mov.b32 	%r8706, 11;
	@%p703 bra 	$L__BB10_1454;
	and.b16  	%rs4752, %rs7836, 255;
	setp.eq.s16 	%p704, %rs4752, 0;
	mov.b32 	%r8706, 12;
	@%p704 bra 	$L__BB10_1454;
	and.b16  	%rs4753, %rs7837, 255;
	setp.eq.s16 	%p705, %rs4753, 0;
	mov.b32 	%r8706, 13;
	@%p705 bra 	$L__BB10_1454;
	and.b16  	%rs4754, %rs7838, 255;
	setp.eq.s16 	%p706, %rs4754, 0;
	mov.b32 	%r8706, 14;
	@%p706 bra 	$L__BB10_1454;
	and.b16  	%rs4755, %rs7839, 255;
	setp.eq.s16 	%p707, %rs4755, 0;
	mov.b32 	%r8706, 15;
	@%p707 bra 	$L__BB10_1454;
	and.b16  	%rs4756, %rs7840, 255;
	setp.eq.s16 	%p708, %rs4756, 0;
	mov.b32 	%r8706, 16;
	@%p708 bra 	$L__BB10_1454;
	and.b16  	%rs4757, %rs7841, 255;
	setp.eq.s16 	%p709, %rs4757, 0;
	mov.b32 	%r8706, 17;
	@%p709 bra 	$L__BB10_1454;
	and.b16  	%rs4758, %rs7842, 255;
	setp.eq.s16 	%p710, %rs4758, 0;
	mov.b32 	%r8706, 18;
	@%p710 bra 	$L__BB10_1454;
	and.b16  	%rs4759, %rs7843, 255;
	setp.eq.s16 	%p711, %rs4759, 0;
	mov.b32 	%r8706, 19;
	@%p711 bra 	$L__BB10_1454;
	and.b16  	%rs4760, %rs7844, 255;
	setp.eq.s16 	%p712, %rs4760, 0;
	mov.b32 	%r8706, 20;
	@%p712 bra 	$L__BB10_1454;
	and.b16  	%rs4761, %rs7845, 255;
	setp.eq.s16 	%p713, %rs4761, 0;
	mov.b32 	%r8706, 21;
	@%p713 bra 	$L__BB10_1454;
	and.b16  	%rs4762, %rs7846, 255;
	setp.eq.s16 	%p714, %rs4762, 0;
	mov.b32 	%r8706, 22;
	@%p714 bra 	$L__BB10_1454;
	and.b16  	%rs4763, %rs7847, 255;
	setp.eq.s16 	%p715, %rs4763, 0;
	mov.b32 	%r8706, 23;
	@%p715 bra 	$L__BB10_1454;
	and.b16  	%rs4764, %rs7848, 255;
	setp.eq.s16 	%p716, %rs4764, 0;
	mov.b32 	%r8706, 24;
	@%p716 bra 	$L__BB10_1454;
	and.b16  	%rs4765, %rs7849, 255;
	setp.eq.s16 	%p717, %rs4765, 0;
	mov.b32 	%r8706, 25;
	@%p717 bra 	$L__BB10_1454;
	and.b16  	%rs4766, %rs7850, 255;
	setp.eq.s16 	%p718, %rs4766, 0;
	mov.b32 	%r8706, 26;
	@%p718 bra 	$L__BB10_1454;
	and.b16  	%rs4767, %rs7851, 255;
	setp.eq.s16 	%p719, %rs4767, 0;
	mov.b32 	%r8706, 27;
	@%p719 bra 	$L__BB10_1454;
	and.b16  	%rs4768, %rs7852, 255;
	setp.eq.s16 	%p720, %rs4768, 0;
	mov.b32 	%r8706, 28;
	@%p720 bra 	$L__BB10_1454;
	and.b16  	%rs4769, %rs7853, 255;
	setp.eq.s16 	%p721, %rs4769, 0;
	mov.b32 	%r8706, 29;
	@%p721 bra 	$L__BB10_1454;
	and.b16  	%rs4770, %rs7854, 255;
	setp.eq.s16 	%p722, %rs4770, 0;
	mov.b32 	%r8706, 30;
	@%p722 bra 	$L__BB10_1454;
	and.b16  	%rs4771, %rs7855, 255;
	setp.eq.s16 	%p723, %rs4771, 0;
	mov.b32 	%r8706, 31;
	@%p723 bra 	$L__BB10_1454;
	and.b16  	%rs4772, %rs7856, 255;
	setp.eq.s16 	%p724, %rs4772, 0;
	mov.b32 	%r8706, 32;
	@%p724 bra 	$L__BB10_1454;
	and.b16  	%rs4773, %rs7857, 255;
	setp.eq.s16 	%p725, %rs4773, 0;
	mov.b32 	%r8706, 33;
	@%p725 bra 	$L__BB10_1454;
	and.b16  	%rs4774, %rs7858, 255;
	setp.eq.s16 	%p726, %rs4774, 0;
	mov.b32 	%r8706, 34;
	@%p726 bra 	$L__BB10_1454;
	and.b16  	%rs4775, %rs7859, 255;
	setp.eq.s16 	%p727, %rs4775, 0;
	mov.b32 	%r8706, 35;
	@%p727 bra 	$L__BB10_1454;
	and.b16  	%rs4776, %rs7860, 255;
	setp.eq.s16 	%p728, %rs4776, 0;
	mov.b32 	%r8706, 36;
	@%p728 bra 	$L__BB10_1454;
	and.b16  	%rs4777, %rs7861, 255;
	setp.eq.s16 	%p729, %rs4777, 0;
	mov.b32 	%r8706, 37;
	@%p729 bra 	$L__BB10_1454;
	and.b16  	%rs4778, %rs7862, 255;
	setp.eq.s16 	%p730, %rs4778, 0;
	mov.b32 	%r8706, 38;
	@%p730 bra 	$L__BB10_1454;
	and.b16  	%rs4779, %rs7863, 255;
	setp.eq.s16 	%p731, %rs4779, 0;
	mov.b32 	%r8706, 39;
	@%p731 bra 	$L__BB10_1454;
	and.b16  	%rs4780, %rs7864, 255;
	setp.eq.s16 	%p732, %rs4780, 0;
	mov.b32 	%r8706, 40;
	@%p732 bra 	$L__BB10_1454;
	and.b16  	%rs4781, %rs7865, 255;
	setp.eq.s16 	%p733, %rs4781, 0;
	mov.b32 	%r8706, 41;
	@%p733 bra 	$L__BB10_1454;
	and.b16  	%rs4782, %rs7866, 255;
	setp.eq.s16 	%p734, %rs4782, 0;
	mov.b32 	%r8706, 42;
	@%p734 bra 	$L__BB10_1454;
	and.b16  	%rs4783, %rs7867, 255;
	setp.eq.s16 	%p735, %rs4783, 0;
	mov.b32 	%r8706, 43;
	@%p735 bra 	$L__BB10_1454;
	and.b16  	%rs4784, %rs7868, 255;
	setp.eq.s16 	%p736, %rs4784, 0;
	mov.b32 	%r8706, 44;
	@%p736 bra 	$L__BB10_1454;
	and.b16  	%rs4785, %rs7869, 255;
	setp.eq.s16 	%p737, %rs4785, 0;
	mov.b32 	%r8706, 45;
	@%p737 bra 	$L__BB10_1454;
	and.b16  	%rs4786, %rs7870, 255;
	setp.eq.s16 	%p738, %rs4786, 0;
	mov.b32 	%r8706, 46;
	@%p738 bra 	$L__BB10_1454;
	and.b16  	%rs4787, %rs7871, 255;
	setp.eq.s16 	%p739, %rs4787, 0;
	mov.b32 	%r8706, 47;
	@%p739 bra 	$L__BB10_1454;
	and.b16  	%rs4788, %rs7872, 255;
	setp.eq.s16 	%p740, %rs4788, 0;
	mov.b32 	%r8706, 48;
	@%p740 bra 	$L__BB10_1454;
	and.b16  	%rs4789, %rs7873, 255;
	setp.eq.s16 	%p741, %rs4789, 0;
	mov.b32 	%r8706, 49;
	@%p741 bra 	$L__BB10_1454;
$L__BB10_1507:
	add.s32 	%r8613, %r8708, %r368;
	add.f64 	%fd138, %fd121, %fd178;
$L__BB10_1508:
	mov.u32 	%r8155, %tid.x;
	setp.ne.s32 	%p1439, %r8155, 0;
	@%p1439 bra 	$L__BB10_1564;
	add.u64 	%rd59, %SPL, 0;
	add.u64 	%rd60, %SPL, 64;
	and.b16  	%rs5546, %rs7924, 255;
	cvt.u32.u16 	%r8157, %rs7924;
	cvt.u32.u16 	%r8158, %rs7923;
	prmt.b32 	%r8159, %r8157, %r8158, 0x3340U;
	cvt.u32.u16 	%r8160, %rs7922;
	cvt.u32.u16 	%r8161, %rs7921;
	prmt.b32 	%r8162, %r8160, %r8161, 0x3340U;
	prmt.b32 	%r8163, %r8159, %r8162, 0x5410U;
	cvt.u32.u16 	%r8164, %rs7920;
	cvt.u32.u16 	%r8165, %rs7919;
	prmt.b32 	%r8166, %r8164, %r8165, 0x3340U;
	cvt.u32.u16 	%r8167, %rs7918;
	cvt.u32.u16 	%r8168, %rs7917;
	prmt.b32 	%r8169, %r8167, %r8168, 0x3340U;
	prmt.b32 	%r8170, %r8166, %r8169, 0x5410U;
	st.local.v2.b32 	[%rd59], {%r8163, %r8170};
	cvt.u32.u16 	%r8171, %rs7916;
	cvt.u32.u16 	%r8172, %rs7915;
	prmt.b32 	%r8173, %r8171, %r8172, 0x3340U;
	cvt.u32.u16 	%r8174, %rs7914;
	cvt.u32.u16 	%r8175, %rs7913;
	prmt.b32 	%r8176, %r8174, %r8175, 0x3340U;
	prmt.b32 	%r8177, %r8173, %r8176, 0x5410U;
	cvt.u32.u16 	%r8178, %rs7912;
	cvt.u32.u16 	%r8179, %rs7911;
	prmt.b32 	%r8180, %r8178, %r8179, 0x3340U;
	cvt.u32.u16 	%r8181, %rs7910;
	cvt.u32.u16 	%r8182, %rs7909;
	prmt.b32 	%r8183, %r8181, %r8182, 0x3340U;
	prmt.b32 	%r8184, %r8180, %r8183, 0x5410U;
	st.local.v2.b32 	[%rd59+8], {%r8177, %r8184};
	cvt.u32.u16 	%r8185, %rs7908;
	cvt.u32.u16 	%r8186, %rs7907;
	prmt.b32 	%r8187, %r8185, %r8186, 0x3340U;
	cvt.u32.u16 	%r8188, %rs7906;
	cvt.u32.u16 	%r8189, %rs7905;
	prmt.b32 	%r8190, %r8188, %r8189, 0x3340U;
	prmt.b32 	%r8191, %r8187, %r8190, 0x5410U;
	cvt.u32.u16 	%r8192, %rs7904;
	cvt.u32.u16 	%r8193, %rs7903;
	prmt.b32 	%r8194, %r8192, %r8193, 0x3340U;
	cvt.u32.u16 	%r8195, %rs7902;
	cvt.u32.u16 	%r8196, %rs7901;
	prmt.b32 	%r8197, %r8195, %r8196, 0x3340U;
	prmt.b32 	%r8198, %r8194, %r8197, 0x5410U;
	st.local.v2.b32 	[%rd59+16], {%r8191, %r8198};
	cvt.u32.u16 	%r8199, %rs7900;
	cvt.u32.u16 	%r8200, %rs7899;
	prmt.b32 	%r8201, %r8199, %r8200, 0x3340U;
	cvt.u32.u16 	%r8202, %rs7898;
	cvt.u32.u16 	%r8203, %rs7897;
	prmt.b32 	%r8204, %r8202, %r8203, 0x3340U;
	prmt.b32 	%r8205, %r8201, %r8204, 0x5410U;
	cvt.u32.u16 	%r8206, %rs7896;
	cvt.u32.u16 	%r8207, %rs7895;
	prmt.b32 	%r8208, %r8206, %r8207, 0x3340U;
	cvt.u32.u16 	%r8209, %rs7894;
	cvt.u32.u16 	%r8210, %rs7893;
	prmt.b32 	%r8211, %r8209, %r8210, 0x3340U;
	prmt.b32 	%r8212, %r8208, %r8211, 0x5410U;
	st.local.v2.b32 	[%rd59+24], {%r8205, %r8212};
	cvt.u32.u16 	%r8213, %rs7892;
	cvt.u32.u16 	%r8214, %rs7891;
	prmt.b32 	%r8215, %r8213, %r8214, 0x3340U;
	cvt.u32.u16 	%r8216, %rs7890;
	cvt.u32.u16 	%r8217, %rs7889;
	prmt.b32 	%r8218, %r8216, %r8217, 0x3340U;
	prmt.b32 	%r8219, %r8215, %r8218, 0x5410U;
	cvt.u32.u16 	%r8220, %rs7888;
	cvt.u32.u16 	%r8221, %rs7887;
	prmt.b32 	%r8222, %r8220, %r8221, 0x3340U;
	cvt.u32.u16 	%r8223, %rs7886;
	cvt.u32.u16 	%r8224, %rs7885;
	prmt.b32 	%r8225, %r8223, %r8224, 0x3340U;
	prmt.b32 	%r8226, %r8222, %r8225, 0x5410U;
	st.local.v2.b32 	[%rd59+32], {%r8219, %r8226};
	cvt.u32.u16 	%r8227, %rs7884;
	cvt.u32.u16 	%r8228, %rs7883;
	prmt.b32 	%r8229, %r8227, %r8228, 0x3340U;
	cvt.u32.u16 	%r8230, %rs7882;
	cvt.u32.u16 	%r8231, %rs7881;
	prmt.b32 	%r8232, %r8230, %r8231, 0x3340U;
	prmt.b32 	%r8233, %r8229, %r8232, 0x5410U;
	cvt.u32.u16 	%r8234, %rs7880;
	cvt.u32.u16 	%r8235, %rs7879;
	prmt.b32 	%r8236, %r8234, %r8235, 0x3340U;
	cvt.u32.u16 	%r8237, %rs7878;
	cvt.u32.u16 	%r8238, %rs7877;
	prmt.b32 	%r8239, %r8237, %r8238, 0x3340U;
	prmt.b32 	%r8240, %r8236, %r8239, 0x5410U;
	st.local.v2.b32 	[%rd59+40], {%r8233, %r8240};
	st.local.v2.u8 	[%rd59+48], {%rs7876, %rs7875};
	st.local.u32 	[%rd59+52], %r8712;
	st.local.f64 	[%rd59+56], %fd180;
	cvt.u32.u16 	%r8241, %rs7831;
	cvt.u32.u16 	%r8242, %rs7830;
	prmt.b32 	%r8243, %r8242, %r8241, 0x3340U;
	cvt.u32.u16 	%r8244, %rs7829;
	cvt.u32.u16 	%r8245, %rs7828;
	prmt.b32 	%r8246, %r8245, %r8244, 0x3340U;
	prmt.b32 	%r8247, %r8246, %r8243, 0x5410U;
	cvt.u32.u16 	%r8248, %rs7827;
	cvt.u32.u16 	%r8249, %rs7826;
	prmt.b32 	%r8250, %r8249, %r8248, 0x3340U;
	cvt.u32.u16 	%r8251, %rs7825;
	cvt.u32.u16 	%r8252, %rs7824;
	prmt.b32 	%r8253, %r8252, %r8251, 0x3340U;
	prmt.b32 	%r8254, %r8253, %r8250, 0x5410U;
	st.local.v2.b32 	[%rd60], {%r8254, %r8247};
	cvt.u32.u16 	%r8255, %rs7839;
	cvt.u32.u16 	%r8256, %rs7838;
	prmt.b32 	%r8257, %r8256, %r8255, 0x3340U;
	cvt.u32.u16 	%r8258, %rs7837;
	cvt.u32.u16 	%r8259, %rs7836;
	prmt.b32 	%r8260, %r8259, %r8258, 0x3340U;
	prmt.b32 	%r8261, %r8260, %r8257, 0x5410U;
	cvt.u32.u16 	%r8262, %rs7835;
	cvt.u32.u16 	%r8263, %rs7834;
	prmt.b32 	%r8264, %r8263, %r8262, 0x3340U;
	cvt.u32.u16 	%r8265, %rs7833;
	cvt.u32.u16 	%r8266, %rs7832;
	prmt.b32 	%r8267, %r8266, %r8265, 0x3340U;
	prmt.b32 	%r8268, %r8267, %r8264, 0x5410U;
	st.local.v2.b32 	[%rd60+8], {%r8268, %r8261};
	cvt.u32.u16 	%r8269, %rs7847;
	cvt.u32.u16 	%r8270, %rs7846;
	prmt.b32 	%r8271, %r8270, %r8269, 0x3340U;
	cvt.u32.u16 	%r8272, %rs7845;
	cvt.u32.u16 	%r8273, %rs7844;
	prmt.b32 	%r8274, %r8273, %r8272, 0x3340U;
	prmt.b32 	%r8275, %r8274, %r8271, 0x5410U;
	cvt.u32.u16 	%r8276, %rs7843;
	cvt.u32.u16 	%r8277, %rs7842;
	prmt.b32 	%r8278, %r8277, %r8276, 0x3340U;
	cvt.u32.u16 	%r8279, %rs7841;
	cvt.u32.u16 	%r8280, %rs7840;
	prmt.b32 	%r8281, %r8280, %r8279, 0x3340U;
	prmt.b32 	%r8282, %r8281, %r8278, 0x5410U;
	st.local.v2.b32 	[%rd60+16], {%r8282, %r8275};
	cvt.u32.u16 	%r8283, %rs7855;
	cvt.u32.u16 	%r8284, %rs7854;
	prmt.b32 	%r8285, %r8284, %r8283, 0x3340U;
	cvt.u32.u16 	%r8286, %rs7853;
	cvt.u32.u16 	%r8287, %rs7852;
	prmt.b32 	%r8288, %r8287, %r8286, 0x3340U;
	prmt.b32 	%r8289, %r8288, %r8285, 0x5410U;
	cvt.u32.u16 	%r8290, %rs7851;
	cvt.u32.u16 	%r8291, %rs7850;
	prmt.b32 	%r8292, %r8291, %r8290, 0x3340U;
	cvt.u32.u16 	%r8293, %rs7849;
	cvt.u32.u16 	%r8294, %rs7848;
	prmt.b32 	%r8295, %r8294, %r8293, 0x3340U;
	prmt.b32 	%r8296, %r8295, %r8292, 0x5410U;
	st.local.v2.b32 	[%rd60+24], {%r8296, %r8289};
	cvt.u32.u16 	%r8297, %rs7863;
	cvt.u32.u16 	%r8298, %rs7862;
	prmt.b32 	%r8299, %r8298, %r8297, 0x3340U;
	cvt.u32.u16 	%r8300, %rs7861;
	cvt.u32.u16 	%r8301, %rs7860;
	prmt.b32 	%r8302, %r8301, %r8300, 0x3340U;
	prmt.b32 	%r8303, %r8302, %r8299, 0x5410U;
	cvt.u32.u16 	%r8304, %rs7859;
	cvt.u32.u16 	%r8305, %rs7858;
	prmt.b32 	%r8306, %r8305, %r8304, 0x3340U;
	cvt.u32.u16 	%r8307, %rs7857;
	cvt.u32.u16 	%r8308, %rs7856;
	prmt.b32 	%r8309, %r8308, %r8307, 0x3340U;
	prmt.b32 	%r8310, %r8309, %r8306, 0x5410U;
	st.local.v2.b32 	[%rd60+32], {%r8310, %r8303};
	cvt.u32.u16 	%r8311, %rs7871;
	cvt.u32.u16 	%r8312, %rs7870;
	prmt.b32 	%r8313, %r8312, %r8311, 0x3340U;
	cvt.u32.u16 	%r8314, %rs7869;
	cvt.u32.u16 	%r8315, %rs7868;
	prmt.b32 	%r8316, %r8315, %r8314, 0x3340U;
	prmt.b32 	%r8317, %r8316, %r8313, 0x5410U;
	cvt.u32.u16 	%r8318, %rs7867;
	cvt.u32.u16 	%r8319, %rs7866;
	prmt.b32 	%r8320, %r8319, %r8318, 0x3340U;
	cvt.u32.u16 	%r8321, %rs7865;
	cvt.u32.u16 	%r8322, %rs7864;
	prmt.b32 	%r8323, %r8322, %r8321, 0x3340U;
	prmt.b32 	%r8324, %r8323, %r8320, 0x5410U;
	st.local.v2.b32 	[%rd60+40], {%r8324, %r8317};
	st.local.v2.u8 	[%rd60+48], {%rs7872, %rs7873};
	st.local.u32 	[%rd60+52], %r8613;
	st.local.f64 	[%rd60+56], %fd138;
	setp.ne.s16 	%p1440, %rs5546, 0;
	mov.b32 	%r8710, 0;
	@%p1440 bra 	$L__BB10_1514;
$L__BB10_1510:
	and.b16  	%rs5596, %rs7824, 255;
	setp.eq.s16 	%p1490, %rs5596, 0;
	@%p1490 bra 	$L__BB10_1563;
	mov.b32 	%r8711, 0;
$L__BB10_1512:
	add.s32 	%r8375, %r8711, %r8710;
	cvt.u64.u32 	%rd421, %r8375;
	add.s64 	%rd422, %rd59, %rd421;
	st.local.u8 	[%rd422], %rs7824;
	add.s32 	%r379, %r8711, 1;
	cvt.u64.u32 	%rd423, %r8711;
	add.s64 	%rd424, %rd60, %rd423;
	ld.local.u8 	%rs7824, [%rd424+1];
	setp.ne.s16 	%p1491, %rs7824, 0;
	mov.u32 	%r8711, %r379;
	@%p1491 bra 	$L__BB10_1512;
	ld.local.u32 	%r8712, [%rd59+52];
	ld.local.f64 	%fd180, [%rd59+56];
	ld.local.v2.b32 	{%r8376, %r8377}, [%rd59];
	bfe.u32 	%r8378, %r8376, 0, 8;
	cvt.u16.u32 	%rs7924, %r8378;
	bfe.u32 	%r8379, %r8376, 8, 8;
	cvt.u16.u32 	%rs7923, %r8379;
	bfe.u32 	%r8380, %r8376, 16, 8;
	cvt.u16.u32 	%rs7922, %r8380;
	bfe.u32 	%r8381, %r8376, 24, 8;
	cvt.u16.u32 	%rs7921, %r8381;
	bfe.u32 	%r8382, %r8377, 0, 8;
	cvt.u16.u32 	%rs7920, %r8382;
	bfe.u32 	%r8383, %r8377, 8, 8;
	cvt.u16.u32 	%rs7919, %r8383;
	bfe.u32 	%r8384, %r8377, 16, 8;
	cvt.u16.u32 	%rs7918, %r8384;
	bfe.u32 	%r8385, %r8377, 24, 8;
	cvt.u16.u32 	%rs7917, %r8385;
	ld.local.v2.b32 	{%r8386, %r8387}, [%rd59+8];
	bfe.u32 	%r8388, %r8386, 0, 8;
	cvt.u16.u32 	%rs7916, %r8388;
	bfe.u32 	%r8389, %r8386, 8, 8;
	cvt.u16.u32 	%rs7915, %r8389;
	bfe.u32 	%r8390, %r8386, 16, 8;
	cvt.u16.u32 	%rs7914, %r8390;
	bfe.u32 	%r8391, %r8386, 24, 8;
	cvt.u16.u32 	%rs7913, %r8391;
	bfe.u32 	%r8392, %r8387, 0, 8;
	cvt.u16.u32 	%rs7912, %r8392;
	bfe.u32 	%r8393, %r8387, 8, 8;
	cvt.u16.u32 	%rs7911, %r8393;
	bfe.u32 	%r8394, %r8387, 16, 8;
	cvt.u16.u32 	%rs7910, %r8394;
	bfe.u32 	%r8395, %r8387, 24, 8;
	cvt.u16.u32 	%rs7909, %r8395;
	ld.local.v2.b32 	{%r8396, %r8397}, [%rd59+16];
	bfe.u32 	%r8398, %r8396, 0, 8;
	cvt.u16.u32 	%rs7908, %r8398;
	bfe.u32 	%r8399, %r8396, 8, 8;
	cvt.u16.u32 	%rs7907, %r8399;
	bfe.u32 	%r8400, %r8396, 16, 8;
	cvt.u16.u32 	%rs7906, %r8400;
	bfe.u32 	%r8401, %r8396, 24, 8;
	cvt.u16.u32 	%rs7905, %r8401;
	bfe.u32 	%r8402, %r8397, 0, 8;
	cvt.u16.u32 	%rs7904, %r8402;
	bfe.u32 	%r8403, %r8397, 8, 8;
	cvt.u16.u32 	%rs7903, %r8403;
	bfe.u32 	%r8404, %r8397, 16, 8;
	cvt.u16.u32 	%rs7902, %r8404;
	bfe.u32 	%r8405, %r8397, 24, 8;
	cvt.u16.u32 	%rs7901, %r8405;
	ld.local.v2.b32 	{%r8406, %r8407}, [%rd59+24];
	bfe.u32 	%r8408, %r8406, 0, 8;
	cvt.u16.u32 	%rs7900, %r8408;
	bfe.u32 	%r8409, %r8406, 8, 8;
	cvt.u16.u32 	%rs7899, %r8409;
	bfe.u32 	%r8410, %r8406, 16, 8;
	cvt.u16.u32 	%rs7898, %r8410;
	bfe.u32 	%r8411, %r8406, 24, 8;
	cvt.u16.u32 	%rs7897, %r8411;
	bfe.u32 	%r8412, %r8407, 0, 8;
	cvt.u16.u32 	%rs7896, %r8412;
	bfe.u32 	%r8413, %r8407, 8, 8;
	cvt.u16.u32 	%rs7895, %r8413;
	bfe.u32 	%r8414, %r8407, 16, 8;
	cvt.u16.u32 	%rs7894, %r8414;
	bfe.u32 	%r8415, %r8407, 24, 8;
	cvt.u16.u32 	%rs7893, %r8415;
	ld.local.v2.b32 	{%r8416, %r8417}, [%rd59+32];
	bfe.u32 	%r8418, %r8416, 0, 8;
	cvt.u16.u32 	%rs7892, %r8418;
	bfe.u32 	%r8419, %r8416, 8, 8;
	cvt.u16.u32 	%rs7891, %r8419;
	bfe.u32 	%r8420, %r8416, 16, 8;
	cvt.u16.u32 	%rs7890, %r8420;
	bfe.u32 	%r8421, %r8416, 24, 8;
	cvt.u16.u32 	%rs7889, %r8421;
	bfe.u32 	%r8422, %r8417, 0, 8;
	cvt.u16.u32 	%rs7888, %r8422;
	bfe.u32 	%r8423, %r8417, 8, 8;
	cvt.u16.u32 	%rs7887, %r8423;
	bfe.u32 	%r8424, %r8417, 16, 8;
	cvt.u16.u32 	%rs7886, %r8424;
	bfe.u32 	%r8425, %r8417, 24, 8;
	cvt.u16.u32 	%rs7885, %r8425;
	ld.local.v2.b32 	{%r8426, %r8427}, [%rd59+40];
	bfe.u32 	%r8428, %r8426, 0, 8;
	cvt.u16.u32 	%rs7884, %r8428;
	bfe.u32 	%r8429, %r8426, 8, 8;
	cvt.u16.u32 	%rs7883, %r8429;
	bfe.u32 	%r8430, %r8426, 16, 8;
	cvt.u16.u32 	%rs7882, %r8430;
	bfe.u32 	%r8431, %r8426, 24, 8;
	cvt.u16.u32 	%rs7881, %r8431;
	bfe.u32 	%r8432, %r8427, 0, 8;
	cvt.u16.u32 	%rs7880, %r8432;
	bfe.u32 	%r8433, %r8427, 8, 8;
	cvt.u16.u32 	%rs7879, %r8433;
	bfe.u32 	%r8434, %r8427, 16, 8;
	cvt.u16.u32 	%rs7878, %r8434;
	bfe.u32 	%r8435, %r8427, 24, 8;
	cvt.u16.u32 	%rs7877, %r8435;
	ld.local.v2.u8 	{%rs7876, %rs7875}, [%rd59+48];
	bra.uni 	$L__BB10_1563;
$L__BB10_1514:
	and.b16  	%rs5547, %rs7923, 255;
	setp.eq.s16 	%p1441, %rs5547, 0;
	mov.b32 	%r8710, 1;
	@%p1441 bra 	$L__BB10_1510;
	and.b16  	%rs5548, %rs7922, 255;
	setp.eq.s16 	%p1442, %rs5548, 0;
	mov.b32 	%r8710, 2;
	@%p1442 bra 	$L__BB10_1510;
	and.b16  	%rs5549, %rs7921, 255;
	setp.eq.s16 	%p1443, %rs5549, 0;
	mov.b32 	%r8710, 3;
	@%p1443 bra 	$L__BB10_1510;
	and.b16  	%rs5550, %rs7920, 255;
	setp.eq.s16 	%p1444, %rs5550, 0;
	mov.b32 	%r8710, 4;
	@%p1444 bra 	$L__BB10_1510;
	and.b16  	%rs5551, %rs7919, 255;
	setp.eq.s16 	%p1445, %rs5551, 0;
	mov.b32 	%r8710, 5;
	@%p1445 bra 	$L__BB10_1510;
	and.b16  	%rs5552, %rs7918, 255;
	setp.eq.s16 	%p1446, %rs5552, 0;
	mov.b32 	%r8710, 6;
	@%p1446 bra 	$L__BB10_1510;
	and.b16  	%rs5553, %rs7917, 255;
	setp.eq.s16 	%p1447, %rs5553, 0;
	mov.b32 	%r8710, 7;
	@%p1447 bra 	$L__BB10_1510;
	and.b16  	%rs5554, %rs7916, 255;
	setp.eq.s16 	%p1448, %rs5554, 0;
	mov.b32 	%r8710, 8;
	@%p1448 bra 	$L__BB10_1510;
	and.b16  	%rs5555, %rs7915, 255;
	setp.eq.s16 	%p1449, %rs5555, 0;
	mov.b32 	%r8710, 9;
	@%p1449 bra 	$L__BB10_1510;
	and.b16  	%rs5556, %rs7914, 255;
	setp.eq.s16 	%p1450, %rs5556, 0;
	mov.b32 	%r8710, 10;
	@%p1450 bra 	$L__BB10_1510;
	and.b16  	%rs5557, %rs7913, 255;
	setp.eq.s16 	%p1451, %rs5557, 0;
	mov.b32 	%r8710, 11;
	@%p1451 bra 	$L__BB10_1510;
	and.b16  	%rs5558, %rs7912, 255;
	setp.eq.s16 	%p1452, %rs5558, 0;
	mov.b32 	%r8710, 12;
	@%p1452 bra 	$L__BB10_1510;
	and.b16  	%rs5559, %rs7911, 255;
	setp.eq.s16 	%p1453, %rs5559, 0;
	mov.b32 	%r8710, 13;
	@%p1453 bra 	$L__BB10_1510;
	and.b16  	%rs5560, %rs7910, 255;
	setp.eq.s16 	%p1454, %rs5560, 0;
	mov.b32 	%r8710, 14;
	@%p1454 bra 	$L__BB10_1510;
	and.b16  	%rs5561, %rs7909, 255;
	setp.eq.s16 	%p1455, %rs5561, 0;
	mov.b32 	%r8710, 15;
	@%p1455 bra 	$L__BB10_1510;
	and.b16  	%rs5562, %rs7908, 255;
	setp.eq.s16 	%p1456, %rs5562, 0;
	mov.b32 	%r8710, 16;
	@%p1456 bra 	$L__BB10_1510;
	and.b16  	%rs5563, %rs7907, 255;
	setp.eq.s16 	%p1457, %rs5563, 0;
	mov.b32 	%r8710, 17;
	@%p1457 bra 	$L__BB10_1510;
	and.b16  	%rs5564, %rs7906, 255;
	setp.eq.s16 	%p1458, %rs5564, 0;
	mov.b32 	%r8710, 18;
	@%p1458 bra 	$L__BB10_1510;
	and.b16  	%rs5565, %rs7905, 255;
	setp.eq.s16 	%p1459, %rs5565, 0;
	mov.b32 	%r8710, 19;
	@%p1459 bra 	$L__BB10_1510;
	and.b16  	%rs5566, %rs7904, 255;
	setp.eq.s16 	%p1460, %rs5566, 0;
	mov.b32 	%r8710, 20;
	@%p1460 bra 	$L__BB10_1510;
	and.b16  	%rs5567, %rs7903, 255;
	setp.eq.s16 	%p1461, %rs5567, 0;
	mov.b32 	%r8710, 21;
	@%p1461 bra 	$L__BB10_1510;
	and.b16  	%rs5568, %rs7902, 255;
	setp.eq.s16 	%p1462, %rs5568, 0;
	mov.b32 	%r8710, 22;
	@%p1462 bra 	$L__BB10_1510;
	and.b16  	%rs5569, %rs7901, 255;
	setp.eq.s16 	%p1463, %rs5569, 0;
	mov.b32 	%r8710, 23;
	@%p1463 bra 	$L__BB10_1510;
	and.b16  	%rs5570, %rs7900, 255;
	setp.eq.s16 	%p1464, %rs5570, 0;
	mov.b32 	%r8710, 24;
	@%p1464 bra 	$L__BB10_1510;
	and.b16  	%rs5571, %rs7899, 255;
	setp.eq.s16 	%p1465, %rs5571, 0;
	mov.b32 	%r8710, 25;
	@%p1465 bra 	$L__BB10_1510;
	and.b16  	%rs5572, %rs7898, 255;
	setp.eq.s16 	%p1466, %rs5572, 0;
	mov.b32 	%r8710, 26;
	@%p1466 bra 	$L__BB10_1510;
	and.b16  	%rs5573, %rs7897, 255;
	setp.eq.s16 	%p1467, %rs5573, 0;
	mov.b32 	%r8710, 27;
	@%p1467 bra 	$L__BB10_1510;
	and.b16  	%rs5574, %rs7896, 255;
	setp.eq.s16 	%p1468, %rs5574, 0;
	mov.b32 	%r8710, 28;
	@%p1468 bra 	$L__BB10_1510;
	and.b16  	%rs5575, %rs7895, 255;
	setp.eq.s16 	%p1469, %rs5575, 0;
	mov.b32 	%r8710, 29;
	@%p1469 bra 	$L__BB10_1510;
	and.b16  	%rs5576, %rs7894, 255;
	setp.eq.s16 	%p1470, %rs5576, 0;
	mov.b32 	%r8710, 30;
	@%p1470 bra 	$L__BB10_1510;
	and.b16  	%rs5577, %rs7893, 255;
	setp.eq.s16 	%p1471, %rs5577, 0;
	mov.b32 	%r8710, 31;
	@%p1471 bra 	$L__BB10_1510;
	and.b16  	%rs5578, %rs7892, 255;
	setp.eq.s16 	%p1472, %rs5578, 0;
	mov.b32 	%r8710, 32;
	@%p1472 bra 	$L__BB10_1510;
	and.b16  	%rs5579, %rs7891, 255;
	setp.eq.s16 	%p1473, %rs5579, 0;
	mov.b32 	%r8710, 33;
	@%p1473 bra 	$L__BB10_1510;
	and.b16  	%rs5580, %rs7890, 255;
	setp.eq.s16 	%p1474, %rs5580, 0;
	mov.b32 	%r8710, 34;
	@%p1474 bra 	$L__BB10_1510;
	and.b16  	%rs5581, %rs7889, 255;
	setp.eq.s16 	%p1475, %rs5581, 0;
	mov.b32 	%r8710, 35;
	@%p1475 bra 	$L__BB10_1510;
	and.b16  	%rs5582, %rs7888, 255;
	setp.eq.s16 	%p1476, %rs5582, 0;
	mov.b32 	%r8710, 36;
	@%p1476 bra 	$L__BB10_1510;
	and.b16  	%rs5583, %rs7887, 255;
	setp.eq.s16 	%p1477, %rs5583, 0;
	mov.b32 	%r8710, 37;
	@%p1477 bra 	$L__BB10_1510;
	and.b16  	%rs5584, %rs7886, 255;
	setp.eq.s16 	%p1478, %rs5584, 0;
	mov.b32 	%r8710, 38;
	@%p1478 bra 	$L__BB10_1510;
	and.b16  	%rs5585, %rs7885, 255;
	setp.eq.s16 	%p1479, %rs5585, 0;
	mov.b32 	%r8710, 39;
	@%p1479 bra 	$L__BB10_1510;
	and.b16  	%rs5586, %rs7884, 255;
	setp.eq.s16 	%p1480, %rs5586, 0;
	mov.b32 	%r8710, 40;
	@%p1480 bra 	$L__BB10_1510;
	and.b16  	%rs5587, %rs7883, 255;
	setp.eq.s16 	%p1481, %rs5587, 0;
	mov.b32 	%r8710, 41;
	@%p1481 bra 	$L__BB10_1510;
	and.b16  	%rs5588, %rs7882, 255;
	setp.eq.s16 	%p1482, %rs5588, 0;
	mov.b32 	%r8710, 42;
	@%p1482 bra 	$L__BB10_1510;
	and.b16  	%rs5589, %rs7881, 255;
	setp.eq.s16 	%p1483, %rs5589, 0;
	mov.b32 	%r8710, 43;
	@%p1483 bra 	$L__BB10_1510;
	and.b16  	%rs5590, %rs7880, 255;
	setp.eq.s16 	%p1484, %rs5590, 0;
	mov.b32 	%r8710, 44;
	@%p1484 bra 	$L__BB10_1510;
	and.b16  	%rs5591, %rs7879, 255;
	setp.eq.s16 	%p1485, %rs5591, 0;
	mov.b32 	%r8710, 45;
	@%p1485 bra 	$L__BB10_1510;
	and.b16  	%rs5592, %rs7878, 255;
	setp.eq.s16 	%p1486, %rs5592, 0;
	mov.b32 	%r8710, 46;
	@%p1486 bra 	$L__BB10_1510;
	and.b16  	%rs5593, %rs7877, 255;
	setp.eq.s16 	%p1487, %rs5593, 0;
	mov.b32 	%r8710, 47;
	@%p1487 bra 	$L__BB10_1510;
	and.b16  	%rs5594, %rs7876, 255;
	setp.eq.s16 	%p1488, %rs5594, 0;
	mov.b32 	%r8710, 48;
	@%p1488 bra 	$L__BB10_1510;
	and.b16  	%rs5595, %rs7875, 255;
	setp.eq.s16 	%p1489, %rs5595, 0;
	mov.b32 	%r8710, 49;
	@%p1489 bra 	$L__BB10_1510;
$L__BB10_1563:
	add.s32 	%r8436, %r8712, %r8613;
	add.f64 	%fd134, %fd138, %fd180;
	cvt.u32.u16 	%r8437, %rs7917;
	cvt.u32.u16 	%r8438, %rs7918;
	prmt.b32 	%r8439, %r8438, %r8437, 0x3340U;
	cvt.u32.u16 	%r8440, %rs7919;
	cvt.u32.u16 	%r8441, %rs7920;
	prmt.b32 	%r8442, %r8441, %r8440, 0x3340U;
	prmt.b32 	%r8443, %r8442, %r8439, 0x5410U;
	cvt.u32.u16 	%r8444, %rs7921;
	cvt.u32.u16 	%r8445, %rs7922;
	prmt.b32 	%r8446, %r8445, %r8444, 0x3340U;
	cvt.u32.u16 	%r8447, %rs7923;
	cvt.u32.u16 	%r8448, %rs7924;
	prmt.b32 	%r8449, %r8448, %r8447, 0x3340U;
	prmt.b32 	%r8450, %r8449, %r8446, 0x5410U;
	st.global.v2.b32 	[%rd1], {%r8450, %r8443};
	cvt.u32.u16 	%r8451, %rs7909;
	cvt.u32.u16 	%r8452, %rs7910;
	prmt.b32 	%r8453, %r8452, %r8451, 0x3340U;
	cvt.u32.u16 	%r8454, %rs7911;
	cvt.u32.u16 	%r8455, %rs7912;
	prmt.b32 	%r8456, %r8455, %r8454, 0x3340U;
	prmt.b32 	%r8457, %r8456, %r8453, 0x5410U;
	cvt.u32.u16 	%r8458, %rs7913;
	cvt.u32.u16 	%r8459, %rs7914;
	prmt.b32 	%r8460, %r8459, %r8458, 0x3340U;
	cvt.u32.u16 	%r8461, %rs7915;
	cvt.u32.u16 	%r8462, %rs7916;
	prmt.b32 	%r8463, %r8462, %r8461, 0x3340U;
	prmt.b32 	%r8464, %r8463, %r8460, 0x5410U;
	st.global.v2.b32 	[%rd1+8], {%r8464, %r8457};
	cvt.u32.u16 	%r8465, %rs7901;
	cvt.u32.u16 	%r8466, %rs7902;
	prmt.b32 	%r8467, %r8466, %r8465, 0x3340U;
	cvt.u32.u16 	%r8468, %rs7903;
	cvt.u32.u16 	%r8469, %rs7904;
	prmt.b32 	%r8470, %r8469, %r8468, 0x3340U;
	prmt.b32 	%r8471, %r8470, %r8467, 0x5410U;
	cvt.u32.u16 	%r8472, %rs7905;
	cvt.u32.u16 	%r8473, %rs7906;
	prmt.b32 	%r8474, %r8473, %r8472, 0x3340U;
	cvt.u32.u16 	%r8475, %rs7907;
	cvt.u32.u16 	%r8476, %rs7908;
	prmt.b32 	%r8477, %r8476, %r8475, 0x3340U;
	prmt.b32 	%r8478, %r8477, %r8474, 0x5410U;
	st.global.v2.b32 	[%rd1+16], {%r8478, %r8471};
	cvt.u32.u16 	%r8479, %rs7893;
	cvt.u32.u16 	%r8480, %rs7894;
	prmt.b32 	%r8481, %r8480, %r8479, 0x3340U;
	cvt.u32.u16 	%r8482, %rs7895;
	cvt.u32.u16 	%r8483, %rs7896;
	prmt.b32 	%r8484, %r8483, %r8482, 0x3340U;
	prmt.b32 	%r8485, %r8484, %r8481, 0x5410U;
	cvt.u32.u16 	%r8486, %rs7897;
	cvt.u32.u16 	%r8487, %rs7898;
	prmt.b32 	%r8488, %r8487, %r8486, 0x3340U;
	cvt.u32.u16 	%r8489, %rs7899;
	cvt.u32.u16 	%r8490, %rs7900;
	prmt.b32 	%r8491, %r8490, %r8489, 0x3340U;
	prmt.b32 	%r8492, %r8491, %r8488, 0x5410U;
	st.global.v2.b32 	[%rd1+24], {%r8492, %r8485};
	cvt.u32.u16 	%r8493, %rs7885;
	cvt.u32.u16 	%r8494, %rs7886;
	prmt.b32 	%r8495, %r8494, %r8493, 0x3340U;
	cvt.u32.u16 	%r8496, %rs7887;
	cvt.u32.u16 	%r8497, %rs7888;
	prmt.b32 	%r8498, %r8497, %r8496, 0x3340U;
	prmt.b32 	%r8499, %r8498, %r8495, 0x5410U;
	cvt.u32.u16 	%r8500, %rs7889;
	cvt.u32.u16 	%r8501, %rs7890;
	prmt.b32 	%r8502, %r8501, %r8500, 0x3340U;
	cvt.u32.u16 	%r8503, %rs7891;
	cvt.u32.u16 	%r8504, %rs7892;
	prmt.b32 	%r8505, %r8504, %r8503, 0x3340U;
	prmt.b32 	%r8506, %r8505, %r8502, 0x5410U;
	st.global.v2.b32 	[%rd1+32], {%r8506, %r8499};
	cvt.u32.u16 	%r8507, %rs7877;
	cvt.u32.u16 	%r8508, %rs7878;
	prmt.b32 	%r8509, %r8508, %r8507, 0x3340U;
	cvt.u32.u16 	%r8510, %rs7879;
	cvt.u32.u16 	%r8511, %rs7880;
	prmt.b32 	%r8512, %r8511, %r8510, 0x3340U;
	prmt.b32 	%r8513, %r8512, %r8509, 0x5410U;
	cvt.u32.u16 	%r8514, %rs7881;
	cvt.u32.u16 	%r8515, %rs7882;
	prmt.b32 	%r8516, %r8515, %r8514, 0x3340U;
	cvt.u32.u16 	%r8517, %rs7883;
	cvt.u32.u16 	%r8518, %rs7884;
	prmt.b32 	%r8519, %r8518, %r8517, 0x3340U;
	prmt.b32 	%r8520, %r8519, %r8516, 0x5410U;
	st.global.v2.b32 	[%rd1+40], {%r8520, %r8513};
	st.global.v2.u8 	[%rd1+48], {%rs7876, %rs7875};
	st.global.u32 	[%rd1+52], %r8436;
	st.global.f64 	[%rd1+56], %fd134;
$L__BB10_1564:
	ret;

}


// ===== COMPILED SASS (sm_100) =====

	.target	sm_100

	.elftype	@"ET_EXEC"


//--------------------- .note.nv.tkinfo           --------------------------
	.section	.note.nv.tkinfo,"",@"SHT_NOTE"
	.sectionflags	@"SHF_NOTE_NV_TKINFO"
	.tkinfo
        /*0018*/ 	.word	0x00000002
        /*0030*/ 	.string	""
        /*0030*/ 	.string	"ptxas"
        /*0030*/ 	.string	"Cuda compilation tools, release 13.0, V13.0.88"
        /*0030*/ 	.string	"Build cuda_13.0.r13.0/compiler.36424714_0"
        /*0030*/ 	.string	"-arch sm_100 -m 64 "



//--------------------- .note.nv.cuinfo           --------------------------
	.section	.note.nv.cuinfo,"",@"SHT_NOTE"
	.sectionflags	@"SHF_NOTE_NV_CUINFO"
        /*0018*/ 	.short	0x0002
        /*001a*/ 	.short	0x0064
        /*001c*/ 	.short	0x0082
	.zero		2


//--------------------- .nv.info                  --------------------------
	.section	.nv.info,"",@"SHT_CUDA_INFO"
	.align	4


	//----- nvinfo : EIATTR_REGCOUNT
	.align		4
        /*0000*/ 	.byte	0x04, 0x2f
        /*0002*/ 	.short	(.L_44 - .L_43)
	.align		4
.L_43:
        /*0004*/ 	.word	index@(_ZN3cub18CUB_300001_SM_10006detail11EmptyKernelIvEEvv)
        /*0008*/ 	.word	0x00000004


	//----- nvinfo : EIATTR_FRAME_SIZE
	.align		4
.L_44:
        /*000c*/ 	.byte	0x04, 0x11
        /*000e*/ 	.short	(.L_46 - .L_45)
	.align		4
.L_45:
        /*0010*/ 	.word	index@(_ZN3cub18CUB_300001_SM_10006detail11EmptyKernelIvEEvv)
        /*0014*/ 	.word	0x00000000


	//----- nvinfo : EIATTR_REGCOUNT
	.align		4
.L_46:
        /*0018*/ 	.byte	0x04, 0x2f
        /*001a*/ 	.short	(.L_48 - .L_47)
	.align		4
.L_47:
        /*001c*/ 	.word	index@(_ZN3cub18CUB_300001_SM_10006detail8for_each13static_kernelINS2_12policy_hub_t12policy_500_tEmN6thrust24THRUST_300001_SM_1000_NS8cuda_cub6__fill7functorINS7_6detail15normal_iteratorINS7_10device_ptrI4StudEEEESE_EEEEvT0_T1_)
        /*0020*/ 	.word	0x0000001e


	//----- nvinfo : EIATTR_FRAME_SIZE
	.align		4
.L_48:
        /*0024*/ 	.byte	0x04, 0x11
        /*0026*/ 	.short	(.L_50 - .L_49)
	.align		4
.L_49:
        /*0028*/ 	.word	index@(_ZN3cub18CUB_300001_SM_10006detail8for_each13static_kernelINS2_12policy_hub_t12policy_500_tEmN6thrust24THRUST_300001_SM_1000_NS8cuda_cub6__fill7functorINS7_6detail15normal_iteratorINS7_10device_ptrI4StudEEEESE_EEEEvT0_T1_)
        /*002c*/ 	.word	0x00000000


	//----- nvinfo : EIATTR_REGCOUNT
	.align		4
.L_50:
        /*0030*/ 	.byte	0x04, 0x2f
        /*0032*/ 	.short	(.L_52 - .L_51)
	.align		4
.L_51:
        /*0034*/ 	.word	index@(_ZN3cub18CUB_300001_SM_10006detail8for_each13static_kernelINS2_12policy_hub_t12policy_500_tEmN6thrust24THRUST_300001_SM_1000_NS8cuda_cub20__uninitialized_fill7functorINS7_10device_ptrI4StudEESC_EEEEvT0_T1_)
        /*0038*/ 	.word	0x0000001e


	//----- nvinfo : EIATTR_FRAME_SIZE
	.align		4
.L_52:
        /*003c*/ 	.byte	0x04, 0x11
        /*003e*/ 	.short	(.L_54 - .L_53)
	.align		4
.L_53:
        /*0040*/ 	.word	index@(_ZN3cub18CUB_300001_SM_10006detail8for_each13static_kernelINS2_12policy_hub_t12policy_500_tEmN6thrust24THRUST_300001_SM_1000_NS8cuda_cub20__uninitialized_fill7functorINS7_10device_ptrI4StudEESC_EEEEvT0_T1_)
        /*0044*/ 	.word	0x00000000


	//----- nvinfo : EIATTR_REGCOUNT
	.align		4
.L_54:
        /*0048*/ 	.byte	0x04, 0x2f
        /*004a*/ 	.short	(.L_56 - .L_55)
	.align		4
.L_55:
        /*004c*/ 	.word	index@(_ZN3cub18CUB_300001_SM_10006detail8for_each13static_kernelINS2_12policy_hub_t12policy_500_tElN6thrust24THRUST_300001_SM_1000_NS8cuda_cub6__fill7functorINS7_6detail15normal_iteratorINS7_10device_ptrI4StudEEEESE_EEEEvT0_T1_)
        /*0050*/ 	.word	0x0000001e


	//----- nvinfo : EIATTR_FRAME_SIZE
	.align		4
.L_56:
        /*0054*/ 	.byte	0x04, 0x11
        /*0056*/ 	.short	(.L_58 - .L_57)
	.align		4
.L_57:
        /*0058*/ 	.word	index@(_ZN3cub18CUB_300001_SM_10006detail8for_each13static_kernelINS2_12policy_hub_t12policy_500_tElN6thrust24THRUST_300001_SM_1000_NS8cuda_cub6__fill7functorINS7_6detail15normal_iteratorINS7_10device_ptrI4StudEEEESE_EEEEvT0_T1_)
        /*005c*/ 	.word	0x00000000


	//----- nvinfo : EIATTR_REGCOUNT
	.align		4
.L_58:
        /*0060*/ 	.byte	0x04, 0x2f
        /*0062*/ 	.short	(.L_60 - .L_59)
	.align		4
.L_59:
        /*0064*/ 	.word	index@(_ZN3cub18CUB_300001_SM_10006detail8for_each13static_kernelINS2_12policy_hub_t12policy_500_tEmNS2_12op_wrapper_tImN6thrust24THRUST_300001_SM_1000_NS6detail23allocator_traits_detail24construct1_via_allocatorINS8_16device_allocatorI4StudEEEENS8_10device_ptrISD_EEEEEEvT0_T1_)
        /*0068*/ 	.word	0x00000008


	//----- nvinfo : EIATTR_FRAME_SIZE
	.align		4
.L_60:
        /*006c*/ 	.byte	0x04, 0x11
        /*006e*/ 	.short	(.L_62 - .L_61)
	.align		4
.L_61:
        /*0070*/ 	.word	index@(_ZN3cub18CUB_300001_SM_10006detail8for_each13static_kernelINS2_12policy_hub_t12policy_500_tEmNS2_12op_wrapper_tImN6thrust24THRUST_300001_SM_1000_NS6detail23allocator_traits_detail24construct1_via_allocatorINS8_16device_allocatorI4StudEEEENS8_10device_ptrISD_EEEEEEvT0_T1_)
        /*0074*/ 	.word	0x00000000


	//----- nvinfo : EIATTR_REGCOUNT
	.align		4
.L_62:
        /*0078*/ 	.byte	0x04, 0x2f
        /*007a*/ 	.short	(.L_64 - .L_63)
	.align		4
.L_63:
        /*007c*/ 	.word	index@(_ZN3cub18CUB_300001_SM_10006detail6reduce28DeviceReduceSingleTileKernelINS2_10policy_hubI4Studj8sum_funcE10Policy1000EN6thrust24THRUST_300001_SM_1000_NS6detail15normal_iteratorINSA_10device_ptrIS5_EEEEPS5_jS6_S5_S5_N4cuda3std3__410__identityEEEvT0_T1_T2_T3_T4_T6_)
        /*0080*/ 	.word	0x000000bc


	//----- nvinfo : EIATTR_FRAME_SIZE
	.align		4
.L_64:
        /*0084*/ 	.byte	0x04, 0x11
        /*0086*/ 	.short	(.L_66 - .L_65)
	.align		4
.L_65:
        /*0088*/ 	.word	index@(_ZN3cub18CUB_300001_SM_10006detail6reduce28DeviceReduceSingleTileKernelINS2_10policy_hubI4Studj8sum_funcE10Policy1000EN6thrust24THRUST_300001_SM_1000_NS6detail15normal_iteratorINSA_10device_ptrIS5_EEEEPS5_jS6_S5_S5_N4cuda3std3__410__identityEEEvT0_T1_T2_T3_T4_T6_)
        /*008c*/ 	.word	0x00000100


	//----- nvinfo : EIATTR_REGCOUNT
	.align		4
.L_66:
        /*0090*/ 	.byte	0x04, 0x2f
        /*0092*/ 	.short	(.L_68 - .L_67)
	.align		4
.L_67:
        /*0094*/ 	.word	index@(_ZN3cub18CUB_300001_SM_10006detail6reduce18DeviceReduceKernelINS2_10policy_hubI4Studj8sum_funcE10Policy1000EN6thrust24THRUST_300001_SM_1000_NS6detail15normal_iteratorINSA_10device_ptrIS5_EEEEjS6_S5_N4cuda3std3__410__identityEEEvT0_PT3_T1_NS0_13GridEvenShareISN_EET2_T4_)
        /*0098*/ 	.word	0x00000069


	//----- nvinfo : EIATTR_FRAME_SIZE
	.align		4
.L_68:
        /*009c*/ 	.byte	0x04, 0x11
        /*009e*/ 	.short	(.L_70 - .L_69)
	.align		4
.L_69:
        /*00a0*/ 	.word	index@(_ZN3cub18CUB_300001_SM_10006detail6reduce18DeviceReduceKernelINS2_10policy_hubI4Studj8sum_funcE10Policy1000EN6thrust24THRUST_300001_SM_1000_NS6detail15normal_iteratorINSA_10device_ptrIS5_EEEEjS6_S5_N4cuda3std3__410__identityEEEvT0_PT3_T1_NS0_13GridEvenShareISN_EET2_T4_)
        /*00a4*/ 	.word	0x00000100


	//----- nvinfo : EIATTR_REGCOUNT
	.align		4
.L_70:
        /*00a8*/ 	.byte	0x04, 0x2f
        /*00aa*/ 	.short	(.L_72 - .L_71)
	.align		4
.L_71:
        /*00ac*/ 	.word	index@(_ZN3cub18CUB_300001_SM_10006detail6reduce28DeviceReduceSingleTileKernelINS2_10policy_hubI4Studj8sum_funcE10Policy1000EPS5_S9_iS6_S5_S5_N4cuda3std3__410__identityEEEvT0_T1_T2_T3_T4_T6_)
        /*00b0*/ 	.word	0x000000bc


	//----- nvinfo : EIATTR_FRAME_SIZE
	.align		4
.L_72:
        /*00b4*/ 	.byte	0x04, 0x11
        /*00b6*/ 	.short	(.L_74 - .L_73)
	.align		4
.L_73:
        /*00b8*/ 	.word	index@(_ZN3cub18CUB_300001_SM_10006detail6reduce28DeviceReduceSingleTileKernelINS2_10policy_hubI4Studj8sum_funcE10Policy1000EPS5_S9_iS6_S5_S5_N4cuda3std3__410__identityEEEvT0_T1_T2_T3_T4_T6_)
        /*00bc*/ 	.word	0x00000100


	//----- nvinfo : EIATTR_REGCOUNT
	.align		4
.L_74:
        /*00c0*/ 	.byte	0x04, 0x2f
        /*00c2*/ 	.short	(.L_76 - .L_75)
	.align		4
.L_75:
        /*00c4*/ 	.word	index@(_ZN3cub18CUB_300001_SM_10006detail6reduce28DeviceReduceSingleTileKernelINS2_10policy_hubI4Study8sum_funcE10Policy1000EN6thrust24THRUST_300001_SM_1000_NS6detail15normal_iteratorINSA_10device_ptrIS5_EEEEPS5_yS6_S5_S5_N4cuda3std3__410__identityEEEvT0_T1_T2_T3_T4_T6_)
        /*00c8*/ 	.word	0x000000bb


	//----- nvinfo : EIATTR_FRAME_SIZE
	.align		4
.L_76:
        /*00cc*/ 	.byte	0x04, 0x11
        /*00ce*/ 	.short	(.L_78 - .L_77)
	.align		4
.L_77:
        /*00d0*/ 	.word	index@(_ZN3cub18CUB_300001_SM_10006detail6reduce28DeviceReduceSingleTileKernelINS2_10policy_hubI4Study8sum_funcE10Policy1000EN6thrust24THRUST_300001_SM_1000_NS6detail15normal_iteratorINSA_10device_ptrIS5_EEEEPS5_yS6_S5_S5_N4cuda3std3__410__identityEEEvT0_T1_T2_T3_T4_T6_)
        /*00d4*/ 	.word	0x00000100


	//----- nvinfo : EIATTR_REGCOUNT
	.align		4
.L_78:
        /*00d8*/ 	.byte	0x04, 0x2f
        /*00da*/ 	.short	(.L_80 - .L_79)
	.align		4
.L_79:
        /*00dc*/ 	.word	index@(_ZN3cub18CUB_300001_SM_10006detail6reduce18DeviceReduceKernelINS2_10policy_hubI4Study8sum_funcE10Policy1000EN6thrust24THRUST_300001_SM_1000_NS6detail15normal_iteratorINSA_10device_ptrIS5_EEEEyS6_S5_N4cuda3std3__410__identityEEEvT0_PT3_T1_NS0_13GridEvenShareISN_EET2_T4_)
        /*00e0*/ 	.word	0x00000069


	//----- nvinfo : EIATTR_FRAME_SIZE
	.align		4
.L_80:
        /*00e4*/ 	.byte	0x04, 0x11
        /*00e6*/ 	.short	(.L_82 - .L_81)
	.align		4
.L_81:
        /*00e8*/ 	.word	index@(_ZN3cub18CUB_300001_SM_10006detail6reduce18DeviceReduceKernelINS2_10policy_hubI4Study8sum_funcE10Policy1000EN6thrust24THRUST_300001_SM_1000_NS6detail15normal_iteratorINSA_10device_ptrIS5_EEEEyS6_S5_N4cuda3std3__410__identityEEEvT0_PT3_T1_NS0_13GridEvenShareISN_EET2_T4_)
        /*00ec*/ 	.word	0x00000100


	//----- nvinfo : EIATTR_REGCOUNT
	.align		4
.L_82:
        /*00f0*/ 	.byte	0x04, 0x2f
        /*00f2*/ 	.short	(.L_84 - .L_83)
	.align		4
.L_83:
        /*00f4*/ 	.word	index@(_ZN3cub18CUB_300001_SM_10006detail6reduce28DeviceReduceSingleTileKernelINS2_10policy_hubI4Study8sum_funcE10Policy1000EPS5_S9_iS6_S5_S5_N4cuda3std3__410__identityEEEvT0_T1_T2_T3_T4_T6_)
        /*00f8*/ 	.word	0x000000bc


	//----- nvinfo : EIATTR_FRAME_SIZE
	.align		4
.L_84:
        /*00fc*/ 	.byte	0x04, 0x11
        /*00fe*/ 	.short	(.L_86 - .L_85)
	.align		4
.L_85:
        /*0100*/ 	.word	index@(_ZN3cub18CUB_300001_SM_10006detail6reduce28DeviceReduceSingleTileKernelINS2_10policy_hubI4Study8sum_funcE10Policy1000EPS5_S9_iS6_S5_S5_N4cuda3std3__410__identityEEEvT0_T1_T2_T3_T4_T6_)
        /*0104*/ 	.word	0x00000100


	//----- nvinfo : EIATTR_MIN_STACK_SIZE
	.align		4
.L_86:
        /*0108*/ 	.byte	0x04, 0x12
        /*010a*/ 	.short	(.L_88 - .L_87)
	.align		4
.L_87:
        /*010c*/ 	.word	index@(_ZN3cub18CUB_300001_SM_10006detail6reduce28DeviceReduceSingleTileKernelINS2_10policy_hubI4Study8sum_funcE10Policy1000EPS5_S9_iS6_S5_S5_N4cuda3std3__410__identityEEEvT0_T1_T2_T3_T4_T6_)
        /*0110*/ 	.word	0x00000100


	//----- nvinfo : EIATTR_MIN_STACK_SIZE
	.align		4
.L_88:
        /*0114*/ 	.byte	0x04, 0x12
        /*0116*/ 	.short	(.L_90 - .L_89)
	.align		4
.L_89:
        /*0118*/ 	.word	index@(_ZN3cub18CUB_300001_SM_10006detail6reduce18DeviceReduceKernelINS2_10policy_hubI4Study8sum_funcE10Policy1000EN6thrust24THRUST_300001_SM_1000_NS6detail15normal_iteratorINSA_10device_ptrIS5_EEEEyS6_S5_N4cuda3std3__410__identityEEEvT0_PT3_T1_NS0_13GridEvenShareISN_EET2_T4_)
        /*011c*/ 	.word	0x00000100


	//----- nvinfo : EIATTR_MIN_STACK_SIZE
	.align		4
.L_90:
        /*0120*/ 	.byte	0x04, 0x12
        /*0122*/ 	.short	(.L_92 - .L_91)
	.align		4
.L_91:
        /*0124*/ 	.word	index@(_ZN3cub18CUB_300001_SM_10006detail6reduce28DeviceReduceSingleTileKernelINS2_10policy_hubI4Study8sum_funcE10Policy1000EN6thrust24THRUST_300001_SM_1000_NS6detail15normal_iteratorINSA_10device_ptrIS5_EEEEPS5_yS6_S5_S5_N4cuda3std3__410__identityEEEvT0_T1_T2_T3_T4_T6_)
        /*0128*/ 	.word	0x00000100


	//----- nvinfo : EIATTR_MIN_STACK_SIZE
	.align		4
.L_92:
        /*012c*/ 	.byte	0x04, 0x12
        /*012e*/ 	.short	(.L_94 - .L_93)
	.align		4
.L_93:
        /*0130*/ 	.word	index@(_ZN3cub18CUB_300001_SM_10006detail6reduce28DeviceReduceSingleTileKernelINS2_10policy_hubI4Studj8sum_funcE10Policy1000EPS5_S9_iS6_S5_S5_N4cuda3std3__410__identityEEEvT0_T1_T2_T3_T4_T6_)
        /*0134*/ 	.word	0x00000100


	//----- nvinfo : EIATTR_MIN_STACK_SIZE
	.align		4
.L_94:
        /*0138*/ 	.byte	0x04, 0x12
        /*013a*/ 	.short	(.L_96 - .L_95)
	.align		4
.L_95:
        /*013c*/ 	.word	index@(_ZN3cub18CUB_300001_SM_10006detail6reduce18DeviceReduceKernelINS2_10policy_hubI4Studj8sum_funcE10Policy1000EN6thrust24THRUST_300001_SM_1000_NS6detail15normal_iteratorINSA_10device_ptrIS5_EEEEjS6_S5_N4cuda3std3__410__identityEEEvT0_PT3_T1_NS0_13GridEvenShareISN_EET2_T4_)
        /*0140*/ 	.word	0x00000100


	//----- nvinfo : EIATTR_MIN_STACK_SIZE
	.align		4
.L_96:
        /*0144*/ 	.byte	0x04, 0x12
        /*0146*/ 	.short	(.L_98 - .L_97)
	.align		4
.L_97:
        /*0148*/ 	.word	index@(_ZN3cub18CUB_300001_SM_10006detail6reduce28DeviceReduceSingleTileKernelINS2_10policy_hubI4Studj8sum_funcE10Policy1000EN6thrust24THRUST_300001_SM_1000_NS6detail15normal_iteratorINSA_10device_ptrIS5_EEEEPS5_jS6_S5_S5_N4cuda3std3__410__identityEEEvT0_T1_T2_T3_T4_T6_)
        /*014c*/ 	.word	0x00000100


	//----- nvinfo : EIATTR_MIN_STACK_SIZE
	.align		4
.L_98:
        /*0150*/ 	.byte	0x04, 0x12
        /*0152*/ 	.short	(.L_100 - .L_99)
	.align		4
.L_99:
        /*0154*/ 	.word	index@(_ZN3cub18CUB_300001_SM_10006detail8for_each13static_kernelINS2_12policy_hub_t12policy_500_tEmNS2_12op_wrapper_tImN6thrust24THRUST_300001_SM_1000_NS6detail23allocator_traits_detail24construct1_via_allocatorINS8_16device_allocatorI4StudEEEENS8_10device_ptrISD_EEEEEEvT0_T1_)
        /*0158*/ 	.word	0x00000000


	//----- nvinfo : EIATTR_MIN_STACK_SIZE
	.align		4
.L_100:
        /*015c*/ 	.byte	0x04, 0x12
        /*015e*/ 	.short	(.L_102 - .L_101)
	.align		4
.L_101:
        /*0160*/ 	.word	index@(_ZN3cub18CUB_300001_SM_10006detail8for_each13static_kernelINS2_12policy_hub_t12policy_500_tElN6thrust24THRUST_300001_SM_1000_NS8cuda_cub6__fill7functorINS7_6detail15normal_iteratorINS7_10device_ptrI4StudEEEESE_EEEEvT0_T1_)
        /*0164*/ 	.word	0x00000000


	//----- nvinfo : EIATTR_MIN_STACK_SIZE
	.align		4
.L_102:
        /*0168*/ 	.byte	0x04, 0x12
        /*016a*/ 	.short	(.L_104 - .L_103)
	.align		4
.L_103:
        /*016c*/ 	.word	index@(_ZN3cub18CUB_300001_SM_10006detail8for_each13static_kernelINS2_12policy_hub_t12policy_500_tEmN6thrust24THRUST_300001_SM_1000_NS8cuda_cub20__uninitialized_fill7functorINS7_10device_ptrI4StudEESC_EEEEvT0_T1_)
        /*0170*/ 	.word	0x00000000


	//----- nvinfo : EIATTR_MIN_STACK_SIZE
	.align		4
.L_104:
        /*0174*/ 	.byte	0x04, 0x12
        /*0176*/ 	.short	(.L_106 - .L_105)
	.align		4
.L_105:
        /*0178*/ 	.word	index@(_ZN3cub18CUB_300001_SM_10006detail8for_each13static_kernelINS2_12policy_hub_t12policy_500_tEmN6thrust24THRUST_300001_SM_1000_NS8cuda_cub6__fill7functorINS7_6detail15normal_iteratorINS7_10device_ptrI4StudEEEESE_EEEEvT0_T1_)
        /*017c*/ 	.word	0x00000000


	//----- nvinfo : EIATTR_MIN_STACK_SIZE
	.align		4
.L_106:
        /*0180*/ 	.byte	0x04, 0x12
        /*0182*/ 	.short	(.L_108 - .L_107)
	.align		4
.L_107:
        /*0184*/ 	.word	index@(_ZN3cub18CUB_300001_SM_10006detail11EmptyKernelIvEEvv)
        /*0188*/ 	.word	0x00000000
.L_108:


//--------------------- .nv.compat                --------------------------
	.section	.nv.compat,"",@"SHT_CUDA_COMPAT_INFO"
	.align	4
        /*0000*/ 	.byte	0x02, 0x09, 0x00, 0x00, 0x02, 0x02, 0x01, 0x00, 0x02, 0x05, 0x05, 0x00, 0x03, 0x07, 0x01, 0x01
        /*0010*/ 	.byte	0x02, 0x03, 0x00, 0x00, 0x02, 0x06, 0x01, 0x00, 0x04, 0x0b, 0x08, 0x00, 0x01, 0x00, 0x00, 0x00
        /*0020*/ 	.byte	0x00, 0x00, 0x00, 0x00


//--------------------- .nv.info._ZN3cub18CUB_300001_SM_10006detail6reduce28DeviceReduceSingleTileKernelINS2_10policy_hubI4Study8sum_funcE10Policy1000EPS5_S9_iS6_S5_S5_N4cuda3std3__410__identityEEEvT0_T1_T2_T3_T4_T6_ --------------------------
	.section	.nv.info._ZN3cub18CUB_300001_SM_10006detail6reduce28DeviceReduceSingleTileKernelINS2_10policy_hubI4Study8sum_funcE10Policy1000EPS5_S9_iS6_S5_S5_N4cuda3std3__410__identityEEEvT0_T1_T2_T3_T4_T6_,"",@"SHT_CUDA_INFO"
	.sectionflags	@""
	.align	4


	//----- nvinfo : EIATTR_CUDA_API_VERSION
	.align		4
        /*0000*/ 	.byte	0x04, 0x37
        /*0002*/ 	.short	(.L_110 - .L_109)
.L_109:
        /*0004*/ 	.word	0x00000082


	//----- nvinfo : EIATTR_KPARAM_INFO
	.align		4
.L_110:
        /*0008*/ 	.byte	0x04, 0x17
        /*000a*/ 	.short	(.L_112 - .L_111)
.L_111:
        /*000c*/ 	.word	0x00000000
        /*0010*/ 	.short	0x0005
        /*0012*/ 	.short	0x0058
        /*0014*/ 	.byte	0x00, 0xf0, 0x05, 0x00


	//----- nvinfo : EIATTR_KPARAM_INFO
	.align		4
.L_112:
        /*0018*/ 	.byte	0x04, 0x17
        /*001a*/ 	.short	(.L_114 - .L_113)
.L_113:
        /*001c*/ 	.word	0x00000000
        /*0020*/ 	.short	0x0004
        /*0022*/ 	.short	0x0018
        /*0024*/ 	.byte	0x00, 0xf0, 0x01, 0x01


	//----- nvinfo : EIATTR_KPARAM_INFO
	.align		4
.L_114:
        /*0028*/ 	.byte	0x04, 0x17
        /*002a*/ 	.short	(.L_116 - .L_115)
.L_115:
        /*002c*/ 	.word	0x00000000
        /*0030*/ 	.short	0x0003
        /*0032*/ 	.short	0x0014
        /*0034*/ 	.byte	0x00, 0xf0, 0x05, 0x00


	//----- nvinfo : EIATTR_KPARAM_INFO
	.align		4
.L_116:
        /*0038*/ 	.byte	0x04, 0x17
        /*003a*/ 	.short	(.L_118 - .L_117)
.L_117:
        /*003c*/ 	.word	0x00000000
        /*0040*/ 	.short	0x0002
        /*0042*/ 	.short	0x0010
        /*0044*/ 	.byte	0x00, 0xf0, 0x11, 0x00


	//----- nvinfo : EIATTR_KPARAM_INFO
	.align		4
.L_118:
        /*0048*/ 	.byte	0x04, 0x17
        /*004a*/ 	.short	(.L_120 - .L_119)
.L_119:
        /*004c*/ 	.word	0x00000000
        /*0050*/ 	.short	0x0001
        /*0052*/ 	.short	0x0008
        /*0054*/ 	.byte	0x00, 0xf5, 0x21, 0x00


	//----- nvinfo : EIATTR_KPARAM_INFO
	.align		4
.L_120:
        /*0058*/ 	.byte	0x04, 0x17
        /*005a*/ 	.short	(.L_122 - .L_121)
.L_121:
        /*005c*/ 	.word	0x00000000
        /*0060*/ 	.short	0x0000
        /*0062*/ 	.short	0x0000
        /*0064*/ 	.byte	0x00, 0xf5, 0x21, 0x00


	//----- nvinfo : EIATTR_SPARSE_MMA_MASK
	.align		4
.L_122:
        /*0068*/ 	.byte	0x03, 0x50
        /*006a*/ 	.short	0x0000


	//----- nvinfo : EIATTR_MAXREG_COUNT
	.align		4
        /*006c*/ 	.byte	0x03, 0x1b
        /*006e*/ 	.short	0x00ff


	//----- nvinfo : EIATTR_NUM_BARRIERS
	.align		4
        /*0070*/ 	.byte	0x02, 0x4c
        /*0072*/ 	.byte	0x01
	.zero		1


	//----- nvinfo : EIATTR_MERCURY_ISA_VERSION
	.align		4
        /*0074*/ 	.byte	0x03, 0x5f
        /*0076*/ 	.short	0x0101


	//----- nvinfo : EIATTR_UNUSED_LOAD_BYTE_OFFSET
	.align		4
        /*0078*/ 	.byte	0x04, 0x44
        /*007a*/ 	.short	(.L_124 - .L_123)


	//   ....[0]....
.L_123:
        /*007c*/ 	.word	0x0000c9e0
        /*0080*/ 	.word	0x0000f0ff


	//   ....[1]....
        /*0084*/ 	.word	0x0000e020
        /*0088*/ 	.word	0x0000f0ff


	//   ....[2]....
        /*008c*/ 	.word	0x0000f630
        /*0090*/ 	.word	0x0000f0ff


	//   ....[3]....
        /*0094*/ 	.word	0x00010c40
        /*0098*/ 	.word	0x0000f0ff


	//   ....[4]....
        /*009c*/ 	.word	0x00012250
        /*00a0*/ 	.word	0x0000f0ff


	//   ....[5]....
        /*00a4*/ 	.word	0x00013860
        /*00a8*/ 	.word	0x0000f0ff


	//   ....[6]....
        /*00ac*/ 	.word	0x00014e70
        /*00b0*/ 	.word	0x0000f0ff


	//   ....[7]....
        /*00b4*/ 	.word	0x00023030
        /*00b8*/ 	.word	0x0000f0ff


	//   ....[8]....
        /*00bc*/ 	.word	0x00024650
        /*00c0*/ 	.word	0x0000f0ff


	//   ....[9]....
        /*00c4*/ 	.word	0x00025c40
        /*00c8*/ 	.word	0x0000f0ff


	//   ....[10]....
        /*00cc*/ 	.word	0x00027230
        /*00d0*/ 	.word	0x0000f0ff


	//   ....[11]....
        /*00d4*/ 	.word	0x00028820
        /*00d8*/ 	.word	0x0000f0ff


	//   ....[12]....
        /*00dc*/ 	.word	0x00029e10
        /*00e0*/ 	.word	0x0000f0ff


	//   ....[13]....
        /*00e4*/ 	.word	0x0002b400
        /*00e8*/ 	.word	0x0000f0ff


	//----- nvinfo : EIATTR_COOP_GROUP_MASK_REGIDS
	.align		4
.L_124:
        /*00ec*/ 	.byte	0x04, 0x29
        /*00ee*/ 	.short	(.L_126 - .L_125)


	//   ....[0]....
.L_125:
        /*00f0*/ 	.word	0xffffffff


	//   ....[1]....
        /*00f4*/ 	.word	0xffffffff


	//   ....[2]....
        /*00f8*/ 	.word	0xffffffff


	//   ....[3]....
        /*00fc*/ 	.word	0xffffffff


	//   ....[4]....
        /*0100*/ 	.word	0xffffffff


	//   ....[5]....
        /*0104*/ 	.word	0xffffffff


	//   ....[6]....
        /*0108*/ 	.word	0xffffffff


	//   ....[7]....
        /*010c*/ 	.word	0xffffffff


	//   ....[8]....
        /*0110*/ 	.word	0xffffffff


	//   ....[9]....
        /*0114*/ 	.word	0xffffffff


	//   ....[10]....
        /*0118*/ 	.word	0xffffffff


	//   ....[11]....
        /*011c*/ 	.word	0xffffffff


	//   ....[12]....
        /*0120*/ 	.word	0xffffffff


	//   ....[13]....
        /*0124*/ 	.word	0xffffffff


	//   ....[14]....
        /*0128*/ 	.word	0xffffffff


	//   ....[15]....
        /*012c*/ 	.word	0xffffffff


	//   ....[16]....
        /*0130*/ 	.word	0xffffffff


	//   ....[17]....
        /*0134*/ 	.word	0xffffffff


	//   ....[18]....
        /*0138*/ 	.word	0xffffffff


	//   ....[19]....
        /*013c*/ 	.word	0xffffffff


	//   ....[20]....
        /*0140*/ 	.word	0xffffffff


	//   ....[21]....
        /*0144*/ 	.word	0xffffffff


	//   ....[22]....
        /*0148*/ 	.word	0xffffffff


	//   ....[23]....
        /*014c*/ 	.word	0xffffffff


	//   ....[24]....
        /*0150*/ 	.word	0xffffffff


	//   ....[25]....
        /*0154*/ 	.word	0xffffffff


	//   ....[26]....
        /*0158*/ 	.word	0xffffffff


	//   ....[27]....
        /*015c*/ 	.word	0xffffffff


	//   ....[28]....
        /*0160*/ 	.word	0xffffffff


	//   ....[29]....
        /*0164*/ 	.word	0xffffffff


	//   ....[30]....
        /*0168*/ 	.word	0xffffffff


	//   ....[31]....
        /*016c*/ 	.word	0xffffffff


	//   ....[32]....
        /*0170*/ 	.word	0xffffffff


	//   ....[33]....
        /*0174*/ 	.word	0xffffffff


	//   ....[34]....
        /*0178*/ 	.word	0xffffffff


	//   ....[35]....
        /*017c*/ 	.word	0xffffffff


	//   ....[36]....
        /*0180*/ 	.word	0xffffffff


	//   ....[37]....
        /*0184*/ 	.word	0xffffffff


	//   ....[38]....
        /*0188*/ 	.word	0xffffffff


	//   ....[39]....
        /*018c*/ 	.word	0xffffffff


	//   ....[40]....
        /*0190*/ 	.word	0xffffffff


	//   ....[41]....
        /*0194*/ 	.word	0xffffffff


	//   ....[42]....
        /*0198*/ 	.word	0xffffffff


	//   ....[43]....
        /*019c*/ 	.word	0xffffffff


	//   ....[44]....
        /*01a0*/ 	.word	0xffffffff


	//   ....[45]....
        /*01a4*/ 	.word	0xffffffff


	//   ....[46]....
        /*01a8*/ 	.word	0xffffffff


	//   ....[47]....
        /*01ac*/ 	.word	0xffffffff


	//   ....[48]....
        /*01b0*/ 	.word	0xffffffff


	//   ....[49]....
        /*01b4*/ 	.word	0xffffffff


	//   ....[50]....
        /*01b8*/ 	.word	0xffffffff


	//   ....[51]....
        /*01bc*/ 	.word	0xffffffff


	//   ....[52]....
        /*01c0*/ 	.word	0xffffffff


	//   ....[53]....
        /*01c4*/ 	.word	0xffffffff


	//   ....[54]....
        /*01c8*/ 	.word	0xffffffff


	//   ....[55]....
        /*01cc*/ 	.word	0xffffffff


	//   ....[56]....
        /*01d0*/ 	.word	0xffffffff


	//   ....[57]....
        /*01d4*/ 	.word	0xffffffff


	//   ....[58]....
        /*01d8*/ 	.word	0xffffffff


	//   ....[59]....
        /*01dc*/ 	.word	0xffffffff


	//   ....[60]....
        /*01e0*/ 	.word	0xffffffff


	//   ....[61]....
        /*01e4*/ 	.word	0xffffffff


	//   ....[62]....
        /*01e8*/ 	.word	0xffffffff


	//   ....[63]....
        /*01ec*/ 	.word	0xffffffff


	//   ....[64]....
        /*01f0*/ 	.word	0xffffffff


	//   ....[65]....
        /*01f4*/ 	.word	0xffffffff


	//   ....[66]....
        /*01f8*/ 	.word	0xffffffff


	//   ....[67]....
        /*01fc*/ 	.word	0xffffffff


	//   ....[68]....
        /*0200*/ 	.word	0xffffffff


	//   ....[69]....
        /*0204*/ 	.word	0xffffffff


	//   ....[70]....
        /*0208*/ 	.word	0xffffffff


	//   ....[71]....
        /*020c*/ 	.word	0xffffffff


	//   ....[72]....
        /*0210*/ 	.word	0xffffffff


	//   ....[73]....
        /*0214*/ 	.word	0xffffffff


	//   ....[74]....
        /*0218*/ 	.word	0xffffffff


	//   ....[75]....
        /*021c*/ 	.word	0xffffffff


	//   ....[76]....
        /*0220*/ 	.word	0xffffffff


	//   ....[77]....
        /*0224*/ 	.word	0xffffffff


	//   ....[78]....
        /*0228*/ 	.word	0xffffffff


	//   ....[79]....
        /*022c*/ 	.word	0xffffffff


	//   ....[80]....
        /*0230*/ 	.word	0xffffffff


	//   ....[81]....
        /*0234*/ 	.word	0xffffffff


	//   ....[82]....
        /*0238*/ 	.word	0xffffffff


	//   ....[83]....
        /*023c*/ 	.word	0xffffffff


	//   ....[84]....
        /*0240*/ 	.word	0xffffffff


	//   ....[85]....
        /*0244*/ 	.word	0xffffffff


	//   ....[86]....
        /*0248*/ 	.word	0xffffffff


	//   ....[87]....
        /*024c*/ 	.word	0xffffffff


	//   ....[88]....
        /*0250*/ 	.word	0xffffffff


	//   ....[89]....
        /*0254*/ 	.word	0xffffffff


	//   ....[90]....
        /*0258*/ 	.word	0xffffffff


	//   ....[91]....
        /*025c*/ 	.word	0xffffffff


	//   ....[92]....
        /*0260*/ 	.word	0xffffffff


	//   ....[93]....
        /*0264*/ 	.word	0xffffffff


	//   ....[94]....
        /*0268*/ 	.word	0xffffffff


	//   ....[95]....
        /*026c*/ 	.word	0xffffffff


	//   ....[96]....
        /*0270*/ 	.word	0xffffffff


	//   ....[97]....
        /*0274*/ 	.word	0xffffffff


	//   ....[98]....
        /*0278*/ 	.word	0xffffffff


	//   ....[99]....
        /*027c*/ 	.word	0xffffffff


	//   ....[100]....
        /*0280*/ 	.word	0xffffffff


	//   ....[101]....
        /*0284*/ 	.word	0xffffffff


	//   ....[102]....
        /*0288*/ 	.word	0xffffffff


	//   ....[103]....
        /*028c*/ 	.word	0xffffffff


	//   ....[104]....
        /*0290*/ 	.word	0xffffffff


	//   ....[105]....
        /*0294*/ 	.word	0xffffffff


	//   ....[106]....
        /*0298*/ 	.word	0xffffffff


	//   ....[107]....
        /*029c*/ 	.word	0xffffffff


	//   ....[108]....
        /*02a0*/ 	.word	0xffffffff


	//   ....[109]....
        /*02a4*/ 	.word	0xffffffff


	//   ....[110]....
        /*02a8*/ 	.word	0xffffffff


	//   ....[111]....
        /*02ac*/ 	.word	0xffffffff


	//   ....[112]....
        /*02b0*/ 	.word	0xffffffff


	//   ....[113]....
        /*02b4*/ 	.word	0xffffffff


	//   ....[114]....
        /*02b8*/ 	.word	0xffffffff


	//   ....[115]....
        /*02bc*/ 	.word	0xffffffff


	//   ....[116]....
        /*02c0*/ 	.word	0xffffffff


	//   ....[117]....
        /*02c4*/ 	.word	0xffffffff


	//   ....[118]....
        /*02c8*/ 	.word	0xffffffff


	//   ....[119]....
        /*02cc*/ 	.word	0xffffffff


	//   ....[120]....
        /*02d0*/ 	.word	0xffffffff


	//   ....[121]....
        /*02d4*/ 	.word	0xffffffff


	//   ....[122]....
        /*02d8*/ 	.word	0xffffffff


	//   ....[123]....
        /*02dc*/ 	.word	0xffffffff


	//   ....[124]....
        /*02e0*/ 	.word	0xffffffff


	//   ....[125]....
        /*02e4*/ 	.word	0xffffffff


	//   ....[126]....
        /*02e8*/ 	.word	0xffffffff


	//   ....[127]....
        /*02ec*/ 	.word	0xffffffff


	//   ....[128]....
        /*02f0*/ 	.word	0xffffffff


	//   ....[129]....
        /*02f4*/ 	.word	0xffffffff


	//   ....[130]....
        /*02f8*/ 	.word	0xffffffff


	//   ....[131]....
        /*02fc*/ 	.word	0xffffffff


	//   ....[132]....
        /*0300*/ 	.word	0xffffffff


	//   ....[133]....
        /*0304*/ 	.word	0xffffffff


	//   ....[134]....
        /*0308*/ 	.word	0xffffffff


	//   ....[135]....
        /*030c*/ 	.word	0xffffffff


	//   ....[136]....
        /*0310*/ 	.word	0xffffffff


	//   ....[137]....
        /*0314*/ 	.word	0xffffffff


	//   ....[138]....
        /*0318*/ 	.word	0xffffffff


	//   ....[139]....
        /*031c*/ 	.word	0xffffffff


	//   ....[140]....
        /*0320*/ 	.word	0xffffffff


	//   ....[141]....
        /*0324*/ 	.word	0xffffffff


	//   ....[142]....
        /*0328*/ 	.word	0xffffffff


	//   ....[143]....
        /*032c*/ 	.word	0xffffffff


	//   ....[144]....
        /*0330*/ 	.word	0xffffffff


	//   ....[145]....
        /*0334*/ 	.word	0xffffffff


	//   ....[146]....
        /*0338*/ 	.word	0xffffffff


	//   ....[147]....
        /*033c*/ 	.word	0xffffffff


	//   ....[148]....
        /*0340*/ 	.word	0xffffffff


	//   ....[149]....
        /*0344*/ 	.word	0xffffffff


	//   ....[150]....
        /*0348*/ 	.word	0xffffffff


	//   ....[151]....
        /*034c*/ 	.word	0xffffffff


	//   ....[152]....
        /*0350*/ 	.word	0xffffffff


	//   ....[153]....
        /*0354*/ 	.word	0xffffffff


	//   ....[154]....
        /*0358*/ 	.word	0xffffffff


	//   ....[155]....
        /*035c*/ 	.word	0xffffffff


	//   ....[156]....
        /*0360*/ 	.word	0xffffffff


	//   ....[157]....
        /*0364*/ 	.word	0xffffffff


	//   ....[158]....
        /*0368*/ 	.word	0xffffffff


	//   ....[159]....
        /*036c*/ 	.word	0xffffffff


	//----- nvinfo : EIATTR_COOP_GROUP_INSTR_OFFSETS
	.align		4
.L_126:
        /*0370*/ 	.byte	0x04, 0x28
        /*0372*/ 	.short	(.L_128 - .L_127)


	//   ....[0]....
.L_127:
        /*0374*/ 	.word	0x00003410


	//   ....[1]....
        /*0378*/ 	.word	0x00003570


	//   ....[2]....
        /*037c*/ 	.word	0x000035a0


	//   ....[3]....
        /*0380*/ 	.word	0x000035b0


	//   ....[4]....
        /*0384*/ 	.word	0x000035c0


	//   ....[5]....
        /*0388*/ 	.word	0x000035d0


	//   ....[6]....
        /*038c*/ 	.word	0x000035e0


	//   ....[7]....
        /*0390*/ 	.word	0x000035f0


	//   ....[8]....
        /*0394*/ 	.word	0x00003600


	//   ....[9]....
        /*0398*/ 	.word	0x00003610


	//   ....[10]....
        /*039c*/ 	.word	0x00003620


	//   ....[11]....
        /*03a0*/ 	.word	0x00003630


	//   ....[12]....
        /*03a4*/ 	.word	0x00003640


	//   ....[13]....
        /*03a8*/ 	.word	0x00003650


	//   ....[14]....
        /*03ac*/ 	.word	0x00003660


	//   ....[15]....
        /*03b0*/ 	.word	0x00003670


	//   ....[16]....
        /*03b4*/ 	.word	0x00005030


	//   ....[17]....
        /*03b8*/ 	.word	0x00005080


	//   ....[18]....
        /*03bc*/ 	.word	0x00005190


	//   ....[19]....
        /*03c0*/ 	.word	0x000052a0


	//   ....[20]....
        /*03c4*/ 	.word	0x000052d0


	//   ....[21]....
        /*03c8*/ 	.word	0x000052e0


	//   ....[22]....
        /*03cc*/ 	.word	0x000052f0


	//   ....[23]....
        /*03d0*/ 	.word	0x00005300


	//   ....[24]....
        /*03d4*/ 	.word	0x00005310


	//   ....[25]....
        /*03d8*/ 	.word	0x00005320


	//   ....[26]....
        /*03dc*/ 	.word	0x00005330


	//   ....[27]....
        /*03e0*/ 	.word	0x00005340


	//   ....[28]....
        /*03e4*/ 	.word	0x00005350


	//   ....[29]....
        /*03e8*/ 	.word	0x00005360


	//   ....[30]....
        /*03ec*/ 	.word	0x00005370


	//   ....[31]....
        /*03f0*/ 	.word	0x00005380


	//   ....[32]....
        /*03f4*/ 	.word	0x00006d40


	//   ....[33]....
        /*03f8*/ 	.word	0x00006d90


	//   ....[34]....
        /*03fc*/ 	.word	0x00006ea0


	//   ....[35]....
        /*0400*/ 	.word	0x00006fb0


	//   ....[36]....
        /*0404*/ 	.word	0x00006fe0


	//   ....[37]....
        /*0408*/ 	.word	0x00006ff0


	//   ....[38]....
        /*040c*/ 	.word	0x00007000


	//   ....[39]....
        /*0410*/ 	.word	0x00007010


	//   ....[40]....
        /*0414*/ 	.word	0x00007020


	//   ....[41]....
        /*0418*/ 	.word	0x00007030


	//   ....[42]....
        /*041c*/ 	.word	0x00007040


	//   ....[43]....
        /*0420*/ 	.word	0x00007050


	//   ....[44]....
        /*0424*/ 	.word	0x00007060


	//   ....[45]....
        /*0428*/ 	.word	0x00007070


	//   ....[46]....
        /*042c*/ 	.word	0x00007080


	//   ....[47]....
        /*0430*/ 	.word	0x00007090


	//   ....[48]....
        /*0434*/ 	.word	0x00008a50


	//   ....[49]....
        /*0438*/ 	.word	0x00008aa0


	//   ....[50]....
        /*043c*/ 	.word	0x00008bb0


	//   ....[51]....
        /*0440*/ 	.word	0x00008cc0


	//   ....[52]....
        /*0444*/ 	.word	0x00008cf0


	//   ....[53]....
        /*0448*/ 	.word	0x00008d00


	//   ....[54]....
        /*044c*/ 	.word	0x00008d10


	//   ....[55]....
        /*0450*/ 	.word	0x00008d20


	//   ....[56]....
        /*0454*/ 	.word	0x00008d30


	//   ....[57]....
        /*0458*/ 	.word	0x00008d40


	//   ....[58]....
        /*045c*/ 	.word	0x00008d50


	//   ....[59]....
        /*0460*/ 	.word	0x00008d60


	//   ....[60]....
        /*0464*/ 	.word	0x00008d70


	//   ....[61]....
        /*0468*/ 	.word	0x00008d80


	//   ....[62]....
        /*046c*/ 	.word	0x00008d90


	//   ....[63]....
        /*0470*/ 	.word	0x00008da0


	//   ....[64]....
        /*0474*/ 	.word	0x0000a760


	//   ....[65]....
        /*0478*/ 	.word	0x0000a7b0


	//   ....[66]....
        /*047c*/ 	.word	0x0000a8c0


	//   ....[67]....
        /*0480*/ 	.word	0x0000a9d0


	//   ....[68]....
        /*0484*/ 	.word	0x0000aa00


	//   ....[69]....
        /*0488*/ 	.word	0x0000aa10


	//   ....[70]....
        /*048c*/ 	.word	0x0000aa20


	//   ....[71]....
        /*0490*/ 	.word	0x0000aa30


	//   ....[72]....
        /*0494*/ 	.word	0x0000aa40


	//   ....[73]....
        /*0498*/ 	.word	0x0000aa50


	//   ....[74]....
        /*049c*/ 	.word	0x0000aa60


	//   ....[75]....
        /*04a0*/ 	.word	0x0000aa70


	//   ....[76]....
        /*04a4*/ 	.word	0x0000aa80


	//   ....[77]....
        /*04a8*/ 	.word	0x0000aa90


	//   ....[78]....
        /*04ac*/ 	.word	0x0000aaa0


	//   ....[79]....
        /*04b0*/ 	.word	0x0000aab0


	//   ....[80]....
        /*04b4*/ 	.word	0x000194f0


	//   ....[81]....
        /*04b8*/ 	.word	0x00019b30


	//   ....[82]....
        /*04bc*/ 	.word	0x00019c40


	//   ....[83]....
        /*04c0*/ 	.word	0x00019c70


	//   ....[84]....
        /*04c4*/ 	.word	0x00019c80


	//   ....[85]....
        /*04c8*/ 	.word	0x00019c90


	//   ....[86]....
        /*04cc*/ 	.word	0x00019ca0


	//   ....[87]....
        /*04d0*/ 	.word	0x00019cb0


	//   ....[88]....
        /*04d4*/ 	.word	0x00019cc0


	//   ....[89]....
        /*04d8*/ 	.word	0x00019cd0


	//   ....[90]....
        /*04dc*/ 	.word	0x00019ce0


	//   ....[91]....
        /*04e0*/ 	.word	0x00019cf0


	//   ....[92]....
        /*04e4*/ 	.word	0x00019d00


	//   ....[93]....
        /*04e8*/ 	.word	0x00019d10


	//   ....[94]....
        /*04ec*/ 	.word	0x00019d20


	//   ....[95]....
        /*04f0*/ 	.word	0x00019d30


	//   ....[96]....
        /*04f4*/ 	.word	0x0001b180


	//   ....[97]....
        /*04f8*/ 	.word	0x0001b830


	//   ....[98]....
        /*04fc*/ 	.word	0x0001b940


	//   ....[99]....
        /*0500*/ 	.word	0x0001b970


	//   ....[100]....
        /*0504*/ 	.word	0x0001b980


	//   ....[101]....
        /*0508*/ 	.word	0x0001b990


	//   ....[102]....
        /*050c*/ 	.word	0x0001b9a0


	//   ....[103]....
        /*0510*/ 	.word	0x0001b9b0


	//   ....[104]....
        /*0514*/ 	.word	0x0001b9c0


	//   ....[105]....
        /*0518*/ 	.word	0x0001b9d0


	//   ....[106]....
        /*051c*/ 	.word	0x0001b9e0


	//   ....[107]....
        /*0520*/ 	.word	0x0001b9f0


	//   ....[108]....
        /*0524*/ 	.word	0x0001ba00


	//   ....[109]....
        /*0528*/ 	.word	0x0001ba10


	//   ....[110]....
        /*052c*/ 	.word	0x0001ba20


	//   ....[111]....
        /*0530*/ 	.word	0x0001ba30


	//   ....[112]....
        /*0534*/ 	.word	0x0001ce80


	//   ....[113]....
        /*0538*/ 	.word	0x0001d530


	//   ....[114]....
        /*053c*/ 	.word	0x0001d640


	//   ....[115]....
        /*0540*/ 	.word	0x0001d670


	//   ....[116]....
        /*0544*/ 	.word	0x0001d680


	//   ....[117]....
        /*0548*/ 	.word	0x0001d690


	//   ....[118]....
        /*054c*/ 	.word	0x0001d6a0


	//   ....[119]....
        /*0550*/ 	.word	0x0001d6b0


	//   ....[120]....
        /*0554*/ 	.word	0x0001d6c0


	//   ....[121]....
        /*0558*/ 	.word	0x0001d6d0


	//   ....[122]....
        /*055c*/ 	.word	0x0001d6e0


	//   ....[123]....
        /*0560*/ 	.word	0x0001d6f0


	//   ....[124]....
        /*0564*/ 	.word	0x0001d700


	//   ....[125]....
        /*0568*/ 	.word	0x0001d710


	//   ....[126]....
        /*056c*/ 	.word	0x0001d720


	//   ....[127]....
        /*0570*/ 	.word	0x0001d730


	//   ....[128]....
        /*0574*/ 	.word	0x0001eb80


	//   ....[129]....
        /*0578*/ 	.word	0x0001f230


	//   ....[130]....
        /*057c*/ 	.word	0x0001f340


	//   ....[131]....
        /*0580*/ 	.word	0x0001f370


	//   ....[132]....
        /*0584*/ 	.word	0x0001f380


	//   ....[133]....
        /*0588*/ 	.word	0x0001f390


	//   ....[134]....
        /*058c*/ 	.word	0x0001f3a0


	//   ....[135]....
        /*0590*/ 	.word	0x0001f3b0


	//   ....[136]....
        /*0594*/ 	.word	0x0001f3c0


	//   ....[137]....
        /*0598*/ 	.word	0x0001f3d0


	//   ....[138]....
        /*059c*/ 	.word	0x0001f3e0


	//   ....[139]....
        /*05a0*/ 	.word	0x0001f3f0


	//   ....[140]....
        /*05a4*/ 	.word	0x0001f400


	//   ....[141]....
        /*05a8*/ 	.word	0x0001f410


	//   ....[142]....
        /*05ac*/ 	.word	0x0001f420


	//   ....[143]....
        /*05b0*/ 	.word	0x0001f430


	//   ....[144]....
        /*05b4*/ 	.word	0x00020880


	//   ....[145]....
        /*05b8*/ 	.word	0x00020f30


	//   ....[146]....
        /*05bc*/ 	.word	0x00021040


	//   ....[147]....
        /*05c0*/ 	.word	0x00021070


	//   ....[148]....
        /*05c4*/ 	.word	0x00021080


	//   ....[149]....
        /*05c8*/ 	.word	0x00021090


	//   ....[150]....
        /*05cc*/ 	.word	0x000210a0


	//   ....[151]....
        /*05d0*/ 	.word	0x000210b0


	//   ....[152]....
        /*05d4*/ 	.word	0x000210c0


	//   ....[153]....
        /*05d8*/ 	.word	0x000210d0


	//   ....[154]....
        /*05dc*/ 	.word	0x000210e0


	//   ....[155]....
        /*05e0*/ 	.word	0x000210f0


	//   ....[156]....
        /*05e4*/ 	.word	0x00021100


	//   ....[157]....
        /*05e8*/ 	.word	0x00021110


	//   ....[158]....
        /*05ec*/ 	.word	0x00021120


	//   ....[159]....
        /*05f0*/ 	.word	0x00021130


	//----- nvinfo : EIATTR_VRC_CTA_INIT_COUNT
	.align		4
.L_128:
        /*05f4*/ 	.byte	0x02, 0x4a
	.zero		1
	.zero		1


	//----- nvinfo : EIATTR_EXIT_INSTR_OFFSETS
	.align		4
        /*05f8*/ 	.byte	0x04, 0x1c
        /*05fa*/ 	.short	(.L_130 - .L_129)


	//   ....[0]....
.L_129:
        /*05fc*/ 	.word	0x00000780


	//   ....[1]....
        /*0600*/ 	.word	0x00000da0


	//   ....[2]....
        /*0604*/ 	.word	0x0002c610


	//   ....[3]....
        /*0608*/ 	.word	0x0002e6b0


	//----- nvinfo : EIATTR_MAX_THREADS
	.align		4
.L_130:
        /*060c*/ 	.byte	0x04, 0x05
        /*060e*/ 	.short	(.L_132 - .L_131)
.L_131:
        /*0610*/ 	.word	0x00000100
        /*0614*/ 	.word	0x00000001
        /*0618*/ 	.word	0x00000001


	//----- nvinfo : EIATTR_CRS_STACK_SIZE
	.align		4
.L_132:
        /*061c*/ 	.byte	0x04, 0x1e
        /*061e*/ 	.short	(.L_134 - .L_133)
.L_133:
        /*0620*/ 	.word	0x00000000


	//----- nvinfo : EIATTR_CBANK_PARAM_SIZE
	.align		4
.L_134:
        /*0624*/ 	.byte	0x03, 0x19
        /*0626*/ 	.short	0x0059


	//----- nvinfo : EIATTR_PARAM_CBANK
	.align		4
        /*0628*/ 	.byte	0x04, 0x0a
        /*062a*/ 	.short	(.L_136 - .L_135)
	.align		4
.L_135:
        /*062c*/ 	.word	index@(.nv.constant0._ZN3cub18CUB_300001_SM_10006detail6reduce28DeviceReduceSingleTileKernelINS2_10policy_hubI4Study8sum_funcE10Policy1000EPS5_S9_iS6_S5_S5_N4cuda3std3__410__identityEEEvT0_T1_T2_T3_T4_T6_)
        /*0630*/ 	.short	0x0380
        /*0632*/ 	.short	0x0059


	//----- nvinfo : EIATTR_SW_WAR
	.align		4
.L_136:
        /*0634*/ 	.byte	0x04, 0x36
        /*0636*/ 	.short	(.L_138 - .L_137)
.L_137:
        /*0638*/ 	.word	0x00000008
.L_138:


//--------------------- .nv.info._ZN3cub18CUB_300001_SM_10006detail6reduce18DeviceReduceKernelINS2_10policy_hubI4Study8sum_funcE10Policy1000EN6thrust24THRUST_300001_SM_1000_NS6detail15normal_iteratorINSA_10device_ptrIS5_EEEEyS6_S5_N4cuda3std3__410__identityEEEvT0_PT3_T1_NS0_13GridEvenShareISN_EET2_T4_ --------------------------
	.section	.nv.info._ZN3cub18CUB_300001_SM_10006detail6reduce18DeviceReduceKernelINS2_10policy_hubI4Study8sum_funcE10Policy1000EN6thrust24THRUST_300001_SM_1000_NS6detail15normal_iteratorINSA_10device_ptrIS5_EEEEyS6_S5_N4cuda3std3__410__identityEEEvT0_PT3_T1_NS0_13GridEvenShareISN_EET2_T4_,"",@"SHT_CUDA_INFO"
	.sectionflags	@""
	.align	4


	//----- nvinfo : EIATTR_CUDA_API_VERSION
	.align		4
        /*0000*/ 	.byte	0x04, 0x37
        /*0002*/ 	.short	(.L_140 - .L_139)
.L_139:
        /*0004*/ 	.word	0x00000082


	//----- nvinfo : EIATTR_KPARAM_INFO
	.align		4
.L_140:
        /*0008*/ 	.byte	0x04, 0x17
        /*000a*/ 	.short	(.L_142 - .L_141)
.L_141:
        /*000c*/ 	.word	0x00000000
        /*0010*/ 	.short	0x0005
        /*0012*/ 	.short	0x0061
        /*0014*/ 	.byte	0x00, 0xf0, 0x05, 0x00


	//----- nvinfo : EIATTR_KPARAM_INFO
	.align		4
.L_142:
        /*0018*/ 	.byte	0x04, 0x17
        /*001a*/ 	.short	(.L_144 - .L_143)
.L_143:
        /*001c*/ 	.word	0x00000000
        /*0020*/ 	.short	0x0004
        /*0022*/ 	.short	0x0060
        /*0024*/ 	.byte	0x00, 0xf0, 0x05, 0x00


	//----- nvinfo : EIATTR_KPARAM_INFO
	.align		4
.L_144:
        /*0028*/ 	.byte	0x04, 0x17
        /*002a*/ 	.short	(.L_146 - .L_145)
.L_145:
        /*002c*/ 	.word	0x00000000
        /*0030*/ 	.short	0x0003
        /*0032*/ 	.short	0x0018
        /*0034*/ 	.byte	0x00, 0xf0, 0x21, 0x01


	//----- nvinfo : EIATTR_KPARAM_INFO
	.align		4
.L_146:
        /*0038*/ 	.byte	0x04, 0x17
        /*003a*/ 	.short	(.L_148 - .L_147)
.L_147:
        /*003c*/ 	.word	0x00000000
        /*0040*/ 	.short	0x0002
        /*0042*/ 	.short	0x0010
        /*0044*/ 	.byte	0x00, 0xf0, 0x21, 0x00


	//----- nvinfo : EIATTR_KPARAM_INFO
	.align		4
.L_148:
        /*0048*/ 	.byte	0x04, 0x17
        /*004a*/ 	.short	(.L_150 - .L_149)
.L_149:
        /*004c*/ 	.word	0x00000000
        /*0050*/ 	.short	0x0001
        /*0052*/ 	.short	0x0008
        /*0054*/ 	.byte	0x00, 0xf5, 0x21, 0x00


	//----- nvinfo : EIATTR_KPARAM_INFO
	.align		4
.L_150:
        /*0058*/ 	.byte	0x04, 0x17
        /*005a*/ 	.short	(.L_152 - .L_151)
.L_151:
        /*005c*/ 	.word	0x00000000
        /*0060*/ 	.short	0x0000
        /*0062*/ 	.short	0x0000
        /*0064*/ 	.byte	0x00, 0xf0, 0x21, 0x00


	//----- nvinfo : EIATTR_SPARSE_MMA_MASK
	.align		4
.L_152:
        /*0068*/ 	.byte	0x03, 0x50
        /*006a*/ 	.short	0x0000


	//----- nvinfo : EIATTR_MAXREG_COUNT
	.align		4
        /*006c*/ 	.byte	0x03, 0x1b
        /*006e*/ 	.short	0x00ff


	//----- nvinfo : EIATTR_NUM_BARRIERS
	.align		4
        /*0070*/ 	.byte	0x02, 0x4c
        /*0072*/ 	.byte	0x01
	.zero		1


	//----- nvinfo : EIATTR_MERCURY_ISA_VERSION
	.align		4
        /*0074*/ 	.byte	0x03, 0x5f
        /*0076*/ 	.short	0x0101


	//----- nvinfo : EIATTR_UNUSED_LOAD_BYTE_OFFSET
	.align		4
        /*0078*/ 	.byte	0x04, 0x44
        /*007a*/ 	.short	(.L_154 - .L_153)


	//   ....[0]....
.L_153:
        /*007c*/ 	.word	0x0000b850
        /*0080*/ 	.word	0x0000f0ff


	//   ....[1]....
        /*0084*/ 	.word	0x0000ce70
        /*0088*/ 	.word	0x0000f0ff


	//   ....[2]....
        /*008c*/ 	.word	0x0000e480
        /*0090*/ 	.word	0x0000f0ff


	//   ....[3]....
        /*0094*/ 	.word	0x0000fa90
        /*0098*/ 	.word	0x0000f0ff


	//   ....[4]....
        /*009c*/ 	.word	0x000110a0
        /*00a0*/ 	.word	0x0000f0ff


	//   ....[5]....
        /*00a4*/ 	.word	0x000126b0
        /*00a8*/ 	.word	0x0000f0ff


	//   ....[6]....
        /*00ac*/ 	.word	0x00013cd0
        /*00b0*/ 	.word	0x0000f0ff


	//   ....[7]....
        /*00b4*/ 	.word	0x0001e630
        /*00b8*/ 	.word	0x0000f0ff


	//   ....[8]....
        /*00bc*/ 	.word	0x0001fcf0
        /*00c0*/ 	.word	0x0000f0ff


	//   ....[9]....
        /*00c4*/ 	.word	0x00021320
        /*00c8*/ 	.word	0x0000f0ff


	//   ....[10]....
        /*00cc*/ 	.word	0x00022950
        /*00d0*/ 	.word	0x0000f0ff


	//   ....[11]....
        /*00d4*/ 	.word	0x00023f80
        /*00d8*/ 	.word	0x0000f0ff


	//   ....[12]....
        /*00dc*/ 	.word	0x000255b0
        /*00e0*/ 	.word	0x0000f0ff


	//   ....[13]....
        /*00e4*/ 	.word	0x00026ba0
        /*00e8*/ 	.word	0x0000f0ff


	//   ....[14]....
        /*00ec*/ 	.word	0x00034930
        /*00f0*/ 	.word	0x0000f0ff


	//   ....[15]....
        /*00f4*/ 	.word	0x00035f50
        /*00f8*/ 	.word	0x0000f0ff


	//   ....[16]....
        /*00fc*/ 	.word	0x00037560
        /*0100*/ 	.word	0x0000f0ff


	//   ....[17]....
        /*0104*/ 	.word	0x00038b70
        /*0108*/ 	.word	0x0000f0ff


	//   ....[18]....
        /*010c*/ 	.word	0x0003a180
        /*0110*/ 	.word	0x0000f0ff


	//   ....[19]....
        /*0114*/ 	.word	0x0003b790
        /*0118*/ 	.word	0x0000f0ff


	//   ....[20]....
        /*011c*/ 	.word	0x0003cdb0
        /*0120*/ 	.word	0x0000f0ff


	//----- nvinfo : EIATTR_COOP_GROUP_MASK_REGIDS
	.align		4
.L_154:
        /*0124*/ 	.byte	0x04, 0x29
        /*0126*/ 	.short	(.L_156 - .L_155)


	//   ....[0]....
.L_155:
        /*0128*/ 	.word	0xffffffff


	//   ....[1]....
        /*012c*/ 	.word	0xffffffff


	//   ....[2]....
        /*0130*/ 	.word	0xffffffff


	//   ....[3]....
        /*0134*/ 	.word	0xffffffff


	//   ....[4]....
        /*0138*/ 	.word	0xffffffff


	//   ....[5]....
        /*013c*/ 	.word	0xffffffff


	//   ....[6]....
        /*0140*/ 	.word	0xffffffff


	//   ....[7]....
        /*0144*/ 	.word	0xffffffff


	//   ....[8]....
        /*0148*/ 	.word	0xffffffff


	//   ....[9]....
        /*014c*/ 	.word	0xffffffff


	//   ....[10]....
        /*0150*/ 	.word	0xffffffff


	//   ....[11]....
        /*0154*/ 	.word	0xffffffff


	//   ....[12]....
        /*0158*/ 	.word	0xffffffff


	//   ....[13]....
        /*015c*/ 	.word	0xffffffff


	//   ....[14]....
        /*0160*/ 	.word	0xffffffff


	//   ....[15]....
        /*0164*/ 	.word	0xffffffff


	//   ....[16]....
        /*0168*/ 	.word	0xffffffff


	//   ....[17]....
        /*016c*/ 	.word	0xffffffff


	//   ....[18]....
        /*0170*/ 	.word	0xffffffff


	//   ....[19]....
        /*0174*/ 	.word	0xffffffff


	//   ....[20]....
        /*0178*/ 	.word	0xffffffff


	//   ....[21]....
        /*017c*/ 	.word	0xffffffff


	//   ....[22]....
        /*0180*/ 	.word	0xffffffff


	//   ....[23]....
        /*0184*/ 	.word	0xffffffff


	//   ....[24]....
        /*0188*/ 	.word	0xffffffff


	//   ....[25]....
        /*018c*/ 	.word	0xffffffff


	//   ....[26]....
        /*0190*/ 	.word	0xffffffff


	//   ....[27]....
        /*0194*/ 	.word	0xffffffff


	//   ....[28]....
        /*0198*/ 	.word	0xffffffff


	//   ....[29]....
        /*019c*/ 	.word	0xffffffff


	//   ....[30]....
        /*01a0*/ 	.word	0xffffffff


	//   ....[31]....
        /*01a4*/ 	.word	0xffffffff


	//   ....[32]....
        /*01a8*/ 	.word	0xffffffff


	//   ....[33]....
        /*01ac*/ 	.word	0xffffffff


	//   ....[34]....
        /*01b0*/ 	.word	0xffffffff


	//   ....[35]....
        /*01b4*/ 	.word	0xffffffff


	//   ....[36]....
        /*01b8*/ 	.word	0xffffffff


	//   ....[37]....
        /*01bc*/ 	.word	0xffffffff


	//   ....[38]....
        /*01c0*/ 	.word	0xffffffff


	//   ....[39]....
        /*01c4*/ 	.word	0xffffffff


	//   ....[40]....
        /*01c8*/ 	.word	0xffffffff


	//   ....[41]....
        /*01cc*/ 	.word	0xffffffff


	//   ....[42]....
        /*01d0*/ 	.word	0xffffffff


	//   ....[43]....
        /*01d4*/ 	.word	0xffffffff


	//   ....[44]....
        /*01d8*/ 	.word	0xffffffff


	//   ....[45]....
        /*01dc*/ 	.word	0xffffffff


	//   ....[46]....
        /*01e0*/ 	.word	0xffffffff


	//   ....[47]....
        /*01e4*/ 	.word	0xffffffff


	//   ....[48]....
        /*01e8*/ 	.word	0xffffffff


	//   ....[49]....
        /*01ec*/ 	.word	0xffffffff


	//   ....[50]....
        /*01f0*/ 	.word	0xffffffff


	//   ....[51]....
        /*01f4*/ 	.word	0xffffffff


	//   ....[52]....
        /*01f8*/ 	.word	0xffffffff


	//   ....[53]....
        /*01fc*/ 	.word	0xffffffff


	//   ....[54]....
        /*0200*/ 	.word	0xffffffff


	//   ....[55]....
        /*0204*/ 	.word	0xffffffff


	//   ....[56]....
        /*0208*/ 	.word	0xffffffff


	//   ....[57]....
        /*020c*/ 	.word	0xffffffff


	//   ....[58]....
        /*0210*/ 	.word	0xffffffff


	//   ....[59]....
        /*0214*/ 	.word	0xffffffff


	//   ....[60]....
        /*0218*/ 	.word	0xffffffff


	//   ....[61]....
        /*021c*/ 	.word	0xffffffff


	//   ....[62]....
        /*0220*/ 	.word	0xffffffff


	//   ....[63]....
        /*0224*/ 	.word	0xffffffff


	//   ....[64]....
        /*0228*/ 	.word	0xffffffff


	//   ....[65]....
        /*022c*/ 	.word	0xffffffff


	//   ....[66]....
        /*0230*/ 	.word	0xffffffff


	//   ....[67]....
        /*0234*/ 	.word	0xffffffff


	//   ....[68]....
        /*0238*/ 	.word	0xffffffff


	//   ....[69]....
        /*023c*/ 	.word	0xffffffff


	//   ....[70]....
        /*0240*/ 	.word	0xffffffff


	//   ....[71]....
        /*0244*/ 	.word	0xffffffff


	//   ....[72]....
        /*0248*/ 	.word	0xffffffff


	//   ....[73]....
        /*024c*/ 	.word	0xffffffff


	//   ....[74]....
        /*0250*/ 	.word	0xffffffff


	//   ....[75]....
        /*0254*/ 	.word	0xffffffff


	//   ....[76]....
        /*0258*/ 	.word	0xffffffff


	//   ....[77]....
        /*025c*/ 	.word	0xffffffff


	//   ....[78]....
        /*0260*/ 	.word	0xffffffff


	//   ....[79]....
        /*0264*/ 	.word	0xffffffff


	//   ....[80]....
        /*0268*/ 	.word	0xffffffff


	//   ....[81]....
        /*026c*/ 	.word	0xffffffff


	//   ....[82]....
        /*0270*/ 	.word	0xffffffff


	//   ....[83]....
        /*0274*/ 	.word	0xffffffff


	//   ....[84]....
        /*0278*/ 	.word	0xffffffff


	//   ....[85]....
        /*027c*/ 	.word	0xffffffff


	//   ....[86]....
        /*0280*/ 	.word	0xffffffff


	//   ....[87]....
        /*0284*/ 	.word	0xffffffff


	//   ....[88]....
        /*0288*/ 	.word	0xffffffff


	//   ....[89]....
        /*028c*/ 	.word	0xffffffff


	//   ....[90]....
        /*0290*/ 	.word	0xffffffff


	//   ....[91]....
        /*0294*/ 	.word	0xffffffff


	//   ....[92]....
        /*0298*/ 	.word	0xffffffff


	//   ....[93]....
        /*029c*/ 	.word	0xffffffff


	//   ....[94]....
        /*02a0*/ 	.word	0xffffffff


	//   ....[95]....
        /*02a4*/ 	.word	0xffffffff


	//   ....[96]....
        /*02a8*/ 	.word	0xffffffff


	//   ....[97]....
        /*02ac*/ 	.word	0xffffffff


	//   ....[98]....
        /*02b0*/ 	.word	0xffffffff


	//   ....[99]....
        /*02b4*/ 	.word	0xffffffff


	//   ....[100]....
        /*02b8*/ 	.word	0xffffffff


	//   ....[101]....
        /*02bc*/ 	.word	0xffffffff


	//   ....[102]....
        /*02c0*/ 	.word	0xffffffff


	//   ....[103]....
        /*02c4*/ 	.word	0xffffffff


	//   ....[104]....
        /*02c8*/ 	.word	0xffffffff


	//   ....[105]....
        /*02cc*/ 	.word	0xffffffff


	//   ....[106]....
        /*02d0*/ 	.word	0xffffffff


	//   ....[107]....
        /*02d4*/ 	.word	0xffffffff


	//   ....[108]....
        /*02d8*/ 	.word	0xffffffff


	//   ....[109]....
        /*02dc*/ 	.word	0xffffffff


	//   ....[110]....
        /*02e0*/ 	.word	0xffffffff


	//   ....[111]....
        /*02e4*/ 	.word	0xffffffff


	//   ....[112]....
        /*02e8*/ 	.word	0xffffffff


	//   ....[113]....
        /*02ec*/ 	.word	0xffffffff


	//   ....[114]....
        /*02f0*/ 	.word	0xffffffff


	//   ....[115]....
        /*02f4*/ 	.word	0xffffffff


	//   ....[116]....
        /*02f8*/ 	.word	0xffffffff


	//   ....[117]....
        /*02fc*/ 	.word	0xffffffff


	//   ....[118]....
        /*0300*/ 	.word	0xffffffff


	//   ....[119]....
        /*0304*/ 	.word	0xffffffff


	//   ....[120]....
        /*0308*/ 	.word	0xffffffff


	//   ....[121]....
        /*030c*/ 	.word	0xffffffff


	//   ....[122]....
        /*0310*/ 	.word	0xffffffff


	//   ....[123]....
        /*0314*/ 	.word	0xffffffff


	//   ....[124]....
        /*0318*/ 	.word	0xffffffff


	//   ....[125]....
        /*031c*/ 	.word	0xffffffff


	//   ....[126]....
        /*0320*/ 	.word	0xffffffff


	//   ....[127]....
        /*0324*/ 	.word	0xffffffff


	//   ....[128]....
        /*0328*/ 	.word	0xffffffff


	//   ....[129]....
        /*032c*/ 	.word	0xffffffff


	//   ....[130]....
        /*0330*/ 	.word	0xffffffff


	//   ....[131]....
        /*0334*/ 	.word	0xffffffff


	//   ....[132]....
        /*0338*/ 	.word	0xffffffff


	//   ....[133]....
        /*033c*/ 	.word	0xffffffff


	//   ....[134]....
        /*0340*/ 	.word	0xffffffff


	//   ....[135]....
        /*0344*/ 	.word	0xffffffff


	//   ....[136]....
        /*0348*/ 	.word	0xffffffff


	//   ....[137]....
        /*034c*/ 	.word	0xffffffff


	//   ....[138]....
        /*0350*/ 	.word	0xffffffff


	//   ....[139]....
        /*0354*/ 	.word	0xffffffff


	//   ....[140]....
        /*0358*/ 	.word	0xffffffff


	//   ....[141]....
        /*035c*/ 	.word	0xffffffff


	//   ....[142]....
        /*0360*/ 	.word	0xffffffff


	//   ....[143]....
        /*0364*/ 	.word	0xffffffff


	//   ....[144]....
        /*0368*/ 	.word	0xffffffff


	//   ....[145]....
        /*036c*/ 	.word	0xffffffff


	//   ....[146]....
        /*0370*/ 	.word	0xffffffff


	//   ....[147]....
        /*0374*/ 	.word	0xffffffff


	//   ....[148]....
        /*0378*/ 	.word	0xffffffff


	//   ....[149]....
        /*037c*/ 	.word	0xffffffff


	//   ....[150]....
        /*0380*/ 	.word	0xffffffff


	//   ....[151]....
        /*0384*/ 	.word	0xffffffff


	//   ....[152]....
        /*0388*/ 	.word	0xffffffff


	//   ....[153]....
        /*038c*/ 	.word	0xffffffff


	//   ....[154]....
        /*0390*/ 	.word	0xffffffff


	//   ....[155]....
        /*0394*/ 	.word	0xffffffff


	//   ....[156]....
        /*0398*/ 	.word	0xffffffff


	//   ....[157]....
        /*039c*/ 	.word	0xffffffff


	//   ....[158]....
        /*03a0*/ 	.word	0xffffffff


	//   ....[159]....
        /*03a4*/ 	.word	0xffffffff


	//   ....[160]....
        /*03a8*/ 	.word	0xffffffff


	//   ....[161]....
        /*03ac*/ 	.word	0xffffffff


	//   ....[162]....
        /*03b0*/ 	.word	0xffffffff


	//   ....[163]....
        /*03b4*/ 	.word	0xffffffff


	//   ....[164]....
        /*03b8*/ 	.word	0xffffffff


	//   ....[165]....
        /*03bc*/ 	.word	0xffffffff


	//   ....[166]....
        /*03c0*/ 	.word	0xffffffff


	//   ....[167]....
        /*03c4*/ 	.word	0xffffffff


	//   ....[168]....
        /*03c8*/ 	.word	0xffffffff


	//   ....[169]....
        /*03cc*/ 	.word	0xffffffff


	//   ....[170]....
        /*03d0*/ 	.word	0xffffffff


	//   ....[171]....
        /*03d4*/ 	.word	0xffffffff


	//   ....[172]....
        /*03d8*/ 	.word	0xffffffff


	//   ....[173]....
        /*03dc*/ 	.word	0xffffffff


	//   ....[174]....
        /*03e0*/ 	.word	0xffffffff


	//   ....[175]....
        /*03e4*/ 	.word	0xffffffff


	//   ....[176]....
        /*03e8*/ 	.word	0xffffffff


	//   ....[177]....
        /*03ec*/ 	.word	0xffffffff


	//   ....[178]....
        /*03f0*/ 	.word	0xffffffff


	//   ....[179]....
        /*03f4*/ 	.word	0xffffffff


	//   ....[180]....
        /*03f8*/ 	.word	0xffffffff


	//   ....[181]....
        /*03fc*/ 	.word	0xffffffff


	//   ....[182]....
        /*0400*/ 	.word	0xffffffff


	//   ....[183]....
        /*0404*/ 	.word	0xffffffff


	//   ....[184]....
        /*0408*/ 	.word	0xffffffff


	//   ....[185]....
        /*040c*/ 	.word	0xffffffff


	//   ....[186]....
        /*0410*/ 	.word	0xffffffff


	//   ....[187]....
        /*0414*/ 	.word	0xffffffff


	//   ....[188]....
        /*0418*/ 	.word	0xffffffff


	//   ....[189]....
        /*041c*/ 	.word	0xffffffff


	//   ....[190]....
        /*0420*/ 	.word	0xffffffff


	//   ....[191]....
        /*0424*/ 	.word	0xffffffff


	//   ....[192]....
        /*0428*/ 	.word	0xffffffff


	//   ....[193]....
        /*042c*/ 	.word	0xffffffff


	//   ....[194]....
        /*0430*/ 	.word	0xffffffff


	//   ....[195]....
        /*0434*/ 	.word	0xffffffff


	//   ....[196]....
        /*0438*/ 	.word	0xffffffff


	//   ....[197]....
        /*043c*/ 	.word	0xffffffff


	//   ....[198]....
        /*0440*/ 	.word	0xffffffff


	//   ....[199]....
        /*0444*/ 	.word	0xffffffff


	//   ....[200]....
        /*0448*/ 	.word	0xffffffff


	//   ....[201]....
        /*044c*/ 	.word	0xffffffff


	//   ....[202]....
        /*0450*/ 	.word	0xffffffff


	//   ....[203]....
        /*0454*/ 	.word	0xffffffff


	//   ....[204]....
        /*0458*/ 	.word	0xffffffff


	//   ....[205]....
        /*045c*/ 	.word	0xffffffff


	//   ....[206]....
        /*0460*/ 	.word	0xffffffff


	//   ....[207]....
        /*0464*/ 	.word	0xffffffff


	//   ....[208]....
        /*0468*/ 	.word	0xffffffff


	//   ....[209]....
        /*046c*/ 	.word	0xffffffff


	//   ....[210]....
        /*0470*/ 	.word	0xffffffff


	//   ....[211]....
        /*0474*/ 	.word	0xffffffff


	//   ....[212]....
        /*0478*/ 	.word	0xffffffff


	//   ....[213]....
        /*047c*/ 	.word	0xffffffff


	//   ....[214]....
        /*0480*/ 	.word	0xffffffff


	//   ....[215]....
        /*0484*/ 	.word	0xffffffff


	//   ....[216]....
        /*0488*/ 	.word	0xffffffff


	//   ....[217]....
        /*048c*/ 	.word	0xffffffff


	//   ....[218]....
        /*0490*/ 	.word	0xffffffff


	//   ....[219]....
        /*0494*/ 	.word	0xffffffff


	//   ....[220]....
        /*0498*/ 	.word	0xffffffff


	//   ....[221]....
        /*049c*/ 	.word	0xffffffff


	//   ....[222]....
        /*04a0*/ 	.word	0xffffffff


	//   ....[223]....
        /*04a4*/ 	.word	0xffffffff


	//   ....[224]....
        /*04a8*/ 	.word	0xffffffff


	//   ....[225]....
        /*04ac*/ 	.word	0xffffffff


	//   ....[226]....
        /*04b0*/ 	.word	0xffffffff


	//   ....[227]....
        /*04b4*/ 	.word	0xffffffff


	//   ....[228]....
        /*04b8*/ 	.word	0xffffffff


	//   ....[229]....
        /*04bc*/ 	.word	0xffffffff


	//   ....[230]....
        /*04c0*/ 	.word	0xffffffff


	//   ....[231]....
        /*04c4*/ 	.word	0xffffffff


	//   ....[232]....
        /*04c8*/ 	.word	0xffffffff


	//   ....[233]....
        /*04cc*/ 	.word	0xffffffff


	//   ....[234]....
        /*04d0*/ 	.word	0xffffffff


	//   ....[235]....
        /*04d4*/ 	.word	0xffffffff


	//   ....[236]....
        /*04d8*/ 	.word	0xffffffff


	//   ....[237]....
        /*04dc*/ 	.word	0xffffffff


	//   ....[238]....
        /*04e0*/ 	.word	0xffffffff


	//   ....[239]....
        /*04e4*/ 	.word	0xffffffff


	//----- nvinfo : EIATTR_COOP_GROUP_INSTR_OFFSETS
	.align		4
.L_156:
        /*04e8*/ 	.byte	0x04, 0x28
        /*04ea*/ 	.short	(.L_158 - .L_157)


	//   ....[0]....
.L_157:
        /*04ec*/ 	.word	0x00002480


	//   ....[1]....
        /*04f0*/ 	.word	0x00002520


	//   ....[2]....
        /*04f4*/ 	.word	0x00002560


	//   ....[3]....
        /*04f8*/ 	.word	0x000025c0


	//   ....[4]....
        /*04fc*/ 	.word	0x000026e0


	//   ....[5]....
        /*0500*/ 	.word	0x00002790


	//   ....[6]....
        /*0504*/ 	.word	0x000027b0


	//   ....[7]....
        /*0508*/ 	.word	0x000027c0


	//   ....[8]....
        /*050c*/ 	.word	0x000027d0


	//   ....[9]....
        /*0510*/ 	.word	0x000027e0


	//   ....[10]....
        /*0514*/ 	.word	0x000027f0


	//   ....[11]....
        /*0518*/ 	.word	0x00002800


	//   ....[12]....
        /*051c*/ 	.word	0x00002810


	//   ....[13]....
        /*0520*/ 	.word	0x00002820


	//   ....[14]....
        /*0524*/ 	.word	0x00002830


	//   ....[15]....
        /*0528*/ 	.word	0x00002840


	//   ....[16]....
        /*052c*/ 	.word	0x000041d0


	//   ....[17]....
        /*0530*/ 	.word	0x00004230


	//   ....[18]....
        /*0534*/ 	.word	0x000042d0


	//   ....[19]....
        /*0538*/ 	.word	0x00004320


	//   ....[20]....
        /*053c*/ 	.word	0x00004370


	//   ....[21]....
        /*0540*/ 	.word	0x000043a0


	//   ....[22]....
        /*0544*/ 	.word	0x000043b0


	//   ....[23]....
        /*0548*/ 	.word	0x000043c0


	//   ....[24]....
        /*054c*/ 	.word	0x000043d0


	//   ....[25]....
        /*0550*/ 	.word	0x000043e0


	//   ....[26]....
        /*0554*/ 	.word	0x000043f0


	//   ....[27]....
        /*0558*/ 	.word	0x00004400


	//   ....[28]....
        /*055c*/ 	.word	0x00004410


	//   ....[29]....
        /*0560*/ 	.word	0x00004420


	//   ....[30]....
        /*0564*/ 	.word	0x00004430


	//   ....[31]....
        /*0568*/ 	.word	0x00004440


	//   ....[32]....
        /*056c*/ 	.word	0x00005dd0


	//   ....[33]....
        /*0570*/ 	.word	0x00005e30


	//   ....[34]....
        /*0574*/ 	.word	0x00005ed0


	//   ....[35]....
        /*0578*/ 	.word	0x00005f20


	//   ....[36]....
        /*057c*/ 	.word	0x00005f70


	//   ....[37]....
        /*0580*/ 	.word	0x00005fa0


	//   ....[38]....
        /*0584*/ 	.word	0x00005fb0


	//   ....[39]....
        /*0588*/ 	.word	0x00005fc0


	//   ....[40]....
        /*058c*/ 	.word	0x00005fd0


	//   ....[41]....
        /*0590*/ 	.word	0x00005fe0


	//   ....[42]....
        /*0594*/ 	.word	0x00005ff0


	//   ....[43]....
        /*0598*/ 	.word	0x00006000


	//   ....[44]....
        /*059c*/ 	.word	0x00006010


	//   ....[45]....
        /*05a0*/ 	.word	0x00006020


	//   ....[46]....
        /*05a4*/ 	.word	0x00006030


	//   ....[47]....
        /*05a8*/ 	.word	0x00006040


	//   ....[48]....
        /*05ac*/ 	.word	0x000079d0


	//   ....[49]....
        /*05b0*/ 	.word	0x00007a30


	//   ....[50]....
        /*05b4*/ 	.word	0x00007ad0


	//   ....[51]....
        /*05b8*/ 	.word	0x00007b20


	//   ....[52]....
        /*05bc*/ 	.word	0x00007b70


	//   ....[53]....
        /*05c0*/ 	.word	0x00007ba0


	//   ....[54]....
        /*05c4*/ 	.word	0x00007bb0


	//   ....[55]....
        /*05c8*/ 	.word	0x00007bc0


	//   ....[56]....
        /*05cc*/ 	.word	0x00007bd0


	//   ....[57]....
        /*05d0*/ 	.word	0x00007be0


	//   ....[58]....
        /*05d4*/ 	.word	0x00007bf0


	//   ....[59]....
        /*05d8*/ 	.word	0x00007c00


	//   ....[60]....
        /*05dc*/ 	.word	0x00007c10


	//   ....[61]....
        /*05e0*/ 	.word	0x00007c20


	//   ....[62]....
        /*05e4*/ 	.word	0x00007c30


	//   ....[63]....
        /*05e8*/ 	.word	0x00007c40


	//   ....[64]....
        /*05ec*/ 	.word	0x000095d0


	//   ....[65]....
        /*05f0*/ 	.word	0x00009630


	//   ....[66]....
        /*05f4*/ 	.word	0x000096d0


	//   ....[67]....
        /*05f8*/ 	.word	0x00009720


	//   ....[68]....
        /*05fc*/ 	.word	0x00009770


	//   ....[69]....
        /*0600*/ 	.word	0x000097a0


	//   ....[70]....
        /*0604*/ 	.word	0x000097b0


	//   ....[71]....
        /*0608*/ 	.word	0x000097c0


	//   ....[72]....
        /*060c*/ 	.word	0x000097d0


	//   ....[73]....
        /*0610*/ 	.word	0x000097e0


	//   ....[74]....
        /*0614*/ 	.word	0x000097f0


	//   ....[75]....
        /*0618*/ 	.word	0x00009800


	//   ....[76]....
        /*061c*/ 	.word	0x00009810


	//   ....[77]....
        /*0620*/ 	.word	0x00009820


	//   ....[78]....
        /*0624*/ 	.word	0x00009830


	//   ....[79]....
        /*0628*/ 	.word	0x00009840


	//   ....[80]....
        /*062c*/ 	.word	0x00015510


	//   ....[81]....
        /*0630*/ 	.word	0x00015520


	//   ....[82]....
        /*0634*/ 	.word	0x00015530


	//   ....[83]....
        /*0638*/ 	.word	0x00015540


	//   ....[84]....
        /*063c*/ 	.word	0x00015550


	//   ....[85]....
        /*0640*/ 	.word	0x00015560


	//   ....[86]....
        /*0644*/ 	.word	0x00015570


	//   ....[87]....
        /*0648*/ 	.word	0x00015580


	//   ....[88]....
        /*064c*/ 	.word	0x00015590


	//   ....[89]....
        /*0650*/ 	.word	0x000155a0


	//   ....[90]....
        /*0654*/ 	.word	0x000155b0


	//   ....[91]....
        /*0658*/ 	.word	0x000155c0


	//   ....[92]....
        /*065c*/ 	.word	0x000155d0


	//   ....[93]....
        /*0660*/ 	.word	0x000155e0


	//   ....[94]....
        /*0664*/ 	.word	0x000155f0


	//   ....[95]....
        /*0668*/ 	.word	0x00015600


	//   ....[96]....
        /*066c*/ 	.word	0x00016f10


	//   ....[97]....
        /*0670*/ 	.word	0x00016fb0


	//   ....[98]....
        /*0674*/ 	.word	0x000170f0


	//   ....[99]....
        /*0678*/ 	.word	0x00017140


	//   ....[100]....
        /*067c*/ 	.word	0x00017160


	//   ....[101]....
        /*0680*/ 	.word	0x00017170


	//   ....[102]....
        /*0684*/ 	.word	0x00017180


	//   ....[103]....
        /*0688*/ 	.word	0x00017190


	//   ....[104]....
        /*068c*/ 	.word	0x000171a0


	//   ....[105]....
        /*0690*/ 	.word	0x000171b0


	//   ....[106]....
        /*0694*/ 	.word	0x000171c0


	//   ....[107]....
        /*0698*/ 	.word	0x000171d0


	//   ....[108]....
        /*069c*/ 	.word	0x000171e0


	//   ....[109]....
        /*06a0*/ 	.word	0x000171f0


	//   ....[110]....
        /*06a4*/ 	.word	0x00017200


	//   ....[111]....
        /*06a8*/ 	.word	0x00017210


	//   ....[112]....
        /*06ac*/ 	.word	0x00018b80


	//   ....[113]....
        /*06b0*/ 	.word	0x00018bc0


	//   ....[114]....
        /*06b4*/ 	.word	0x00018c40


	//   ....[115]....
        /*06b8*/ 	.word	0x00018c80


	//   ....[116]....
        /*06bc*/ 	.word	0x00018d50


	//   ....[117]....
        /*06c0*/ 	.word	0x00018d80


	//   ....[118]....
        /*06c4*/ 	.word	0x00018d90


	//   ....[119]....
        /*06c8*/ 	.word	0x00018da0


	//   ....[120]....
        /*06cc*/ 	.word	0x00018db0


	//   ....[121]....
        /*06d0*/ 	.word	0x00018dc0


	//   ....[122]....
        /*06d4*/ 	.word	0x00018dd0


	//   ....[123]....
        /*06d8*/ 	.word	0x00018de0


	//   ....[124]....
        /*06dc*/ 	.word	0x00018df0


	//   ....[125]....
        /*06e0*/ 	.word	0x00018e00


	//   ....[126]....
        /*06e4*/ 	.word	0x00018e10


	//   ....[127]....
        /*06e8*/ 	.word	0x00018e20


	//   ....[128]....
        /*06ec*/ 	.word	0x0001a790


	//   ....[129]....
        /*06f0*/ 	.word	0x0001a7d0


	//   ....[130]....
        /*06f4*/ 	.word	0x0001a850


	//   ....[131]....
        /*06f8*/ 	.word	0x0001a890


	//   ....[132]....
        /*06fc*/ 	.word	0x0001a960


	//   ....[133]....
        /*0700*/ 	.word	0x0001a990


	//   ....[134]....
        /*0704*/ 	.word	0x0001a9a0


	//   ....[135]....
        /*0708*/ 	.word	0x0001a9b0


	//   ....[136]....
        /*070c*/ 	.word	0x0001a9c0


	//   ....[137]....
        /*0710*/ 	.word	0x0001a9d0


	//   ....[138]....
        /*0714*/ 	.word	0x0001a9e0


	//   ....[139]....
        /*0718*/ 	.word	0x0001a9f0


	//   ....[140]....
        /*071c*/ 	.word	0x0001aa00


	//   ....[141]....
        /*0720*/ 	.word	0x0001aa10


	//   ....[142]....
        /*0724*/ 	.word	0x0001aa20


	//   ....[143]....
        /*0728*/ 	.word	0x0001aa30


	//   ....[144]....
        /*072c*/ 	.word	0x0001c3a0


	//   ....[145]....
        /*0730*/ 	.word	0x0001c420


	//   ....[146]....
        /*0734*/ 	.word	0x0001c460


	//   ....[147]....
        /*0738*/ 	.word	0x0001c550


	//   ....[148]....
        /*073c*/ 	.word	0x0001c590


	//   ....[149]....
        /*0740*/ 	.word	0x0001c5a0


	//   ....[150]....
        /*0744*/ 	.word	0x0001c5b0


	//   ....[151]....
        /*0748*/ 	.word	0x0001c5c0


	//   ....[152]....
        /*074c*/ 	.word	0x0001c5d0


	//   ....[153]....
        /*0750*/ 	.word	0x0001c5e0


	//   ....[154]....
        /*0754*/ 	.word	0x0001c5f0


	//   ....[155]....
        /*0758*/ 	.word	0x0001c600


	//   ....[156]....
        /*075c*/ 	.word	0x0001c610


	//   ....[157]....
        /*0760*/ 	.word	0x0001c620


	//   ....[158]....
        /*0764*/ 	.word	0x0001c630


	//   ....[159]....
        /*0768*/ 	.word	0x0001c640


	//   ....[160]....
        /*076c*/ 	.word	0x0002b500


	//   ....[161]....
        /*0770*/ 	.word	0x0002b730


	//   ....[162]....
        /*0774*/ 	.word	0x0002b790


	//   ....[163]....
        /*0778*/ 	.word	0x0002b7d0


	//   ....[164]....
        /*077c*/ 	.word	0x0002b860


	//   ....[165]....
        /*0780*/ 	.word	0x0002b880


	//   ....[166]....
        /*0784*/ 	.word	0x0002b890


	//   ....[167]....
        /*0788*/ 	.word	0x0002b8a0


	//   ....[168]....
        /*078c*/ 	.word	0x0002b8b0


	//   ....[169]....
        /*0790*/ 	.word	0x0002b8c0


	//   ....[170]....
        /*0794*/ 	.word	0x0002b8d0


	//   ....[171]....
        /*0798*/ 	.word	0x0002b8e0


	//   ....[172]....
        /*079c*/ 	.word	0x0002b8f0


	//   ....[173]....
        /*07a0*/ 	.word	0x0002b900


	//   ....[174]....
        /*07a4*/ 	.word	0x0002b910


	//   ....[175]....
        /*07a8*/ 	.word	0x0002b920


	//   ....[176]....
        /*07ac*/ 	.word	0x0002d2b0


	//   ....[177]....
        /*07b0*/ 	.word	0x0002d310


	//   ....[178]....
        /*07b4*/ 	.word	0x0002d3b0


	//   ....[179]....
        /*07b8*/ 	.word	0x0002d400


	//   ....[180]....
        /*07bc*/ 	.word	0x0002d450


	//   ....[181]....
        /*07c0*/ 	.word	0x0002d480


	//   ....[182]....
        /*07c4*/ 	.word	0x0002d490


	//   ....[183]....
        /*07c8*/ 	.word	0x0002d4a0


	//   ....[184]....
        /*07cc*/ 	.word	0x0002d4b0


	//   ....[185]....
        /*07d0*/ 	.word	0x0002d4c0


	//   ....[186]....
        /*07d4*/ 	.word	0x0002d4d0


	//   ....[187]....
        /*07d8*/ 	.word	0x0002d4e0


	//   ....[188]....
        /*07dc*/ 	.word	0x0002d4f0


	//   ....[189]....
        /*07e0*/ 	.word	0x0002d500


	//   ....[190]....
        /*07e4*/ 	.word	0x0002d510


	//   ....[191]....
        /*07e8*/ 	.word	0x0002d520


	//   ....[192]....
        /*07ec*/ 	.word	0x0002eeb0


	//   ....[193]....
        /*07f0*/ 	.word	0x0002ef10


	//   ....[194]....
        /*07f4*/ 	.word	0x0002efb0


	//   ....[195]....
        /*07f8*/ 	.word	0x0002f000


	//   ....[196]....
        /*07fc*/ 	.word	0x0002f050


	//   ....[197]....
        /*0800*/ 	.word	0x0002f080


	//   ....[198]....
        /*0804*/ 	.word	0x0002f090


	//   ....[199]....
        /*0808*/ 	.word	0x0002f0a0


	//   ....[200]....
        /*080c*/ 	.word	0x0002f0b0


	//   ....[201]....
        /*0810*/ 	.word	0x0002f0c0


	//   ....[202]....
        /*0814*/ 	.word	0x0002f0d0


	//   ....[203]....
        /*0818*/ 	.word	0x0002f0e0


	//   ....[204]....
        /*081c*/ 	.word	0x0002f0f0


	//   ....[205]....
        /*0820*/ 	.word	0x0002f100


	//   ....[206]....
        /*0824*/ 	.word	0x0002f110


	//   ....[207]....
        /*0828*/ 	.word	0x0002f120


	//   ....[208]....
        /*082c*/ 	.word	0x00030ab0


	//   ....[209]....
        /*0830*/ 	.word	0x00030b10


	//   ....[210]....
        /*0834*/ 	.word	0x00030bb0


	//   ....[211]....
        /*0838*/ 	.word	0x00030c00


	//   ....[212]....
        /*083c*/ 	.word	0x00030c50


	//   ....[213]....
        /*0840*/ 	.word	0x00030c80


	//   ....[214]....
        /*0844*/ 	.word	0x00030c90


	//   ....[215]....
        /*0848*/ 	.word	0x00030ca0


	//   ....[216]....
        /*084c*/ 	.word	0x00030cb0


	//   ....[217]....
        /*0850*/ 	.word	0x00030cc0


	//   ....[218]....
        /*0854*/ 	.word	0x00030cd0


	//   ....[219]....
        /*0858*/ 	.word	0x00030ce0


	//   ....[220]....
        /*085c*/ 	.word	0x00030cf0


	//   ....[221]....
        /*0860*/ 	.word	0x00030d00


	//   ....[222]....
        /*0864*/ 	.word	0x00030d10


	//   ....[223]....
        /*0868*/ 	.word	0x00030d20


	//   ....[224]....
        /*086c*/ 	.word	0x000326b0


	//   ....[225]....
        /*0870*/ 	.word	0x00032710


	//   ....[226]....
        /*0874*/ 	.word	0x000327b0


	//   ....[227]....
        /*0878*/ 	.word	0x00032800


	//   ....[228]....
        /*087c*/ 	.word	0x00032850


	//   ....[229]....
        /*0880*/ 	.word	0x00032880


	//   ....[230]....
        /*0884*/ 	.word	0x00032890


	//   ....[231]....
        /*0888*/ 	.word	0x000328a0


	//   ....[232]....
        /*088c*/ 	.word	0x000328b0


	//   ....[233]....
        /*0890*/ 	.word	0x000328c0


	//   ....[234]....
        /*0894*/ 	.word	0x000328d0


	//   ....[235]....
        /*0898*/ 	.word	0x000328e0


	//   ....[236]....
        /*089c*/ 	.word	0x000328f0


	//   ....[237]....
        /*08a0*/ 	.word	0x00032900


	//   ....[238]....
        /*08a4*/ 	.word	0x00032910


	//   ....[239]....
        /*08a8*/ 	.word	0x00032920


	//----- nvinfo : EIATTR_VRC_CTA_INIT_COUNT
	.align		4
.L_158:
        /*08ac*/ 	.byte	0x02, 0x4a
	.zero		1
	.zero		1


	//----- nvinfo : EIATTR_EXIT_INSTR_OFFSETS
	.align		4
        /*08b0*/ 	.byte	0x04, 0x1c
        /*08b2*/ 	.short	(.L_160 - .L_159)


	//   ....[0]....
.L_159:
        /*08b4*/ 	.word	0x0003df70


	//   ....[1]....
        /*08b8*/ 	.word	0x0003e590


	//----- nvinfo : EIATTR_MAX_THREADS
	.align		4
.L_160:
        /*08bc*/ 	.byte	0x04, 0x05
        /*08be*/ 	.short	(.L_162 - .L_161)
.L_161:
        /*08c0*/ 	.word	0x00000100
        /*08c4*/ 	.word	0x00000001
        /*08c8*/ 	.word	0x00000001


	//----- nvinfo : EIATTR_CRS_STACK_SIZE
	.align		4
.L_162:
        /*08cc*/ 	.byte	0x04, 0x1e
        /*08ce*/ 	.short	(.L_164 - .L_163)
.L_163:
        /*08d0*/ 	.word	0x00000000


	//----- nvinfo : EIATTR_CBANK_PARAM_SIZE
	.align		4
.L_164:
        /*08d4*/ 	.byte	0x03, 0x19
        /*08d6*/ 	.short	0x0062


	//----- nvinfo : EIATTR_PARAM_CBANK
	.align		4
        /*08d8*/ 	.byte	0x04, 0x0a
        /*08da*/ 	.short	(.L_166 - .L_165)
	.align		4
.L_165:
        /*08dc*/ 	.word	index@(.nv.constant0._ZN3cub18CUB_300001_SM_10006detail6reduce18DeviceReduceKernelINS2_10policy_hubI4Study8sum_funcE10Policy1000EN6thrust24THRUST_300001_SM_1000_NS6detail15normal_iteratorINSA_10device_ptrIS5_EEEEyS6_S5_N4cuda3std3__410__identityEEEvT0_PT3_T1_NS0_13GridEvenShareISN_EET2_T4_)
        /*08e0*/ 	.short	0x0380
        /*08e2*/ 	.short	0x0062


	//----- nvinfo : EIATTR_SW_WAR
	.align		4
.L_166:
        /*08e4*/ 	.byte	0x04, 0x36
        /*08e6*/ 	.short	(.L_168 - .L_167)
.L_167:
        /*08e8*/ 	.word	0x00000008
.L_168:


//--------------------- .nv.info._ZN3cub18CUB_300001_SM_10006detail6reduce28DeviceReduceSingleTileKernelINS2_10policy_hubI4Study8sum_funcE10Policy1000EN6thrust24THRUST_300001_SM_1000_NS6detail15normal_iteratorINSA_10device_ptrIS5_EEEEPS5_yS6_S5_S5_N4cuda3std3__410__identityEEEvT0_T1_T2_T3_T4_T6_ --------------------------
	.section	.nv.info._ZN3cub18CUB_300001_SM_10006detail6reduce28DeviceReduceSingleTileKernelINS2_10policy_hubI4Study8sum_funcE10Policy1000EN6thrust24THRUST_300001_SM_1000_NS6detail15normal_iteratorINSA_10device_ptrIS5_EEEEPS5_yS6_S5_S5_N4cuda3std3__410__identityEEEvT0_T1_T2_T3_T4_T6_,"",@"SHT_CUDA_INFO"
	.sectionflags	@""
	.align	4


	//----- nvinfo : EIATTR_CUDA_API_VERSION
	.align		4
        /*0000*/ 	.byte	0x04, 0x37
        /*0002*/ 	.short	(.L_170 - .L_169)
.L_169:
        /*0004*/ 	.word	0x00000082


	//----- nvinfo : EIATTR_KPARAM_INFO
	.align		4
.L_170:
        /*0008*/ 	.byte	0x04, 0x17
        /*000a*/ 	.short	(.L_172 - .L_171)
.L_171:
        /*000c*/ 	.word	0x00000000
        /*0010*/ 	.short	0x0005
        /*0012*/ 	.short	0x0060
        /*0014*/ 	.byte	0x00, 0xf0, 0x05, 0x00


	//----- nvinfo : EIATTR_KPARAM_INFO
	.align		4
.L_172:
        /*0018*/ 	.byte	0x04, 0x17
        /*001a*/ 	.short	(.L_174 - .L_173)
.L_173:
        /*001c*/ 	.word	0x00000000
        /*0020*/ 	.short	0x0004
        /*0022*/ 	.short	0x0020
        /*0024*/ 	.byte	0x00, 0xf0, 0x01, 0x01


	//----- nvinfo : EIATTR_KPARAM_INFO
	.align		4
.L_174:
        /*0028*/ 	.byte	0x04, 0x17
        /*002a*/ 	.short	(.L_176 - .L_175)
.L_175:
        /*002c*/ 	.word	0x00000000
        /*0030*/ 	.short	0x0003
        /*0032*/ 	.short	0x0018
        /*0034*/ 	.byte	0x00, 0xf0, 0x05, 0x00


	//----- nvinfo : EIATTR_KPARAM_INFO
	.align		4
.L_176:
        /*0038*/ 	.byte	0x04, 0x17
        /*003a*/ 	.short	(.L_178 - .L_177)
.L_177:
        /*003c*/ 	.word	0x00000000
        /*0040*/ 	.short	0x0002
        /*0042*/ 	.short	0x0010
        /*0044*/ 	.byte	0x00, 0xf0, 0x21, 0x00


	//----- nvinfo : EIATTR_KPARAM_INFO
	.align		4
.L_178:
        /*0048*/ 	.byte	0x04, 0x17
        /*004a*/ 	.short	(.L_180 - .L_179)
.L_179:
        /*004c*/ 	.word	0x00000000
        /*0050*/ 	.short	0x0001
        /*0052*/ 	.short	0x0008
        /*0054*/ 	.byte	0x00, 0xf5, 0x21, 0x00


	//----- nvinfo : EIATTR_KPARAM_INFO
	.align		4
.L_180:
        /*0058*/ 	.byte	0x04, 0x17
        /*005a*/ 	.short	(.L_182 - .L_181)
.L_181:
        /*005c*/ 	.word	0x00000000
        /*0060*/ 	.short	0x0000
        /*0062*/ 	.short	0x0000
        /*0064*/ 	.byte	0x00, 0xf0, 0x21, 0x00


	//----- nvinfo : EIATTR_SPARSE_MMA_MASK
	.align		4
.L_182:
        /*0068*/ 	.byte	0x03, 0x50
        /*006a*/ 	.short	0x0000


	//----- nvinfo : EIATTR_MAXREG_COUNT
	.align		4
        /*006c*/ 	.byte	0x03, 0x1b
        /*006e*/ 	.short	0x00ff


	//----- nvinfo : EIATTR_NUM_BARRIERS
	.align		4
        /*0070*/ 	.byte	0x02, 0x4c
        /*0072*/ 	.byte	0x01
	.zero		1


	//----- nvinfo : EIATTR_MERCURY_ISA_VERSION
	.align		4
        /*0074*/ 	.byte	0x03, 0x5f
        /*0076*/ 	.short	0x0101


	//----- nvinfo : EIATTR_UNUSED_LOAD_BYTE_OFFSET
	.align		4
        /*0078*/ 	.byte	0x04, 0x44
        /*007a*/ 	.short	(.L_184 - .L_183)


	//   ....[0]....
.L_183:
        /*007c*/ 	.word	0x0000c660
        /*0080*/ 	.word	0x0000f0ff


	//   ....[1]....
        /*0084*/ 	.word	0x0000dcc0
        /*0088*/ 	.word	0x0000f0ff


	//   ....[2]....
        /*008c*/ 	.word	0x0000f300
        /*0090*/ 	.word	0x0000f0ff


	//   ....[3]....
        /*0094*/ 	.word	0x00010940
        /*0098*/ 	.word	0x0000f0ff


	//   ....[4]....
        /*009c*/ 	.word	0x00011f80
        /*00a0*/ 	.word	0x0000f0ff


	//   ....[5]....
        /*00a4*/ 	.word	0x000135c0
        /*00a8*/ 	.word	0x0000f0ff


	//   ....[6]....
        /*00ac*/ 	.word	0x00014c00
        /*00b0*/ 	.word	0x0000f0ff


	//   ....[7]....
        /*00b4*/ 	.word	0x00022980
        /*00b8*/ 	.word	0x0000f0ff


	//   ....[8]....
        /*00bc*/ 	.word	0x00023fa0
        /*00c0*/ 	.word	0x0000f0ff


	//   ....[9]....
        /*00c4*/ 	.word	0x000255a0
        /*00c8*/ 	.word	0x0000f0ff


	//   ....[10]....
        /*00cc*/ 	.word	0x00026ba0
        /*00d0*/ 	.word	0x0000f0ff


	//   ....[11]....
        /*00d4*/ 	.word	0x000281a0
        /*00d8*/ 	.word	0x0000f0ff


	//   ....[12]....
        /*00dc*/ 	.word	0x000297a0
        /*00e0*/ 	.word	0x0000f0ff


	//   ....[13]....
        /*00e4*/ 	.word	0x0002ada0
        /*00e8*/ 	.word	0x0000f0ff


	//----- nvinfo : EIATTR_COOP_GROUP_MASK_REGIDS
	.align		4
.L_184:
        /*00ec*/ 	.byte	0x04, 0x29
        /*00ee*/ 	.short	(.L_186 - .L_185)


	//   ....[0]....
.L_185:
        /*00f0*/ 	.word	0xffffffff


	//   ....[1]....
        /*00f4*/ 	.word	0xffffffff


	//   ....[2]....
        /*00f8*/ 	.word	0xffffffff


	//   ....[3]....
        /*00fc*/ 	.word	0xffffffff


	//   ....[4]....
        /*0100*/ 	.word	0xffffffff


	//   ....[5]....
        /*0104*/ 	.word	0xffffffff


	//   ....[6]....
        /*0108*/ 	.word	0xffffffff


	//   ....[7]....
        /*010c*/ 	.word	0xffffffff


	//   ....[8]....
        /*0110*/ 	.word	0xffffffff


	//   ....[9]....
        /*0114*/ 	.word	0xffffffff


	//   ....[10]....
        /*0118*/ 	.word	0xffffffff


	//   ....[11]....
        /*011c*/ 	.word	0xffffffff


	//   ....[12]....
        /*0120*/ 	.word	0xffffffff


	//   ....[13]....
        /*0124*/ 	.word	0xffffffff


	//   ....[14]....
        /*0128*/ 	.word	0xffffffff


	//   ....[15]....
        /*012c*/ 	.word	0xffffffff


	//   ....[16]....
        /*0130*/ 	.word	0xffffffff


	//   ....[17]....
        /*0134*/ 	.word	0xffffffff


	//   ....[18]....
        /*0138*/ 	.word	0xffffffff


	//   ....[19]....
        /*013c*/ 	.word	0xffffffff


	//   ....[20]....
        /*0140*/ 	.word	0xffffffff


	//   ....[21]....
        /*0144*/ 	.word	0xffffffff


	//   ....[22]....
        /*0148*/ 	.word	0xffffffff


	//   ....[23]....
        /*014c*/ 	.word	0xffffffff


	//   ....[24]....
        /*0150*/ 	.word	0xffffffff


	//   ....[25]....
        /*0154*/ 	.word	0xffffffff


	//   ....[26]....
        /*0158*/ 	.word	0xffffffff


	//   ....[27]....
        /*015c*/ 	.word	0xffffffff


	//   ....[28]....
        /*0160*/ 	.word	0xffffffff


	//   ....[29]....
        /*0164*/ 	.word	0xffffffff


	//   ....[30]....
        /*0168*/ 	.word	0xffffffff


	//   ....[31]....
        /*016c*/ 	.word	0xffffffff


	//   ....[32]....
        /*0170*/ 	.word	0xffffffff


	//   ....[33]....
        /*0174*/ 	.word	0xffffffff


	//   ....[34]....
        /*0178*/ 	.word	0xffffffff


	//   ....[35]....
        /*017c*/ 	.word	0xffffffff


	//   ....[36]....
        /*0180*/ 	.word	0xffffffff


	//   ....[37]....
        /*0184*/ 	.word	0xffffffff


	//   ....[38]....
        /*0188*/ 	.word	0xffffffff


	//   ....[39]....
        /*018c*/ 	.word	0xffffffff


	//   ....[40]....
        /*0190*/ 	.word	0xffffffff


	//   ....[41]....
        /*0194*/ 	.word	0xffffffff


	//   ....[42]....
        /*0198*/ 	.word	0xffffffff


	//   ....[43]....
        /*019c*/ 	.word	0xffffffff


	//   ....[44]....
        /*01a0*/ 	.word	0xffffffff


	//   ....[45]....
        /*01a4*/ 	.word	0xffffffff


	//   ....[46]....
        /*01a8*/ 	.word	0xffffffff


	//   ....[47]....
        /*01ac*/ 	.word	0xffffffff


	//   ....[48]....
        /*01b0*/ 	.word	0xffffffff


	//   ....[49]....
        /*01b4*/ 	.word	0xffffffff


	//   ....[50]....
        /*01b8*/ 	.word	0xffffffff


	//   ....[51]....
        /*01bc*/ 	.word	0xffffffff


	//   ....[52]....
        /*01c0*/ 	.word	0xffffffff


	//   ....[53]....
        /*01c4*/ 	.word	0xffffffff


	//   ....[54]....
        /*01c8*/ 	.word	0xffffffff


	//   ....[55]....
        /*01cc*/ 	.word	0xffffffff


	//   ....[56]....
        /*01d0*/ 	.word	0xffffffff


	//   ....[57]....
        /*01d4*/ 	.word	0xffffffff


	//   ....[58]....
        /*01d8*/ 	.word	0xffffffff


	//   ....[59]....
        /*01dc*/ 	.word	0xffffffff


	//   ....[60]....
        /*01e0*/ 	.word	0xffffffff


	//   ....[61]....
        /*01e4*/ 	.word	0xffffffff


	//   ....[62]....
        /*01e8*/ 	.word	0xffffffff


	//   ....[63]....
        /*01ec*/ 	.word	0xffffffff


	//   ....[64]....
        /*01f0*/ 	.word	0xffffffff


	//   ....[65]....
        /*01f4*/ 	.word	0xffffffff


	//   ....[66]....
        /*01f8*/ 	.word	0xffffffff


	//   ....[67]....
        /*01fc*/ 	.word	0xffffffff


	//   ....[68]....
        /*0200*/ 	.word	0xffffffff


	//   ....[69]....
        /*0204*/ 	.word	0xffffffff


	//   ....[70]....
        /*0208*/ 	.word	0xffffffff


	//   ....[71]....
        /*020c*/ 	.word	0xffffffff


	//   ....[72]....
        /*0210*/ 	.word	0xffffffff


	//   ....[73]....
        /*0214*/ 	.word	0xffffffff


	//   ....[74]....
        /*0218*/ 	.word	0xffffffff


	//   ....[75]....
        /*021c*/ 	.word	0xffffffff


	//   ....[76]....
        /*0220*/ 	.word	0xffffffff


	//   ....[77]....
        /*0224*/ 	.word	0xffffffff


	//   ....[78]....
        /*0228*/ 	.word	0xffffffff


	//   ....[79]....
        /*022c*/ 	.word	0xffffffff


	//   ....[80]....
        /*0230*/ 	.word	0xffffffff


	//   ....[81]....
        /*0234*/ 	.word	0xffffffff


	//   ....[82]....
        /*0238*/ 	.word	0xffffffff


	//   ....[83]....
        /*023c*/ 	.word	0xffffffff


	//   ....[84]....
        /*0240*/ 	.word	0xffffffff


	//   ....[85]....
        /*0244*/ 	.word	0xffffffff


	//   ....[86]....
        /*0248*/ 	.word	0xffffffff


	//   ....[87]....
        /*024c*/ 	.word	0xffffffff


	//   ....[88]....
        /*0250*/ 	.word	0xffffffff


	//   ....[89]....
        /*0254*/ 	.word	0xffffffff


	//   ....[90]....
        /*0258*/ 	.word	0xffffffff


	//   ....[91]....
        /*025c*/ 	.word	0xffffffff


	//   ....[92]....
        /*0260*/ 	.word	0xffffffff


	//   ....[93]....
        /*0264*/ 	.word	0xffffffff


	//   ....[94]....
        /*0268*/ 	.word	0xffffffff


	//   ....[95]....
        /*026c*/ 	.word	0xffffffff


	//   ....[96]....
        /*0270*/ 	.word	0xffffffff


	//   ....[97]....
        /*0274*/ 	.word	0xffffffff


	//   ....[98]....
        /*0278*/ 	.word	0xffffffff


	//   ....[99]....
        /*027c*/ 	.word	0xffffffff


	//   ....[100]....
        /*0280*/ 	.word	0xffffffff


	//   ....[101]....
        /*0284*/ 	.word	0xffffffff


	//   ....[102]....
        /*0288*/ 	.word	0xffffffff


	//   ....[103]....
        /*028c*/ 	.word	0xffffffff


	//   ....[104]....
        /*0290*/ 	.word	0xffffffff


	//   ....[105]....
        /*0294*/ 	.word	0xffffffff


	//   ....[106]....
        /*0298*/ 	.word	0xffffffff


	//   ....[107]....
        /*029c*/ 	.word	0xffffffff


	//   ....[108]....
        /*02a0*/ 	.word	0xffffffff


	//   ....[109]....
        /*02a4*/ 	.word	0xffffffff


	//   ....[110]....
        /*02a8*/ 	.word	0xffffffff


	//   ....[111]....
        /*02ac*/ 	.word	0xffffffff


	//   ....[112]....
        /*02b0*/ 	.word	0xffffffff


	//   ....[113]....
        /*02b4*/ 	.word	0xffffffff


	//   ....[114]....
        /*02b8*/ 	.word	0xffffffff


	//   ....[115]....
        /*02bc*/ 	.word	0xffffffff


	//   ....[116]....
        /*02c0*/ 	.word	0xffffffff


	//   ....[117]....
        /*02c4*/ 	.word	0xffffffff


	//   ....[118]....
        /*02c8*/ 	.word	0xffffffff


	//   ....[119]....
        /*02cc*/ 	.word	0xffffffff


	//   ....[120]....
        /*02d0*/ 	.word	0xffffffff


	//   ....[121]....
        /*02d4*/ 	.word	0xffffffff


	//   ....[122]....
        /*02d8*/ 	.word	0xffffffff


	//   ....[123]....
        /*02dc*/ 	.word	0xffffffff


	//   ....[124]....
        /*02e0*/ 	.word	0xffffffff


	//   ....[125]....
        /*02e4*/ 	.word	0xffffffff


	//   ....[126]....
        /*02e8*/ 	.word	0xffffffff


	//   ....[127]....
        /*02ec*/ 	.word	0xffffffff


	//   ....[128]....
        /*02f0*/ 	.word	0xffffffff


	//   ....[129]....
        /*02f4*/ 	.word	0xffffffff


	//   ....[130]....
        /*02f8*/ 	.word	0xffffffff


	//   ....[131]....
        /*02fc*/ 	.word	0xffffffff


	//   ....[132]....
        /*0300*/ 	.word	0xffffffff


	//   ....[133]....
        /*0304*/ 	.word	0xffffffff


	//   ....[134]....
        /*0308*/ 	.word	0xffffffff


	//   ....[135]....
        /*030c*/ 	.word	0xffffffff


	//   ....[136]....
        /*0310*/ 	.word	0xffffffff


	//   ....[137]....
        /*0314*/ 	.word	0xffffffff


	//   ....[138]....
        /*0318*/ 	.word	0xffffffff


	//   ....[139]....
        /*031c*/ 	.word	0xffffffff


	//   ....[140]....
        /*0320*/ 	.word	0xffffffff


	//   ....[141]....
        /*0324*/ 	.word	0xffffffff


	//   ....[142]....
        /*0328*/ 	.word	0xffffffff


	//   ....[143]....
        /*032c*/ 	.word	0xffffffff


	//   ....[144]....
        /*0330*/ 	.word	0xffffffff


	//   ....[145]....
        /*0334*/ 	.word	0xffffffff


	//   ....[146]....
        /*0338*/ 	.word	0xffffffff


	//   ....[147]....
        /*033c*/ 	.word	0xffffffff


	//   ....[148]....
        /*0340*/ 	.word	0xffffffff


	//   ....[149]....
        /*0344*/ 	.word	0xffffffff


	//   ....[150]....
        /*0348*/ 	.word	0xffffffff


	//   ....[151]....
        /*034c*/ 	.word	0xffffffff


	//   ....[152]....
        /*0350*/ 	.word	0xffffffff


	//   ....[153]....
        /*0354*/ 	.word	0xffffffff


	//   ....[154]....
        /*0358*/ 	.word	0xffffffff


	//   ....[155]....
        /*035c*/ 	.word	0xffffffff


	//   ....[156]....
        /*0360*/ 	.word	0xffffffff


	//   ....[157]....
        /*0364*/ 	.word	0xffffffff


	//   ....[158]....
        /*0368*/ 	.word	0xffffffff


	//   ....[159]....
        /*036c*/ 	.word	0xffffffff


	//----- nvinfo : EIATTR_COOP_GROUP_INSTR_OFFSETS
	.align		4
.L_186:
        /*0370*/ 	.byte	0x04, 0x28
        /*0372*/ 	.short	(.L_188 - .L_187)


	//   ....[0]....
.L_187:
        /*0374*/ 	.word	0x00003410


	//   ....[1]....
        /*0378*/ 	.word	0x00003530


	//   ....[2]....
        /*037c*/ 	.word	0x00003560


	//   ....[3]....
        /*0380*/ 	.word	0x00003570


	//   ....[4]....
        /*0384*/ 	.word	0x00003580


	//   ....[5]....
        /*0388*/ 	.word	0x00003590


	//   ....[6]....
        /*038c*/ 	.word	0x000035a0


	//   ....[7]....
        /*0390*/ 	.word	0x000035b0


	//   ....[8]....
        /*0394*/ 	.word	0x000035c0


	//   ....[9]....
        /*0398*/ 	.word	0x000035d0


	//   ....[10]....
        /*039c*/ 	.word	0x000035e0


	//   ....[11]....
        /*03a0*/ 	.word	0x000035f0


	//   ....[12]....
        /*03a4*/ 	.word	0x00003600


	//   ....[13]....
        /*03a8*/ 	.word	0x00003610


	//   ....[14]....
        /*03ac*/ 	.word	0x00003620


	//   ....[15]....
        /*03b0*/ 	.word	0x00003630


	//   ....[16]....
        /*03b4*/ 	.word	0x00004f50


	//   ....[17]....
        /*03b8*/ 	.word	0x000050a0


	//   ....[18]....
        /*03bc*/ 	.word	0x00005190


	//   ....[19]....
        /*03c0*/ 	.word	0x000051c0


	//   ....[20]....
        /*03c4*/ 	.word	0x000051e0


	//   ....[21]....
        /*03c8*/ 	.word	0x000051f0


	//   ....[22]....
        /*03cc*/ 	.word	0x00005200


	//   ....[23]....
        /*03d0*/ 	.word	0x00005210


	//   ....[24]....
        /*03d4*/ 	.word	0x00005220


	//   ....[25]....
        /*03d8*/ 	.word	0x00005230


	//   ....[26]....
        /*03dc*/ 	.word	0x00005240


	//   ....[27]....
        /*03e0*/ 	.word	0x00005250


	//   ....[28]....
        /*03e4*/ 	.word	0x00005260


	//   ....[29]....
        /*03e8*/ 	.word	0x00005270


	//   ....[30]....
        /*03ec*/ 	.word	0x00005280


	//   ....[31]....
        /*03f0*/ 	.word	0x00005290


	//   ....[32]....
        /*03f4*/ 	.word	0x00006bb0


	//   ....[33]....
        /*03f8*/ 	.word	0x00006d00


	//   ....[34]....
        /*03fc*/ 	.word	0x00006df0


	//   ....[35]....
        /*0400*/ 	.word	0x00006e20


	//   ....[36]....
        /*0404*/ 	.word	0x00006e40


	//   ....[37]....
        /*0408*/ 	.word	0x00006e50


	//   ....[38]....
        /*040c*/ 	.word	0x00006e60


	//   ....[39]....
        /*0410*/ 	.word	0x00006e70


	//   ....[40]....
        /*0414*/ 	.word	0x00006e80


	//   ....[41]....
        /*0418*/ 	.word	0x00006e90


	//   ....[42]....
        /*041c*/ 	.word	0x00006ea0


	//   ....[43]....
        /*0420*/ 	.word	0x00006eb0


	//   ....[44]....
        /*0424*/ 	.word	0x00006ec0


	//   ....[45]....
        /*0428*/ 	.word	0x00006ed0


	//   ....[46]....
        /*042c*/ 	.word	0x00006ee0


	//   ....[47]....
        /*0430*/ 	.word	0x00006ef0


	//   ....[48]....
        /*0434*/ 	.word	0x00008810


	//   ....[49]....
        /*0438*/ 	.word	0x00008960


	//   ....[50]....
        /*043c*/ 	.word	0x00008a50


	//   ....[51]....
        /*0440*/ 	.word	0x00008a80


	//   ....[52]....
        /*0444*/ 	.word	0x00008aa0


	//   ....[53]....
        /*0448*/ 	.word	0x00008ab0


	//   ....[54]....
        /*044c*/ 	.word	0x00008ac0


	//   ....[55]....
        /*0450*/ 	.word	0x00008ad0


	//   ....[56]....
        /*0454*/ 	.word	0x00008ae0


	//   ....[57]....
        /*0458*/ 	.word	0x00008af0


	//   ....[58]....
        /*045c*/ 	.word	0x00008b00


	//   ....[59]....
        /*0460*/ 	.word	0x00008b10


	//   ....[60]....
        /*0464*/ 	.word	0x00008b20


	//   ....[61]....
        /*0468*/ 	.word	0x00008b30


	//   ....[62]....
        /*046c*/ 	.word	0x00008b40


	//   ....[63]....
        /*0470*/ 	.word	0x00008b50


	//   ....[64]....
        /*0474*/ 	.word	0x0000a470


	//   ....[65]....
        /*0478*/ 	.word	0x0000a5c0


	//   ....[66]....
        /*047c*/ 	.word	0x0000a6b0


	//   ....[67]....
        /*0480*/ 	.word	0x0000a6e0


	//   ....[68]....
        /*0484*/ 	.word	0x0000a700


	//   ....[69]....
        /*0488*/ 	.word	0x0000a710


	//   ....[70]....
        /*048c*/ 	.word	0x0000a720


	//   ....[71]....
        /*0490*/ 	.word	0x0000a730


	//   ....[72]....
        /*0494*/ 	.word	0x0000a740


	//   ....[73]....
        /*0498*/ 	.word	0x0000a750


	//   ....[74]....
        /*049c*/ 	.word	0x0000a760


	//   ....[75]....
        /*04a0*/ 	.word	0x0000a770


	//   ....[76]....
        /*04a4*/ 	.word	0x0000a780


	//   ....[77]....
        /*04a8*/ 	.word	0x0000a790


	//   ....[78]....
        /*04ac*/ 	.word	0x0000a7a0


	//   ....[79]....
        /*04b0*/ 	.word	0x0000a7b0


	//   ....[80]....
        /*04b4*/ 	.word	0x000191b0


	//   ....[81]....
        /*04b8*/ 	.word	0x00019820


	//   ....[82]....
        /*04bc*/ 	.word	0x00019910


	//   ....[83]....
        /*04c0*/ 	.word	0x00019930


	//   ....[84]....
        /*04c4*/ 	.word	0x00019940


	//   ....[85]....
        /*04c8*/ 	.word	0x00019950


	//   ....[86]....
        /*04cc*/ 	.word	0x00019960


	//   ....[87]....
        /*04d0*/ 	.word	0x00019970


	//   ....[88]....
        /*04d4*/ 	.word	0x00019980


	//   ....[89]....
        /*04d8*/ 	.word	0x00019990


	//   ....[90]....
        /*04dc*/ 	.word	0x000199a0


	//   ....[91]....
        /*04e0*/ 	.word	0x000199b0


	//   ....[92]....
        /*04e4*/ 	.word	0x000199c0


	//   ....[93]....
        /*04e8*/ 	.word	0x000199d0


	//   ....[94]....
        /*04ec*/ 	.word	0x000199e0


	//   ....[95]....
        /*04f0*/ 	.word	0x000199f0


	//   ....[96]....
        /*04f4*/ 	.word	0x0001ad90


	//   ....[97]....
        /*04f8*/ 	.word	0x0001b470


	//   ....[98]....
        /*04fc*/ 	.word	0x0001b560


	//   ....[99]....
        /*0500*/ 	.word	0x0001b580


	//   ....[100]....
        /*0504*/ 	.word	0x0001b590


	//   ....[101]....
        /*0508*/ 	.word	0x0001b5a0


	//   ....[102]....
        /*050c*/ 	.word	0x0001b5b0


	//   ....[103]....
        /*0510*/ 	.word	0x0001b5c0


	//   ....[104]....
        /*0514*/ 	.word	0x0001b5d0


	//   ....[105]....
        /*0518*/ 	.word	0x0001b5e0


	//   ....[106]....
        /*051c*/ 	.word	0x0001b5f0


	//   ....[107]....
        /*0520*/ 	.word	0x0001b600


	//   ....[108]....
        /*0524*/ 	.word	0x0001b610


	//   ....[109]....
        /*0528*/ 	.word	0x0001b620


	//   ....[110]....
        /*052c*/ 	.word	0x0001b630


	//   ....[111]....
        /*0530*/ 	.word	0x0001b640


	//   ....[112]....
        /*0534*/ 	.word	0x0001c9e0


	//   ....[113]....
        /*0538*/ 	.word	0x0001d0c0


	//   ....[114]....
        /*053c*/ 	.word	0x0001d1b0


	//   ....[115]....
        /*0540*/ 	.word	0x0001d1d0


	//   ....[116]....
        /*0544*/ 	.word	0x0001d1e0


	//   ....[117]....
        /*0548*/ 	.word	0x0001d1f0


	//   ....[118]....
        /*054c*/ 	.word	0x0001d200


	//   ....[119]....
        /*0550*/ 	.word	0x0001d210


	//   ....[120]....
        /*0554*/ 	.word	0x0001d220


	//   ....[121]....
        /*0558*/ 	.word	0x0001d230


	//   ....[122]....
        /*055c*/ 	.word	0x0001d240


	//   ....[123]....
        /*0560*/ 	.word	0x0001d250


	//   ....[124]....
        /*0564*/ 	.word	0x0001d260


	//   ....[125]....
        /*0568*/ 	.word	0x0001d270


	//   ....[126]....
        /*056c*/ 	.word	0x0001d280


	//   ....[127]....
        /*0570*/ 	.word	0x0001d290


	//   ....[128]....
        /*0574*/ 	.word	0x0001e630


	//   ....[129]....
        /*0578*/ 	.word	0x0001ed10


	//   ....[130]....
        /*057c*/ 	.word	0x0001ee00


	//   ....[131]....
        /*0580*/ 	.word	0x0001ee20


	//   ....[132]....
        /*0584*/ 	.word	0x0001ee30


	//   ....[133]....
        /*0588*/ 	.word	0x0001ee40


	//   ....[134]....
        /*058c*/ 	.word	0x0001ee50


	//   ....[135]....
        /*0590*/ 	.word	0x0001ee60


	//   ....[136]....
        /*0594*/ 	.word	0x0001ee70


	//   ....[137]....
        /*0598*/ 	.word	0x0001ee80


	//   ....[138]....
        /*059c*/ 	.word	0x0001ee90


	//   ....[139]....
        /*05a0*/ 	.word	0x0001eea0


	//   ....[140]....
        /*05a4*/ 	.word	0x0001eeb0


	//   ....[141]....
        /*05a8*/ 	.word	0x0001eec0


	//   ....[142]....
        /*05ac*/ 	.word	0x0001eed0


	//   ....[143]....
        /*05b0*/ 	.word	0x0001eee0


	//   ....[144]....
        /*05b4*/ 	.word	0x00020280


	//   ....[145]....
        /*05b8*/ 	.word	0x00020960


	//   ....[146]....
        /*05bc*/ 	.word	0x00020a50


	//   ....[147]....
        /*05c0*/ 	.word	0x00020a70


	//   ....[148]....
        /*05c4*/ 	.word	0x00020a80


	//   ....[149]....
        /*05c8*/ 	.word	0x00020a90


	//   ....[150]....
        /*05cc*/ 	.word	0x00020aa0


	//   ....[151]....
        /*05d0*/ 	.word	0x00020ab0


	//   ....[152]....
        /*05d4*/ 	.word	0x00020ac0


	//   ....[153]....
        /*05d8*/ 	.word	0x00020ad0


	//   ....[154]....
        /*05dc*/ 	.word	0x00020ae0


	//   ....[155]....
        /*05e0*/ 	.word	0x00020af0


	//   ....[156]....
        /*05e4*/ 	.word	0x00020b00


	//   ....[157]....
        /*05e8*/ 	.word	0x00020b10


	//   ....[158]....
        /*05ec*/ 	.word	0x00020b20


	//   ....[159]....
        /*05f0*/ 	.word	0x00020b30


	//----- nvinfo : EIATTR_VRC_CTA_INIT_COUNT
	.align		4
.L_188:
        /*05f4*/ 	.byte	0x02, 0x4a
	.zero		1
	.zero		1


	//----- nvinfo : EIATTR_EXIT_INSTR_OFFSETS
	.align		4
        /*05f8*/ 	.byte	0x04, 0x1c
        /*05fa*/ 	.short	(.L_190 - .L_189)


	//   ....[0]....
.L_189:
        /*05fc*/ 	.word	0x00000790


	//   ....[1]....
        /*0600*/ 	.word	0x00000db0


	//   ....[2]....
        /*0604*/ 	.word	0x0002bfc0


	//   ....[3]....
        /*0608*/ 	.word	0x0002e070


	//----- nvinfo : EIATTR_MAX_THREADS
	.align		4
.L_190:
        /*060c*/ 	.byte	0x04, 0x05
        /*060e*/ 	.short	(.L_192 - .L_191)
.L_191:
        /*0610*/ 	.word	0x00000100
        /*0614*/ 	.word	0x00000001
        /*0618*/ 	.word	0x00000001


	//----- nvinfo : EIATTR_CRS_STACK_SIZE
	.align		4
.L_192:
        /*061c*/ 	.byte	0x04, 0x1e
        /*061e*/ 	.short	(.L_194 - .L_193)
.L_193:
        /*0620*/ 	.word	0x00000000


	//----- nvinfo : EIATTR_CBANK_PARAM_SIZE
	.align		4
.L_194:
        /*0624*/ 	.byte	0x03, 0x19
        /*0626*/ 	.short	0x0061


	//----- nvinfo : EIATTR_PARAM_CBANK
	.align		4
        /*0628*/ 	.byte	0x04, 0x0a
        /*062a*/ 	.short	(.L_196 - .L_195)
	.align		4
.L_195:
        /*062c*/ 	.word	index@(.nv.constant0._ZN3cub18CUB_300001_SM_10006detail6reduce28DeviceReduceSingleTileKernelINS2_10policy_hubI4Study8sum_funcE10Policy1000EN6thrust24THRUST_300001_SM_1000_NS6detail15normal_iteratorINSA_10device_ptrIS5_EEEEPS5_yS6_S5_S5_N4cuda3std3__410__identityEEEvT0_T1_T2_T3_T4_T6_)
        /*0630*/ 	.short	0x0380
        /*0632*/ 	.short	0x0061


	//----- nvinfo : EIATTR_SW_WAR
	.align		4
.L_196:
        /*0634*/ 	.byte	0x04, 0x36
        /*0636*/ 	.short	(.L_198 - .L_197)
.L_197:
        /*0638*/ 	.word	0x00000008
.L_198:


//--------------------- .nv.info._ZN3cub18CUB_300001_SM_10006detail6reduce28DeviceReduceSingleTileKernelINS2_10policy_hubI4Studj8sum_funcE10Policy1000EPS5_S9_iS6_S5_S5_N4cuda3std3__410__identityEEEvT0_T1_T2_T3_T4_T6_ --------------------------
	.section	.nv.info._ZN3cub18CUB_300001_SM_10006detail6reduce28DeviceReduceSingleTileKernelINS2_10policy_hubI4Studj8sum_funcE10Policy1000EPS5_S9_iS6_S5_S5_N4cuda3std3__410__identityEEEvT0_T1_T2_T3_T4_T6_,"",@"SHT_CUDA_INFO"
	.sectionflags	@""
	.align	4


	//----- nvinfo : EIATTR_CUDA_API_VERSION
	.align		4
        /*0000*/ 	.byte	0x04, 0x37
        /*0002*/ 	.short	(.L_200 - .L_199)
.L_199:
        /*0004*/ 	.word	0x00000082


	//----- nvinfo : EIATTR_KPARAM_INFO
	.align		4
.L_200:
        /*0008*/ 	.byte	0x04, 0x17
        /*000a*/ 	.short	(.L_202 - .L_201)
.L_201:
        /*000c*/ 	.word	0x00000000
        /*0010*/ 	.short	0x0005
        /*0012*/ 	.short	0x0058
        /*0014*/ 	.byte	0x00, 0xf0, 0x05, 0x00


	//----- nvinfo : EIATTR_KPARAM_INFO
	.align		4
.L_202:
        /*0018*/ 	.byte	0x04, 0x17
        /*001a*/ 	.short	(.L_204 - .L_203)
.L_203:
        /*001c*/ 	.word	0x00000000
        /*0020*/ 	.short	0x0004
        /*0022*/ 	.short	0x0018
        /*0024*/ 	.byte	0x00, 0xf0, 0x01, 0x01


	//----- nvinfo : EIATTR_KPARAM_INFO
	.align		4
.L_204:
        /*0028*/ 	.byte	0x04, 0x17
        /*002a*/ 	.short	(.L_206 - .L_205)
.L_205:
        /*002c*/ 	.word	0x00000000
        /*0030*/ 	.short	0x0003
        /*0032*/ 	.short	0x0014
        /*0034*/ 	.byte	0x00, 0xf0, 0x05, 0x00


	//----- nvinfo : EIATTR_KPARAM_INFO
	.align		4
.L_206:
        /*0038*/ 	.byte	0x04, 0x17
        /*003a*/ 	.short	(.L_208 - .L_207)
.L_207:
        /*003c*/ 	.word	0x00000000
        /*0040*/ 	.short	0x0002
        /*0042*/ 	.short	0x0010
        /*0044*/ 	.byte	0x00, 0xf0, 0x11, 0x00


	//----- nvinfo : EIATTR_KPARAM_INFO
	.align		4
.L_208:
        /*0048*/ 	.byte	0x04, 0x17
        /*004a*/ 	.short	(.L_210 - .L_209)
.L_209:
        /*004c*/ 	.word	0x00000000
        /*0050*/ 	.short	0x0001
        /*0052*/ 	.short	0x0008
        /*0054*/ 	.byte	0x00, 0xf5, 0x21, 0x00


	//----- nvinfo : EIATTR_KPARAM_INFO
	.align		4
.L_210:
        /*0058*/ 	.byte	0x04, 0x17
        /*005a*/ 	.short	(.L_212 - .L_211)
.L_211:
        /*005c*/ 	.word	0x00000000
        /*0060*/ 	.short	0x0000
        /*0062*/ 	.short	0x0000
        /*0064*/ 	.byte	0x00, 0xf5, 0x21, 0x00


	//----- nvinfo : EIATTR_SPARSE_MMA_MASK
	.align		4
.L_212:
        /*0068*/ 	.byte	0x03, 0x50
        /*006a*/ 	.short	0x0000


	//----- nvinfo : EIATTR_MAXREG_COUNT
	.align		4
        /*006c*/ 	.byte	0x03, 0x1b
        /*006e*/ 	.short	0x00ff


	//----- nvinfo : EIATTR_NUM_BARRIERS
	.align		4
        /*0070*/ 	.byte	0x02, 0x4c
        /*0072*/ 	.byte	0x01
	.zero		1


	//----- nvinfo : EIATTR_MERCURY_ISA_VERSION
	.align		4
        /*0074*/ 	.byte	0x03, 0x5f
        /*0076*/ 	.short	0x0101


	//----- nvinfo : EIATTR_UNUSED_LOAD_BYTE_OFFSET
	.align		4
        /*0078*/ 	.byte	0x04, 0x44
        /*007a*/ 	.short	(.L_214 - .L_213)


	//   ....[0]....
.L_213:
        /*007c*/ 	.word	0x0000c9e0
        /*0080*/ 	.word	0x0000f0ff


	//   ....[1]....
        /*0084*/ 	.word	0x0000e020
        /*0088*/ 	.word	0x0000f0ff


	//   ....[2]....
        /*008c*/ 	.word	0x0000f630
        /*0090*/ 	.word	0x0000f0ff


	//   ....[3]....
        /*0094*/ 	.word	0x00010c40
        /*0098*/ 	.word	0x0000f0ff


	//   ....[4]....
        /*009c*/ 	.word	0x00012250
        /*00a0*/ 	.word	0x0000f0ff


	//   ....[5]....
        /*00a4*/ 	.word	0x00013860
        /*00a8*/ 	.word	0x0000f0ff


	//   ....[6]....
        /*00ac*/ 	.word	0x00014e70
        /*00b0*/ 	.word	0x0000f0ff


	//   ....[7]....
        /*00b4*/ 	.word	0x00023030
        /*00b8*/ 	.word	0x0000f0ff


	//   ....[8]....
        /*00bc*/ 	.word	0x00024650
        /*00c0*/ 	.word	0x0000f0ff


	//   ....[9]....
        /*00c4*/ 	.word	0x00025c40
        /*00c8*/ 	.word	0x0000f0ff


	//   ....[10]....
        /*00cc*/ 	.word	0x00027230
        /*00d0*/ 	.word	0x0000f0ff


	//   ....[11]....
        /*00d4*/ 	.word	0x00028820
        /*00d8*/ 	.word	0x0000f0ff


	//   ....[12]....
        /*00dc*/ 	.word	0x00029e10
        /*00e0*/ 	.word	0x0000f0ff


	//   ....[13]....
        /*00e4*/ 	.word	0x0002b400
        /*00e8*/ 	.word	0x0000f0ff


	//----- nvinfo : EIATTR_COOP_GROUP_MASK_REGIDS
	.align		4
.L_214:
        /*00ec*/ 	.byte	0x04, 0x29
        /*00ee*/ 	.short	(.L_216 - .L_215)


	//   ....[0]....
.L_215:
        /*00f0*/ 	.word	0xffffffff


	//   ....[1]....
        /*00f4*/ 	.word	0xffffffff


	//   ....[2]....
        /*00f8*/ 	.word	0xffffffff


	//   ....[3]....
        /*00fc*/ 	.word	0xffffffff


	//   ....[4]....
        /*0100*/ 	.word	0xffffffff


	//   ....[5]....
        /*0104*/ 	.word	0xffffffff


	//   ....[6]....
        /*0108*/ 	.word	0xffffffff


	//   ....[7]....
        /*010c*/ 	.word	0xffffffff


	//   ....[8]....
        /*0110*/ 	.word	0xffffffff


	//   ....[9]....
        /*0114*/ 	.word	0xffffffff


	//   ....[10]....
        /*0118*/ 	.word	0xffffffff


	//   ....[11]....
        /*011c*/ 	.word	0xffffffff


	//   ....[12]....
        /*0120*/ 	.word	0xffffffff


	//   ....[13]....
        /*0124*/ 	.word	0xffffffff


	//   ....[14]....
        /*0128*/ 	.word	0xffffffff


	//   ....[15]....
        /*012c*/ 	.word	0xffffffff


	//   ....[16]....
        /*0130*/ 	.word	0xffffffff


	//   ....[17]....
        /*0134*/ 	.word	0xffffffff


	//   ....[18]....
        /*0138*/ 	.word	0xffffffff


	//   ....[19]....
        /*013c*/ 	.word	0xffffffff


	//   ....[20]....
        /*0140*/ 	.word	0xffffffff


	//   ....[21]....
        /*0144*/ 	.word	0xffffffff


	//   ....[22]....
        /*0148*/ 	.word	0xffffffff


	//   ....[23]....
        /*014c*/ 	.word	0xffffffff


	//   ....[24]....
        /*0150*/ 	.word	0xffffffff


	//   ....[25]....
        /*0154*/ 	.word	0xffffffff


	//   ....[26]....
        /*0158*/ 	.word	0xffffffff


	//   ....[27]....
        /*015c*/ 	.word	0xffffffff


	//   ....[28]....
        /*0160*/ 	.word	0xffffffff


	//   ....[29]....
        /*0164*/ 	.word	0xffffffff


	//   ....[30]....
        /*0168*/ 	.word	0xffffffff


	//   ....[31]....
        /*016c*/ 	.word	0xffffffff


	//   ....[32]....
        /*0170*/ 	.word	0xffffffff


	//   ....[33]....
        /*0174*/ 	.word	0xffffffff


	//   ....[34]....
        /*0178*/ 	.word	0xffffffff


	//   ....[35]....
        /*017c*/ 	.word	0xffffffff


	//   ....[36]....
        /*0180*/ 	.word	0xffffffff


	//   ....[37]....
        /*0184*/ 	.word	0xffffffff


	//   ....[38]....
        /*0188*/ 	.word	0xffffffff


	//   ....[39]....
        /*018c*/ 	.word	0xffffffff


	//   ....[40]....
        /*0190*/ 	.word	0xffffffff


	//   ....[41]....
        /*0194*/ 	.word	0xffffffff


	//   ....[42]....
        /*0198*/ 	.word	0xffffffff


	//   ....[43]....
        /*019c*/ 	.word	0xffffffff


	//   ....[44]....
        /*01a0*/ 	.word	0xffffffff


	//   ....[45]....
        /*01a4*/ 	.word	0xffffffff


	//   ....[46]....
        /*01a8*/ 	.word	0xffffffff


	//   ....[47]....
        /*01ac*/ 	.word	0xffffffff


	//   ....[48]....
        /*01b0*/ 	.word	0xffffffff


	//   ....[49]....
        /*01b4*/ 	.word	0xffffffff


	//   ....[50]....
        /*01b8*/ 	.word	0xffffffff


	//   ....[51]....
        /*01bc*/ 	.word	0xffffffff


	//   ....[52]....
        /*01c0*/ 	.word	0xffffffff


	//   ....[53]....
        /*01c4*/ 	.word	0xffffffff


	//   ....[54]....
        /*01c8*/ 	.word	0xffffffff


	//   ....[55]....
        /*01cc*/ 	.word	0xffffffff


	//   ....[56]....
        /*01d0*/ 	.word	0xffffffff


	//   ....[57]....
        /*01d4*/ 	.word	0xffffffff


	//   ....[58]....
        /*01d8*/ 	.word	0xffffffff


	//   ....[59]....
        /*01dc*/ 	.word	0xffffffff


	//   ....[60]....
        /*01e0*/ 	.word	0xffffffff


	//   ....[61]....
        /*01e4*/ 	.word	0xffffffff


	//   ....[62]....
        /*01e8*/ 	.word	0xffffffff


	//   ....[63]....
        /*01ec*/ 	.word	0xffffffff


	//   ....[64]....
        /*01f0*/ 	.word	0xffffffff


	//   ....[65]....
        /*01f4*/ 	.word	0xffffffff


	//   ....[66]....
        /*01f8*/ 	.word	0xffffffff


	//   ....[67]....
        /*01fc*/ 	.word	0xffffffff


	//   ....[68]....
        /*0200*/ 	.word	0xffffffff


	//   ....[69]....
        /*0204*/ 	.word	0xffffffff


	//   ....[70]....
        /*0208*/ 	.word	0xffffffff


	//   ....[71]....
        /*020c*/ 	.word	0xffffffff


	//   ....[72]....
        /*0210*/ 	.word	0xffffffff


	//   ....[73]....
        /*0214*/ 	.word	0xffffffff


	//   ....[74]....
        /*0218*/ 	.word	0xffffffff


	//   ....[75]....
        /*021c*/ 	.word	0xffffffff


	//   ....[76]....
        /*0220*/ 	.word	0xffffffff


	//   ....[77]....
        /*0224*/ 	.word	0xffffffff


	//   ....[78]....
        /*0228*/ 	.word	0xffffffff


	//   ....[79]....
        /*022c*/ 	.word	0xffffffff


	//   ....[80]....
        /*0230*/ 	.word	0xffffffff


	//   ....[81]....
        /*0234*/ 	.word	0xffffffff


	//   ....[82]....
        /*0238*/ 	.word	0xffffffff


	//   ....[83]....
        /*023c*/ 	.word	0xffffffff


	//   ....[84]....
        /*0240*/ 	.word	0xffffffff


	//   ....[85]....
        /*0244*/ 	.word	0xffffffff


	//   ....[86]....
        /*0248*/ 	.word	0xffffffff


	//   ....[87]....
        /*024c*/ 	.word	0xffffffff


	//   ....[88]....
        /*0250*/ 	.word	0xffffffff


	//   ....[89]....
        /*0254*/ 	.word	0xffffffff


	//   ....[90]....
        /*0258*/ 	.word	0xffffffff


	//   ....[91]....
        /*025c*/ 	.word	0xffffffff


	//   ....[92]....
        /*0260*/ 	.word	0xffffffff


	//   ....[93]....
        /*0264*/ 	.word	0xffffffff


	//   ....[94]....
        /*0268*/ 	.word	0xffffffff


	//   ....[95]....
        /*026c*/ 	.word	0xffffffff


	//   ....[96]....
        /*0270*/ 	.word	0xffffffff


	//   ....[97]....
        /*0274*/ 	.word	0xffffffff


	//   ....[98]....
        /*0278*/ 	.word	0xffffffff


	//   ....[99]....
        /*027c*/ 	.word	0xffffffff


	//   ....[100]....
        /*0280*/ 	.word	0xffffffff


	//   ....[101]....
        /*0284*/ 	.word	0xffffffff


	//   ....[102]....
        /*0288*/ 	.word	0xffffffff


	//   ....[103]....
        /*028c*/ 	.word	0xffffffff


	//   ....[104]....
        /*0290*/ 	.word	0xffffffff


	//   ....[105]....
        /*0294*/ 	.word	0xffffffff


	//   ....[106]....
        /*0298*/ 	.word	0xffffffff


	//   ....[107]....
        /*029c*/ 	.word	0xffffffff


	//   ....[108]....
        /*02a0*/ 	.word	0xffffffff


	//   ....[109]....
        /*02a4*/ 	.word	0xffffffff


	//   ....[110]....
        /*02a8*/ 	.word	0xffffffff


	//   ....[111]....
        /*02ac*/ 	.word	0xffffffff


	//   ....[112]....
        /*02b0*/ 	.word	0xffffffff


	//   ....[113]....
        /*02b4*/ 	.word	0xffffffff


	//   ....[114]....
        /*02b8*/ 	.word	0xffffffff


	//   ....[115]....
        /*02bc*/ 	.word	0xffffffff


	//   ....[116]....
        /*02c0*/ 	.word	0xffffffff


	//   ....[117]....
        /*02c4*/ 	.word	0xffffffff


	//   ....[118]....
        /*02c8*/ 	.word	0xffffffff


	//   ....[119]....
        /*02cc*/ 	.word	0xffffffff


	//   ....[120]....
        /*02d0*/ 	.word	0xffffffff


	//   ....[121]....
        /*02d4*/ 	.word	0xffffffff


	//   ....[122]....
        /*02d8*/ 	.word	0xffffffff


	//   ....[123]....
        /*02dc*/ 	.word	0xffffffff


	//   ....[124]....
        /*02e0*/ 	.word	0xffffffff


	//   ....[125]....
        /*02e4*/ 	.word	0xffffffff


	//   ....[126]....
        /*02e8*/ 	.word	0xffffffff


	//   ....[127]....
        /*02ec*/ 	.word	0xffffffff


	//   ....[128]....
        /*02f0*/ 	.word	0xffffffff


	//   ....[129]....
        /*02f4*/ 	.word	0xffffffff


	//   ....[130]....
        /*02f8*/ 	.word	0xffffffff


	//   ....[131]....
        /*02fc*/ 	.word	0xffffffff


	//   ....[132]....
        /*0300*/ 	.word	0xffffffff


	//   ....[133]....
        /*0304*/ 	.word	0xffffffff


	//   ....[134]....
        /*0308*/ 	.word	0xffffffff


	//   ....[135]....
        /*030c*/ 	.word	0xffffffff


	//   ....[136]....
        /*0310*/ 	.word	0xffffffff


	//   ....[137]....
        /*0314*/ 	.word	0xffffffff


	//   ....[138]....
        /*0318*/ 	.word	0xffffffff


	//   ....[139]....
        /*031c*/ 	.word	0xffffffff


	//   ....[140]....
        /*0320*/ 	.word	0xffffffff


	//   ....[141]....
        /*0324*/ 	.word	0xffffffff


	//   ....[142]....
        /*0328*/ 	.word	0xffffffff


	//   ....[143]....
        /*032c*/ 	.word	0xffffffff


	//   ....[144]....
        /*0330*/ 	.word	0xffffffff


	//   ....[145]....
        /*0334*/ 	.word	0xffffffff


	//   ....[146]....
        /*0338*/ 	.word	0xffffffff


	//   ....[147]....
        /*033c*/ 	.word	0xffffffff


	//   ....[148]....
        /*0340*/ 	.word	0xffffffff


	//   ....[149]....
        /*0344*/ 	.word	0xffffffff


	//   ....[150]....
        /*0348*/ 	.word	0xffffffff


	//   ....[151]....
        /*034c*/ 	.word	0xffffffff


	//   ....[152]....
        /*0350*/ 	.word	0xffffffff


	//   ....[153]....
        /*0354*/ 	.word	0xffffffff


	//   ....[154]....
        /*0358*/ 	.word	0xffffffff


	//   ....[155]....
        /*035c*/ 	.word	0xffffffff


	//   ....[156]....
        /*0360*/ 	.word	0xffffffff


	//   ....[157]....
        /*0364*/ 	.word	0xffffffff


	//   ....[158]....
        /*0368*/ 	.word	0xffffffff


	//   ....[159]....
        /*036c*/ 	.word	0xffffffff


	//----- nvinfo : EIATTR_COOP_GROUP_INSTR_OFFSETS
	.align		4
.L_216:
        /*0370*/ 	.byte	0x04, 0x28
        /*0372*/ 	.short	(.L_218 - .L_217)


	//   ....[0]....
.L_217:
        /*0374*/ 	.word	0x00003410


	//   ....[1]....
        /*0378*/ 	.word	0x00003570


	//   ....[2]....
        /*037c*/ 	.word	0x000035a0


	//   ....[3]....
        /*0380*/ 	.word	0x000035b0


	//   ....[4]....
        /*0384*/ 	.word	0x000035c0


	//   ....[5]....
        /*0388*/ 	.word	0x000035d0


	//   ....[6]....
        /*038c*/ 	.word	0x000035e0


	//   ....[7]....
        /*0390*/ 	.word	0x000035f0


	//   ....[8]....
        /*0394*/ 	.word	0x00003600


	//   ....[9]....
        /*0398*/ 	.word	0x00003610


	//   ....[10]....
        /*039c*/ 	.word	0x00003620


	//   ....[11]....
        /*03a0*/ 	.word	0x00003630


	//   ....[12]....
        /*03a4*/ 	.word	0x00003640


	//   ....[13]....
        /*03a8*/ 	.word	0x00003650


	//   ....[14]....
        /*03ac*/ 	.word	0x00003660


	//   ....[15]....
        /*03b0*/ 	.word	0x00003670


	//   ....[16]....
        /*03b4*/ 	.word	0x00005030


	//   ....[17]....
        /*03b8*/ 	.word	0x00005080


	//   ....[18]....
        /*03bc*/ 	.word	0x00005190


	//   ....[19]....
        /*03c0*/ 	.word	0x000052a0


	//   ....[20]....
        /*03c4*/ 	.word	0x000052d0


	//   ....[21]....
        /*03c8*/ 	.word	0x000052e0


	//   ....[22]....
        /*03cc*/ 	.word	0x000052f0


	//   ....[23]....
        /*03d0*/ 	.word	0x00005300


	//   ....[24]....
        /*03d4*/ 	.word	0x00005310


	//   ....[25]....
        /*03d8*/ 	.word	0x00005320


	//   ....[26]....
        /*03dc*/ 	.word	0x00005330


	//   ....[27]....
        /*03e0*/ 	.word	0x00005340


	//   ....[28]....
        /*03e4*/ 	.word	0x00005350


	//   ....[29]....
        /*03e8*/ 	.word	0x00005360


	//   ....[30]....
        /*03ec*/ 	.word	0x00005370


	//   ....[31]....
        /*03f0*/ 	.word	0x00005380


	//   ....[32]....
        /*03f4*/ 	.word	0x00006d40


	//   ....[33]....
        /*03f8*/ 	.word	0x00006d90


	//   ....[34]....
        /*03fc*/ 	.word	0x00006ea0


	//   ....[35]....
        /*0400*/ 	.word	0x00006fb0


	//   ....[36]....
        /*0404*/ 	.word	0x00006fe0


	//   ....[37]....
        /*0408*/ 	.word	0x00006ff0


	//   ....[38]....
        /*040c*/ 	.word	0x00007000


	//   ....[39]....
        /*0410*/ 	.word	0x00007010


	//   ....[40]....
        /*0414*/ 	.word	0x00007020


	//   ....[41]....
        /*0418*/ 	.word	0x00007030


	//   ....[42]....
        /*041c*/ 	.word	0x00007040


	//   ....[43]....
        /*0420*/ 	.word	0x00007050


	//   ....[44]....
        /*0424*/ 	.word	0x00007060


	//   ....[45]....
        /*0428*/ 	.word	0x00007070


	//   ....[46]....
        /*042c*/ 	.word	0x00007080


	//   ....[47]....
        /*0430*/ 	.word	0x00007090


	//   ....[48]....
        /*0434*/ 	.word	0x00008a50


	//   ....[49]....
        /*0438*/ 	.word	0x00008aa0


	//   ....[50]....
        /*043c*/ 	.word	0x00008bb0


	//   ....[51]....
        /*0440*/ 	.word	0x00008cc0


	//   ....[52]....
        /*0444*/ 	.word	0x00008cf0


	//   ....[53]....
        /*0448*/ 	.word	0x00008d00


	//   ....[54]....
        /*044c*/ 	.word	0x00008d10


	//   ....[55]....
        /*0450*/ 	.word	0x00008d20


	//   ....[56]....
        /*0454*/ 	.word	0x00008d30


	//   ....[57]....
        /*0458*/ 	.word	0x00008d40


	//   ....[58]....
        /*045c*/ 	.word	0x00008d50


	//   ....[59]....
        /*0460*/ 	.word	0x00008d60


	//   ....[60]....
        /*0464*/ 	.word	0x00008d70


	//   ....[61]....
        /*0468*/ 	.word	0x00008d80


	//   ....[62]....
        /*046c*/ 	.word	0x00008d90


	//   ....[63]....
        /*0470*/ 	.word	0x00008da0


	//   ....[64]....
        /*0474*/ 	.word	0x0000a760


	//   ....[65]....
        /*0478*/ 	.word	0x0000a7b0


	//   ....[66]....
        /*047c*/ 	.word	0x0000a8c0


	//   ....[67]....
        /*0480*/ 	.word	0x0000a9d0


	//   ....[68]....
        /*0484*/ 	.word	0x0000aa00


	//   ....[69]....
        /*0488*/ 	.word	0x0000aa10


	//   ....[70]....
        /*048c*/ 	.word	0x0000aa20


	//   ....[71]....
        /*0490*/ 	.word	0x0000aa30


	//   ....[72]....
        /*0494*/ 	.word	0x0000aa40


	//   ....[73]....
        /*0498*/ 	.word	0x0000aa50


	//   ....[74]....
        /*049c*/ 	.word	0x0000aa60


	//   ....[75]....
        /*04a0*/ 	.word	0x0000aa70


	//   ....[76]....
        /*04a4*/ 	.word	0x0000aa80


	//   ....[77]....
        /*04a8*/ 	.word	0x0000aa90


	//   ....[78]....
        /*04ac*/ 	.word	0x0000aaa0


	//   ....[79]....
        /*04b0*/ 	.word	0x0000aab0


	//   ....[80]....
        /*04b4*/ 	.word	0x000194f0


	//   ....[81]....
        /*04b8*/ 	.word	0x00019b30


	//   ....[82]....
        /*04bc*/ 	.word	0x00019c40


	//   ....[83]....
        /*04c0*/ 	.word	0x00019c70


	//   ....[84]....
        /*04c4*/ 	.word	0x00019c80


	//   ....[85]....
        /*04c8*/ 	.word	0x00019c90


	//   ....[86]....
        /*04cc*/ 	.word	0x00019ca0


	//   ....[87]....
        /*04d0*/ 	.word	0x00019cb0


	//   ....[88]....
        /*04d4*/ 	.word	0x00019cc0


	//   ....[89]....
        /*04d8*/ 	.word	0x00019cd0


	//   ....[90]....
        /*04dc*/ 	.word	0x00019ce0


	//   ....[91]....
        /*04e0*/ 	.word	0x00019cf0


	//   ....[92]....
        /*04e4*/ 	.word	0x00019d00


	//   ....[93]....
        /*04e8*/ 	.word	0x00019d10


	//   ....[94]....
        /*04ec*/ 	.word	0x00019d20


	//   ....[95]....
        /*04f0*/ 	.word	0x00019d30


	//   ....[96]....
        /*04f4*/ 	.word	0x0001b180


	//   ....[97]....
        /*04f8*/ 	.word	0x0001b830


	//   ....[98]....
        /*04fc*/ 	.word	0x0001b940


	//   ....[99]....
        /*0500*/ 	.word	0x0001b970


	//   ....[100]....
        /*0504*/ 	.word	0x0001b980


	//   ....[101]....
        /*0508*/ 	.word	0x0001b990


	//   ....[102]....
        /*050c*/ 	.word	0x0001b9a0


	//   ....[103]....
        /*0510*/ 	.word	0x0001b9b0


	//   ....[104]....
        /*0514*/ 	.word	0x0001b9c0


	//   ....[105]....
        /*0518*/ 	.word	0x0001b9d0


	//   ....[106]....
        /*051c*/ 	.word	0x0001b9e0


	//   ....[107]....
        /*0520*/ 	.word	0x0001b9f0


	//   ....[108]....
        /*0524*/ 	.word	0x0001ba00


	//   ....[109]....
        /*0528*/ 	.word	0x0001ba10


	//   ....[110]....
        /*052c*/ 	.word	0x0001ba20


	//   ....[111]....
        /*0530*/ 	.word	0x0001ba30


	//   ....[112]....
        /*0534*/ 	.word	0x0001ce80


	//   ....[113]....
        /*0538*/ 	.word	0x0001d530


	//   ....[114]....
        /*053c*/ 	.word	0x0001d640


	//   ....[115]....
        /*0540*/ 	.word	0x0001d670


	//   ....[116]....
        /*0544*/ 	.word	0x0001d680


	//   ....[117]....
        /*0548*/ 	.word	0x0001d690


	//   ....[118]....
        /*054c*/ 	.word	0x0001d6a0


	//   ....[119]....
        /*0550*/ 	.word	0x0001d6b0


	//   ....[120]....
        /*0554*/ 	.word	0x0001d6c0


	//   ....[121]....
        /*0558*/ 	.word	0x0001d6d0


	//   ....[122]....
        /*055c*/ 	.word	0x0001d6e0


	//   ....[123]....
        /*0560*/ 	.word	0x0001d6f0


	//   ....[124]....
        /*0564*/ 	.word	0x0001d700


	//   ....[125]....
        /*0568*/ 	.word	0x0001d710


	//   ....[126]....
        /*056c*/ 	.word	0x0001d720


	//   ....[127]....
        /*0570*/ 	.word	0x0001d730


	//   ....[128]....
        /*0574*/ 	.word	0x0001eb80


	//   ....[129]....
        /*0578*/ 	.word	0x0001f230


	//   ....[130]....
        /*057c*/ 	.word	0x0001f340


	//   ....[131]....
        /*0580*/ 	.word	0x0001f370


	//   ....[132]....
        /*0584*/ 	.word	0x0001f380


	//   ....[133]....
        /*0588*/ 	.word	0x0001f390


	//   ....[134]....
        /*058c*/ 	.word	0x0001f3a0


	//   ....[135]....
        /*0590*/ 	.word	0x0001f3b0


	//   ....[136]....
        /*0594*/ 	.word	0x0001f3c0


	//   ....[137]....
        /*0598*/ 	.word	0x0001f3d0


	//   ....[138]....
        /*059c*/ 	.word	0x0001f3e0


	//   ....[139]....
        /*05a0*/ 	.word	0x0001f3f0


	//   ....[140]....
        /*05a4*/ 	.word	0x0001f400


	//   ....[141]....
        /*05a8*/ 	.word	0x0001f410


	//   ....[142]....
        /*05ac*/ 	.word	0x0001f420


	//   ....[143]....
        /*05b0*/ 	.word	0x0001f430


	//   ....[144]....
        /*05b4*/ 	.word	0x00020880


	//   ....[145]....
        /*05b8*/ 	.word	0x00020f30


	//   ....[146]....
        /*05bc*/ 	.word	0x00021040


	//   ....[147]....
        /*05c0*/ 	.word	0x00021070


	//   ....[148]....
        /*05c4*/ 	.word	0x00021080


	//   ....[149]....
        /*05c8*/ 	.word	0x00021090


	//   ....[150]....
        /*05cc*/ 	.word	0x000210a0


	//   ....[151]....
        /*05d0*/ 	.word	0x000210b0


	//   ....[152]....
        /*05d4*/ 	.word	0x000210c0


	//   ....[153]....
        /*05d8*/ 	.word	0x000210d0


	//   ....[154]....
        /*05dc*/ 	.word	0x000210e0


	//   ....[155]....
        /*05e0*/ 	.word	0x000210f0


	//   ....[156]....
        /*05e4*/ 	.word	0x00021100


	//   ....[157]....
        /*05e8*/ 	.word	0x00021110


	//   ....[158]....
        /*05ec*/ 	.word	0x00021120


	//   ....[159]....
        /*05f0*/ 	.word	0x00021130


	//----- nvinfo : EIATTR_VRC_CTA_INIT_COUNT
	.align		4
.L_218:
        /*05f4*/ 	.byte	0x02, 0x4a
	.zero		1
	.zero		1


	//----- nvinfo : EIATTR_EXIT_INSTR_OFFSETS
	.align		4
        /*05f8*/ 	.byte	0x04, 0x1c
        /*05fa*/ 	.short	(.L_220 - .L_219)


	//   ....[0]....
.L_219:
        /*05fc*/ 	.word	0x00000780


	//   ....[1]....
        /*0600*/ 	.word	0x00000da0


	//   ....[2]....
        /*0604*/ 	.word	0x0002c610


	//   ....[3]....
        /*0608*/ 	.word	0x0002e6b0


	//----- nvinfo : EIATTR_MAX_THREADS
	.align		4
.L_220:
        /*060c*/ 	.byte	0x04, 0x05
        /*060e*/ 	.short	(.L_222 - .L_221)
.L_221:
        /*0610*/ 	.word	0x00000100
        /*0614*/ 	.word	0x00000001
        /*0618*/ 	.word	0x00000001


	//----- nvinfo : EIATTR_CRS_STACK_SIZE
	.align		4
.L_222:
        /*061c*/ 	.byte	0x04, 0x1e
        /*061e*/ 	.short	(.L_224 - .L_223)
.L_223:
        /*0620*/ 	.word	0x00000000


	//----- nvinfo : EIATTR_CBANK_PARAM_SIZE
	.align		4
.L_224:
        /*0624*/ 	.byte	0x03, 0x19
        /*0626*/ 	.short	0x0059


	//----- nvinfo : EIATTR_PARAM_CBANK
	.align		4
        /*0628*/ 	.byte	0x04, 0x0a
        /*062a*/ 	.short	(.L_226 - .L_225)
	.align		4
.L_225:
        /*062c*/ 	.word	index@(.nv.constant0._ZN3cub18CUB_300001_SM_10006detail6reduce28DeviceReduceSingleTileKernelINS2_10policy_hubI4Studj8sum_funcE10Policy1000EPS5_S9_iS6_S5_S5_N4cuda3std3__410__identityEEEvT0_T1_T2_T3_T4_T6_)
        /*0630*/ 	.short	0x0380
        /*0632*/ 	.short	0x0059


	//----- nvinfo : EIATTR_SW_WAR
	.align		4
.L_226:
        /*0634*/ 	.byte	0x04, 0x36
        /*0636*/ 	.short	(.L_228 - .L_227)
.L_227:
        /*0638*/ 	.word	0x00000008
.L_228:


//--------------------- .nv.info._ZN3cub18CUB_300001_SM_10006detail6reduce18DeviceReduceKernelINS2_10policy_hubI4Studj8sum_funcE10Policy1000EN6thrust24THRUST_300001_SM_1000_NS6detail15normal_iteratorINSA_10device_ptrIS5_EEEEjS6_S5_N4cuda3std3__410__identityEEEvT0_PT3_T1_NS0_13GridEvenShareISN_EET2_T4_ --------------------------
	.section	.nv.info._ZN3cub18CUB_300001_SM_10006detail6reduce18DeviceReduceKernelINS2_10policy_hubI4Studj8sum_funcE10Policy1000EN6thrust24THRUST_300001_SM_1000_NS6detail15normal_iteratorINSA_10device_ptrIS5_EEEEjS6_S5_N4cuda3std3__410__identityEEEvT0_PT3_T1_NS0_13GridEvenShareISN_EET2_T4_,"",@"SHT_CUDA_INFO"
	.sectionflags	@""
	.align	4


	//----- nvinfo : EIATTR_CUDA_API_VERSION
	.align		4
        /*0000*/ 	.byte	0x04, 0x37
        /*0002*/ 	.short	(.L_230 - .L_229)
.L_229:
        /*0004*/ 	.word	0x00000082


	//----- nvinfo : EIATTR_KPARAM_INFO
	.align		4
.L_230:
        /*0008*/ 	.byte	0x04, 0x17
        /*000a*/ 	.short	(.L_232 - .L_231)
.L_231:
        /*000c*/ 	.word	0x00000000
        /*0010*/ 	.short	0x0005
        /*0012*/ 	.short	0x003d
        /*0014*/ 	.byte	0x00, 0xf0, 0x05, 0x00


	//----- nvinfo : EIATTR_KPARAM_INFO
	.align		4
.L_232:
        /*0018*/ 	.byte	0x04, 0x17
        /*001a*/ 	.short	(.L_234 - .L_233)
.L_233:
        /*001c*/ 	.word	0x00000000
        /*0020*/ 	.short	0x0004
        /*0022*/ 	.short	0x003c
        /*0024*/ 	.byte	0x00, 0xf0, 0x05, 0x00


	//----- nvinfo : EIATTR_KPARAM_INFO
	.align		4
.L_234:
        /*0028*/ 	.byte	0x04, 0x17
        /*002a*/ 	.short	(.L_236 - .L_235)
.L_235:
        /*002c*/ 	.word	0x00000000
        /*0030*/ 	.short	0x0003
        /*0032*/ 	.short	0x0014
        /*0034*/ 	.byte	0x00, 0xf0, 0xa1, 0x00


	//----- nvinfo : EIATTR_KPARAM_INFO
	.align		4
.L_236:
        /*0038*/ 	.byte	0x04, 0x17
        /*003a*/ 	.short	(.L_238 - .L_237)
.L_237:
        /*003c*/ 	.word	0x00000000
        /*0040*/ 	.short	0x0002
        /*0042*/ 	.short	0x0010
        /*0044*/ 	.byte	0x00, 0xf0, 0x11, 0x00


	//----- nvinfo : EIATTR_KPARAM_INFO
	.align		4
.L_238:
        /*0048*/ 	.byte	0x04, 0x17
        /*004a*/ 	.short	(.L_240 - .L_239)
.L_239:
        /*004c*/ 	.word	0x00000000
        /*0050*/ 	.short	0x0001
        /*0052*/ 	.short	0x0008
        /*0054*/ 	.byte	0x00, 0xf5, 0x21, 0x00


	//----- nvinfo : EIATTR_KPARAM_INFO
	.align		4
.L_240:
        /*0058*/ 	.byte	0x04, 0x17
        /*005a*/ 	.short	(.L_242 - .L_241)
.L_241:
        /*005c*/ 	.word	0x00000000
        /*0060*/ 	.short	0x0000
        /*0062*/ 	.short	0x0000
        /*0064*/ 	.byte	0x00, 0xf0, 0x21, 0x00


	//----- nvinfo : EIATTR_SPARSE_MMA_MASK
	.align		4
.L_242:
        /*0068*/ 	.byte	0x03, 0x50
        /*006a*/ 	.short	0x0000


	//----- nvinfo : EIATTR_MAXREG_COUNT
	.align		4
        /*006c*/ 	.byte	0x03, 0x1b
        /*006e*/ 	.short	0x00ff


	//----- nvinfo : EIATTR_NUM_BARRIERS
	.align		4
        /*0070*/ 	.byte	0x02, 0x4c
        /*0072*/ 	.byte	0x01
	.zero		1


	//----- nvinfo : EIATTR_MERCURY_ISA_VERSION
	.align		4
        /*0074*/ 	.byte	0x03, 0x5f
        /*0076*/ 	.short	0x0101


	//----- nvinfo : EIATTR_UNUSED_LOAD_BYTE_OFFSET
	.align		4
        /*0078*/ 	.byte	0x04, 0x44
        /*007a*/ 	.short	(.L_244 - .L_243)


	//   ....[0]....
.L_243:
        /*007c*/ 	.word	0x0000b7a0
        /*0080*/ 	.word	0x0000f0ff


	//   ....[1]....
        /*0084*/ 	.word	0x0000ce60
        /*0088*/ 	.word	0x0000f0ff


	//   ....[2]....
        /*008c*/ 	.word	0x0000e490
        /*0090*/ 	.word	0x0000f0ff


	//   ....[3]....
        /*0094*/ 	.word	0x0000fac0
        /*0098*/ 	.word	0x0000f0ff


	//   ....[4]....
        /*009c*/ 	.word	0x000110f0
        /*00a0*/ 	.word	0x0000f0ff


	//   ....[5]....
        /*00a4*/ 	.word	0x00012720
        /*00a8*/ 	.word	0x0000f0ff


	//   ....[6]....
        /*00ac*/ 	.word	0x00013d10
        /*00b0*/ 	.word	0x0000f0ff


	//   ....[7]....
        /*00b4*/ 	.word	0x00021900
        /*00b8*/ 	.word	0x0000f0ff


	//   ....[8]....
        /*00bc*/ 	.word	0x00022f20
        /*00c0*/ 	.word	0x0000f0ff


	//   ....[9]....
        /*00c4*/ 	.word	0x00024530
        /*00c8*/ 	.word	0x0000f0ff


	//   ....[10]....
        /*00cc*/ 	.word	0x00025b40
        /*00d0*/ 	.word	0x0000f0ff


	//   ....[11]....
        /*00d4*/ 	.word	0x00027150
        /*00d8*/ 	.word	0x0000f0ff


	//   ....[12]....
        /*00dc*/ 	.word	0x00028760
        /*00e0*/ 	.word	0x0000f0ff


	//   ....[13]....
        /*00e4*/ 	.word	0x00029d80
        /*00e8*/ 	.word	0x0000f0ff


	//----- nvinfo : EIATTR_COOP_GROUP_MASK_REGIDS
	.align		4
.L_244:
        /*00ec*/ 	.byte	0x04, 0x29
        /*00ee*/ 	.short	(.L_246 - .L_245)


	//   ....[0]....
.L_245:
        /*00f0*/ 	.word	0xffffffff


	//   ....[1]....
        /*00f4*/ 	.word	0xffffffff


	//   ....[2]....
        /*00f8*/ 	.word	0xffffffff


	//   ....[3]....
        /*00fc*/ 	.word	0xffffffff


	//   ....[4]....
        /*0100*/ 	.word	0xffffffff


	//   ....[5]....
        /*0104*/ 	.word	0xffffffff


	//   ....[6]....
        /*0108*/ 	.word	0xffffffff


	//   ....[7]....
        /*010c*/ 	.word	0xffffffff


	//   ....[8]....
        /*0110*/ 	.word	0xffffffff


	//   ....[9]....
        /*0114*/ 	.word	0xffffffff


	//   ....[10]....
        /*0118*/ 	.word	0xffffffff


	//   ....[11]....
        /*011c*/ 	.word	0xffffffff


	//   ....[12]....
        /*0120*/ 	.word	0xffffffff


	//   ....[13]....
        /*0124*/ 	.word	0xffffffff


	//   ....[14]....
        /*0128*/ 	.word	0xffffffff


	//   ....[15]....
        /*012c*/ 	.word	0xffffffff


	//   ....[16]....
        /*0130*/ 	.word	0xffffffff


	//   ....[17]....
        /*0134*/ 	.word	0xffffffff


	//   ....[18]....
        /*0138*/ 	.word	0xffffffff


	//   ....[19]....
        /*013c*/ 	.word	0xffffffff


	//   ....[20]....
        /*0140*/ 	.word	0xffffffff


	//   ....[21]....
        /*0144*/ 	.word	0xffffffff


	//   ....[22]....
        /*0148*/ 	.word	0xffffffff


	//   ....[23]....
        /*014c*/ 	.word	0xffffffff


	//   ....[24]....
        /*0150*/ 	.word	0xffffffff


	//   ....[25]....
        /*0154*/ 	.word	0xffffffff


	//   ....[26]....
        /*0158*/ 	.word	0xffffffff


	//   ....[27]....
        /*015c*/ 	.word	0xffffffff


	//   ....[28]....
        /*0160*/ 	.word	0xffffffff


	//   ....[29]....
        /*0164*/ 	.word	0xffffffff


	//   ....[30]....
        /*0168*/ 	.word	0xffffffff


	//   ....[31]....
        /*016c*/ 	.word	0xffffffff


	//   ....[32]....
        /*0170*/ 	.word	0xffffffff


	//   ....[33]....
        /*0174*/ 	.word	0xffffffff


	//   ....[34]....
        /*0178*/ 	.word	0xffffffff


	//   ....[35]....
        /*017c*/ 	.word	0xffffffff


	//   ....[36]....
        /*0180*/ 	.word	0xffffffff


	//   ....[37]....
        /*0184*/ 	.word	0xffffffff


	//   ....[38]....
        /*0188*/ 	.word	0xffffffff


	//   ....[39]....
        /*018c*/ 	.word	0xffffffff


	//   ....[40]....
        /*0190*/ 	.word	0xffffffff


	//   ....[41]....
        /*0194*/ 	.word	0xffffffff


	//   ....[42]....
        /*0198*/ 	.word	0xffffffff


	//   ....[43]....
        /*019c*/ 	.word	0xffffffff


	//   ....[44]....
        /*01a0*/ 	.word	0xffffffff


	//   ....[45]....
        /*01a4*/ 	.word	0xffffffff


	//   ....[46]....
        /*01a8*/ 	.word	0xffffffff


	//   ....[47]....
        /*01ac*/ 	.word	0xffffffff


	//   ....[48]....
        /*01b0*/ 	.word	0xffffffff


	//   ....[49]....
        /*01b4*/ 	.word	0xffffffff


	//   ....[50]....
        /*01b8*/ 	.word	0xffffffff


	//   ....[51]....
        /*01bc*/ 	.word	0xffffffff


	//   ....[52]....
        /*01c0*/ 	.word	0xffffffff


	//   ....[53]....
        /*01c4*/ 	.word	0xffffffff


	//   ....[54]....
        /*01c8*/ 	.word	0xffffffff


	//   ....[55]....
        /*01cc*/ 	.word	0xffffffff


	//   ....[56]....
        /*01d0*/ 	.word	0xffffffff


	//   ....[57]....
        /*01d4*/ 	.word	0xffffffff


	//   ....[58]....
        /*01d8*/ 	.word	0xffffffff


	//   ....[59]....
        /*01dc*/ 	.word	0xffffffff


	//   ....[60]....
        /*01e0*/ 	.word	0xffffffff


	//   ....[61]....
        /*01e4*/ 	.word	0xffffffff


	//   ....[62]....
        /*01e8*/ 	.word	0xffffffff


	//   ....[63]....
        /*01ec*/ 	.word	0xffffffff


	//   ....[64]....
        /*01f0*/ 	.word	0xffffffff


	//   ....[65]....
        /*01f4*/ 	.word	0xffffffff


	//   ....[66]....
        /*01f8*/ 	.word	0xffffffff


	//   ....[67]....
        /*01fc*/ 	.word	0xffffffff


	//   ....[68]....
        /*0200*/ 	.word	0xffffffff


	//   ....[69]....
        /*0204*/ 	.word	0xffffffff


	//   ....[70]....
        /*0208*/ 	.word	0xffffffff


	//   ....[71]....
        /*020c*/ 	.word	0xffffffff


	//   ....[72]....
        /*0210*/ 	.word	0xffffffff


	//   ....[73]....
        /*0214*/ 	.word	0xffffffff


	//   ....[74]....
        /*0218*/ 	.word	0xffffffff


	//   ....[75]....
        /*021c*/ 	.word	0xffffffff


	//   ....[76]....
        /*0220*/ 	.word	0xffffffff


	//   ....[77]....
        /*0224*/ 	.word	0xffffffff


	//   ....[78]....
        /*0228*/ 	.word	0xffffffff


	//   ....[79]....
        /*022c*/ 	.word	0xffffffff


	//   ....[80]....
        /*0230*/ 	.word	0xffffffff


	//   ....[81]....
        /*0234*/ 	.word	0xffffffff


	//   ....[82]....
        /*0238*/ 	.word	0xffffffff


	//   ....[83]....
        /*023c*/ 	.word	0xffffffff


	//   ....[84]....
        /*0240*/ 	.word	0xffffffff


	//   ....[85]....
        /*0244*/ 	.word	0xffffffff


	//   ....[86]....
        /*0248*/ 	.word	0xffffffff


	//   ....[87]....
        /*024c*/ 	.word	0xffffffff


	//   ....[88]....
        /*0250*/ 	.word	0xffffffff


	//   ....[89]....
        /*0254*/ 	.word	0xffffffff


	//   ....[90]....
        /*0258*/ 	.word	0xffffffff


	//   ....[91]....
        /*025c*/ 	.word	0xffffffff


	//   ....[92]....
        /*0260*/ 	.word	0xffffffff


	//   ....[93]....
        /*0264*/ 	.word	0xffffffff


	//   ....[94]....
        /*0268*/ 	.word	0xffffffff


	//   ....[95]....
        /*026c*/ 	.word	0xffffffff


	//   ....[96]....
        /*0270*/ 	.word	0xffffffff


	//   ....[97]....
        /*0274*/ 	.word	0xffffffff


	//   ....[98]....
        /*0278*/ 	.word	0xffffffff


	//   ....[99]....
        /*027c*/ 	.word	0xffffffff


	//   ....[100]....
        /*0280*/ 	.word	0xffffffff


	//   ....[101]....
        /*0284*/ 	.word	0xffffffff


	//   ....[102]....
        /*0288*/ 	.word	0xffffffff


	//   ....[103]....
        /*028c*/ 	.word	0xffffffff


	//   ....[104]....
        /*0290*/ 	.word	0xffffffff


	//   ....[105]....
        /*0294*/ 	.word	0xffffffff


	//   ....[106]....
        /*0298*/ 	.word	0xffffffff


	//   ....[107]....
        /*029c*/ 	.word	0xffffffff


	//   ....[108]....
        /*02a0*/ 	.word	0xffffffff


	//   ....[109]....
        /*02a4*/ 	.word	0xffffffff


	//   ....[110]....
        /*02a8*/ 	.word	0xffffffff


	//   ....[111]....
        /*02ac*/ 	.word	0xffffffff


	//   ....[112]....
        /*02b0*/ 	.word	0xffffffff


	//   ....[113]....
        /*02b4*/ 	.word	0xffffffff


	//   ....[114]....
        /*02b8*/ 	.word	0xffffffff


	//   ....[115]....
        /*02bc*/ 	.word	0xffffffff


	//   ....[116]....
        /*02c0*/ 	.word	0xffffffff


	//   ....[117]....
        /*02c4*/ 	.word	0xffffffff


	//   ....[118]....
        /*02c8*/ 	.word	0xffffffff


	//   ....[119]....
        /*02cc*/ 	.word	0xffffffff


	//   ....[120]....
        /*02d0*/ 	.word	0xffffffff


	//   ....[121]....
        /*02d4*/ 	.word	0xffffffff


	//   ....[122]....
        /*02d8*/ 	.word	0xffffffff


	//   ....[123]....
        /*02dc*/ 	.word	0xffffffff


	//   ....[124]....
        /*02e0*/ 	.word	0xffffffff


	//   ....[125]....
        /*02e4*/ 	.word	0xffffffff


	//   ....[126]....
        /*02e8*/ 	.word	0xffffffff


	//   ....[127]....
        /*02ec*/ 	.word	0xffffffff


	//   ....[128]....
        /*02f0*/ 	.word	0xffffffff


	//   ....[129]....
        /*02f4*/ 	.word	0xffffffff


	//   ....[130]....
        /*02f8*/ 	.word	0xffffffff


	//   ....[131]....
        /*02fc*/ 	.word	0xffffffff


	//   ....[132]....
        /*0300*/ 	.word	0xffffffff


	//   ....[133]....
        /*0304*/ 	.word	0xffffffff


	//   ....[134]....
        /*0308*/ 	.word	0xffffffff


	//   ....[135]....
        /*030c*/ 	.word	0xffffffff


	//   ....[136]....
        /*0310*/ 	.word	0xffffffff


	//   ....[137]....
        /*0314*/ 	.word	0xffffffff


	//   ....[138]....
        /*0318*/ 	.word	0xffffffff


	//   ....[139]....
        /*031c*/ 	.word	0xffffffff


	//   ....[140]....
        /*0320*/ 	.word	0xffffffff


	//   ....[141]....
        /*0324*/ 	.word	0xffffffff


	//   ....[142]....
        /*0328*/ 	.word	0xffffffff


	//   ....[143]....
        /*032c*/ 	.word	0xffffffff


	//   ....[144]....
        /*0330*/ 	.word	0xffffffff


	//   ....[145]....
        /*0334*/ 	.word	0xffffffff


	//   ....[146]....
        /*0338*/ 	.word	0xffffffff


	//   ....[147]....
        /*033c*/ 	.word	0xffffffff


	//   ....[148]....
        /*0340*/ 	.word	0xffffffff


	//   ....[149]....
        /*0344*/ 	.word	0xffffffff


	//   ....[150]....
        /*0348*/ 	.word	0xffffffff


	//   ....[151]....
        /*034c*/ 	.word	0xffffffff


	//   ....[152]....
        /*0350*/ 	.word	0xffffffff


	//   ....[153]....
        /*0354*/ 	.word	0xffffffff


	//   ....[154]....
        /*0358*/ 	.word	0xffffffff


	//   ....[155]....
        /*035c*/ 	.word	0xffffffff


	//   ....[156]....
        /*0360*/ 	.word	0xffffffff


	//   ....[157]....
        /*0364*/ 	.word	0xffffffff


	//   ....[158]....
        /*0368*/ 	.word	0xffffffff


	//   ....[159]....
        /*036c*/ 	.word	0xffffffff


	//----- nvinfo : EIATTR_COOP_GROUP_INSTR_OFFSETS
	.align		4
.L_246:
        /*0370*/ 	.byte	0x04, 0x28
        /*0372*/ 	.short	(.L_248 - .L_247)


	//   ....[0]....
.L_247:
        /*0374*/ 	.word	0x00002650


	//   ....[1]....
        /*0378*/ 	.word	0x00002680


	//   ....[2]....
        /*037c*/ 	.word	0x00002690


	//   ....[3]....
        /*0380*/ 	.word	0x000026a0


	//   ....[4]....
        /*0384*/ 	.word	0x000026c0


	//   ....[5]....
        /*0388*/ 	.word	0x000026d0


	//   ....[6]....
        /*038c*/ 	.word	0x000026e0


	//   ....[7]....
        /*0390*/ 	.word	0x000026f0


	//   ....[8]....
        /*0394*/ 	.word	0x00002700


	//   ....[9]....
        /*0398*/ 	.word	0x00002710


	//   ....[10]....
        /*039c*/ 	.word	0x00002720


	//   ....[11]....
        /*03a0*/ 	.word	0x00002730


	//   ....[12]....
        /*03a4*/ 	.word	0x00002740


	//   ....[13]....
        /*03a8*/ 	.word	0x00002750


	//   ....[14]....
        /*03ac*/ 	.word	0x00002760


	//   ....[15]....
        /*03b0*/ 	.word	0x00002770


	//   ....[16]....
        /*03b4*/ 	.word	0x00004080


	//   ....[17]....
        /*03b8*/ 	.word	0x00004120


	//   ....[18]....
        /*03bc*/ 	.word	0x00004260


	//   ....[19]....
        /*03c0*/ 	.word	0x000042b0


	//   ....[20]....
        /*03c4*/ 	.word	0x000042d0


	//   ....[21]....
        /*03c8*/ 	.word	0x000042e0


	//   ....[22]....
        /*03cc*/ 	.word	0x000042f0


	//   ....[23]....
        /*03d0*/ 	.word	0x00004300


	//   ....[24]....
        /*03d4*/ 	.word	0x00004310


	//   ....[25]....
        /*03d8*/ 	.word	0x00004320


	//   ....[26]....
        /*03dc*/ 	.word	0x00004330


	//   ....[27]....
        /*03e0*/ 	.word	0x00004340


	//   ....[28]....
        /*03e4*/ 	.word	0x00004350


	//   ....[29]....
        /*03e8*/ 	.word	0x00004360


	//   ....[30]....
        /*03ec*/ 	.word	0x00004370


	//   ....[31]....
        /*03f0*/ 	.word	0x00004380


	//   ....[32]....
        /*03f4*/ 	.word	0x00005cf0


	//   ....[33]....
        /*03f8*/ 	.word	0x00005d30


	//   ....[34]....
        /*03fc*/ 	.word	0x00005db0


	//   ....[35]....
        /*0400*/ 	.word	0x00005df0


	//   ....[36]....
        /*0404*/ 	.word	0x00005ec0


	//   ....[37]....
        /*0408*/ 	.word	0x00005ef0


	//   ....[38]....
        /*040c*/ 	.word	0x00005f00


	//   ....[39]....
        /*0410*/ 	.word	0x00005f10


	//   ....[40]....
        /*0414*/ 	.word	0x00005f20


	//   ....[41]....
        /*0418*/ 	.word	0x00005f30


	//   ....[42]....
        /*041c*/ 	.word	0x00005f40


	//   ....[43]....
        /*0420*/ 	.word	0x00005f50


	//   ....[44]....
        /*0424*/ 	.word	0x00005f60


	//   ....[45]....
        /*0428*/ 	.word	0x00005f70


	//   ....[46]....
        /*042c*/ 	.word	0x00005f80


	//   ....[47]....
        /*0430*/ 	.word	0x00005f90


	//   ....[48]....
        /*0434*/ 	.word	0x00007900


	//   ....[49]....
        /*0438*/ 	.word	0x00007940


	//   ....[50]....
        /*043c*/ 	.word	0x000079c0


	//   ....[51]....
        /*0440*/ 	.word	0x00007a00


	//   ....[52]....
        /*0444*/ 	.word	0x00007ad0


	//   ....[53]....
        /*0448*/ 	.word	0x00007b00


	//   ....[54]....
        /*044c*/ 	.word	0x00007b10


	//   ....[55]....
        /*0450*/ 	.word	0x00007b20


	//   ....[56]....
        /*0454*/ 	.word	0x00007b30


	//   ....[57]....
        /*0458*/ 	.word	0x00007b40


	//   ....[58]....
        /*045c*/ 	.word	0x00007b50


	//   ....[59]....
        /*0460*/ 	.word	0x00007b60


	//   ....[60]....
        /*0464*/ 	.word	0x00007b70


	//   ....[61]....
        /*0468*/ 	.word	0x00007b80


	//   ....[62]....
        /*046c*/ 	.word	0x00007b90


	//   ....[63]....
        /*0470*/ 	.word	0x00007ba0


	//   ....[64]....
        /*0474*/ 	.word	0x00009510


	//   ....[65]....
        /*0478*/ 	.word	0x00009590


	//   ....[66]....
        /*047c*/ 	.word	0x000095d0


	//   ....[67]....
        /*0480*/ 	.word	0x000096c0


	//   ....[68]....
        /*0484*/ 	.word	0x00009700


	//   ....[69]....
        /*0488*/ 	.word	0x00009710


	//   ....[70]....
        /*048c*/ 	.word	0x00009720


	//   ....[71]....
        /*0490*/ 	.word	0x00009730


	//   ....[72]....
        /*0494*/ 	.word	0x00009740


	//   ....[73]....
        /*0498*/ 	.word	0x00009750


	//   ....[74]....
        /*049c*/ 	.word	0x00009760


	//   ....[75]....
        /*04a0*/ 	.word	0x00009770


	//   ....[76]....
        /*04a4*/ 	.word	0x00009780


	//   ....[77]....
        /*04a8*/ 	.word	0x00009790


	//   ....[78]....
        /*04ac*/ 	.word	0x000097a0


	//   ....[79]....
        /*04b0*/ 	.word	0x000097b0


	//   ....[80]....
        /*04b4*/ 	.word	0x000184d0


	//   ....[81]....
        /*04b8*/ 	.word	0x00018700


	//   ....[82]....
        /*04bc*/ 	.word	0x00018760


	//   ....[83]....
        /*04c0*/ 	.word	0x000187a0


	//   ....[84]....
        /*04c4*/ 	.word	0x00018830


	//   ....[85]....
        /*04c8*/ 	.word	0x00018850


	//   ....[86]....
        /*04cc*/ 	.word	0x00018860


	//   ....[87]....
        /*04d0*/ 	.word	0x00018870


	//   ....[88]....
        /*04d4*/ 	.word	0x00018880


	//   ....[89]....
        /*04d8*/ 	.word	0x00018890


	//   ....[90]....
        /*04dc*/ 	.word	0x000188a0


	//   ....[91]....
        /*04e0*/ 	.word	0x000188b0


	//   ....[92]....
        /*04e4*/ 	.word	0x000188c0


	//   ....[93]....
        /*04e8*/ 	.word	0x000188d0


	//   ....[94]....
        /*04ec*/ 	.word	0x000188e0


	//   ....[95]....
        /*04f0*/ 	.word	0x000188f0


	//   ....[96]....
        /*04f4*/ 	.word	0x0001a280


	//   ....[97]....
        /*04f8*/ 	.word	0x0001a2e0


	//   ....[98]....
        /*04fc*/ 	.word	0x0001a380


	//   ....[99]....
        /*0500*/ 	.word	0x0001a3d0


	//   ....[100]....
        /*0504*/ 	.word	0x0001a420


	//   ....[101]....
        /*0508*/ 	.word	0x0001a450


	//   ....[102]....
        /*050c*/ 	.word	0x0001a460


	//   ....[103]....
        /*0510*/ 	.word	0x0001a470


	//   ....[104]....
        /*0514*/ 	.word	0x0001a480


	//   ....[105]....
        /*0518*/ 	.word	0x0001a490


	//   ....[106]....
        /*051c*/ 	.word	0x0001a4a0


	//   ....[107]....
        /*0520*/ 	.word	0x0001a4b0


	//   ....[108]....
        /*0524*/ 	.word	0x0001a4c0


	//   ....[109]....
        /*0528*/ 	.word	0x0001a4d0


	//   ....[110]....
        /*052c*/ 	.word	0x0001a4e0


	//   ....[111]....
        /*0530*/ 	.word	0x0001a4f0


	//   ....[112]....
        /*0534*/ 	.word	0x0001be80


	//   ....[113]....
        /*0538*/ 	.word	0x0001bee0


	//   ....[114]....
        /*053c*/ 	.word	0x0001bf80


	//   ....[115]....
        /*0540*/ 	.word	0x0001bfd0


	//   ....[116]....
        /*0544*/ 	.word	0x0001c020


	//   ....[117]....
        /*0548*/ 	.word	0x0001c050


	//   ....[118]....
        /*054c*/ 	.word	0x0001c060


	//   ....[119]....
        /*0550*/ 	.word	0x0001c070


	//   ....[120]....
        /*0554*/ 	.word	0x0001c080


	//   ....[121]....
        /*0558*/ 	.word	0x0001c090


	//   ....[122]....
        /*055c*/ 	.word	0x0001c0a0


	//   ....[123]....
        /*0560*/ 	.word	0x0001c0b0


	//   ....[124]....
        /*0564*/ 	.word	0x0001c0c0


	//   ....[125]....
        /*0568*/ 	.word	0x0001c0d0


	//   ....[126]....
        /*056c*/ 	.word	0x0001c0e0


	//   ....[127]....
        /*0570*/ 	.word	0x0001c0f0


	//   ....[128]....
        /*0574*/ 	.word	0x0001da80


	//   ....[129]....
        /*0578*/ 	.word	0x0001dae0


	//   ....[130]....
        /*057c*/ 	.word	0x0001db80


	//   ....[131]....
        /*0580*/ 	.word	0x0001dbd0


	//   ....[132]....
        /*0584*/ 	.word	0x0001dc20


	//   ....[133]....
        /*0588*/ 	.word	0x0001dc50


	//   ....[134]....
        /*058c*/ 	.word	0x0001dc60


	//   ....[135]....
        /*0590*/ 	.word	0x0001dc70


	//   ....[136]....
        /*0594*/ 	.word	0x0001dc80


	//   ....[137]....
        /*0598*/ 	.word	0x0001dc90


	//   ....[138]....
        /*059c*/ 	.word	0x0001dca0


	//   ....[139]....
        /*05a0*/ 	.word	0x0001dcb0


	//   ....[140]....
        /*05a4*/ 	.word	0x0001dcc0


	//   ....[141]....
        /*05a8*/ 	.word	0x0001dcd0


	//   ....[142]....
        /*05ac*/ 	.word	0x0001dce0


	//   ....[143]....
        /*05b0*/ 	.word	0x0001dcf0


	//   ....[144]....
        /*05b4*/ 	.word	0x0001f680


	//   ....[145]....
        /*05b8*/ 	.word	0x0001f6e0


	//   ....[146]....
        /*05bc*/ 	.word	0x0001f780


	//   ....[147]....
        /*05c0*/ 	.word	0x0001f7d0


	//   ....[148]....
        /*05c4*/ 	.word	0x0001f820


	//   ....[149]....
        /*05c8*/ 	.word	0x0001f850


	//   ....[150]....
        /*05cc*/ 	.word	0x0001f860


	//   ....[151]....
        /*05d0*/ 	.word	0x0001f870


	//   ....[152]....
        /*05d4*/ 	.word	0x0001f880


	//   ....[153]....
        /*05d8*/ 	.word	0x0001f890


	//   ....[154]....
        /*05dc*/ 	.word	0x0001f8a0


	//   ....[155]....
        /*05e0*/ 	.word	0x0001f8b0


	//   ....[156]....
        /*05e4*/ 	.word	0x0001f8c0


	//   ....[157]....
        /*05e8*/ 	.word	0x0001f8d0


	//   ....[158]....
        /*05ec*/ 	.word	0x0001f8e0


	//   ....[159]....
        /*05f0*/ 	.word	0x0001f8f0


	//----- nvinfo : EIATTR_VRC_CTA_INIT_COUNT
	.align		4
.L_248:
        /*05f4*/ 	.byte	0x02, 0x4a
	.zero		1
	.zero		1


	//----- nvinfo : EIATTR_EXIT_INSTR_OFFSETS
	.align		4
        /*05f8*/ 	.byte	0x04, 0x1c
        /*05fa*/ 	.short	(.L_250 - .L_249)


	//   ....[0]....
.L_249:
        /*05fc*/ 	.word	0x0002af40


	//   ....[1]....
        /*0600*/ 	.word	0x0002b560


	//----- nvinfo : EIATTR_MAX_THREADS
	.align		4
.L_250:
        /*0604*/ 	.byte	0x04, 0x05
        /*0606*/ 	.short	(.L_252 - .L_251)
.L_251:
        /*0608*/ 	.word	0x00000100
        /*060c*/ 	.word	0x00000001
        /*0610*/ 	.word	0x00000001


	//----- nvinfo : EIATTR_CRS_STACK_SIZE
	.align		4
.L_252:
        /*0614*/ 	.byte	0x04, 0x1e
        /*0616*/ 	.short	(.L_254 - .L_253)
.L_253:
        /*0618*/ 	.word	0x00000000


	//----- nvinfo : EIATTR_CBANK_PARAM_SIZE
	.align		4
.L_254:
        /*061c*/ 	.byte	0x03, 0x19
        /*061e*/ 	.short	0x003e


	//----- nvinfo : EIATTR_PARAM_CBANK
	.align		4
        /*0620*/ 	.byte	0x04, 0x0a
        /*0622*/ 	.short	(.L_256 - .L_255)
	.align		4
.L_255:
        /*0624*/ 	.word	index@(.nv.constant0._ZN3cub18CUB_300001_SM_10006detail6reduce18DeviceReduceKernelINS2_10policy_hubI4Studj8sum_funcE10Policy1000EN6thrust24THRUST_300001_SM_1000_NS6detail15normal_iteratorINSA_10device_ptrIS5_EEEEjS6_S5_N4cuda3std3__410__identityEEEvT0_PT3_T1_NS0_13GridEvenShareISN_EET2_T4_)
        /*0628*/ 	.short	0x0380
        /*062a*/ 	.short	0x003e


	//----- nvinfo : EIATTR_SW_WAR
	.align		4
.L_256:
        /*062c*/ 	.byte	0x04, 0x36
        /*062e*/ 	.short	(.L_258 - .L_257)
.L_257:
        /*0630*/ 	.word	0x00000008
.L_258:


//--------------------- .nv.info._ZN3cub18CUB_300001_SM_10006detail6reduce28DeviceReduceSingleTileKernelINS2_10policy_hubI4Studj8sum_funcE10Policy1000EN6thrust24THRUST_300001_SM_1000_NS6detail15normal_iteratorINSA_10device_ptrIS5_EEEEPS5_jS6_S5_S5_N4cuda3std3__410__identityEEEvT0_T1_T2_T3_T4_T6_ --------------------------
	.section	.nv.info._ZN3cub18CUB_300001_SM_10006detail6reduce28DeviceReduceSingleTileKernelINS2_10policy_hubI4Studj8sum_funcE10Policy1000EN6thrust24THRUST_300001_SM_1000_NS6detail15normal_iteratorINSA_10device_ptrIS5_EEEEPS5_jS6_S5_S5_N4cuda3std3__410__identityEEEvT0_T1_T2_T3_T4_T6_,"",@"SHT_CUDA_INFO"
	.sectionflags	@""
	.align	4


	//----- nvinfo : EIATTR_CUDA_API_VERSION
	.align		4
        /*0000*/ 	.byte	0x04, 0x37
        /*0002*/ 	.short	(.L_260 - .L_259)
.L_259:
        /*0004*/ 	.word	0x00000082


	//----- nvinfo : EIATTR_KPARAM_INFO
	.align		4
.L_260:
        /*0008*/ 	.byte	0x04, 0x17
        /*000a*/ 	.short	(.L_262 - .L_261)
.L_261:
        /*000c*/ 	.word	0x00000000
        /*0010*/ 	.short	0x0005
        /*0012*/ 	.short	0x0058
        /*0014*/ 	.byte	0x00, 0xf0, 0x05, 0x00


	//----- nvinfo : EIATTR_KPARAM_INFO
	.align		4
.L_262:
        /*0018*/ 	.byte	0x04, 0x17
        /*001a*/ 	.short	(.L_264 - .L_263)
.L_263:
        /*001c*/ 	.word	0x00000000
        /*0020*/ 	.short	0x0004
        /*0022*/ 	.short	0x0018
        /*0024*/ 	.byte	0x00, 0xf0, 0x01, 0x01


	//----- nvinfo : EIATTR_KPARAM_INFO
	.align		4
.L_264:
        /*0028*/ 	.byte	0x04, 0x17
        /*002a*/ 	.short	(.L_266 - .L_265)
.L_265:
        /*002c*/ 	.word	0x00000000
        /*0030*/ 	.short	0x0003
        /*0032*/ 	.short	0x0014
        /*0034*/ 	.byte	0x00, 0xf0, 0x05, 0x00


	//----- nvinfo : EIATTR_KPARAM_INFO
	.align		4
.L_266:
        /*0038*/ 	.byte	0x04, 0x17
        /*003a*/ 	.short	(.L_268 - .L_267)
.L_267:
        /*003c*/ 	.word	0x00000000
        /*0040*/ 	.short	0x0002
        /*0042*/ 	.short	0x0010
        /*0044*/ 	.byte	0x00, 0xf0, 0x11, 0x00


	//----- nvinfo : EIATTR_KPARAM_INFO
	.align		4
.L_268:
        /*0048*/ 	.byte	0x04, 0x17
        /*004a*/ 	.short	(.L_270 - .L_269)
.L_269:
        /*004c*/ 	.word	0x00000000
        /*0050*/ 	.short	0x0001
        /*0052*/ 	.short	0x0008
        /*0054*/ 	.byte	0x00, 0xf5, 0x21, 0x00


	//----- nvinfo : EIATTR_KPARAM_INFO
	.align		4
.L_270:
        /*0058*/ 	.byte	0x04, 0x17
        /*005a*/ 	.short	(.L_272 - .L_271)
.L_271:
        /*005c*/ 	.word	0x00000000
        /*0060*/ 	.short	0x0000
        /*0062*/ 	.short	0x0000
        /*0064*/ 	.byte	0x00, 0xf0, 0x21, 0x00


	//----- nvinfo : EIATTR_SPARSE_MMA_MASK
	.align		4
.L_272:
        /*0068*/ 	.byte	0x03, 0x50
        /*006a*/ 	.short	0x0000


	//----- nvinfo : EIATTR_MAXREG_COUNT
	.align		4
        /*006c*/ 	.byte	0x03, 0x1b
        /*006e*/ 	.short	0x00ff


	//----- nvinfo : EIATTR_NUM_BARRIERS
	.align		4
        /*0070*/ 	.byte	0x02, 0x4c
        /*0072*/ 	.byte	0x01
	.zero		1


	//----- nvinfo : EIATTR_MERCURY_ISA_VERSION
	.align		4
        /*0074*/ 	.byte	0x03, 0x5f
        /*0076*/ 	.short	0x0101


	//----- nvinfo : EIATTR_UNUSED_LOAD_BYTE_OFFSET
	.align		4
        /*0078*/ 	.byte	0x04, 0x44
        /*007a*/ 	.short	(.L_274 - .L_273)


	//   ....[0]....
.L_273:
        /*007c*/ 	.word	0x0000c610
        /*0080*/ 	.word	0x0000f0ff


	//   ....[1]....
        /*0084*/ 	.word	0x0000dc50
        /*0088*/ 	.word	0x0000f0ff


	//   ....[2]....
        /*008c*/ 	.word	0x0000f270
        /*0090*/ 	.word	0x0000f0ff


	//   ....[3]....
        /*0094*/ 	.word	0x00010890
        /*0098*/ 	.word	0x0000f0ff


	//   ....[4]....
        /*009c*/ 	.word	0x00011eb0
        /*00a0*/ 	.word	0x0000f0ff


	//   ....[5]....
        /*00a4*/ 	.word	0x000134d0
        /*00a8*/ 	.word	0x0000f0ff


	//   ....[6]....
        /*00ac*/ 	.word	0x00014af0
        /*00b0*/ 	.word	0x0000f0ff


	//   ....[7]....
        /*00b4*/ 	.word	0x000227c0
        /*00b8*/ 	.word	0x0000f0ff


	//   ....[8]....
        /*00bc*/ 	.word	0x00023de0
        /*00c0*/ 	.word	0x0000f0ff


	//   ....[9]....
        /*00c4*/ 	.word	0x000253e0
        /*00c8*/ 	.word	0x0000f0ff


	//   ....[10]....
        /*00cc*/ 	.word	0x000269e0
        /*00d0*/ 	.word	0x0000f0ff


	//   ....[11]....
        /*00d4*/ 	.word	0x00027fe0
        /*00d8*/ 	.word	0x0000f0ff


	//   ....[12]....
        /*00dc*/ 	.word	0x000295e0
        /*00e0*/ 	.word	0x0000f0ff


	//   ....[13]....
        /*00e4*/ 	.word	0x0002abe0
        /*00e8*/ 	.word	0x0000f0ff


	//----- nvinfo : EIATTR_COOP_GROUP_MASK_REGIDS
	.align		4
.L_274:
        /*00ec*/ 	.byte	0x04, 0x29
        /*00ee*/ 	.short	(.L_276 - .L_275)


	//   ....[0]....
.L_275:
        /*00f0*/ 	.word	0xffffffff


	//   ....[1]....
        /*00f4*/ 	.word	0xffffffff


	//   ....[2]....
        /*00f8*/ 	.word	0xffffffff


	//   ....[3]....
        /*00fc*/ 	.word	0xffffffff


	//   ....[4]....
        /*0100*/ 	.word	0xffffffff


	//   ....[5]....
        /*0104*/ 	.word	0xffffffff


	//   ....[6]....
        /*0108*/ 	.word	0xffffffff


	//   ....[7]....
        /*010c*/ 	.word	0xffffffff


	//   ....[8]....
        /*0110*/ 	.word	0xffffffff


	//   ....[9]....
        /*0114*/ 	.word	0xffffffff


	//   ....[10]....
        /*0118*/ 	.word	0xffffffff


	//   ....[11]....
        /*011c*/ 	.word	0xffffffff


	//   ....[12]....
        /*0120*/ 	.word	0xffffffff


	//   ....[13]....
        /*0124*/ 	.word	0xffffffff


	//   ....[14]....
        /*0128*/ 	.word	0xffffffff


	//   ....[15]....
        /*012c*/ 	.word	0xffffffff


	//   ....[16]....
        /*0130*/ 	.word	0xffffffff


	//   ....[17]....
        /*0134*/ 	.word	0xffffffff


	//   ....[18]....
        /*0138*/ 	.word	0xffffffff


	//   ....[19]....
        /*013c*/ 	.word	0xffffffff


	//   ....[20]....
        /*0140*/ 	.word	0xffffffff


	//   ....[21]....
        /*0144*/ 	.word	0xffffffff


	//   ....[22]....
        /*0148*/ 	.word	0xffffffff


	//   ....[23]....
        /*014c*/ 	.word	0xffffffff


	//   ....[24]....
        /*0150*/ 	.word	0xffffffff


	//   ....[25]....
        /*0154*/ 	.word	0xffffffff


	//   ....[26]....
        /*0158*/ 	.word	0xffffffff


	//   ....[27]....
        /*015c*/ 	.word	0xffffffff


	//   ....[28]....
        /*0160*/ 	.word	0xffffffff


	//   ....[29]....
        /*0164*/ 	.word	0xffffffff


	//   ....[30]....
        /*0168*/ 	.word	0xffffffff


	//   ....[31]....
        /*016c*/ 	.word	0xffffffff


	//   ....[32]....
        /*0170*/ 	.word	0xffffffff


	//   ....[33]....
        /*0174*/ 	.word	0xffffffff


	//   ....[34]....
        /*0178*/ 	.word	0xffffffff


	//   ....[35]....
        /*017c*/ 	.word	0xffffffff


	//   ....[36]....
        /*0180*/ 	.word	0xffffffff


	//   ....[37]....
        /*0184*/ 	.word	0xffffffff


	//   ....[38]....
        /*0188*/ 	.word	0xffffffff


	//   ....[39]....
        /*018c*/ 	.word	0xffffffff


	//   ....[40]....
        /*0190*/ 	.word	0xffffffff


	//   ....[41]....
        /*0194*/ 	.word	0xffffffff


	//   ....[42]....
        /*0198*/ 	.word	0xffffffff


	//   ....[43]....
        /*019c*/ 	.word	0xffffffff


	//   ....[44]....
        /*01a0*/ 	.word	0xffffffff


	//   ....[45]....
        /*01a4*/ 	.word	0xffffffff


	//   ....[46]....
        /*01a8*/ 	.word	0xffffffff


	//   ....[47]....
        /*01ac*/ 	.word	0xffffffff


	//   ....[48]....
        /*01b0*/ 	.word	0xffffffff


	//   ....[49]....
        /*01b4*/ 	.word	0xffffffff


	//   ....[50]....
        /*01b8*/ 	.word	0xffffffff


	//   ....[51]....
        /*01bc*/ 	.word	0xffffffff


	//   ....[52]....
        /*01c0*/ 	.word	0xffffffff


	//   ....[53]....
        /*01c4*/ 	.word	0xffffffff


	//   ....[54]....
        /*01c8*/ 	.word	0xffffffff


	//   ....[55]....
        /*01cc*/ 	.word	0xffffffff


	//   ....[56]....
        /*01d0*/ 	.word	0xffffffff


	//   ....[57]....
        /*01d4*/ 	.word	0xffffffff


	//   ....[58]....
        /*01d8*/ 	.word	0xffffffff


	//   ....[59]....
        /*01dc*/ 	.word	0xffffffff


	//   ....[60]....
        /*01e0*/ 	.word	0xffffffff


	//   ....[61]....
        /*01e4*/ 	.word	0xffffffff


	//   ....[62]....
        /*01e8*/ 	.word	0xffffffff


	//   ....[63]....
        /*01ec*/ 	.word	0xffffffff


	//   ....[64]....
        /*01f0*/ 	.word	0xffffffff


	//   ....[65]....
        /*01f4*/ 	.word	0xffffffff


	//   ....[66]....
        /*01f8*/ 	.word	0xffffffff


	//   ....[67]....
        /*01fc*/ 	.word	0xffffffff


	//   ....[68]....
        /*0200*/ 	.word	0xffffffff


	//   ....[69]....
        /*0204*/ 	.word	0xffffffff


	//   ....[70]....
        /*0208*/ 	.word	0xffffffff


	//   ....[71]....
        /*020c*/ 	.word	0xffffffff


	//   ....[72]....
        /*0210*/ 	.word	0xffffffff


	//   ....[73]....
        /*0214*/ 	.word	0xffffffff


	//   ....[74]....
        /*0218*/ 	.word	0xffffffff


	//   ....[75]....
        /*021c*/ 	.word	0xffffffff


	//   ....[76]....
        /*0220*/ 	.word	0xffffffff


	//   ....[77]....
        /*0224*/ 	.word	0xffffffff


	//   ....[78]....
        /*0228*/ 	.word	0xffffffff


	//   ....[79]....
        /*022c*/ 	.word	0xffffffff


	//   ....[80]....
        /*0230*/ 	.word	0xffffffff


	//   ....[81]....
        /*0234*/ 	.word	0xffffffff


	//   ....[82]....
        /*0238*/ 	.word	0xffffffff


	//   ....[83]....
        /*023c*/ 	.word	0xffffffff


	//   ....[84]....
        /*0240*/ 	.word	0xffffffff


	//   ....[85]....
        /*0244*/ 	.word	0xffffffff


	//   ....[86]....
        /*0248*/ 	.word	0xffffffff


	//   ....[87]....
        /*024c*/ 	.word	0xffffffff


	//   ....[88]....
        /*0250*/ 	.word	0xffffffff


	//   ....[89]....
        /*0254*/ 	.word	0xffffffff


	//   ....[90]....
        /*0258*/ 	.word	0xffffffff


	//   ....[91]....
        /*025c*/ 	.word	0xffffffff


	//   ....[92]....
        /*0260*/ 	.word	0xffffffff


	//   ....[93]....
        /*0264*/ 	.word	0xffffffff


	//   ....[94]....
        /*0268*/ 	.word	0xffffffff


	//   ....[95]....
        /*026c*/ 	.word	0xffffffff


	//   ....[96]....
        /*0270*/ 	.word	0xffffffff


	//   ....[97]....
        /*0274*/ 	.word	0xffffffff


	//   ....[98]....
        /*0278*/ 	.word	0xffffffff


	//   ....[99]....
        /*027c*/ 	.word	0xffffffff


	//   ....[100]....
        /*0280*/ 	.word	0xffffffff


	//   ....[101]....
        /*0284*/ 	.word	0xffffffff


	//   ....[102]....
        /*0288*/ 	.word	0xffffffff


	//   ....[103]....
        /*028c*/ 	.word	0xffffffff


	//   ....[104]....
        /*0290*/ 	.word	0xffffffff


	//   ....[105]....
        /*0294*/ 	.word	0xffffffff


	//   ....[106]....
        /*0298*/ 	.word	0xffffffff


	//   ....[107]....
        /*029c*/ 	.word	0xffffffff


	//   ....[108]....
        /*02a0*/ 	.word	0xffffffff


	//   ....[109]....
        /*02a4*/ 	.word	0xffffffff


	//   ....[110]....
        /*02a8*/ 	.word	0xffffffff


	//   ....[111]....
        /*02ac*/ 	.word	0xffffffff


	//   ....[112]....
        /*02b0*/ 	.word	0xffffffff


	//   ....[113]....
        /*02b4*/ 	.word	0xffffffff


	//   ....[114]....
        /*02b8*/ 	.word	0xffffffff


	//   ....[115]....
        /*02bc*/ 	.word	0xffffffff


	//   ....[116]....
        /*02c0*/ 	.word	0xffffffff


	//   ....[117]....
        /*02c4*/ 	.word	0xffffffff


	//   ....[118]....
        /*02c8*/ 	.word	0xffffffff


	//   ....[119]....
        /*02cc*/ 	.word	0xffffffff


	//   ....[120]....
        /*02d0*/ 	.word	0xffffffff


	//   ....[121]....
        /*02d4*/ 	.word	0xffffffff


	//   ....[122]....
        /*02d8*/ 	.word	0xffffffff


	//   ....[123]....
        /*02dc*/ 	.word	0xffffffff


	//   ....[124]....
        /*02e0*/ 	.word	0xffffffff


	//   ....[125]....
        /*02e4*/ 	.word	0xffffffff


	//   ....[126]....
        /*02e8*/ 	.word	0xffffffff


	//   ....[127]....
        /*02ec*/ 	.word	0xffffffff


	//   ....[128]....
        /*02f0*/ 	.word	0xffffffff


	//   ....[129]....
        /*02f4*/ 	.word	0xffffffff


	//   ....[130]....
        /*02f8*/ 	.word	0xffffffff


	//   ....[131]....
        /*02fc*/ 	.word	0xffffffff


	//   ....[132]....
        /*0300*/ 	.word	0xffffffff


	//   ....[133]....
        /*0304*/ 	.word	0xffffffff


	//   ....[134]....
        /*0308*/ 	.word	0xffffffff


	//   ....[135]....
        /*030c*/ 	.word	0xffffffff


	//   ....[136]....
        /*0310*/ 	.word	0xffffffff


	//   ....[137]....
        /*0314*/ 	.word	0xffffffff


	//   ....[138]....
        /*0318*/ 	.word	0xffffffff


	//   ....[139]....
        /*031c*/ 	.word	0xffffffff


	//   ....[140]....
        /*0320*/ 	.word	0xffffffff


	//   ....[141]....
        /*0324*/ 	.word	0xffffffff


	//   ....[142]....
        /*0328*/ 	.word	0xffffffff


	//   ....[143]....
        /*032c*/ 	.word	0xffffffff


	//   ....[144]....
        /*0330*/ 	.word	0xffffffff


	//   ....[145]....
        /*0334*/ 	.word	0xffffffff


	//   ....[146]....
        /*0338*/ 	.word	0xffffffff


	//   ....[147]....
        /*033c*/ 	.word	0xffffffff


	//   ....[148]....
        /*0340*/ 	.word	0xffffffff


	//   ....[149]....
        /*0344*/ 	.word	0xffffffff


	//   ....[150]....
        /*0348*/ 	.word	0xffffffff


	//   ....[151]....
        /*034c*/ 	.word	0xffffffff


	//   ....[152]....
        /*0350*/ 	.word	0xffffffff


	//   ....[153]....
        /*0354*/ 	.word	0xffffffff


	//   ....[154]....
        /*0358*/ 	.word	0xffffffff


	//   ....[155]....
        /*035c*/ 	.word	0xffffffff


	//   ....[156]....
        /*0360*/ 	.word	0xffffffff


	//   ....[157]....
        /*0364*/ 	.word	0xffffffff


	//   ....[158]....
        /*0368*/ 	.word	0xffffffff


	//   ....[159]....
        /*036c*/ 	.word	0xffffffff


	//----- nvinfo : EIATTR_COOP_GROUP_INSTR_OFFSETS
	.align		4
.L_276:
        /*0370*/ 	.byte	0x04, 0x28
        /*0372*/ 	.short	(.L_278 - .L_277)


	//   ....[0]....
.L_277:
        /*0374*/ 	.word	0x000033b0


	//   ....[1]....
        /*0378*/ 	.word	0x00003510


	//   ....[2]....
        /*037c*/ 	.word	0x00003540


	//   ....[3]....
        /*0380*/ 	.word	0x00003550


	//   ....[4]....
        /*0384*/ 	.word	0x00003560


	//   ....[5]....
        /*0388*/ 	.word	0x00003570


	//   ....[6]....
        /*038c*/ 	.word	0x00003580


	//   ....[7]....
        /*0390*/ 	.word	0x00003590


	//   ....[8]....
        /*0394*/ 	.word	0x000035a0


	//   ....[9]....
        /*0398*/ 	.word	0x000035b0


	//   ....[10]....
        /*039c*/ 	.word	0x000035c0


	//   ....[11]....
        /*03a0*/ 	.word	0x000035d0


	//   ....[12]....
        /*03a4*/ 	.word	0x000035e0


	//   ....[13]....
        /*03a8*/ 	.word	0x000035f0


	//   ....[14]....
        /*03ac*/ 	.word	0x00003600


	//   ....[15]....
        /*03b0*/ 	.word	0x00003610


	//   ....[16]....
        /*03b4*/ 	.word	0x00004df0


	//   ....[17]....
        /*03b8*/ 	.word	0x00004f40


	//   ....[18]....
        /*03bc*/ 	.word	0x00005090


	//   ....[19]....
        /*03c0*/ 	.word	0x00005180


	//   ....[20]....
        /*03c4*/ 	.word	0x000051b0


	//   ....[21]....
        /*03c8*/ 	.word	0x000051d0


	//   ....[22]....
        /*03cc*/ 	.word	0x000051e0


	//   ....[23]....
        /*03d0*/ 	.word	0x000051f0


	//   ....[24]....
        /*03d4*/ 	.word	0x00005200


	//   ....[25]....
        /*03d8*/ 	.word	0x00005210


	//   ....[26]....
        /*03dc*/ 	.word	0x00005220


	//   ....[27]....
        /*03e0*/ 	.word	0x00005230


	//   ....[28]....
        /*03e4*/ 	.word	0x00005240


	//   ....[29]....
        /*03e8*/ 	.word	0x00005250


	//   ....[30]....
        /*03ec*/ 	.word	0x00005260


	//   ....[31]....
        /*03f0*/ 	.word	0x00005270


	//   ....[32]....
        /*03f4*/ 	.word	0x00006a50


	//   ....[33]....
        /*03f8*/ 	.word	0x00006ba0


	//   ....[34]....
        /*03fc*/ 	.word	0x00006cf0


	//   ....[35]....
        /*0400*/ 	.word	0x00006de0


	//   ....[36]....
        /*0404*/ 	.word	0x00006e10


	//   ....[37]....
        /*0408*/ 	.word	0x00006e30


	//   ....[38]....
        /*040c*/ 	.word	0x00006e40


	//   ....[39]....
        /*0410*/ 	.word	0x00006e50


	//   ....[40]....
        /*0414*/ 	.word	0x00006e60


	//   ....[41]....
        /*0418*/ 	.word	0x00006e70


	//   ....[42]....
        /*041c*/ 	.word	0x00006e80


	//   ....[43]....
        /*0420*/ 	.word	0x00006e90


	//   ....[44]....
        /*0424*/ 	.word	0x00006ea0


	//   ....[45]....
        /*0428*/ 	.word	0x00006eb0


	//   ....[46]....
        /*042c*/ 	.word	0x00006ec0


	//   ....[47]....
        /*0430*/ 	.word	0x00006ed0


	//   ....[48]....
        /*0434*/ 	.word	0x000086b0


	//   ....[49]....
        /*0438*/ 	.word	0x00008800


	//   ....[50]....
        /*043c*/ 	.word	0x00008950


	//   ....[51]....
        /*0440*/ 	.word	0x00008a40


	//   ....[52]....
        /*0444*/ 	.word	0x00008a70


	//   ....[53]....
        /*0448*/ 	.word	0x00008a90


	//   ....[54]....
        /*044c*/ 	.word	0x00008aa0


	//   ....[55]....
        /*0450*/ 	.word	0x00008ab0


	//   ....[56]....
        /*0454*/ 	.word	0x00008ac0


	//   ....[57]....
        /*0458*/ 	.word	0x00008ad0


	//   ....[58]....
        /*045c*/ 	.word	0x00008ae0


	//   ....[59]....
        /*0460*/ 	.word	0x00008af0


	//   ....[60]....
        /*0464*/ 	.word	0x00008b00


	//   ....[61]....
        /*0468*/ 	.word	0x00008b10


	//   ....[62]....
        /*046c*/ 	.word	0x00008b20


	//   ....[63]....
        /*0470*/ 	.word	0x00008b30


	//   ....[64]....
        /*0474*/ 	.word	0x0000a310


	//   ....[65]....
        /*0478*/ 	.word	0x0000a460


	//   ....[66]....
        /*047c*/ 	.word	0x0000a5b0


	//   ....[67]....
        /*0480*/ 	.word	0x0000a6a0


	//   ....[68]....
        /*0484*/ 	.word	0x0000a6d0


	//   ....[69]....
        /*0488*/ 	.word	0x0000a6f0


	//   ....[70]....
        /*048c*/ 	.word	0x0000a700


	//   ....[71]....
        /*0490*/ 	.word	0x0000a710


	//   ....[72]....
        /*0494*/ 	.word	0x0000a720


	//   ....[73]....
        /*0498*/ 	.word	0x0000a730


	//   ....[74]....
        /*049c*/ 	.word	0x0000a740


	//   ....[75]....
        /*04a0*/ 	.word	0x0000a750


	//   ....[76]....
        /*04a4*/ 	.word	0x0000a760


	//   ....[77]....
        /*04a8*/ 	.word	0x0000a770


	//   ....[78]....
        /*04ac*/ 	.word	0x0000a780


	//   ....[79]....
        /*04b0*/ 	.word	0x0000a790


	//   ....[80]....
        /*04b4*/ 	.word	0x00019640


	//   ....[81]....
        /*04b8*/ 	.word	0x00019730


	//   ....[82]....
        /*04bc*/ 	.word	0x00019760


	//   ....[83]....
        /*04c0*/ 	.word	0x00019770


	//   ....[84]....
        /*04c4*/ 	.word	0x00019780


	//   ....[85]....
        /*04c8*/ 	.word	0x00019790


	//   ....[86]....
        /*04cc*/ 	.word	0x000197a0


	//   ....[87]....
        /*04d0*/ 	.word	0x000197b0


	//   ....[88]....
        /*04d4*/ 	.word	0x000197c0


	//   ....[89]....
        /*04d8*/ 	.word	0x000197d0


	//   ....[90]....
        /*04dc*/ 	.word	0x000197e0


	//   ....[91]....
        /*04e0*/ 	.word	0x000197f0


	//   ....[92]....
        /*04e4*/ 	.word	0x00019800


	//   ....[93]....
        /*04e8*/ 	.word	0x00019810


	//   ....[94]....
        /*04ec*/ 	.word	0x00019820


	//   ....[95]....
        /*04f0*/ 	.word	0x00019830


	//   ....[96]....
        /*04f4*/ 	.word	0x0001b290


	//   ....[97]....
        /*04f8*/ 	.word	0x0001b380


	//   ....[98]....
        /*04fc*/ 	.word	0x0001b3b0


	//   ....[99]....
        /*0500*/ 	.word	0x0001b3c0


	//   ....[100]....
        /*0504*/ 	.word	0x0001b3d0


	//   ....[101]....
        /*0508*/ 	.word	0x0001b3e0


	//   ....[102]....
        /*050c*/ 	.word	0x0001b3f0


	//   ....[103]....
        /*0510*/ 	.word	0x0001b400


	//   ....[104]....
        /*0514*/ 	.word	0x0001b410


	//   ....[105]....
        /*0518*/ 	.word	0x0001b420


	//   ....[106]....
        /*051c*/ 	.word	0x0001b430


	//   ....[107]....
        /*0520*/ 	.word	0x0001b440


	//   ....[108]....
        /*0524*/ 	.word	0x0001b450


	//   ....[109]....
        /*0528*/ 	.word	0x0001b460


	//   ....[110]....
        /*052c*/ 	.word	0x0001b470


	//   ....[111]....
        /*0530*/ 	.word	0x0001b480


	//   ....[112]....
        /*0534*/ 	.word	0x0001cee0


	//   ....[113]....
        /*0538*/ 	.word	0x0001cfd0


	//   ....[114]....
        /*053c*/ 	.word	0x0001d000


	//   ....[115]....
        /*0540*/ 	.word	0x0001d010


	//   ....[116]....
        /*0544*/ 	.word	0x0001d020


	//   ....[117]....
        /*0548*/ 	.word	0x0001d030


	//   ....[118]....
        /*054c*/ 	.word	0x0001d040


	//   ....[119]....
        /*0550*/ 	.word	0x0001d050


	//   ....[120]....
        /*0554*/ 	.word	0x0001d060


	//   ....[121]....
        /*0558*/ 	.word	0x0001d070


	//   ....[122]....
        /*055c*/ 	.word	0x0001d080


	//   ....[123]....
        /*0560*/ 	.word	0x0001d090


	//   ....[124]....
        /*0564*/ 	.word	0x0001d0a0


	//   ....[125]....
        /*0568*/ 	.word	0x0001d0b0


	//   ....[126]....
        /*056c*/ 	.word	0x0001d0c0


	//   ....[127]....
        /*0570*/ 	.word	0x0001d0d0


	//   ....[128]....
        /*0574*/ 	.word	0x0001eb30


	//   ....[129]....
        /*0578*/ 	.word	0x0001ec20


	//   ....[130]....
        /*057c*/ 	.word	0x0001ec50


	//   ....[131]....
        /*0580*/ 	.word	0x0001ec60


	//   ....[132]....
        /*0584*/ 	.word	0x0001ec70


	//   ....[133]....
        /*0588*/ 	.word	0x0001ec80


	//   ....[134]....
        /*058c*/ 	.word	0x0001ec90


	//   ....[135]....
        /*0590*/ 	.word	0x0001eca0


	//   ....[136]....
        /*0594*/ 	.word	0x0001ecb0


	//   ....[137]....
        /*0598*/ 	.word	0x0001ecc0


	//   ....[138]....
        /*059c*/ 	.word	0x0001ecd0


	//   ....[139]....
        /*05a0*/ 	.word	0x0001ece0


	//   ....[140]....
        /*05a4*/ 	.word	0x0001ecf0


	//   ....[141]....
        /*05a8*/ 	.word	0x0001ed00


	//   ....[142]....
        /*05ac*/ 	.word	0x0001ed10


	//   ....[143]....
        /*05b0*/ 	.word	0x0001ed20


	//   ....[144]....
        /*05b4*/ 	.word	0x00020780


	//   ....[145]....
        /*05b8*/ 	.word	0x00020870


	//   ....[146]....
        /*05bc*/ 	.word	0x000208a0


	//   ....[147]....
        /*05c0*/ 	.word	0x000208b0


	//   ....[148]....
        /*05c4*/ 	.word	0x000208c0


	//   ....[149]....
        /*05c8*/ 	.word	0x000208d0


	//   ....[150]....
        /*05cc*/ 	.word	0x000208e0


	//   ....[151]....
        /*05d0*/ 	.word	0x000208f0


	//   ....[152]....
        /*05d4*/ 	.word	0x00020900


	//   ....[153]....
        /*05d8*/ 	.word	0x00020910


	//   ....[154]....
        /*05dc*/ 	.word	0x00020920


	//   ....[155]....
        /*05e0*/ 	.word	0x00020930


	//   ....[156]....
        /*05e4*/ 	.word	0x00020940


	//   ....[157]....
        /*05e8*/ 	.word	0x00020950


	//   ....[158]....
        /*05ec*/ 	.word	0x00020960


	//   ....[159]....
        /*05f0*/ 	.word	0x00020970


	//----- nvinfo : EIATTR_VRC_CTA_INIT_COUNT
	.align		4
.L_278:
        /*05f4*/ 	.byte	0x02, 0x4a
	.zero		1
	.zero		1


	//----- nvinfo : EIATTR_EXIT_INSTR_OFFSETS
	.align		4
        /*05f8*/ 	.byte	0x04, 0x1c
        /*05fa*/ 	.short	(.L_280 - .L_279)


	//   ....[0]....
.L_279:
        /*05fc*/ 	.word	0x00000780


	//   ....[1]....
        /*0600*/ 	.word	0x00000da0


	//   ....[2]....
        /*0604*/ 	.word	0x0002be00


	//   ....[3]....
        /*0608*/ 	.word	0x0002deb0


	//----- nvinfo : EIATTR_MAX_THREADS
	.align		4
.L_280:
        /*060c*/ 	.byte	0x04, 0x05
        /*060e*/ 	.short	(.L_282 - .L_281)
.L_281:
        /*0610*/ 	.word	0x00000100
        /*0614*/ 	.word	0x00000001
        /*0618*/ 	.word	0x00000001


	//----- nvinfo : EIATTR_CRS_STACK_SIZE
	.align		4
.L_282:
        /*061c*/ 	.byte	0x04, 0x1e
        /*061e*/ 	.short	(.L_284 - .L_283)
.L_283:
        /*0620*/ 	.word	0x00000000


	//----- nvinfo : EIATTR_CBANK_PARAM_SIZE
	.align		4
.L_284:
        /*0624*/ 	.byte	0x03, 0x19
        /*0626*/ 	.short	0x0059


	//----- nvinfo : EIATTR_PARAM_CBANK
	.align		4
        /*0628*/ 	.byte	0x04, 0x0a
        /*062a*/ 	.short	(.L_286 - .L_285)
	.align		4
.L_285:
        /*062c*/ 	.word	index@(.nv.constant0._ZN3cub18CUB_300001_SM_10006detail6reduce28DeviceReduceSingleTileKernelINS2_10policy_hubI4Studj8sum_funcE10Policy1000EN6thrust24THRUST_300001_SM_1000_NS6detail15normal_iteratorINSA_10device_ptrIS5_EEEEPS5_jS6_S5_S5_N4cuda3std3__410__identityEEEvT0_T1_T2_T3_T4_T6_)
        /*0630*/ 	.short	0x0380
        /*0632*/ 	.short	0x0059


	//----- nvinfo : EIATTR_SW_WAR
	.align		4
.L_286:
        /*0634*/ 	.byte	0x04, 0x36
        /*0636*/ 	.short	(.L_288 - .L_287)
.L_287:
        /*0638*/ 	.word	0x00000008
.L_288:


//--------------------- .nv.info._ZN3cub18CUB_300001_SM_10006detail8for_each13static_kernelINS2_12policy_hub_t12policy_500_tEmNS2_12op_wrapper_tImN6thrust24THRUST_300001_SM_1000_NS6detail23allocator_traits_detail24construct1_via_allocatorINS8_16device_allocatorI4StudEEEENS8_10device_ptrISD_EEEEEEvT0_T1_ --------------------------
	.section	.nv.info._ZN3cub18CUB_300001_SM_10006detail8for_each13static_kernelINS2_12policy_hub_t12policy_500_tEmNS2_12op_wrapper_tImN6thrust24THRUST_300001_SM_1000_NS6detail23allocator_traits_detail24construct1_via_allocatorINS8_16device_allocatorI4StudEEEENS8_10device_ptrISD_EEEEEEvT0_T1_,"",@"SHT_CUDA_INFO"
	.sectionflags	@""
	.align	4


	//----- nvinfo : EIATTR_CUDA_API_VERSION
	.align		4
        /*0000*/ 	.byte	0x04, 0x37
        /*0002*/ 	.short	(.L_290 - .L_289)
.L_289:
        /*0004*/ 	.word	0x00000082


	//----- nvinfo : EIATTR_KPARAM_INFO
	.align		4
.L_290:
        /*0008*/ 	.byte	0x04, 0x17
        /*000a*/ 	.short	(.L_292 - .L_291)
.L_291:
        /*000c*/ 	.word	0x00000000
        /*0010*/ 	.short	0x0001
        /*0012*/ 	.short	0x0008
        /*0014*/ 	.byte	0x00, 0xf0, 0x41, 0x00


	//----- nvinfo : EIATTR_KPARAM_INFO
	.align		4
.L_292:
        /*0018*/ 	.byte	0x04, 0x17
        /*001a*/ 	.short	(.L_294 - .L_293)
.L_293:
        /*001c*/ 	.word	0x00000000
        /*0020*/ 	.short	0x0000
        /*0022*/ 	.short	0x0000
        /*0024*/ 	.byte	0x00, 0xf0, 0x21, 0x00


	//----- nvinfo : EIATTR_SPARSE_MMA_MASK
	.align		4
.L_294:
        /*0028*/ 	.byte	0x03, 0x50
        /*002a*/ 	.short	0x0000


	//----- nvinfo : EIATTR_MAXREG_COUNT
	.align		4
        /*002c*/ 	.byte	0x03, 0x1b
        /*002e*/ 	.short	0x00ff


	//----- nvinfo : EIATTR_MERCURY_ISA_VERSION
	.align		4
        /*0030*/ 	.byte	0x03, 0x5f
        /*0032*/ 	.short	0x0101


	//----- nvinfo : EIATTR_VRC_CTA_INIT_COUNT
	.align		4
        /*0034*/ 	.byte	0x02, 0x4a
	.zero		1
	.zero		1


	//----- nvinfo : EIATTR_EXIT_INSTR_OFFSETS
	.align		4
        /*0038*/ 	.byte	0x04, 0x1c
        /*003a*/ 	.short	(.L_296 - .L_295)


	//   ....[0]....
.L_295:
        /*003c*/ 	.word	0x00000220


	//   ....[1]....
        /*0040*/ 	.word	0x000003c0


	//   ....[2]....
        /*0044*/ 	.word	0x00000460


	//----- nvinfo : EIATTR_MAX_THREADS
	.align		4
.L_296:
        /*0048*/ 	.byte	0x04, 0x05
        /*004a*/ 	.short	(.L_298 - .L_297)
.L_297:
        /*004c*/ 	.word	0x00000100
        /*0050*/ 	.word	0x00000001
        /*0054*/ 	.word	0x00000001


	//----- nvinfo : EIATTR_CRS_STACK_SIZE
	.align		4
.L_298:
        /*0058*/ 	.byte	0x04, 0x1e
        /*005a*/ 	.short	(.L_300 - .L_299)
.L_299:
        /*005c*/ 	.word	0x00000000


	//----- nvinfo : EIATTR_CBANK_PARAM_SIZE
	.align		4
.L_300:
        /*0060*/ 	.byte	0x03, 0x19
        /*0062*/ 	.short	0x0018


	//----- nvinfo : EIATTR_PARAM_CBANK
	.align		4
        /*0064*/ 	.byte	0x04, 0x0a
        /*0066*/ 	.short	(.L_302 - .L_301)
	.align		4
.L_301:
        /*0068*/ 	.word	index@(.nv.constant0._ZN3cub18CUB_300001_SM_10006detail8for_each13static_kernelINS2_12policy_hub_t12policy_500_tEmNS2_12op_wrapper_tImN6thrust24THRUST_300001_SM_1000_NS6detail23allocator_traits_detail24construct1_via_allocatorINS8_16device_allocatorI4StudEEEENS8_10device_ptrISD_EEEEEEvT0_T1_)
        /*006c*/ 	.short	0x0380
        /*006e*/ 	.short	0x0018


	//----- nvinfo : EIATTR_SW_WAR
	.align		4
.L_302:
        /*0070*/ 	.byte	0x04, 0x36
        /*0072*/ 	.short	(.L_304 - .L_303)
.L_303:
        /*0074*/ 	.word	0x00000008
.L_304:


//--------------------- .nv.info._ZN3cub18CUB_300001_SM_10006detail8for_each13static_kernelINS2_12policy_hub_t12policy_500_tElN6thrust24THRUST_300001_SM_1000_NS8cuda_cub6__fill7functorINS7_6detail15normal_iteratorINS7_10device_ptrI4StudEEEESE_EEEEvT0_T1_ --------------------------
	.section	.nv.info._ZN3cub18CUB_300001_SM_10006detail8for_each13static_kernelINS2_12policy_hub_t12policy_500_tElN6thrust24THRUST_300001_SM_1000_NS8cuda_cub6__fill7functorINS7_6detail15normal_iteratorINS7_10device_ptrI4StudEEEESE_EEEEvT0_T1_,"",@"SHT_CUDA_INFO"
	.sectionflags	@""
	.align	4


	//----- nvinfo : EIATTR_CUDA_API_VERSION
	.align		4
        /*0000*/ 	.byte	0x04, 0x37
        /*0002*/ 	.short	(.L_306 - .L_305)
.L_305:
        /*0004*/ 	.word	0x00000082


	//----- nvinfo : EIATTR_KPARAM_INFO
	.align		4
.L_306:
        /*0008*/ 	.byte	0x04, 0x17
        /*000a*/ 	.short	(.L_308 - .L_307)
.L_307:
        /*000c*/ 	.word	0x00000000
        /*0010*/ 	.short	0x0001
        /*0012*/ 	.short	0x0008
        /*0014*/ 	.byte	0x00, 0xf0, 0x21, 0x01


	//----- nvinfo : EIATTR_KPARAM_INFO
	.align		4
.L_308:
        /*0018*/ 	.byte	0x04, 0x17
        /*001a*/ 	.short	(.L_310 - .L_309)
.L_309:
        /*001c*/ 	.word	0x00000000
        /*0020*/ 	.short	0x0000
        /*0022*/ 	.short	0x0000
        /*0024*/ 	.byte	0x00, 0xf0, 0x21, 0x00


	//----- nvinfo : EIATTR_SPARSE_MMA_MASK
	.align		4
.L_310:
        /*0028*/ 	.byte	0x03, 0x50
        /*002a*/ 	.short	0x0000


	//----- nvinfo : EIATTR_MAXREG_COUNT
	.align		4
        /*002c*/ 	.byte	0x03, 0x1b
        /*002e*/ 	.short	0x00ff


	//----- nvinfo : EIATTR_MERCURY_ISA_VERSION
	.align		4
        /*0030*/ 	.byte	0x03, 0x5f
        /*0032*/ 	.short	0x0101


	//----- nvinfo : EIATTR_VRC_CTA_INIT_COUNT
	.align		4
        /*0034*/ 	.byte	0x02, 0x4a
	.zero		1
	.zero		1


	//----- nvinfo : EIATTR_EXIT_INSTR_OFFSETS
	.align		4
        /*0038*/ 	.byte	0x04, 0x1c
        /*003a*/ 	.short	(.L_312 - .L_311)


	//   ....[0]....
.L_311:
        /*003c*/ 	.word	0x00000910


	//   ....[1]....
        /*0040*/ 	.word	0x00000dc0


	//   ....[2]....
        /*0044*/ 	.word	0x00001160


	//----- nvinfo : EIATTR_MAX_THREADS
	.align		4
.L_312:
        /*0048*/ 	.byte	0x04, 0x05
        /*004a*/ 	.short	(.L_314 - .L_313)
.L_313:
        /*004c*/ 	.word	0x00000100
        /*0050*/ 	.word	0x00000001
        /*0054*/ 	.word	0x00000001


	//----- nvinfo : EIATTR_CRS_STACK_SIZE
	.align		4
.L_314:
        /*0058*/ 	.byte	0x04, 0x1e
        /*005a*/ 	.short	(.L_316 - .L_315)
.L_315:
        /*005c*/ 	.word	0x00000000


	//----- nvinfo : EIATTR_CBANK_PARAM_SIZE
	.align		4
.L_316:
        /*0060*/ 	.byte	0x03, 0x19
        /*0062*/ 	.short	0x0050


	//----- nvinfo : EIATTR_PARAM_CBANK
	.align		4
        /*0064*/ 	.byte	0x04, 0x0a
        /*0066*/ 	.short	(.L_318 - .L_317)
	.align		4
.L_317:
        /*0068*/ 	.word	index@(.nv.constant0._ZN3cub18CUB_300001_SM_10006detail8for_each13static_kernelINS2_12policy_hub_t12policy_500_tElN6thrust24THRUST_300001_SM_1000_NS8cuda_cub6__fill7functorINS7_6detail15normal_iteratorINS7_10device_ptrI4StudEEEESE_EEEEvT0_T1_)
        /*006c*/ 	.short	0x0380
        /*006e*/ 	.short	0x0050


	//----- nvinfo : EIATTR_SW_WAR
	.align		4
.L_318:
        /*0070*/ 	.byte	0x04, 0x36
        /*0072*/ 	.short	(.L_320 - .L_319)
.L_319:
        /*0074*/ 	.word	0x00000008
.L_320:


//--------------------- .nv.info._ZN3cub18CUB_300001_SM_10006detail8for_each13static_kernelINS2_12policy_hub_t12policy_500_tEmN6thrust24THRUST_300001_SM_1000_NS8cuda_cub20__uninitialized_fill7functorINS7_10device_ptrI4StudEESC_EEEEvT0_T1_ --------------------------
	.section	.nv.info._ZN3cub18CUB_300001_SM_10006detail8for_each13static_kernelINS2_12policy_hub_t12policy_500_tEmN6thrust24THRUST_300001_SM_1000_NS8cuda_cub20__uninitialized_fill7functorINS7_10device_ptrI4StudEESC_EEEEvT0_T1_,"",@"SHT_CUDA_INFO"
	.sectionflags	@""
	.align	4


	//----- nvinfo : EIATTR_CUDA_API_VERSION
	.align		4
        /*0000*/ 	.byte	0x04, 0x37
        /*0002*/ 	.short	(.L_322 - .L_321)
.L_321:
        /*0004*/ 	.word	0x00000082


	//----- nvinfo : EIATTR_KPARAM_INFO
	.align		4
.L_322:
        /*0008*/ 	.byte	0x04, 0x17
        /*000a*/ 	.short	(.L_324 - .L_323)
.L_323:
        /*000c*/ 	.word	0x00000000
        /*0010*/ 	.short	0x0001
        /*0012*/ 	.short	0x0008
        /*0014*/ 	.byte	0x00, 0xf0, 0x21, 0x01


	//----- nvinfo : EIATTR_KPARAM_INFO
	.align		4
.L_324:
        /*0018*/ 	.byte	0x04, 0x17
        /*001a*/ 	.short	(.L_326 - .L_325)
.L_325:
        /*001c*/ 	.word	0x00000000
        /*0020*/ 	.short	0x0000
        /*0022*/ 	.short	0x0000
        /*0024*/ 	.byte	0x00, 0xf0, 0x21, 0x00


	//----- nvinfo : EIATTR_SPARSE_MMA_MASK
	.align		4
.L_326:
        /*0028*/ 	.byte	0x03, 0x50
        /*002a*/ 	.short	0x0000


	//----- nvinfo : EIATTR_MAXREG_COUNT
	.align		4
        /*002c*/ 	.byte	0x03, 0x1b
        /*002e*/ 	.short	0x00ff


	//----- nvinfo : EIATTR_MERCURY_ISA_VERSION
	.align		4
        /*0030*/ 	.byte	0x03, 0x5f
        /*0032*/ 	.short	0x0101


	//----- nvinfo : EIATTR_VRC_CTA_INIT_COUNT
	.align		4
        /*0034*/ 	.byte	0x02, 0x4a
	.zero		1
	.zero		1


	//----- nvinfo : EIATTR_EXIT_INSTR_OFFSETS
	.align		4
        /*0038*/ 	.byte	0x04, 0x1c
        /*003a*/ 	.short	(.L_328 - .L_327)


	//   ....[0]....
.L_327:
        /*003c*/ 	.word	0x00000910


	//   ....[1]....
        /*0040*/ 	.word	0x00000db0


	//   ....[2]....
        /*0044*/ 	.word	0x00001150


	//----- nvinfo : EIATTR_MAX_THREADS
	.align		4
.L_328:
        /*0048*/ 	.byte	0x04, 0x05
        /*004a*/ 	.short	(.L_330 - .L_329)
.L_329:
        /*004c*/ 	.word	0x00000100
        /*0050*/ 	.word	0x00000001
        /*0054*/ 	.word	0x00000001


	//----- nvinfo : EIATTR_CRS_STACK_SIZE
	.align		4
.L_330:
        /*0058*/ 	.byte	0x04, 0x1e
        /*005a*/ 	.short	(.L_332 - .L_331)
.L_331:
        /*005c*/ 	.word	0x00000000


	//----- nvinfo : EIATTR_CBANK_PARAM_SIZE
	.align		4
.L_332:
        /*0060*/ 	.byte	0x03, 0x19
        /*0062*/ 	.short	0x0050


	//----- nvinfo : EIATTR_PARAM_CBANK
	.align		4
        /*0064*/ 	.byte	0x04, 0x0a
        /*0066*/ 	.short	(.L_334 - .L_333)
	.align		4
.L_333:
        /*0068*/ 	.word	index@(.nv.constant0._ZN3cub18CUB_300001_SM_10006detail8for_each13static_kernelINS2_12policy_hub_t12policy_500_tEmN6thrust24THRUST_300001_SM_1000_NS8cuda_cub20__uninitialized_fill7functorINS7_10device_ptrI4StudEESC_EEEEvT0_T1_)
        /*006c*/ 	.short	0x0380
        /*006e*/ 	.short	0x0050


	//----- nvinfo : EIATTR_SW_WAR
	.align		4
.L_334:
        /*0070*/ 	.byte	0x04, 0x36
        /*0072*/ 	.short	(.L_336 - .L_335)
.L_335:
        /*0074*/ 	.word	0x00000008
.L_336:


//--------------------- .nv.info._ZN3cub18CUB_300001_SM_10006detail8for_each13static_kernelINS2_12policy_hub_t12policy_500_tEmN6thrust24THRUST_300001_SM_1000_NS8cuda_cub6__fill7functorINS7_6detail15normal_iteratorINS7_10device_ptrI4StudEEEESE_EEEEvT0_T1_ --------------------------
	.section	.nv.info._ZN3cub18CUB_300001_SM_10006detail8for_each13static_kernelINS2_12policy_hub_t12policy_500_tEmN6thrust24THRUST_300001_SM_1000_NS8cuda_cub6__fill7functorINS7_6detail15normal_iteratorINS7_10device_ptrI4StudEEEESE_EEEEvT0_T1_,"",@"SHT_CUDA_INFO"
	.sectionflags	@""
	.align	4


	//----- nvinfo : EIATTR_CUDA_API_VERSION
	.align		4
        /*0000*/ 	.byte	0x04, 0x37
        /*0002*/ 	.short	(.L_338 - .L_337)
.L_337:
        /*0004*/ 	.word	0x00000082


	//----- nvinfo : EIATTR_KPARAM_INFO
	.align		4
.L_338:
        /*0008*/ 	.byte	0x04, 0x17
        /*000a*/ 	.short	(.L_340 - .L_339)
.L_339:
        /*000c*/ 	.word	0x00000000
        /*0010*/ 	.short	0x0001
        /*0012*/ 	.short	0x0008
        /*0014*/ 	.byte	0x00, 0xf0, 0x21, 0x01


	//----- nvinfo : EIATTR_KPARAM_INFO
	.align		4
.L_340:
        /*0018*/ 	.byte	0x04, 0x17
        /*001a*/ 	.short	(.L_342 - .L_341)
.L_341:
        /*001c*/ 	.word	0x00000000
        /*0020*/ 	.short	0x0000
        /*0022*/ 	.short	0x0000
        /*0024*/ 	.byte	0x00, 0xf0, 0x21, 0x00


	//----- nvinfo : EIATTR_SPARSE_MMA_MASK
	.align		4
.L_342:
        /*0028*/ 	.byte	0x03, 0x50
        /*002a*/ 	.short	0x0000


	//----- nvinfo : EIATTR_MAXREG_COUNT
	.align		4
        /*002c*/ 	.byte	0x03, 0x1b
        /*002e*/ 	.short	0x00ff


	//----- nvinfo : EIATTR_MERCURY_ISA_VERSION
	.align		4
        /*0030*/ 	.byte	0x03, 0x5f
        /*0032*/ 	.short	0x0101


	//----- nvinfo : EIATTR_VRC_CTA_INIT_COUNT
	.align		4
        /*0034*/ 	.byte	0x02, 0x4a
	.zero		1
	.zero		1


	//----- nvinfo : EIATTR_EXIT_INSTR_OFFSETS
	.align		4
        /*0038*/ 	.byte	0x04, 0x1c
        /*003a*/ 	.short	(.L_344 - .L_343)


	//   ....[0]....
.L_343:
        /*003c*/ 	.word	0x00000910


	//   ....[1]....
        /*0040*/ 	.word	0x00000db0


	//   ....[2]....
        /*0044*/ 	.word	0x00001150


	//----- nvinfo : EIATTR_MAX_THREADS
	.align		4
.L_344:
        /*0048*/ 	.byte	0x04, 0x05
        /*004a*/ 	.short	(.L_346 - .L_345)
.L_345:
        /*004c*/ 	.word	0x00000100
        /*0050*/ 	.word	0x00000001
        /*0054*/ 	.word	0x00000001


	//----- nvinfo : EIATTR_CRS_STACK_SIZE
	.align		4
.L_346:
        /*0058*/ 	.byte	0x04, 0x1e
        /*005a*/ 	.short	(.L_348 - .L_347)
.L_347:
        /*005c*/ 	.word	0x00000000


	//----- nvinfo : EIATTR_CBANK_PARAM_SIZE
	.align		4
.L_348:
        /*0060*/ 	.byte	0x03, 0x19
        /*0062*/ 	.short	0x0050


	//----- nvinfo : EIATTR_PARAM_CBANK
	.align		4
        /*0064*/ 	.byte	0x04, 0x0a
        /*0066*/ 	.short	(.L_350 - .L_349)
	.align		4
.L_349:
        /*0068*/ 	.word	index@(.nv.constant0._ZN3cub18CUB_300001_SM_10006detail8for_each13static_kernelINS2_12policy_hub_t12policy_500_tEmN6thrust24THRUST_300001_SM_1000_NS8cuda_cub6__fill7functorINS7_6detail15normal_iteratorINS7_10device_ptrI4StudEEEESE_EEEEvT0_T1_)
        /*006c*/ 	.short	0x0380
        /*006e*/ 	.short	0x0050


	//----- nvinfo : EIATTR_SW_WAR
	.align		4
.L_350:
        /*0070*/ 	.byte	0x04, 0x36
        /*0072*/ 	.short	(.L_352 - .L_351)
.L_351:
        /*0074*/ 	.word	0x00000008
.L_352:


//--------------------- .nv.info._ZN3cub18CUB_300001_SM_10006detail11EmptyKernelIvEEvv --------------------------
	.section	.nv.info._ZN3cub18CUB_300001_SM_10006detail11EmptyKernelIvEEvv,"",@"SHT_CUDA_INFO"
	.sectionflags	@""
	.align	4


	//----- nvinfo : EIATTR_CUDA_API_VERSION
	.align		4
        /*0000*/ 	.byte	0x04, 0x37
        /*0002*/ 	.short	(.L_354 - .L_353)
.L_353:
        /*0004*/ 	.word	0x00000082


	//----- nvinfo : EIATTR_SPARSE_MMA_MASK
	.align		4
.L_354:
        /*0008*/ 	.byte	0x03, 0x50
        /*000a*/ 	.short	0x0000


	//----- nvinfo : EIATTR_MAXREG_COUNT
	.align		4
        /*000c*/ 	.byte	0x03, 0x1b
        /*000e*/ 	.short	0x00ff


	//----- nvinfo : EIATTR_MERCURY_ISA_VERSION
	.align		4
        /*0010*/ 	.byte	0x03, 0x5f
        /*0012*/ 	.short	0x0101


	//----- nvinfo : EIATTR_VRC_CTA_INIT_COUNT
	.align		4
        /*0014*/ 	.byte	0x02, 0x4a
	.zero		1
	.zero		1


	//----- nvinfo : EIATTR_EXIT_INSTR_OFFSETS
	.align		4
        /*0018*/ 	.byte	0x04, 0x1c
        /*001a*/ 	.short	(.L_356 - .L_355)


	//   ....[0]....
.L_355:
        /*001c*/ 	.word	0x00000010


	//----- nvinfo : EIATTR_SW_WAR
	.align		4
.L_356:
        /*0020*/ 	.byte	0x04, 0x36
        /*0022*/ 	.short	(.L_358 - .L_357)
.L_357:
        /*0024*/ 	.word	0x00000008
.L_358:


//--------------------- .nv.callgraph             --------------------------
	.section	.nv.callgraph,"",@"SHT_CUDA_CALLGRAPH"
	.align	4
	.sectionentsize	8
	.align		4
        /*0000*/ 	.word	0x00000000
	.align		4
        /*0004*/ 	.word	0xffffffff
	.align		4
        /*0008*/ 	.word	0x00000000
	.align		4
        /*000c*/ 	.word	0xfffffffe
	.align		4
        /*0010*/ 	.word	0x00000000
	.align		4
        /*0014*/ 	.word	0xfffffffd
	.align		4
        /*0018*/ 	.word	0x00000000
	.align		4
        /*001c*/ 	.word	0xfffffffc


//--------------------- .nv.constant4             --------------------------
	.section	.nv.constant4,"a",@progbits
	.align	8
	.align		8
.nv.constant4:
        /*0000*/ 	.dword	_ZN34_INTERNAL_da0ba7c9_4_k_cu_4a9347454cuda3std3__45__cpo5beginE
	.align		8
        /*0008*/ 	.dword	_ZN34_INTERNAL_da0ba7c9_4_k_cu_4a9347454cuda3std3__45__cpo3endE
	.align		8
        /*0010*/ 	.dword	_ZN34_INTERNAL_da0ba7c9_4_k_cu_4a9347454cuda3std3__45__cpo6cbeginE
	.align		8
        /*0018*/ 	.dword	_ZN34_INTERNAL_da0ba7c9_4_k_cu_4a9347454cuda3std3__45__cpo4cendE
	.align		8
        /*0020*/ 	.dword	_ZN34_INTERNAL_da0ba7c9_4_k_cu_4a9347454cuda3std3__45__cpo6rbeginE
	.align		8
        /*0028*/ 	.dword	_ZN34_INTERNAL_da0ba7c9_4_k_cu_4a9347454cuda3std3__45__cpo4rendE
	.align		8
        /*0030*/ 	.dword	_ZN34_INTERNAL_da0ba7c9_4_k_cu_4a9347454cuda3std3__45__cpo7crbeginE
	.align		8
        /*0038*/ 	.dword	_ZN34_INTERNAL_da0ba7c9_4_k_cu_4a9347454cuda3std3__45__cpo5crendE
	.align		8
        /*0040*/ 	.dword	_ZN34_INTERNAL_da0ba7c9_4_k_cu_4a9347454cuda3std3__436_GLOBAL__N__da0ba7c9_4_k_cu_4a9347456ignoreE
	.align		8
        /*0048*/ 	.dword	_ZN34_INTERNAL_da0ba7c9_4_k_cu_4a9347454cuda3std3__419piecewise_constructE
	.align		8
        /*0050*/ 	.dword	_ZN34_INTERNAL_da0ba7c9_4_k_cu_4a9347454cuda3std3__48in_placeE
	.align		8
        /*0058*/ 	.dword	_ZN34_INTERNAL_da0ba7c9_4_k_cu_4a9347454cuda3std3__420unreachable_sentinelE
	.align		8
        /*0060*/ 	.dword	_ZN34_INTERNAL_da0ba7c9_4_k_cu_4a9347454cuda3std3__47nulloptE
	.align		8
        /*0068*/ 	.dword	_ZN34_INTERNAL_da0ba7c9_4_k_cu_4a9347454cuda3std3__48unexpectE
	.align		8
        /*0070*/ 	.dword	_ZN34_INTERNAL_da0ba7c9_4_k_cu_4a9347454cuda3std6ranges3__45__cpo4swapE
	.align		8
        /*0078*/ 	.dword	_ZN34_INTERNAL_da0ba7c9_4_k_cu_4a9347454cuda3std6ranges3__45__cpo9iter_moveE
	.align		8
        /*0080*/ 	.dword	_ZN34_INTERNAL_da0ba7c9_4_k_cu_4a9347454cuda3std6ranges3__45__cpo5beginE
	.align		8
        /*0088*/ 	.dword	_ZN34_INTERNAL_da0ba7c9_4_k_cu_4a9347454cuda3std6ranges3__45__cpo3endE
	.align		8
        /*0090*/ 	.dword	_ZN34_INTERNAL_da0ba7c9_4_k_cu_4a9347454cuda3std6ranges3__45__cpo6cbeginE
	.align		8
        /*0098*/ 	.dword	_ZN34_INTERNAL_da0ba7c9_4_k_cu_4a9347454cuda3std6ranges3__45__cpo4cendE
	.align		8
        /*00a0*/ 	.dword	_ZN34_INTERNAL_da0ba7c9_4_k_cu_4a9347454cuda3std6ranges3__45__cpo7advanceE
	.align		8
        /*00a8*/ 	.dword	_ZN34_INTERNAL_da0ba7c9_4_k_cu_4a9347454cuda3std6ranges3__45__cpo9iter_swapE
	.align		8
        /*00b0*/ 	.dword	_ZN34_INTERNAL_da0ba7c9_4_k_cu_4a9347454cuda3std6ranges3__45__cpo4nextE
	.align		8
        /*00b8*/ 	.dword	_ZN34_INTERNAL_da0ba7c9_4_k_cu_4a9347454cuda3std6ranges3__45__cpo4prevE
	.align		8
        /*00c0*/ 	.dword	_ZN34_INTERNAL_da0ba7c9_4_k_cu_4a9347454cuda3std6ranges3__45__cpo4dataE
	.align		8
        /*00c8*/ 	.dword	_ZN34_INTERNAL_da0ba7c9_4_k_cu_4a9347454cuda3std6ranges3__45__cpo5cdataE
	.align		8
        /*00d0*/ 	.dword	_ZN34_INTERNAL_da0ba7c9_4_k_cu_4a9347454cuda3std6ranges3__45__cpo4sizeE
	.align		8
        /*00d8*/ 	.dword	_ZN34_INTERNAL_da0ba7c9_4_k_cu_4a9347454cuda3std6ranges3__45__cpo5ssizeE
	.align		8
        /*00e0*/ 	.dword	_ZN34_INTERNAL_da0ba7c9_4_k_cu_4a9347454cuda3std6ranges3__45__cpo8distanceE
	.align		8
        /*00e8*/ 	.dword	_ZN34_INTERNAL_da0ba7c9_4_k_cu_4a9347456thrust24THRUST_300001_SM_1000_NS8cuda_cub3parE
	.align		8
        /*00f0*/ 	.dword	_ZN34_INTERNAL_da0ba7c9_4_k_cu_4a9347456thrust24THRUST_300001_SM_1000_NS8cuda_cub10par_nosyncE
	.align		8
        /*00f8*/ 	.dword	_ZN34_INTERNAL_da0ba7c9_4_k_cu_4a9347456thrust24THRUST_300001_SM_1000_NS6system6detail10sequential3seqE
	.align		8
        /*0100*/ 	.dword	_ZN34_INTERNAL_da0ba7c9_4_k_cu_4a9347456thrust24THRUST_300001_SM_1000_NS12placeholders2_1E
	.align		8
        /*0108*/ 	.dword	_ZN34_INTERNAL_da0ba7c9_4_k_cu_4a9347456thrust24THRUST_300001_SM_1000_NS12placeholders2_2E
	.align		8
        /*0110*/ 	.dword	_ZN34_INTERNAL_da0ba7c9_4_k_cu_4a9347456thrust24THRUST_300001_SM_1000_NS12placeholders2_3E
	.align		8
        /*0118*/ 	.dword	_ZN34_INTERNAL_da0ba7c9_4_k_cu_4a9347456thrust24THRUST_300001_SM_1000_NS12placeholders2_4E
	.align		8
        /*0120*/ 	.dword	_ZN34_INTERNAL_da0ba7c9_4_k_cu_4a9347456thrust24THRUST_300001_SM_1000_NS12placeholders2_5E
	.align		8
        /*0128*/ 	.dword	_ZN34_INTERNAL_da0ba7c9_4_k_cu_4a9347456thrust24THRUST_300001_SM_1000_NS12placeholders2_6E
	.align		8
        /*0130*/ 	.dword	_ZN34_INTERNAL_da0ba7c9_4_k_cu_4a9347456thrust24THRUST_300001_SM_1000_NS12placeholders2_7E
	.align		8
        /*0138*/ 	.dword	_ZN34_INTERNAL_da0ba7c9_4_k_cu_4a9347456thrust24THRUST_300001_SM_1000_NS12placeholders2_8E
	.align		8
        /*0140*/ 	.dword	_ZN34_INTERNAL_da0ba7c9_4_k_cu_4a9347456thrust24THRUST_300001_SM_1000_NS12placeholders2_9E
	.align		8
        /*0148*/ 	.dword	_ZN34_INTERNAL_da0ba7c9_4_k_cu_4a9347456thrust24THRUST_300001_SM_1000_NS12placeholders3_10E
	.align		8
        /*0150*/ 	.dword	_ZN34_INTERNAL_da0ba7c9_4_k_cu_4a9347456thrust24THRUST_300001_SM_1000_NS3seqE


//--------------------- .text._ZN3cub18CUB_300001_SM_10006detail6reduce28DeviceReduceSingleTileKernelINS2_10policy_hubI4Study8sum_funcE10Policy1000EPS5_S9_iS6_S5_S5_N4cuda3std3__410__identityEEEvT0_T1_T2_T3_T4_T6_ --------------------------
	.section	.text._ZN3cub18CUB_300001_SM_10006detail6reduce28DeviceReduceSingleTileKernelINS2_10policy_hubI4Study8sum_funcE10Policy1000EPS5_S9_iS6_S5_S5_N4cuda3std3__410__identityEEEvT0_T1_T2_T3_T4_T6_,"ax",@progbits
	.align	128
        .global         _ZN3cub18CUB_300001_SM_10006detail6reduce28DeviceReduceSingleTileKernelINS2_10policy_hubI4Study8sum_funcE10Policy1000EPS5_S9_iS6_S5_S5_N4cuda3std3__410__identityEEEvT0_T1_T2_T3_T4_T6_
        .type           _ZN3cub18CUB_300001_SM_10006detail6reduce28DeviceReduceSingleTileKernelINS2_10policy_hubI4Study8sum_funcE10Policy1000EPS5_S9_iS6_S5_S5_N4cuda3std3__410__identityEEEvT0_T1_T2_T3_T4_T6_,@function
        .size           _ZN3cub18CUB_300001_SM_10006detail6reduce28DeviceReduceSingleTileKernelINS2_10policy_hubI4Study8sum_funcE10Policy1000EPS5_S9_iS6_S5_S5_N4cuda3std3__410__identityEEEvT0_T1_T2_T3_T4_T6_,(.L_x_1312 - _ZN3cub18CUB_300001_SM_10006detail6reduce28DeviceReduceSingleTileKernelINS2_10policy_hubI4Study8sum_funcE10Policy1000EPS5_S9_iS6_S5_S5_N4cuda3std3__410__identityEEEvT0_T1_T2_T3_T4_T6_)
        .other          _ZN3cub18CUB_300001_SM_10006detail6reduce28DeviceReduceSingleTileKernelINS2_10policy_hubI4Study8sum_funcE10Policy1000EPS5_S9_iS6_S5_S5_N4cuda3std3__410__identityEEEvT0_T1_T2_T3_T4_T6_,@"STO_CUDA_ENTRY STV_DEFAULT"
_ZN3cub18CUB_300001_SM_10006detail6reduce28DeviceReduceSingleTileKernelINS2_10policy_hubI4Study8sum_funcE10Policy1000EPS5_S9_iS6_S5_S5_N4cuda3std3__410__identityEEEvT0_T1_T2_T3_T4_T6_:
.text._ZN3cub18CUB_300001_SM_10006detail6reduce28DeviceReduceSingleTileKernelINS2_10policy_hubI4Study8sum_funcE10Policy1000EPS5_S9_iS6_S5_S5_N4cuda3std3__410__identityEEEvT0_T1_T2_T3_T4_T6_:
[----:B------:R-:W0:Y:S01]  /*0000*/  LDC R1, c[0x0][0x37c] ;  /* 0x0000df00ff017b82 */ /* 0x000e220000000800 */
[----:B------:R-:W1:Y:S01]  /*0010*/  LDCU.128 UR4, c[0x0][0x3a0] ;  /* 0x00007400ff0477ac */ /* 0x000e620008000c00 */
[----:B0-----:R-:W-:Y:S01]  /*0020*/  VIADD R1, R1, 0xffffff00 ;  /* 0xffffff0001017836 */ /* 0x001fe20000000000 */
[----:B------:R-:W0:Y:S01]  /*0030*/  LDCU.128 UR16, c[0x0][0x3b0] ;  /* 0x00007600ff1077ac */ /* 0x000e220008000c00 */
[----:B------:R-:W2:Y:S01]  /*0040*/  LDCU UR60, c[0x0][0x390] ;  /* 0x00007200ff3c77ac */ /* 0x000ea20008000800 */
[----:B------:R-:W3:Y:S01]  /*0050*/  LDCU.64 UR8, c[0x0][0x3c0] ;  /* 0x00007800ff0877ac */ /* 0x000ee20008000a00 */
[----:B------:R-:W4:Y:S01]  /*0060*/  LDCU UR56, c[0x0][0x2f8] ;  /* 0x00005f00ff3877ac */ /* 0x000f220008000800 */
[----:B-1----:R-:W-:Y:S02]  /*0070*/  UPRMT UR44, UR5, 0x7773, URZ ;  /* 0x00007773052c7896 */ /* 0x002fe400080000ff */
[----:B------:R-:W-:Y:S02]  /*0080*/  UPRMT UR45, UR5, 0x7772, URZ ;  /* 0x00007772052d7896 */ /* 0x000fe400080000ff */
[----:B------:R-:W-:-:S02]  /*0090*/  UPRMT UR46, UR5, 0x7771, URZ ;  /* 0x00007771052e7896 */ /* 0x000fc400080000ff */
[----:B------:R-:W-:Y:S01]  /*00a0*/  UPRMT UR14, UR5, 0x7770, URZ ;  /* 0x00007770050e7896 */ /* 0x000fe200080000ff */
[----:B--2---:R-:W-:Y:S01]  /*00b0*/  IMAD.U32 R115, RZ, RZ, UR60 ;  /* 0x0000003cff737e24 */ /* 0x004fe2000f8e00ff */
[----:B------:R-:W-:Y:S01]  /*00c0*/  UPRMT UR47, UR4, 0x7773, URZ ;  /* 0x00007773042f7896 */ /* 0x000fe200080000ff */
[----:B------:R-:W-:Y:S01]  /*00d0*/  IMAD.U32 R46, RZ, RZ, UR44 ;  /* 0x0000002cff2e7e24 */ /* 0x000fe2000f8e00ff */
[----:B------:R-:W-:Y:S01]  /*00e0*/  UPRMT UR48, UR4, 0x7772, URZ ;  /* 0x0000777204307896 */ /* 0x000fe200080000ff */
[----:B------:R-:W-:Y:S01]  /*00f0*/  IMAD.U32 R45, RZ, RZ, UR45 ;  /* 0x0000002dff2d7e24 */ /* 0x000fe2000f8e00ff */
[----:B------:R-:W-:Y:S01]  /*0100*/  UPRMT UR49, UR4, 0x7771, URZ ;  /* 0x0000777104317896 */ /* 0x000fe200080000ff */
[----:B------:R-:W-:Y:S01]  /*0110*/  ISETP.NE.AND P0, PT, R115, RZ, PT ;  /* 0x000000ff7300720c */ /* 0x000fe20003f05270 */
[----:B------:R-:W-:Y:S01]  /*0120*/  UPRMT UR15, UR4, 0x7770, URZ ;  /* 0x00007770040f7896 */ /* 0x000fe200080000ff */
[----:B----4-:R-:W-:Y:S01]  /*0130*/  VIADD R122, R1, UR56 ;  /* 0x00000038017a7c36 */ /* 0x010fe20008000000 */
[----:B------:R-:W1:Y:S01]  /*0140*/  LDCU.64 UR4, c[0x0][0x398] ;  /* 0x00007300ff0477ac */ /* 0x000e620008000a00 */
[----:B------:R-:W-:-:S02]  /*0150*/  IMAD.U32 R44, RZ, RZ, UR46 ;  /* 0x0000002eff2c7e24 */ /* 0x000fc4000f8e00ff */
[----:B------:R-:W-:Y:S01]  /*0160*/  IMAD.U32 R43, RZ, RZ, UR14 ;  /* 0x0000000eff2b7e24 */ /* 0x000fe2000f8e00ff */
[----:B0-----:R-:W-:Y:S01]  /*0170*/  UPRMT UR32, UR17, 0x7773, URZ ;  /* 0x0000777311207896 */ /* 0x001fe200080000ff */
[----:B------:R-:W-:Y:S01]  /*0180*/  IMAD.U32 R42, RZ, RZ, UR47 ;  /* 0x0000002fff2a7e24 */ /* 0x000fe2000f8e00ff */
[----:B------:R-:W-:Y:S01]  /*0190*/  UPRMT UR33, UR17, 0x7772, URZ ;  /* 0x0000777211217896 */ /* 0x000fe200080000ff */
        /* <DEDUP_REMOVED lines=13> */
[----:B------:R-:W0:Y:S01]  /*0270*/  LDCU.U8 UR57, c[0x0][0x3c8] ;  /* 0x00007900ff3977ac */ /* 0x000e220008000000 */
[----:B------:R-:W-:-:S02]  /*0280*/  IMAD.U32 R57, RZ, RZ, UR36 ;  /* 0x00000024ff397e24 */ /* 0x000fc4000f8e00ff */
[----:B------:R-:W-:Y:S01]  /*0290*/  IMAD.U32 R56, RZ, RZ, UR37 ;  /* 0x00000025ff387e24 */ /* 0x000fe2000f8e00ff */
[----:B------:R-:W2:Y:S01]  /*02a0*/  LDCU.U8 UR58, c[0x0][0x3c9] ;  /* 0x00007920ff3a77ac */ /* 0x000ea20008000000 */
[----:B------:R-:W-:Y:S02]  /*02b0*/  IMAD.U32 R55, RZ, RZ, UR13 ;  /* 0x0000000dff377e24 */ /* 0x000fe4000f8e00ff */
[----:B------:R-:W-:Y:S01]  /*02c0*/  IMAD.U32 R39, RZ, RZ, UR15 ;  /* 0x0000000fff277e24 */ /* 0x000fe2000f8e00ff */
[----:B------:R-:W4:Y:S01]  /*02d0*/  LDCU.64 UR16, c[0x0][0x3d0] ;  /* 0x00007a00ff1077ac */ /* 0x000f220008000a00 */
[----:B------:R-:W5:Y:S01]  /*02e0*/  LDCU UR59, c[0x0][0x3cc] ;  /* 0x00007980ff3b77ac */ /* 0x000f620008000800 */
[----:B------:R-:W-:Y:S02]  /*02f0*/  UPRMT UR38, UR7, 0x7773, URZ ;  /* 0x0000777307267896 */ /* 0x000fe400080000ff */
[----:B------:R-:W-:Y:S01]  /*0300*/  UPRMT UR39, UR7, 0x7772, URZ ;  /* 0x0000777207277896 */ /* 0x000fe200080000ff */
[----:B0-----:R-:W-:Y:S01]  /*0310*/  IMAD.U32 R80, RZ, RZ, UR57 ;  /* 0x00000039ff507e24 */ /* 0x001fe2000f8e00ff */
[----:B------:R-:W-:-:S02]  /*0320*/  UPRMT UR40, UR7, 0x7771, URZ ;  /* 0x0000777107287896 */ /* 0x000fc400080000ff */
[----:B------:R-:W-:Y:S01]  /*0330*/  UPRMT UR41, UR6, 0x7773, URZ ;  /* 0x0000777306297896 */ /* 0x000fe200080000ff */
[----:B--2---:R-:W-:Y:S01]  /*0340*/  IMAD.U32 R79, RZ, RZ, UR58 ;  /* 0x0000003aff4f7e24 */ /* 0x004fe2000f8e00ff */
[----:B------:R-:W-:Y:S01]  /*0350*/  UPRMT UR42, UR6, 0x7772, URZ ;  /* 0x00007772062a7896 */ /* 0x000fe200080000ff */
[----:B------:R-:W-:Y:S01]  /*0360*/  IMAD.U32 R54, RZ, RZ, UR38 ;  /* 0x00000026ff367e24 */ /* 0x000fe2000f8e00ff */
[----:B------:R-:W-:Y:S01]  /*0370*/  UPRMT UR43, UR6, 0x7771, URZ ;  /* 0x00007771062b7896 */ /* 0x000fe200080000ff */
[----:B----4-:R-:W-:Y:S01]  /*0380*/  IMAD.U32 R116, RZ, RZ, UR16 ;  /* 0x00000010ff747e24 */ /* 0x010fe2000f8e00ff */
[----:B---3--:R-:W-:Y:S01]  /*0390*/  UPRMT UR20, UR9, 0x7773, URZ ;  /* 0x0000777309147896 */ /* 0x008fe200080000ff */
[----:B------:R-:W-:Y:S01]  /*03a0*/  IMAD.U32 R117, RZ, RZ, UR17 ;  /* 0x00000011ff757e24 */ /* 0x000fe2000f8e00ff */
[----:B------:R-:W-:Y:S01]  /*03b0*/  UPRMT UR21, UR9, 0x7772, URZ ;  /* 0x0000777209157896 */ /* 0x000fe200080000ff */
[----:B-----5:R-:W-:Y:S01]  /*03c0*/  IMAD.U32 R0, RZ, RZ, UR59 ;  /* 0x0000003bff007e24 */ /* 0x020fe2000f8e00ff */
        /* <DEDUP_REMOVED lines=8> */
[----:B-1----:R-:W-:Y:S01]  /*0450*/  UPRMT UR50, UR5, 0x7773, URZ ;  /* 0x0000777305327896 */ /* 0x002fe200080000ff */
        /* <DEDUP_REMOVED lines=39> */
[----:B------:R-:W0:Y:S01]  /*06d0*/  LDCU.64 UR18, c[0x0][0x358] ;  /* 0x00006b00ff1277ac */ /* 0x000e220008000a00 */
[----:B------:R-:W-:-:S02]  /*06e0*/  IMAD.U32 R71, RZ, RZ, UR8 ;  /* 0x00000008ff477e24 */ /* 0x000fc4000f8e00ff */
[----:B------:R-:W-:Y:S02]  /*06f0*/  IMAD.U32 R36, RZ, RZ, UR52 ;  /* 0x00000034ff247e24 */ /* 0x000fe4000f8e00ff */
[----:B------:R-:W-:Y:S02]  /*0700*/  IMAD.U32 R35, RZ, RZ, UR5 ;  /* 0x00000005ff237e24 */ /* 0x000fe4000f8e00ff */
[----:B------:R-:W-:Y:S02]  /*0710*/  IMAD.U32 R34, RZ, RZ, UR53 ;  /* 0x00000035ff227e24 */ /* 0x000fe4000f8e00ff */
[----:B------:R-:W-:Y:S02]  /*0720*/  IMAD.U32 R33, RZ, RZ, UR54 ;  /* 0x00000036ff217e24 */ /* 0x000fe4000f8e00ff */
[----:B------:R-:W-:Y:S02]  /*0730*/  IMAD.U32 R32, RZ, RZ, UR55 ;  /* 0x00000037ff207e24 */ /* 0x000fe4000f8e00ff */
[----:B------:R-:W-:Y:S01]  /*0740*/  IMAD.U32 R31, RZ, RZ, UR4 ;  /* 0x00000004ff1f7e24 */ /* 0x000fe2000f8e00ff */
[----:B------:R-:W-:Y:S06]  /*0750*/  @P0 BRA `(.L_x_0) ;  /* 0x0000000400940947 */ /* 0x000fec0003800000 */
[----:B------:R-:W1:Y:S02]  /*0760*/  S2R R0, SR_TID.X ;  /* 0x0000000000007919 */ /* 0x000e640000002100 */
[----:B-1----:R-:W-:-:S13]  /*0770*/  ISETP.NE.AND P0, PT, R0, RZ, PT ;  /* 0x000000ff0000720c */ /* 0x002fda0003f05270 */
[----:B0-----:R-:W-:Y:S05]  /*0780*/  @P0 EXIT ;  /* 0x000000000000094d */ /* 0x001fea0003800000 */
[----:B------:R-:W0:Y:S01]  /*0790*/  LDC.64 R2, c[0x0][0x388] ;  /* 0x0000e200ff027b82 */ /* 0x000e220000000a00 */
[----:B------:R-:W-:Y:S02]  /*07a0*/  LOP3.LUT R31, R31, 0xffff, RZ, 0xc0, !PT ;  /* 0x0000ffff1f1f7812 */ /* 0x000fe400078ec0ff */
[----:B------:R-:W-:Y:S02]  /*07b0*/  LOP3.LUT R32, R32, 0xffff, RZ, 0xc0, !PT ;  /* 0x0000ffff20207812 */ /* 0x000fe400078ec0ff */
[----:B------:R-:W-:Y:S02]  /*07c0*/  LOP3.LUT R33, R33, 0xffff, RZ, 0xc0, !PT ;  /* 0x0000ffff21217812 */ /* 0x000fe400078ec0ff */
[----:B------:R-:W-:Y:S01]  /*07d0*/  LOP3.LUT R34, R34, 0xffff, RZ, 0xc0, !PT ;  /* 0x0000ffff22227812 */ /* 0x000fe200078ec0ff */
[----:B------:R-:W0:Y:S01]  /*07e0*/  LDC R7, c[0x0][0x3cc] ;  /* 0x0000f300ff077b82 */ /* 0x000e220000000800 */
[----:B------:R-:W-:Y:S02]  /*07f0*/  LOP3.LUT R35, R35, 0xffff, RZ, 0xc0, !PT ;  /* 0x0000ffff23237812 */ /* 0x000fe400078ec0ff */
[----:B------:R-:W-:-:S02]  /*0800*/  LOP3.LUT R36, R36, 0xffff, RZ, 0xc0, !PT ;  /* 0x0000ffff24247812 */ /* 0x000fc400078ec0ff */
[----:B------:R-:W-:Y:S02]  /*0810*/  LOP3.LUT R37, R37, 0xffff, RZ, 0xc0, !PT ;  /* 0x0000ffff25257812 */ /* 0x000fe400078ec0ff */
[----:B------:R-:W-:Y:S01]  /*0820*/  LOP3.LUT R38, R38, 0xffff, RZ, 0xc0, !PT ;  /* 0x0000ffff26267812 */ /* 0x000fe200078ec0ff */
[----:B------:R-:W1:Y:S01]  /*0830*/  LDC.64 R4, c[0x0][0x3d0] ;  /* 0x0000f400ff047b82 */ /* 0x000e620000000a00 */
[----:B------:R-:W-:Y:S02]  /*0840*/  LOP3.LUT R39, R39, 0xffff, RZ, 0xc0, !PT ;  /* 0x0000ffff27277812 */ /* 0x000fe400078ec0ff */
[----:B------:R-:W-:Y:S02]  /*0850*/  LOP3.LUT R40, R40, 0xffff, RZ, 0xc0, !PT ;  /* 0x0000ffff28287812 */ /* 0x000fe400078ec0ff */
[----:B------:R-:W-:Y:S02]  /*0860*/  LOP3.LUT R41, R41, 0xffff, RZ, 0xc0, !PT ;  /* 0x0000ffff29297812 */ /* 0x000fe400078ec0ff */
[----:B------:R-:W-:-:S02]  /*0870*/  LOP3.LUT R42, R42, 0xffff, RZ, 0xc0, !PT ;  /* 0x0000ffff2a2a7812 */ /* 0x000fc400078ec0ff */
[----:B------:R-:W-:Y:S02]  /*0880*/  LOP3.LUT R43, R43, 0xffff, RZ, 0xc0, !PT ;  /* 0x0000ffff2b2b7812 */ /* 0x000fe400078ec0ff */
[----:B------:R-:W-:Y:S02]  /*0890*/  LOP3.LUT R44, R44, 0xffff, RZ, 0xc0, !PT ;  /* 0x0000ffff2c2c7812 */ /* 0x000fe400078ec0ff */
[----:B------:R-:W-:Y:S02]  /*08a0*/  LOP3.LUT R45, R45, 0xffff, RZ, 0xc0, !PT ;  /* 0x0000ffff2d2d7812 */ /* 0x000fe400078ec0ff */
[----:B------:R-:W-:Y:S01]  /*08b0*/  LOP3.LUT R46, R46, 0xffff, RZ, 0xc0, !PT ;  /* 0x0000ffff2e2e7812 */ /* 0x000fe200078ec0ff */
[----:B0-----:R-:W-:Y:S01]  /*08c0*/  STG.E desc[UR18][R2.64+0x34], R7 ;  /* 0x0000340702007986 */ /* 0x001fe2000c101912 */
[----:B------:R-:W-:Y:S02]  /*08d0*/  LOP3.LUT R47, R47, 0xffff, RZ, 0xc0, !PT ;  /* 0x0000ffff2f2f7812 */ /* 0x000fe400078ec0ff */
[----:B------:R-:W-:-:S02]  /*08e0*/  LOP3.LUT R48, R48, 0xffff, RZ, 0xc0, !PT ;  /* 0x0000ffff30307812 */ /* 0x000fc400078ec0ff */
[----:B------:R-:W-:Y:S02]  /*08f0*/  LOP3.LUT R49, R49, 0xffff, RZ, 0xc0, !PT ;  /* 0x0000ffff31317812 */ /* 0x000fe400078ec0ff */
[----:B------:R-:W-:Y:S01]  /*0900*/  LOP3.LUT R50, R50, 0xffff, RZ, 0xc0, !PT ;  /* 0x0000ffff32327812 */ /* 0x000fe200078ec0ff */
[----:B-1----:R-:W-:Y:S01]  /*0910*/  STG.E.64 desc[UR18][R2.64+0x38], R4 ;  /* 0x0000380402007986 */ /* 0x002fe2000c101b12 */
[----:B------:R-:W-:Y:S02]  /*0920*/  LOP3.LUT R51, R51, 0xffff, RZ, 0xc0, !PT ;  /* 0x0000ffff33337812 */ /* 0x000fe400078ec0ff */
[----:B------:R-:W-:Y:S02]  /*0930*/  LOP3.LUT R52, R52, 0xffff, RZ, 0xc0, !PT ;  /* 0x0000ffff34347812 */ /* 0x000fe400078ec0ff */
[----:B------:R-:W-:Y:S02]  /*0940*/  LOP3.LUT R53, R53, 0xffff, RZ, 0xc0, !PT ;  /* 0x0000ffff35357812 */ /* 0x000fe400078ec0ff */
[----:B------:R-:W-:-:S02]  /*0950*/  LOP3.LUT R54, R54, 0xffff, RZ, 0xc0, !PT ;  /* 0x0000ffff36367812 */ /* 0x000fc400078ec0ff */
[----:B------:R-:W-:Y:S02]  /*0960*/  LOP3.LUT R55, R55, 0xffff, RZ, 0xc0, !PT ;  /* 0x0000ffff37377812 */ /* 0x000fe400078ec0ff */
[----:B------:R-:W-:Y:S02]  /*0970*/  LOP3.LUT R56, R56, 0xffff, RZ, 0xc0, !PT ;  /* 0x0000ffff38387812 */ /* 0x000fe400078ec0ff */
        /* <DEDUP_REMOVED lines=22> */
[----:B------:R-:W-:Y:S02]  /*0ae0*/  PRMT R31, R31, 0x3340, R32 ;  /* 0x000033401f1f7816 */ /* 0x000fe40000000020 */
[----:B------:R-:W-:Y:S02]  /*0af0*/  PRMT R34, R33, 0x3340, R34 ;  /* 0x0000334021227816 */ /* 0x000fe40000000022 */
[----:B------:R-:W-:Y:S02]  /*0b00*/  PRMT R35, R35, 0x3340, R36 ;  /* 0x0000334023237816 */ /* 0x000fe40000000024 */
[----:B------:R-:W-:Y:S02]  /*0b10*/  PRMT R38, R37, 0x3340, R38 ;  /* 0x0000334025267816 */ /* 0x000fe40000000026 */
[----:B------:R-:W-:Y:S02]  /*0b20*/  PRMT R39, R39, 0x3340, R40 ;  /* 0x0000334027277816 */ /* 0x000fe40000000028 */
[----:B------:R-:W-:-:S02]  /*0b30*/  PRMT R42, R41, 0x3340, R42 ;  /* 0x00003340292a7816 */ /* 0x000fc4000000002a */
        /* <DEDUP_REMOVED lines=20> */
[----:B------:R-:W-:Y:S01]  /*0c80*/  PRMT R35, R35, 0x5410, R38 ;  /* 0x0000541023237816 */ /* 0x000fe20000000026 */
[----:B------:R-:W-:Y:S01]  /*0c90*/  STG.E.U16 desc[UR18][R2.64+0x30], R79 ;  /* 0x0000304f02007986 */ /* 0x000fe2000c101512 */
[----:B------:R-:W-:Y:S02]  /*0ca0*/  PRMT R42, R39, 0x5410, R42 ;  /* 0x00005410272a7816 */ /* 0x000fe4000000002a */
[----:B------:R-:W-:Y:S01]  /*0cb0*/  PRMT R43, R43, 0x5410, R46 ;  /* 0x000054102b2b7816 */ /* 0x000fe2000000002e */
[----:B------:R-:W-:Y:S01]  /*0cc0*/  STG.E.64 desc[UR18][R2.64], R34 ;  /* 0x0000002202007986 */ /* 0x000fe2000c101b12 */
[----:B------:R-:W-:-:S02]  /*0cd0*/  PRMT R50, R47, 0x5410, R50 ;  /* 0x000054102f327816 */ /* 0x000fc40000000032 */
[----:B------:R-:W-:Y:S01]  /*0ce0*/  PRMT R51, R51, 0x5410, R54 ;  /* 0x0000541033337816 */ /* 0x000fe20000000036 */
[----:B------:R-:W-:Y:S01]  /*0cf0*/  STG.E.64 desc[UR18][R2.64+0x8], R42 ;  /* 0x0000082a02007986 */ /* 0x000fe2000c101b12 */
[----:B------:R-:W-:Y:S02]  /*0d00*/  PRMT R58, R55, 0x5410, R58 ;  /* 0x00005410373a7816 */ /* 0x000fe4000000003a */
[----:B------:R-:W-:Y:S01]  /*0d10*/  PRMT R59, R59, 0x5410, R62 ;  /* 0x000054103b3b7816 */ /* 0x000fe2000000003e */
[----:B------:R-:W-:Y:S01]  /*0d20*/  STG.E.64 desc[UR18][R2.64+0x10], R50 ;  /* 0x0000103202007986 */ /* 0x000fe2000c101b12 */
[----:B------:R-:W-:Y:S02]  /*0d30*/  PRMT R66, R63, 0x5410, R66 ;  /* 0x000054103f427816 */ /* 0x000fe40000000042 */
[----:B------:R-:W-:Y:S01]  /*0d40*/  PRMT R67, R67, 0x5410, R70 ;  /* 0x0000541043437816 */ /* 0x000fe20000000046 */
[----:B------:R-:W-:Y:S01]  /*0d50*/  STG.E.64 desc[UR18][R2.64+0x18], R58 ;  /* 0x0000183a02007986 */ /* 0x000fe2000c101b12 */
[----:B------:R-:W-:-:S02]  /*0d60*/  PRMT R74, R71, 0x5410, R74 ;  /* 0x00005410474a7816 */ /* 0x000fc4000000004a */
[----:B------:R-:W-:Y:S01]  /*0d70*/  PRMT R75, R75, 0x5410, R78 ;  /* 0x000054104b4b7816 */ /* 0x000fe2000000004e */
[----:B------:R-:W-:Y:S04]  /*0d80*/  STG.E.64 desc[UR18][R2.64+0x20], R66 ;  /* 0x0000204202007986 */ /* 0x000fe8000c101b12 */
[----:B------:R-:W-:Y:S01]  /*0d90*/  STG.E.64 desc[UR18][R2.64+0x28], R74 ;  /* 0x0000284a02007986 */ /* 0x000fe2000c101b12 */
[----:B------:R-:W-:Y:S05]  /*0da0*/  EXIT ;  /* 0x000000000000794d */ /* 0x000fea0003800000 */
.L_x_0:
[----:B------:R-:W-:Y:S01]  /*0db0*/  ISETP.GT.AND P0, PT, R115, 0xff, PT ;  /* 0x000000ff7300780c */ /* 0x000fe20003f04270 */
[----:B------:R-:W-:-:S12]  /*0dc0*/  BSSY.RECONVERGENT B0, `(.L_x_1) ;  /* 0x0002b81000007945 */ /* 0x000fd80003800200 */
[----:B------:R-:W-:Y:S05]  /*0dd0*/  @P0 BRA `(.L_x_2) ;  /* 0x00000150009c0947 */ /* 0x000fea0003800000 */
[----:B------:R-:W1:Y:S01]  /*0de0*/  S2R R126, SR_TID.X ;  /* 0x00000000007e7919 */ /* 0x000e620000002100 */
[----:B------:R-:W-:Y:S01]  /*0df0*/  BSSY.RECONVERGENT B1, `(.L_x_3) ;  /* 0x0000076000017945 */ /* 0x000fe20003800200 */
[----:B------:R-:W-:Y:S02]  /*0e00*/  PRMT R114, RZ, 0x7610, R114 ;  /* 0x00007610ff727816 */ /* 0x000fe40000000072 */
[----:B------:R-:W-:Y:S02]  /*0e10*/  CS2R R118, SRZ ;  /* 0x0000000000767805 */ /* 0x000fe4000001ff00 */
[----:B------:R-:W-:Y:S01]  /*0e20*/  PRMT R113, RZ, 0x7610, R113 ;  /* 0x00007610ff717816 */ /* 0x000fe20000000071 */
[----:B------:R-:W-:Y:S01]  /*0e30*/  IMAD.MOV.U32 R83, RZ, RZ, RZ ;  /* 0x000000ffff537224 */ /* 0x000fe200078e00ff */
[----:B------:R-:W-:Y:S02]  /*0e40*/  PRMT R112, RZ, 0x7610, R112 ;  /* 0x00007610ff707816 */ /* 0x000fe40000000070 */
[----:B------:R-:W-:-:S02]  /*0e50*/  PRMT R111, RZ, 0x7610, R111 ;  /* 0x00007610ff6f7816 */ /* 0x000fc4000000006f */
[----:B------:R-:W-:Y:S02]  /*0e60*/  PRMT R110, RZ, 0x7610, R110 ;  /* 0x00007610ff6e7816 */ /* 0x000fe4000000006e */
[----:B------:R-:W-:Y:S02]  /*0e70*/  PRMT R30, RZ, 0x7610, R30 ;  /* 0x00007610ff1e7816 */ /* 0x000fe4000000001e */
[----:B------:R-:W-:Y:S02]  /*0e80*/  PRMT R109, RZ, 0x7610, R109 ;  /* 0x00007610ff6d7816 */ /* 0x000fe4000000006d */
[----:B------:R-:W-:Y:S02]  /*0e90*/  PRMT R108, RZ, 0x7610, R108 ;  /* 0x00007610ff6c7816 */ /* 0x000fe4000000006c */
[----:B------:R-:W-:Y:S02]  /*0ea0*/  PRMT R107, RZ, 0x7610, R107 ;  /* 0x00007610ff6b7816 */ /* 0x000fe4000000006b */
[----:B------:R-:W-:-:S02]  /*0eb0*/  PRMT R29, RZ, 0x7610, R29 ;  /* 0x00007610ff1d7816 */ /* 0x000fc4000000001d */
[----:B------:R-:W-:Y:S02]  /*0ec0*/  PRMT R106, RZ, 0x7610, R106 ;  /* 0x00007610ff6a7816 */ /* 0x000fe4000000006a */
[----:B------:R-:W-:Y:S02]  /*0ed0*/  PRMT R105, RZ, 0x7610, R105 ;  /* 0x00007610ff697816 */ /* 0x000fe40000000069 */
[----:B------:R-:W-:Y:S02]  /*0ee0*/  PRMT R104, RZ, 0x7610, R104 ;  /* 0x00007610ff687816 */ /* 0x000fe40000000068 */
[----:B------:R-:W-:Y:S02]  /*0ef0*/  PRMT R28, RZ, 0x7610, R28 ;  /* 0x00007610ff1c7816 */ /* 0x000fe4000000001c */
[----:B------:R-:W-:Y:S02]  /*0f00*/  PRMT R103, RZ, 0x7610, R103 ;  /* 0x00007610ff677816 */ /* 0x000fe40000000067 */
[----:B-1----:R-:W-:Y:S01]  /*0f10*/  ISETP.GE.AND P0, PT, R126, R115, PT ;  /* 0x000000737e00720c */ /* 0x002fe20003f06270 */
[----:B------:R-:W-:Y:S01]  /*0f20*/  IMAD.MOV.U32 R136, RZ, RZ, R126 ;  /* 0x000000ffff887224 */ /* 0x000fe200078e007e */
        /* <DEDUP_REMOVED lines=34> */
[----:B------:R-:W-:Y:S01]  /*1150*/  PRMT R2, RZ, 0x7610, R2 ;  /* 0x00007610ff027816 */ /* 0x000fe20000000002 */
[----:B------:R-:W-:Y:S06]  /*1160*/  @P0 BRA `(.L_x_4) ;  /* 0x0000000000f80947 */ /* 0x000fec0003800000 */
[----:B------:R-:W1:Y:S02]  /*1170*/  LDC.64 R4, c[0x0][0x380] ;  /* 0x0000e000ff047b82 */ /* 0x000e640000000a00 */
[----:B-1----:R-:W-:-:S05]  /*1180*/  IMAD.WIDE.U32 R4, R126, 0x40, R4 ;  /* 0x000000407e047825 */ /* 0x002fca00078e0004 */
[----:B0-----:R-:W2:Y:S04]  /*1190*/  LDG.E.64.CONSTANT R6, desc[UR18][R4.64] ;  /* 0x0000001204067981 */ /* 0x001ea8000c1e9b00 */
[----:B------:R-:W3:Y:S04]  /*11a0*/  LDG.E.64.CONSTANT R8, desc[UR18][R4.64+0x8] ;  /* 0x0000081204087981 */ /* 0x000ee8000c1e9b00 */
[----:B------:R-:W4:Y:S04]  /*11b0*/  LDG.E.64.CONSTANT R112, desc[UR18][R4.64+0x28] ;  /* 0x0000281204707981 */ /* 0x000f28000c1e9b00 */
[----:B------:R-:W4:Y:S04]  /*11c0*/  LDG.E.64.CONSTANT R82, desc[UR18][R4.64+0x30] ;  /* 0x0000301204527981 */ /* 0x000f28000c1e9b00 */
[----:B------:R-:W4:Y:S04]  /*11d0*/  LDG.E.64.CONSTANT R10, desc[UR18][R4.64+0x10] ;  /* 0x00001012040a7981 */ /* 0x000f28000c1e9b00 */
[----:B------:R-:W4:Y:S04]  /*11e0*/  LDG.E.64.CONSTANT R12, desc[UR18][R4.64+0x18] ;  /* 0x00001812040c7981 */ /* 0x000f28000c1e9b00 */
[----:B------:R-:W4:Y:S04]  /*11f0*/  LDG.E.64.CONSTANT R14, desc[UR18][R4.64+0x20] ;  /* 0x00002012040e7981 */ /* 0x000f28000c1e9b00 */
[----:B------:R1:W5:Y:S01]  /*1200*/  LDG.E.64.CONSTANT R118, desc[UR18][R4.64+0x38] ;  /* 0x0000381204767981 */ /* 0x000362000c1e9b00 */
[----:B------:R-:W-:Y:S01]  /*1210*/  VIADD R136, R126, 0x100 ;  /* 0x000001007e887836 */ /* 0x000fe20000000000 */
[----:B--2---:R-:W-:-:S02]  /*1220*/  SHF.R.U64 R3, R6, 0x8, R7 ;  /* 0x0000000806037819 */ /* 0x004fc40000001207 */
[C-C-:B------:R-:W-:Y:S02]  /*1230*/  SHF.R.U64 R16, R6.reuse, 0x10, R7.reuse ;  /* 0x0000001006107819 */ /* 0x140fe40000001207 */
[C---:B------:R-:W-:Y:S02]  /*1240*/  SHF.R.U64 R17, R6.reuse, 0x18, R7 ;  /* 0x0000001806117819 */ /* 0x040fe40000001207 */
[----:B------:R-:W-:Y:S02]  /*1250*/  PRMT R2, R6, 0x7610, R2 ;  /* 0x0000761006027816 */ /* 0x000fe40000000002 */
[----:B---3--:R-:W-:Y:S02]  /*1260*/  SHF.R.U64 R6, R8, 0x8, R9 ;  /* 0x0000000808067819 */ /* 0x008fe40000001209 */
[C-C-:B----4-:R-:W-:Y:S02]  /*1270*/  SHF.R.U64 R107, R112.reuse, 0x8, R113.reuse ;  /* 0x00000008706b7819 */ /* 0x150fe40000001271 */
[----:B------:R-:W-:-:S02]  /*1280*/  SHF.R.U64 R108, R112, 0x10, R113 ;  /* 0x00000010706c7819 */ /* 0x000fc40000001271 */
[C---:B------:R-:W-:Y:S02]  /*1290*/  SHF.R.U64 R109, R112.reuse, 0x18, R113 ;  /* 0x00000018706d7819 */ /* 0x040fe40000001271 */
[----:B------:R-:W-:Y:S02]  /*12a0*/  PRMT R29, R112, 0x7610, R29 ;  /* 0x00007610701d7816 */ /* 0x000fe4000000001d */
[--C-:B------:R-:W-:Y:S02]  /*12b0*/  SHF.R.U32.HI R110, RZ, 0x8, R113.reuse ;  /* 0x00000008ff6e7819 */ /* 0x100fe40000011671 */
[--C-:B------:R-:W-:Y:S02]  /*12c0*/  SHF.R.U32.HI R111, RZ, 0x10, R113.reuse ;  /* 0x00000010ff6f7819 */ /* 0x100fe40000011671 */
[----:B------:R-:W-:Y:S02]  /*12d0*/  SHF.R.U32.HI R112, RZ, 0x18, R113 ;  /* 0x00000018ff707819 */ /* 0x000fe40000011671 */
[----:B------:R-:W-:-:S02]  /*12e0*/  PRMT R30, R113, 0x7610, R30 ;  /* 0x00007610711e7816 */ /* 0x000fc4000000001e */
[C---:B------:R-:W-:Y:S02]  /*12f0*/  SHF.R.U64 R114, R82.reuse, 0x8, R83 ;  /* 0x0000000852727819 */ /* 0x040fe40000001253 */
[----:B------:R-:W-:Y:S02]  /*1300*/  PRMT R113, R82, 0x7610, R113 ;  /* 0x0000761052717816 */ /* 0x000fe40000000071 */
[--C-:B------:R-:W-:Y:S02]  /*1310*/  SHF.R.U32.HI R19, RZ, 0x8, R7.reuse ;  /* 0x00000008ff137819 */ /* 0x100fe40000011607 */
[--C-:B------:R-:W-:Y:S02]  /*1320*/  SHF.R.U32.HI R20, RZ, 0x10, R7.reuse ;  /* 0x00000010ff147819 */ /* 0x100fe40000011607 */
[----:B------:R-:W-:Y:S02]  /*1330*/  SHF.R.U32.HI R81, RZ, 0x18, R7 ;  /* 0x00000018ff517819 */ /* 0x000fe40000011607 */
[----:B------:R-:W-:-:S02]  /*1340*/  PRMT R18, R7, 0x7610, R18 ;  /* 0x0000761007127816 */ /* 0x000fc40000000012 */
[C-C-:B------:R-:W-:Y:S02]  /*1350*/  SHF.R.U64 R84, R8.reuse, 0x10, R9.reuse ;  /* 0x0000001008547819 */ /* 0x140fe40000001209 */
[C---:B------:R-:W-:Y:S02]  /*1360*/  SHF.R.U64 R85, R8.reuse, 0x18, R9 ;  /* 0x0000001808557819 */ /* 0x040fe40000001209 */
[----:B------:R-:W-:Y:S02]  /*1370*/  PRMT R21, R8, 0x7610, R21 ;  /* 0x0000761008157816 */ /* 0x000fe40000000015 */
[--C-:B------:R-:W-:Y:S02]  /*1380*/  SHF.R.U32.HI R86, RZ, 0x8, R9.reuse ;  /* 0x00000008ff567819 */ /* 0x100fe40000011609 */
[--C-:B------:R-:W-:Y:S02]  /*1390*/  SHF.R.U32.HI R87, RZ, 0x10, R9.reuse ;  /* 0x00000010ff577819 */ /* 0x100fe40000011609 */
[----:B------:R-:W-:-:S02]  /*13a0*/  SHF.R.U32.HI R88, RZ, 0x18, R9 ;  /* 0x00000018ff587819 */ /* 0x000fc40000011609 */
[----:B------:R-:W-:Y:S02]  /*13b0*/  PRMT R22, R9, 0x7610, R22 ;  /* 0x0000761009167816 */ /* 0x000fe40000000016 */
[C-C-:B------:R-:W-:Y:S02]  /*13c0*/  SHF.R.U64 R89, R10.reuse, 0x8, R11.reuse ;  /* 0x000000080a597819 */ /* 0x140fe4000000120b */
[C-C-:B------:R-:W-:Y:S02]  /*13d0*/  SHF.R.U64 R90, R10.reuse, 0x10, R11.reuse ;  /* 0x000000100a5a7819 */ /* 0x140fe4000000120b */
[C---:B------:R-:W-:Y:S02]  /*13e0*/  SHF.R.U64 R91, R10.reuse, 0x18, R11 ;  /* 0x000000180a5b7819 */ /* 0x040fe4000000120b */
[----:B------:R-:W-:Y:S02]  /*13f0*/  PRMT R23, R10, 0x7610, R23 ;  /* 0x000076100a177816 */ /* 0x000fe40000000017 */
[----:B------:R-:W-:-:S02]  /*1400*/  SHF.R.U32.HI R92, RZ, 0x8, R11 ;  /* 0x00000008ff5c7819 */ /* 0x000fc4000001160b */
[--C-:B------:R-:W-:Y:S02]  /*1410*/  SHF.R.U32.HI R93, RZ, 0x10, R11.reuse ;  /* 0x00000010ff5d7819 */ /* 0x100fe4000001160b */
[----:B------:R-:W-:Y:S02]  /*1420*/  SHF.R.U32.HI R94, RZ, 0x18, R11 ;  /* 0x00000018ff5e7819 */ /* 0x000fe4000001160b */
[----:B------:R-:W-:Y:S02]  /*1430*/  PRMT R24, R11, 0x7610, R24 ;  /* 0x000076100b187816 */ /* 0x000fe40000000018 */
[C-C-:B------:R-:W-:Y:S02]  /*1440*/  SHF.R.U64 R95, R12.reuse, 0x8, R13.reuse ;  /* 0x000000080c5f7819 */ /* 0x140fe4000000120d */
[C-C-:B------:R-:W-:Y:S02]  /*1450*/  SHF.R.U64 R96, R12.reuse, 0x10, R13.reuse ;  /* 0x000000100c607819 */ /* 0x140fe4000000120d */
[----:B------:R-:W-:-:S02]  /*1460*/  SHF.R.U64 R97, R12, 0x18, R13 ;  /* 0x000000180c617819 */ /* 0x000fc4000000120d */
[----:B------:R-:W-:Y:S02]  /*1470*/  PRMT R25, R12, 0x7610, R25 ;  /* 0x000076100c197816 */ /* 0x000fe40000000019 */
[--C-:B------:R-:W-:Y:S02]  /*1480*/  SHF.R.U32.HI R98, RZ, 0x8, R13.reuse ;  /* 0x00000008ff627819 */ /* 0x100fe4000001160d */
[--C-:B------:R-:W-:Y:S02]  /*1490*/  SHF.R.U32.HI R99, RZ, 0x10, R13.reuse ;  /* 0x00000010ff637819 */ /* 0x100fe4000001160d */
[----:B------:R-:W-:Y:S02]  /*14a0*/  SHF.R.U32.HI R100, RZ, 0x18, R13 ;  /* 0x00000018ff647819 */ /* 0x000fe4000001160d */
[----:B------:R-:W-:Y:S02]  /*14b0*/  PRMT R26, R13, 0x7610, R26 ;  /* 0x000076100d1a7816 */ /* 0x000fe4000000001a */
[----:B------:R-:W-:-:S02]  /*14c0*/  SHF.R.U64 R101, R14, 0x8, R15 ;  /* 0x000000080e657819 */ /* 0x000fc4000000120f */
[C-C-:B------:R-:W-:Y:S02]  /*14d0*/  SHF.R.U64 R102, R14.reuse, 0x10, R15.reuse ;  /* 0x000000100e667819 */ /* 0x140fe4000000120f */
[C---:B------:R-:W-:Y:S02]  /*14e0*/  SHF.R.U64 R103, R14.reuse, 0x18, R15 ;  /* 0x000000180e677819 */ /* 0x040fe4000000120f */
[----:B------:R-:W-:Y:S02]  /*14f0*/  PRMT R27, R14, 0x7610, R27 ;  /* 0x000076100e1b7816 */ /* 0x000fe4000000001b */
[--C-:B------:R-:W-:Y:S02]  /*1500*/  SHF.R.U32.HI R104, RZ, 0x8, R15.reuse ;  /* 0x00000008ff687819 */ /* 0x100fe4000001160f */
[--C-:B------:R-:W-:Y:S02]  /*1510*/  SHF.R.U32.HI R105, RZ, 0x10, R15.reuse ;  /* 0x00000010ff697819 */ /* 0x100fe4000001160f */
[----:B------:R-:W-:-:S02]  /*1520*/  SHF.R.U32.HI R106, RZ, 0x18, R15 ;  /* 0x00000018ff6a7819 */ /* 0x000fc4000001160f */
[----:B------:R-:W-:Y:S02]  /*1530*/  PRMT R28, R15, 0x7610, R28 ;  /* 0x000076100f1c7816 */ /* 0x000fe4000000001c */
[----:B-1----:R-:W-:-:S07]  /*1540*/  PRMT R82, R6, 0x7610, R82 ;  /* 0x0000761006527816 */ /* 0x002fce0000000052 */
.L_x_4:
[----:B0-----:R-:W-:Y:S05]  /*1550*/  BSYNC.RECONVERGENT B1 ;  /* 0x0000000000017941 */ /* 0x001fea0003800200 */
.L_x_3:
[----:B------:R-:W-:Y:S01]  /*1560*/  ISETP.GE.AND P0, PT, R136, R115, PT ;  /* 0x000000738800720c */ /* 0x000fe20003f06270 */
[----:B------:R-:W-:-:S12]  /*1570*/  BSSY.RECONVERGENT B2, `(.L_x_5) ;  /* 0x000017c000027945 */ /* 0x000fd80003800200 */
[----:B------:R-:W-:Y:S05]  /*1580*/  @P0 BRA `(.L_x_6) ;  /* 0x0000001400e80947 */ /* 0x000fea0003800000 */
.L_x_13:
[----:B------:R-:W0:Y:S01]  /*1590*/  LDC.64 R128, c[0x0][0x380] ;  /* 0x0000e000ff807b82 */ /* 0x000e220000000a00 */
[----:B------:R-:W-:Y:S01]  /*15a0*/  LOP3.LUT R115, R81, 0xffff, RZ, 0xc0, !PT ;  /* 0x0000ffff51737812 */ /* 0x000fe200078ec0ff */
[----:B------:R-:W1:Y:S01]  /*15b0*/  LDCU UR4, c[0x0][0x390] ;  /* 0x00007200ff0477ac */ /* 0x000e620008000800 */
[----:B0-----:R-:W-:-:S05]  /*15c0*/  IMAD.WIDE R128, R136, 0x40, R128 ;  /* 0x0000004088807825 */ /* 0x001fca00078e0280 */
[----:B------:R-:W2:Y:S04]  /*15d0*/  LDG.E.64.CONSTANT R6, desc[UR18][R128.64+0x30] ;  /* 0x0000301280067981 */ /* 0x000ea8000c1e9b00 */
[----:B------:R-:W3:Y:S04]  /*15e0*/  LDG.E.64.CONSTANT R124, desc[UR18][R128.64+0x8] ;  /* 0x00000812807c7981 */ /* 0x000ee8000c1e9b00 */
[----:B------:R-:W4:Y:S04]  /*15f0*/  LDG.E.64.CONSTANT R14, desc[UR18][R128.64+0x20] ;  /* 0x00002012800e7981 */ /* 0x000f28000c1e9b00 */
[----:B------:R-:W4:Y:S04]  /*1600*/  LDG.E.64.CONSTANT R120, desc[UR18][R128.64+0x28] ;  /* 0x0000281280787981 */ /* 0x000f28000c1e9b00 */
[----:B------:R-:W4:Y:S04]  /*1610*/  LDG.E.64.CONSTANT R8, desc[UR18][R128.64] ;  /* 0x0000001280087981 */ /* 0x000f28000c1e9b00 */
[----:B------:R-:W4:Y:S04]  /*1620*/  LDG.E.64.CONSTANT R4, desc[UR18][R128.64+0x38] ;  /* 0x0000381280047981 */ /* 0x000f28000c1e9b00 */
[----:B------:R-:W4:Y:S04]  /*1630*/  LDG.E.64.CONSTANT R10, desc[UR18][R128.64+0x10] ;  /* 0x00001012800a7981 */ /* 0x000f28000c1e9b00 */
[----:B------:R0:W4:Y:S01]  /*1640*/  LDG.E.64.CONSTANT R12, desc[UR18][R128.64+0x18] ;  /* 0x00001812800c7981 */ /* 0x000122000c1e9b00 */
[----:B------:R-:W-:-:S02]  /*1650*/  LOP3.LUT R130, R20, 0xffff, RZ, 0xc0, !PT ;  /* 0x0000ffff14827812 */ /* 0x000fc400078ec0ff */
[----:B------:R-:W-:Y:S02]  /*1660*/  LOP3.LUT R123, R19, 0xffff, RZ, 0xc0, !PT ;  /* 0x0000ffff137b7812 */ /* 0x000fe400078ec0ff */
[----:B------:R-:W-:Y:S02]  /*1670*/  LOP3.LUT R132, R18, 0xffff, RZ, 0xc0, !PT ;  /* 0x0000ffff12847812 */ /* 0x000fe400078ec0ff */
[----:B------:R-:W-:Y:S02]  /*1680*/  PRMT R115, R130, 0x3340, R115 ;  /* 0x0000334082737816 */ /* 0x000fe40000000073 */
[----:B------:R-:W-:Y:S02]  /*1690*/  PRMT R132, R132, 0x3340, R123 ;  /* 0x0000334084847816 */ /* 0x000fe4000000007b */
[----:B------:R-:W-:Y:S02]  /*16a0*/  LOP3.LUT R123, R17, 0xffff, RZ, 0xc0, !PT ;  /* 0x0000ffff117b7812 */ /* 0x000fe400078ec0ff */
[----:B------:R-:W-:-:S02]  /*16b0*/  LOP3.LUT R130, R16, 0xffff, RZ, 0xc0, !PT ;  /* 0x0000ffff10827812 */ /* 0x000fc400078ec0ff */
[----:B------:R-:W-:Y:S02]  /*16c0*/  LOP3.LUT R127, R3, 0xffff, RZ, 0xc0, !PT ;  /* 0x0000ffff037f7812 */ /* 0x000fe400078ec0ff */
[----:B------:R-:W-:Y:S02]  /*16d0*/  LOP3.LUT R134, R2, 0xffff, RZ, 0xc0, !PT ;  /* 0x0000ffff02867812 */ /* 0x000fe400078ec0ff */
[----:B0-----:R-:W-:Y:S02]  /*16e0*/  LOP3.LUT R129, R88, 0xffff, RZ, 0xc0, !PT ;  /* 0x0000ffff58817812 */ /* 0x001fe400078ec0ff */
[----:B------:R-:W-:Y:S02]  /*16f0*/  LOP3.LUT R138, R87, 0xffff, RZ, 0xc0, !PT ;  /* 0x0000ffff578a7812 */ /* 0x000fe400078ec0ff */
[----:B------:R-:W-:Y:S02]  /*1700*/  LOP3.LUT R133, R86, 0xffff, RZ, 0xc0, !PT ;  /* 0x0000ffff56857812 */ /* 0x000fe400078ec0ff */
[----:B------:R-:W-:-:S02]  /*1710*/  LOP3.LUT R140, R22, 0xffff, RZ, 0xc0, !PT ;  /* 0x0000ffff168c7812 */ /* 0x000fc400078ec0ff */
[----:B------:R-:W-:Y:S02]  /*1720*/  PRMT R123, R130, 0x3340, R123 ;  /* 0x00003340827b7816 */ /* 0x000fe4000000007b */
[----:B------:R-:W-:Y:S02]  /*1730*/  PRMT R128, R134, 0x3340, R127 ;  /* 0x0000334086807816 */ /* 0x000fe4000000007f */
[----:B------:R-:W-:Y:S02]  /*1740*/  PRMT R131, R138, 0x3340, R129 ;  /* 0x000033408a837816 */ /* 0x000fe40000000081 */
[----:B------:R-:W-:Y:S02]  /*1750*/  PRMT R130, R140, 0x3340, R133 ;  /* 0x000033408c827816 */ /* 0x000fe40000000085 */
        /* <DEDUP_REMOVED lines=22> */
[----:B------:R-:W-:Y:S02]  /*18c0*/  LOP3.LUT R129, R97, 0xffff, RZ, 0xc0, !PT ;  /* 0x0000ffff61817812 */ /* 0x000fe400078ec0ff */
[----:B------:R-:W-:Y:S02]  /*18d0*/  LOP3.LUT R140, R96, 0xffff, RZ, 0xc0, !PT ;  /* 0x0000ffff608c7812 */ /* 0x000fe400078ec0ff */
[----:B------:R-:W-:Y:S02]  /*18e0*/  PRMT R137, R144, 0x3340, R137 ;  /* 0x0000334090897816 */ /* 0x000fe40000000089 */
[----:B------:R-:W-:-:S02]  /*18f0*/  PRMT R146, R146, 0x3340, R139 ;  /* 0x0000334092927816 */ /* 0x000fc4000000008b */
[----:B------:R-:W-:Y:S02]  /*1900*/  LOP3.LUT R141, R95, 0xffff, RZ, 0xc0, !PT ;  /* 0x0000ffff5f8d7812 */ /* 0x000fe400078ec0ff */
[----:B------:R-:W-:Y:S02]  /*1910*/  LOP3.LUT R144, R25, 0xffff, RZ, 0xc0, !PT ;  /* 0x0000ffff19907812 */ /* 0x000fe400078ec0ff */
[----:B------:R-:W-:Y:S02]  /*1920*/  PRMT R139, R140, 0x3340, R129 ;  /* 0x000033408c8b7816 */ /* 0x000fe40000000081 */
[----:B------:R-:W-:Y:S02]  /*1930*/  LOP3.LUT R129, R103, 0xffff, RZ, 0xc0, !PT ;  /* 0x0000ffff67817812 */ /* 0x000fe400078ec0ff */
[----:B------:R-:W-:Y:S02]  /*1940*/  LOP3.LUT R140, R102, 0xffff, RZ, 0xc0, !PT ;  /* 0x0000ffff668c7812 */ /* 0x000fe400078ec0ff */
[----:B------:R-:W-:-:S02]  /*1950*/  LOP3.LUT R147, R112, 0xffff, RZ, 0xc0, !PT ;  /* 0x0000ffff70937812 */ /* 0x000fc400078ec0ff */
[----:B------:R-:W-:Y:S02]  /*1960*/  LOP3.LUT R152, R111, 0xffff, RZ, 0xc0, !PT ;  /* 0x0000ffff6f987812 */ /* 0x000fe400078ec0ff */
[----:B------:R-:W-:Y:S02]  /*1970*/  PRMT R144, R144, 0x3340, R141 ;  /* 0x0000334090907816 */ /* 0x000fe4000000008d */
[----:B------:R-:W-:Y:S02]  /*1980*/  PRMT R141, R140, 0x3340, R129 ;  /* 0x000033408c8d7816 */ /* 0x000fe40000000081 */
[----:B------:R-:W-:Y:S02]  /*1990*/  PRMT R147, R152, 0x3340, R147 ;  /* 0x0000334098937816 */ /* 0x000fe40000000093 */
[----:B------:R-:W-:Y:S02]  /*19a0*/  PRMT R129, R132, 0x5410, R115 ;  /* 0x0000541084817816 */ /* 0x000fe40000000073 */
[----:B------:R-:W-:-:S02]  /*19b0*/  PRMT R128, R128, 0x5410, R123 ;  /* 0x0000541080807816 */ /* 0x000fc4000000007b */
        /* <DEDUP_REMOVED lines=8> */
[----:B------:R-:W-:Y:S02]  /*1a40*/  PRMT R140, R114, 0x7604, R113 ;  /* 0x00007604728c7816 */ /* 0x000fe40000000071 */
[----:B------:R-:W-:Y:S02]  /*1a50*/  PRMT R143, R148, 0x3340, R143 ;  /* 0x00003340948f7816 */ /* 0x000fe4000000008f */
[----:B------:R-:W-:Y:S02]  /*1a60*/  PRMT R150, R150, 0x3340, R145 ;  /* 0x0000334096967816 */ /* 0x000fe40000000091 */
[----:B------:R-:W-:-:S02]  /*1a70*/  PRMT R115, R132, 0x3340, R115 ;  /* 0x0000334084737816 */ /* 0x000fc40000000073 */
[----:B------:R-:W-:Y:S02]  /*1a80*/  PRMT R152, R152, 0x3340, R123 ;  /* 0x0000334098987816 */ /* 0x000fe4000000007b */
[----:B------:R-:W-:Y:S02]  /*1a90*/  LOP3.LUT R145, R101, 0xffff, RZ, 0xc0, !PT ;  /* 0x0000ffff65917812 */ /* 0x000fe400078ec0ff */
[----:B------:R-:W-:Y:S01]  /*1aa0*/  LOP3.LUT R148, R27, 0xffff, RZ, 0xc0, !PT ;  /* 0x0000ffff1b947812 */ /* 0x000fe200078ec0ff */
[----:B------:R0:W-:Y:S01]  /*1ab0*/  STL.U16 [R1+0xb0], R140 ;  /* 0x0000b08c01007387 */ /* 0x0001e20000100400 */
[----:B------:R-:W-:Y:S02]  /*1ac0*/  LOP3.LUT R149, R110, 0xffff, RZ, 0xc0, !PT ;  /* 0x0000ffff6e957812 */ /* 0x000fe400078ec0ff */
[----:B------:R-:W-:Y:S01]  /*1ad0*/  LOP3.LUT R154, R30, 0xffff, RZ, 0xc0, !PT ;  /* 0x0000ffff1e9a7812 */ /* 0x000fe200078ec0ff */
[----:B------:R1:W-:Y:S01]  /*1ae0*/  STL.64 [R1+0x80], R128 ;  /* 0x0000808001007387 */ /* 0x0003e20000100a00 */
[----:B------:R-:W-:-:S02]  /*1af0*/  PRMT R148, R148, 0x3340, R145 ;  /* 0x0000334094947816 */ /* 0x000fc40000000091 */
[----:B------:R-:W-:Y:S02]  /*1b00*/  PRMT R154, R154, 0x3340, R149 ;  /* 0x000033409a9a7816 */ /* 0x000fe40000000095 */
[----:B0-----:R-:W-:Y:S02]  /*1b10*/  PRMT R140, R152, 0x5410, R115 ;  /* 0x00005410988c7816 */ /* 0x001fe40000000073 */
        /* <DEDUP_REMOVED lines=8> */
[----:B------:R-:W-:Y:S01]  /*1ba0*/  PRMT R141, R154, 0x5410, R147 ;  /* 0x000054109a8d7816 */ /* 0x000fe20000000093 */
[----:B------:R-:W-:Y:S04]  /*1bb0*/  STL.64 [R1+0x88], R130 ;  /* 0x0000888201007387 */ /* 0x000fe80000100a00 */
[----:B------:R-:W-:Y:S04]  /*1bc0*/  STL.64 [R1+0x90], R132 ;  /* 0x0000908401007387 */ /* 0x000fe80000100a00 */
[----:B------:R-:W-:Y:S04]  /*1bd0*/  STL.64 [R1+0x98], R134 ;  /* 0x0000988601007387 */ /* 0x000fe80000100a00 */
[----:B------:R-:W-:Y:S04]  /*1be0*/  STL.64 [R1+0xa0], R138 ;  /* 0x0000a08a01007387 */ /* 0x000fe80000100a00 */
[----:B------:R-:W-:Y:S04]  /*1bf0*/  STL.64 [R1+0xa8], R140 ;  /* 0x0000a88c01007387 */ /* 0x000fe80000100a00 */
[----:B------:R-:W-:Y:S04]  /*1c00*/  STL [R1+0xb4], R83 ;  /* 0x0000b45301007387 */ /* 0x000fe80000100800 */
[----:B-----5:R-:W-:Y:S01]  /*1c10*/  STL.64 [R1+0xb8], R118 ;  /* 0x0000b87601007387 */ /* 0x020fe20000100a00 */
[----:B------:R-:W-:Y:S01]  /*1c20*/  LOP3.LUT P1, RZ, R2, 0xff, RZ, 0xc0, !PT ;  /* 0x000000ff02ff7812 */ /* 0x000fe2000782c0ff */
[----:B------:R-:W-:Y:S01]  /*1c30*/  VIADD R136, R136, 0x100 ;  /* 0x0000010088887836 */ /* 0x000fe20000000000 */
[----:B------:R-:W-:Y:S04]  /*1c40*/  BSSY.RECONVERGENT B1, `(.L_x_7) ;  /* 0x000010b000017945 */ /* 0x000fe80003800200 */
[----:B------:R-:W-:Y:S01]  /*1c50*/  BSSY.RELIABLE B3, `(.L_x_8) ;  /* 0x00000a9000037945 */ /* 0x000fe20003800100 */
[----:B--2---:R-:W-:Y:S01]  /*1c60*/  IMAD.MOV.U32 R115, RZ, RZ, R6 ;  /* 0x000000ffff737224 */ /* 0x004fe200078e0006 */
[----:B-1----:R-:W-:-:S04]  /*1c70*/  SHF.R.U64 R128, R6, 0x8, R7 ;  /* 0x0000000806807819 */ /* 0x002fc80000001207 */
[----:B------:R-:W-:Y:S01]  /*1c80*/  PRMT R128, R128, 0x7604, R115 ;  /* 0x0000760480807816 */ /* 0x000fe20000000073 */
[----:B---3--:R-:W-:Y:S04]  /*1c90*/  STL.64 [R1+0xc8], R124 ;  /* 0x0000c87c01007387 */ /* 0x008fe80000100a00 */
[----:B----4-:R-:W-:Y:S04]  /*1ca0*/  STL.64 [R1+0xe0], R14 ;  /* 0x0000e00e01007387 */ /* 0x010fe80000100a00 */
[----:B------:R-:W-:Y:S04]  /*1cb0*/  STL.64 [R1+0xe8], R120 ;  /* 0x0000e87801007387 */ /* 0x000fe80000100a00 */
[----:B------:R-:W-:Y:S04]  /*1cc0*/  STL.U16 [R1+0xf0], R128 ;  /* 0x0000f08001007387 */ /* 0x000fe80000100400 */
[----:B------:R-:W-:Y:S04]  /*1cd0*/  STL.64 [R1+0xc0], R8 ;  /* 0x0000c00801007387 */ /* 0x000fe80000100a00 */
[----:B------:R-:W-:Y:S04]  /*1ce0*/  STL [R1+0xf4], R7 ;  /* 0x0000f40701007387 */ /* 0x000fe80000100800 */
[----:B------:R-:W-:Y:S01]  /*1cf0*/  STL.64 [R1+0xf8], R4 ;  /* 0x0000f80401007387 */ /* 0x000fe20000100a00 */
[----:B------:R-:W-:-:S03]  /*1d00*/  IMAD.U32 R115, RZ, RZ, UR4 ;  /* 0x00000004ff737e24 */ /* 0x000fc6000f8e00ff */
[----:B------:R0:W-:Y:S02]  /*1d10*/  STL.64 [R1+0xd0], R10 ;  /* 0x0000d00a01007387 */ /* 0x0001e40000100a00 */
[----:B------:R-:W-:Y:S02]  /*1d20*/  ISETP.GE.AND P0, PT, R136, R115, PT ;  /* 0x000000738800720c */ /* 0x000fe40003f06270 */
[----:B------:R1:W-:Y:S01]  /*1d30*/  STL.64 [R1+0xd8], R12 ;  /* 0x0000d80c01007387 */ /* 0x0003e20000100a00 */
[----:B0-----:R-:W-:Y:S02]  /*1d40*/  IMAD.MOV.U32 R10, RZ, RZ, R8 ;  /* 0x000000ffff0a7224 */ /* 0x001fe400078e0008 */
[----:B-1----:R-:W-:Y:S01]  /*1d50*/  IMAD.MOV.U32 R12, RZ, RZ, RZ ;  /* 0x000000ffff0c7224 */ /* 0x002fe200078e00ff */
[----:B------:R-:W-:Y:S07]  /*1d60*/  @!P1 BRA `(.L_x_9) ;  /* 0x0000000800509947 */ /* 0x000fee0003800000 */
[----:B------:R-:W-:Y:S01]  /*1d70*/  LOP3.LUT P1, RZ, R3, 0xff, RZ, 0xc0, !PT ;  /* 0x000000ff03ff7812 */ /* 0x000fe2000782c0ff */
[----:B------:R-:W-:-:S12]  /*1d80*/  IMAD.MOV.U32 R12, RZ, RZ, 0x1 ;  /* 0x00000001ff0c7424 */ /* 0x000fd800078e00ff */
[----:B------:R-:W-:Y:S05]  /*1d90*/  @!P1 BRA `(.L_x_9) ;  /* 0x0000000800449947 */ /* 0x000fea0003800000 */
        /* <DEDUP_REMOVED lines=141> */
[----:B------:R-:W-:-:S13]  /*2670*/  LOP3.LUT P1, RZ, R114, 0xff, RZ, 0xc0, !PT ;  /* 0x000000ff72ff7812 */ /* 0x000fda000782c0ff */
[----:B------:R-:W-:Y:S05]  /*2680*/  @P1 BREAK.RELIABLE B3 ;  /* 0x0000000000031942 */ /* 0x000fea0003800100 */
[----:B------:R-:W-:Y:S05]  /*2690*/  @P1 BRA `(.L_x_10) ;  /* 0x0000000400941947 */ /* 0x000fea0003800000 */
[----:B------:R-:W-:-:S07]  /*26a0*/  IMAD.MOV.U32 R12, RZ, RZ, 0x31 ;  /* 0x00000031ff0c7424 */ /* 0x000fce00078e00ff */
.L_x_9:
[----:B------:R-:W-:-:S13]  /*26b0*/  LOP3.LUT P1, RZ, R10, 0xff, RZ, 0xc0, !PT ;  /* 0x000000ff0aff7812 */ /* 0x000fda000782c0ff */
[----:B------:R-:W-:Y:S05]  /*26c0*/  @!P1 BREAK.RELIABLE B3 ;  /* 0x0000000000039942 */ /* 0x000fea0003800100 */
[----:B------:R-:W-:Y:S05]  /*26d0*/  @!P1 BRA `(.L_x_10) ;  /* 0x0000000400849947 */ /* 0x000fea0003800000 */
[----:B------:R-:W-:Y:S05]  /*26e0*/  BSYNC.RELIABLE B3 ;  /* 0x0000000000037941 */ /* 0x000fea0003800100 */
.L_x_8:
[----:B------:R-:W-:Y:S01]  /*26f0*/  BSSY.RECONVERGENT B3, `(.L_x_11) ;  /* 0x0000009000037945 */ /* 0x000fe20003800200 */
[----:B------:R-:W-:-:S07]  /*2700*/  IMAD.MOV.U32 R2, RZ, RZ, RZ ;  /* 0x000000ffff027224 */ /* 0x000fce00078e00ff */
.L_x_12:
[C---:B------:R-:W-:Y:S01]  /*2710*/  IADD3 R9, PT, PT, R1.reuse, R2, R12 ;  /* 0x0000000201097210 */ /* 0x040fe20007ffe00c */
[----:B------:R-:W-:-:S04]  /*2720*/  IMAD.IADD R3, R1, 0x1, R2 ;  /* 0x0000000101037824 */ /* 0x000fc800078e0202 */
[----:B------:R0:W-:Y:S04]  /*2730*/  STL.U8 [R9+0x80], R10 ;  /* 0x0000800a09007387 */ /* 0x0001e80000100000 */
[----:B0-----:R-:W2:Y:S01]  /*2740*/  LDL.U8 R10, [R3+0xc1] ;  /* 0x0000c100030a7983 */ /* 0x001ea20000100000 */
[----:B------:R-:W-:Y:S01]  /*2750*/  VIADD R2, R2, 0x1 ;  /* 0x0000000102027836 */ /* 0x000fe20000000000 */
[----:B--2---:R-:W-:-:S13]  /*2760*/  ISETP.NE.AND P1, PT, R10, RZ, PT ;  /* 0x000000ff0a00720c */ /* 0x004fda0003f25270 */
[----:B------:R-:W-:Y:S05]  /*2770*/  @P1 BRA `(.L_x_12) ;  /* 0xfffffffc00e41947 */ /* 0x000fea000383ffff */
[----:B------:R-:W-:Y:S05]  /*2780*/  BSYNC.RECONVERGENT B3 ;  /* 0x0000000000037941 */ /* 0x000fea0003800200 */
.L_x_11:
[----:B------:R-:W2:Y:S04]  /*2790*/  LDL.64 R10, [R1+0x90] ;  /* 0x00009000010a7983 */ /* 0x000ea80000100a00 */
[----:B------:R-:W3:Y:S04]  /*27a0*/  LDL.64 R12, [R1+0x98] ;  /* 0x00009800010c7983 */ /* 0x000ee80000100a00 */
[----:B------:R-:W4:Y:S04]  /*27b0*/  LDL.64 R22, [R1+0xa8] ;  /* 0x0000a80001167983 */ /* 0x000f280000100a00 */
[----:B------:R-:W4:Y:S04]  /*27c0*/  LDL.64 R8, [R1+0x88] ;  /* 0x0000880001087983 */ /* 0x000f280000100a00 */
[----:B------:R-:W4:Y:S04]  /*27d0*/  LDL.64 R20, [R1+0x80] ;  /* 0x0000800001147983 */ /* 0x000f280000100a00 */
[----:B------:R-:W4:Y:S04]  /*27e0*/  LDL.64 R14, [R1+0xa0] ;  /* 0x0000a000010e7983 */ /* 0x000f280000100a00 */
[----:B------:R-:W4:Y:S04]  /*27f0*/  LDL.U16 R24, [R1+0xb0] ;  /* 0x0000b00001187983 */ /* 0x000f280000100400 */
[----:B------:R0:W5:Y:S04]  /*2800*/  LDL.64 R118, [R1+0xb8] ;  /* 0x0000b80001767983 */ /* 0x0001680000100a00 */
[----:B------:R0:W5:Y:S01]  /*2810*/  LDL R83, [R1+0xb4] ;  /* 0x0000b40001537983 */ /* 0x0001620000100800 */
[----:B--2---:R-:W-:-:S02]  /*2820*/  PRMT R26, R10, 0x7770, RZ ;  /* 0x000077700a1a7816 */ /* 0x004fc400000000ff */
[----:B---3--:R-:W-:Y:S02]  /*2830*/  PRMT R29, R13, 0x7770, RZ ;  /* 0x000077700d1d7816 */ /* 0x008fe400000000ff */
[----:B------:R-:W-:Y:S02]  /*2840*/  PRMT R27, R11, 0x7770, RZ ;  /* 0x000077700b1b7816 */ /* 0x000fe400000000ff */
[C---:B----4-:R-:W-:Y:S02]  /*2850*/  PRMT R107, R22.reuse, 0x7770, RZ ;  /* 0x00007770166b7816 */ /* 0x050fe400000000ff */
[----:B------:R-:W-:Y:S02]  /*2860*/  PRMT R108, R22, 0x7771, RZ ;  /* 0x00007771166c7816 */ /* 0x000fe400000000ff */
[----:B------:R-:W-:Y:S02]  /*2870*/  PRMT R25, R9, 0x7770, RZ ;  /* 0x0000777009197816 */ /* 0x000fe400000000ff */
[----:B------:R-:W-:-:S02]  /*2880*/  PRMT R111, R23, 0x7770, RZ ;  /* 0x00007770176f7816 */ /* 0x000fc400000000ff */
[C---:B------:R-:W-:Y:S02]  /*2890*/  PRMT R112, R23.reuse, 0x7771, RZ ;  /* 0x0000777117707816 */ /* 0x040fe400000000ff */
[C---:B------:R-:W-:Y:S02]  /*28a0*/  PRMT R113, R23.reuse, 0x7772, RZ ;  /* 0x0000777217717816 */ /* 0x040fe400000000ff */
[----:B------:R-:W-:Y:S02]  /*28b0*/  PRMT R114, R23, 0x7773, RZ ;  /* 0x0000777317727816 */ /* 0x000fe400000000ff */
[----:B------:R-:W-:Y:S02]  /*28c0*/  PRMT R28, R12, 0x7770, RZ ;  /* 0x000077700c1c7816 */ /* 0x000fe400000000ff */
[----:B------:R-:W-:Y:S02]  /*28d0*/  PRMT R109, R22, 0x7772, RZ ;  /* 0x00007772166d7816 */ /* 0x000fe400000000ff */
[----:B------:R-:W-:-:S02]  /*28e0*/  PRMT R23, R26, 0x7610, R23 ;  /* 0x000076101a177816 */ /* 0x000fc40000000017 */
[C---:B------:R-:W-:Y:S02]  /*28f0*/  PRMT R2, R20.reuse, 0x7770, RZ ;  /* 0x0000777014027816 */ /* 0x040fe400000000ff */
[C---:B------:R-:W-:Y:S02]  /*2900*/  PRMT R3, R20.reuse, 0x7771, RZ ;  /* 0x0000777114037816 */ /* 0x040fe400000000ff */
[C---:B------:R-:W-:Y:S02]  /*2910*/  PRMT R16, R20.reuse, 0x7772, RZ ;  /* 0x0000777214107816 */ /* 0x040fe400000000ff */
[----:B------:R-:W-:Y:S02]  /*2920*/  PRMT R17, R20, 0x7773, RZ ;  /* 0x0000777314117816 */ /* 0x000fe400000000ff */
[----:B------:R-:W-:Y:S02]  /*2930*/  PRMT R30, R14, 0x7770, RZ ;  /* 0x000077700e1e7816 */ /* 0x000fe400000000ff */
[----:B------:R-:W-:-:S02]  /*2940*/  PRMT R104, R15, 0x7770, RZ ;  /* 0x000077700f687816 */ /* 0x000fc400000000ff */
[----:B------:R-:W-:Y:S02]  /*2950*/  PRMT R110, R22, 0x7773, RZ ;  /* 0x00007773166e7816 */ /* 0x000fe400000000ff */
[----:B------:R-:W-:Y:S02]  /*2960*/  PRMT R26, R29, 0x7610, R26 ;  /* 0x000076101d1a7816 */ /* 0x000fe4000000001a */
[C---:B------:R-:W-:Y:S02]  /*2970*/  PRMT R18, R21.reuse, 0x7770, RZ ;  /* 0x0000777015127816 */ /* 0x040fe400000000ff */
[C---:B------:R-:W-:Y:S02]  /*2980*/  PRMT R19, R21.reuse, 0x7771, RZ ;  /* 0x0000777115137816 */ /* 0x040fe400000000ff */
[C---:B------:R-:W-:Y:S02]  /*2990*/  PRMT R20, R21.reuse, 0x7772, RZ ;  /* 0x0000777215147816 */ /* 0x040fe400000000ff */
[----:B------:R-:W-:-:S02]  /*29a0*/  PRMT R81, R21, 0x7773, RZ ;  /* 0x0000777315517816 */ /* 0x000fc400000000ff */
[----:B------:R-:W-:Y:S02]  /*29b0*/  PRMT R105, R15, 0x7771, RZ ;  /* 0x000077710f697816 */ /* 0x000fe400000000ff */
[----:B------:R-:W-:Y:S02]  /*29c0*/  PRMT R29, R107, 0x7610, R29 ;  /* 0x000076106b1d7816 */ /* 0x000fe4000000001d */
[C---:B------:R-:W-:Y:S02]  /*29d0*/  PRMT R21, R8.reuse, 0x7770, RZ ;  /* 0x0000777008157816 */ /* 0x040fe400000000ff */
[C---:B------:R-:W-:Y:S02]  /*29e0*/  PRMT R82, R8.reuse, 0x7771, RZ ;  /* 0x0000777108527816 */ /* 0x040fe400000000ff */
[----:B------:R-:W-:Y:S02]  /*29f0*/  PRMT R84, R8, 0x7772, RZ ;  /* 0x0000777208547816 */ /* 0x000fe400000000ff */
[----:B------:R-:W-:-:S02]  /*2a00*/  PRMT R86, R9, 0x7771, RZ ;  /* 0x0000777109567816 */ /* 0x000fc400000000ff */
[----:B------:R-:W-:Y:S02]  /*2a10*/  PRMT R87, R9, 0x7772, RZ ;  /* 0x0000777209577816 */ /* 0x000fe400000000ff */
[C---:B------:R-:W-:Y:S02]  /*2a20*/  PRMT R89, R10.reuse, 0x7771, RZ ;  /* 0x000077710a597816 */ /* 0x040fe400000000ff */
[----:B------:R-:W-:Y:S02]  /*2a30*/  PRMT R90, R10, 0x7772, RZ ;  /* 0x000077720a5a7816 */ /* 0x000fe400000000ff */
        /* <DEDUP_REMOVED lines=9> */
[C---:B------:R-:W-:Y:S02]  /*2ad0*/  PRMT R120, R24.reuse, 0x7770, RZ ;  /* 0x0000777018787816 */ /* 0x040fe400000000ff */
[----:B------:R-:W-:Y:S02]  /*2ae0*/  PRMT R121, R24, 0x7771, RZ ;  /* 0x0000777118797816 */ /* 0x000fe400000000ff */
[----:B------:R-:W-:Y:S02]  /*2af0*/  PRMT R22, R25, 0x7610, R22 ;  /* 0x0000761019167816 */ /* 0x000fe40000000016 */
[----:B------:R-:W-:Y:S02]  /*2b00*/  PRMT R107, R108, 0x7610, R107 ;  /* 0x000076106c6b7816 */ /* 0x000fe4000000006b */
[----:B------:R-:W-:Y:S02]  /*2b10*/  PRMT R8, R8, 0x7773, RZ ;  /* 0x0000777308087816 */ /* 0x000fe400000000ff */
[----:B------:R-:W-:-:S02]  /*2b20*/  PRMT R9, R9, 0x7773, RZ ;  /* 0x0000777309097816 */ /* 0x000fc400000000ff */
[----:B------:R-:W-:Y:S02]  /*2b30*/  PRMT R10, R10, 0x7773, RZ ;  /* 0x000077730a0a7816 */ /* 0x000fe400000000ff */
[----:B------:R-:W-:Y:S02]  /*2b40*/  PRMT R11, R11, 0x7773, RZ ;  /* 0x000077730b0b7816 */ /* 0x000fe400000000ff */
[----:B------:R-:W-:Y:S02]  /*2b50*/  PRMT R12, R12, 0x7773, RZ ;  /* 0x000077730c0c7816 */ /* 0x000fe400000000ff */
[----:B------:R-:W-:Y:S02]  /*2b60*/  PRMT R13, R13, 0x7773, RZ ;  /* 0x000077730d0d7816 */ /* 0x000fe400000000ff */
[----:B------:R-:W-:Y:S02]  /*2b70*/  PRMT R14, R14, 0x7773, RZ ;  /* 0x000077730e0e7816 */ /* 0x000fe400000000ff */
[----:B------:R-:W-:-:S02]  /*2b80*/  PRMT R15, R15, 0x7773, RZ ;  /* 0x000077730f0f7816 */ /* 0x000fc400000000ff */
        /* <DEDUP_REMOVED lines=21> */
[----:B0-----:R-:W-:-:S07]  /*2ce0*/  PRMT R114, R121, 0x7610, R114 ;  /* 0x0000761079727816 */ /* 0x001fce0000000072 */
.L_x_10:
[----:B------:R-:W-:Y:S05]  /*2cf0*/  BSYNC.RECONVERGENT B1 ;  /* 0x0000000000017941 */ /* 0x000fea0003800200 */
.L_x_7:
[----:B-----5:R-:W-:Y:S01]  /*2d00*/  DADD R118, R4, R118 ;  /* 0x0000000004767229 */ /* 0x020fe20000000076 */
[----:B------:R-:W-:Y:S01]  /*2d10*/  IMAD.IADD R83, R7, 0x1, R83 ;  /* 0x0000000107537824 */ /* 0x000fe200078e0253 */
[----:B------:R-:W-:Y:S09]  /*2d20*/  @!P0 BRA `(.L_x_13) ;  /* 0xffffffe800188947 */ /* 0x000ff2000383ffff */
.L_x_6:
[----:B------:R-:W-:Y:S05]  /*2d30*/  BSYNC.RECONVERGENT B2 ;  /* 0x0000000000027941 */ /* 0x000fea0003800200 */
.L_x_5:
[----:B------:R-:W-:Y:S01]  /*2d40*/  LOP3.LUT R127, R84, 0xffff, RZ, 0xc0, !PT ;  /* 0x0000ffff547f7812 */ /* 0x000fe200078ec0ff */
[----:B------:R-:W-:Y:S01]  /*2d50*/  BSSY.RECONVERGENT B2, `(.L_x_14) ;  /* 0x00001d5000027945 */ /* 0x000fe20003800200 */
[----:B------:R-:W-:Y:S02]  /*2d60*/  LOP3.LUT R147, R21, 0xffff, RZ, 0xc0, !PT ;  /* 0x0000ffff15937812 */ /* 0x000fe400078ec0ff */
[----:B------:R-:W-:Y:S01]  /*2d70*/  LOP3.LUT R141, R82, 0xff, RZ, 0xc0, !PT ;  /* 0x000000ff528d7812 */ /* 0x000fe200078ec0ff */
[----:B------:R-:W-:Y:S01]  /*2d80*/  IMAD.U32 R9, R127, 0x10000, RZ ;  /* 0x000100007f097824 */ /* 0x000fe200078e00ff */
[----:B------:R-:W-:Y:S02]  /*2d90*/  LOP3.LUT R10, R147, 0xff, RZ, 0xc0, !PT ;  /* 0x000000ff930a7812 */ /* 0x000fe400078ec0ff */
[----:B------:R-:W-:Y:S02]  /*2da0*/  LOP3.LUT R165, R93, 0xffff, RZ, 0xc0, !PT ;  /* 0x0000ffff5da57812 */ /* 0x000fe400078ec0ff */
[----:B------:R-:W-:Y:S01]  /*2db0*/  LOP3.LUT R9, R9, 0xff0000, RZ, 0xc0, !PT ;  /* 0x00ff000009097812 */ /* 0x000fe200078ec0ff */
[----:B------:R-:W-:Y:S01]  /*2dc0*/  IMAD R10, R141, 0x100, R10 ;  /* 0x000001008d0a7824 */ /* 0x000fe200078e020a */
[----:B------:R-:W-:-:S02]  /*2dd0*/  LOP3.LUT R171, R99, 0xffff, RZ, 0xc0, !PT ;  /* 0x0000ffff63ab7812 */ /* 0x000fc400078ec0ff */
[----:B------:R-:W-:Y:S01]  /*2de0*/  LOP3.LUT R156, R24, 0xffff, RZ, 0xc0, !PT ;  /* 0x0000ffff189c7812 */ /* 0x000fe200078ec0ff */
[----:B------:R-:W-:Y:S01]  /*2df0*/  IMAD.IADD R9, R10, 0x1, R9 ;  /* 0x000000010a097824 */ /* 0x000fe200078e0209 */
[----:B------:R-:W-:Y:S01]  /*2e00*/  LOP3.LUT R154, R26, 0xffff, RZ, 0xc0, !PT ;  /* 0x0000ffff1a9a7812 */ /* 0x000fe200078ec0ff */
[----:B------:R-:W-:Y:S01]  /*2e10*/  IMAD.U32 R10, R165, 0x10000, RZ ;  /* 0x00010000a50a7824 */ /* 0x000fe200078e00ff */
[----:B------:R-:W-:Y:S01]  /*2e20*/  LOP3.LUT R144, R92, 0xff, RZ, 0xc0, !PT ;  /* 0x000000ff5c907812 */ /* 0x000fe200078ec0ff */
[----:B------:R-:W-:Y:S01]  /*2e30*/  IMAD.U32 R120, R171, 0x10000, RZ ;  /* 0x00010000ab787824 */ /* 0x000fe200078e00ff */
[----:B------:R-:W-:Y:S02]  /*2e40*/  LOP3.LUT R146, R98, 0xff, RZ, 0xc0, !PT ;  /* 0x000000ff62927812 */ /* 0x000fe400078ec0ff */
[----:B------:R-:W-:Y:S02]  /*2e50*/  LOP3.LUT R15, R156, 0xff, RZ, 0xc0, !PT ;  /* 0x000000ff9c0f7812 */ /* 0x000fe400078ec0ff */
[----:B------:R-:W-:-:S02]  /*2e60*/  LOP3.LUT R129, R154, 0xff, RZ, 0xc0, !PT ;  /* 0x000000ff9a817812 */ /* 0x000fc400078ec0ff */
[----:B------:R-:W-:Y:S01]  /*2e70*/  LOP3.LUT R10, R10, 0xff0000, RZ, 0xc0, !PT ;  /* 0x00ff00000a0a7812 */ /* 0x000fe200078ec0ff */
[----:B------:R-:W-:Y:S01]  /*2e80*/  IMAD R15, R144, 0x100, R15 ;  /* 0x00000100900f7824 */ /* 0x000fe200078e020f */
[----:B------:R-:W-:Y:S01]  /*2e90*/  LOP3.LUT R120, R120, 0xff0000, RZ, 0xc0, !PT ;  /* 0x00ff000078787812 */ /* 0x000fe200078ec0ff */
[----:B------:R-:W-:Y:S01]  /*2ea0*/  IMAD R129, R146, 0x100, R129 ;  /* 0x0000010092817824 */ /* 0x000fe200078e0281 */
[----:B------:R-:W-:Y:S01]  /*2eb0*/  LOP3.LUT R179, R105, 0xffff, RZ, 0xc0, !PT ;  /* 0x0000ffff69b37812 */ /* 0x000fe200078ec0ff */
[----:B------:R-:W-:Y:S01]  /*2ec0*/  IMAD.IADD R15, R15, 0x1, R10 ;  /* 0x000000010f0f7824 */ /* 0x000fe200078e020a */
[----:B------:R-:W-:Y:S01]  /*2ed0*/  LOP3.LUT R177, R28, 0xffff, RZ, 0xc0, !PT ;  /* 0x0000ffff1cb17812 */ /* 0x000fe200078ec0ff */
[----:B------:R-:W-:Y:S01]  /*2ee0*/  IMAD.IADD R120, R129, 0x1, R120 ;  /* 0x0000000181787824 */ /* 0x000fe200078e0278 */
[----:B------:R-:W-:Y:S01]  /*2ef0*/  LOP3.LUT R182, R108, 0xffff, RZ, 0xc0, !PT ;  /* 0x0000ffff6cb67812 */ /* 0x000fe200078ec0ff */
[----:B------:R-:W-:Y:S01]  /*2f00*/  IMAD.U32 R10, R179, 0x10000, RZ ;  /* 0x00010000b30a7824 */ /* 0x000fe200078e00ff */
[----:B------:R-:W-:-:S02]  /*2f10*/  LOP3.LUT R150, R104, 0xff, RZ, 0xc0, !PT ;  /* 0x000000ff68967812 */ /* 0x000fc400078ec0ff */
[----:B------:R-:W-:Y:S01]  /*2f20*/  LOP3.LUT R129, R177, 0xff, RZ, 0xc0, !PT ;  /* 0x000000ffb1817812 */ /* 0x000fe200078ec0ff */
[----:B------:R-:W-:Y:S01]  /*2f30*/  IMAD.U32 R128, R182, 0x10000, RZ ;  /* 0x00010000b6807824 */ /* 0x000fe200078e00ff */
[----:B------:R-:W-:Y:S02]  /*2f40*/  LOP3.LUT R4, R126, 0x3e0, RZ, 0xc0, !PT ;  /* 0x000003e07e047812 */ /* 0x000fe400078ec0ff */
[----:B------:R-:W-:Y:S01]  /*2f50*/  LOP3.LUT R10, R10, 0xff0000, RZ, 0xc0, !PT ;  /* 0x00ff00000a0a7812 */ /* 0x000fe200078ec0ff */
[----:B------:R-:W-:Y:S01]  /*2f60*/  IMAD R129, R150, 0x100, R129 ;  /* 0x0000010096817824 */ /* 0x000fe200078e0281 */
[----:B------:R-:W-:Y:S01]  /*2f70*/  LOP3.LUT R123, R20, 0xffff, RZ, 0xc0, !PT ;  /* 0x0000ffff147b7812 */ /* 0x000fe200078ec0ff */
[----:B------:R-:W-:Y:S01]  /*2f80*/  VIADD R6, R4, 0x20 ;  /* 0x0000002004067836 */ /* 0x000fe20000000000 */
[----:B------:R-:W-:Y:S02]  /*2f90*/  LOP3.LUT R124, R16, 0xffff, RZ, 0xc0, !PT ;  /* 0x0000ffff107c7812 */ /* 0x000fe400078ec0ff */
[----:B------:R-:W-:Y:S01]  /*2fa0*/  LOP3.LUT R152, R18, 0xffff, RZ, 0xc0, !PT ;  /* 0x0000ffff12987812 */ /* 0x000fe200078ec0ff */
[----:B------:R-:W-:Y:S01]  /*2fb0*/  IMAD.U32 R8, R123, 0x10000, RZ ;  /* 0x000100007b087824 */ /* 0x000fe200078e00ff */
[----:B------:R-:W-:Y:S01]  /*2fc0*/  LOP3.LUT R138, R2, 0xffff, RZ, 0xc0, !PT ;  /* 0x0000ffff028a7812 */ /* 0x000fe200078ec0ff */
[----:B------:R-:W-:Y:S01]  /*2fd0*/  IMAD.U32 R5, R124, 0x10000, RZ ;  /* 0x000100007c057824 */ /* 0x000fe200078e00ff */
[----:B------:R-:W-:Y:S01]  /*2fe0*/  LOP3.LUT R131, R128, 0xff0000, RZ, 0xc0, !PT ;  /* 0x00ff000080837812 */ /* 0x000fe200078ec0ff */
[----:B------:R-:W-:Y:S01]  /*2ff0*/  IMAD.IADD R128, R129, 0x1, R10 ;  /* 0x0000000181807824 */ /* 0x000fe200078e020a */
[----:B------:R-:W-:Y:S01]  /*3000*/  LOP3.LUT R125, R87, 0xffff, RZ, 0xc0, !PT ;  /* 0x0000ffff577d7812 */ /* 0x000fe200078ec0ff */
[----:B------:R-:W0:Y:S01]  /*3010*/  S2R R129, SR_LANEID ;  /* 0x0000000000817919 */ /* 0x000e220000000000 */
[----:B------:R-:W-:-:S02]  /*3020*/  ISETP.GT.AND P0, PT, R6, R115, PT ;  /* 0x000000730600720c */ /* 0x000fc40003f04270 */
[----:B------:R-:W-:Y:S01]  /*3030*/  LOP3.LUT R140, R19, 0xff, RZ, 0xc0, !PT ;  /* 0x000000ff138c7812 */ /* 0x000fe200078ec0ff */
[----:B------:R-:W-:Y:S01]  /*3040*/  IMAD.U32 R12, R125, 0x10000, RZ ;  /* 0x000100007d0c7824 */ /* 0x000fe200078e00ff */
[----:B------:R-:W-:Y:S02]  /*3050*/  LOP3.LUT R7, R152, 0xff, RZ, 0xc0, !PT ;  /* 0x000000ff98077812 */ /* 0x000fe400078ec0ff */
[----:B------:R-:W-:Y:S02]  /*3060*/  LOP3.LUT R139, R3, 0xff, RZ, 0xc0, !PT ;  /* 0x000000ff038b7812 */ /* 0x000fe400078ec0ff */
[----:B------:R-:W-:Y:S01]  /*3070*/  LOP3.LUT R136, R22, 0xffff, RZ, 0xc0, !PT ;  /* 0x0000ffff16887812 */ /* 0x000fe200078ec0ff */
[----:B------:R-:W-:Y:S01]  /*3080*/  IMAD R7, R140, 0x100, R7 ;  /* 0x000001008c077824 */ /* 0x000fe200078e0207 */
[----:B------:R-:W-:Y:S02]  /*3090*/  LOP3.LUT R6, R138, 0xff, RZ, 0xc0, !PT ;  /* 0x000000ff8a067812 */ /* 0x000fe400078ec0ff */
[----:B------:R-:W-:-:S02]  /*30a0*/  LOP3.LUT R8, R8, 0xff0000, RZ, 0xc0, !PT ;  /* 0x00ff000008087812 */ /* 0x000fc400078ec0ff */
[----:B------:R-:W-:Y:S01]  /*30b0*/  LOP3.LUT R142, R86, 0xff, RZ, 0xc0, !PT ;  /* 0x000000ff568e7812 */ /* 0x000fe200078ec0ff */
[----:B------:R-:W-:Y:S01]  /*30c0*/  IMAD R6, R139, 0x100, R6 ;  /* 0x000001008b067824 */ /* 0x000fe200078e0206 */
[----:B------:R-:W-:Y:S01]  /*30d0*/  LOP3.LUT R11, R136, 0xff, RZ, 0xc0, !PT ;  /* 0x000000ff880b7812 */ /* 0x000fe200078ec0ff */
[----:B------:R-:W-:Y:S01]  /*30e0*/  IMAD.IADD R7, R7, 0x1, R8 ;  /* 0x0000000107077824 */ /* 0x000fe200078e0208 */
[----:B------:R-:W-:Y:S02]  /*30f0*/  LOP3.LUT R5, R5, 0xff0000, RZ, 0xc0, !PT ;  /* 0x00ff000005057812 */ /* 0x000fe400078ec0ff */
[----:B------:R-:W-:Y:S01]  /*3100*/  LOP3.LUT R161, R90, 0xffff, RZ, 0xc0, !PT ;  /* 0x0000ffff5aa17812 */ /* 0x000fe200078ec0ff */
[----:B------:R-:W-:Y:S01]  /*3110*/  IMAD R11, R142, 0x100, R11 ;  /* 0x000001008e0b7824 */ /* 0x000fe200078e020b */
[----:B------:R-:W-:Y:S01]  /*3120*/  LOP3.LUT R155, R23, 0xffff, RZ, 0xc0, !PT ;  /* 0x0000ffff179b7812 */ /* 0x000fe200078ec0ff */
[----:B------:R-:W-:Y:S01]  /*3130*/  IMAD.IADD R5, R6, 0x1, R5 ;  /* 0x0000000106057824 */ /* 0x000fe200078e0205 */
[----:B------:R-:W-:Y:S01]  /*3140*/  LOP3.LUT R12, R12, 0xff0000, RZ, 0xc0, !PT ;  /* 0x00ff00000c0c7812 */ /* 0x000fe200078ec0ff */
[----:B------:R-:W-:Y:S01]  /*3150*/  IMAD.U32 R8, R161, 0x10000, RZ ;  /* 0x00010000a1087824 */ /* 0x000fe200078e00ff */
[----:B------:R-:W-:-:S02]  /*3160*/  LOP3.LUT R167, R96, 0xffff, RZ, 0xc0, !PT ;  /* 0x0000ffff60a77812 */ /* 0x000fc400078ec0ff */
[----:B------:R-:W-:Y:S01]  /*3170*/  LOP3.LUT R143, R89, 0xff, RZ, 0xc0, !PT ;  /* 0x000000ff598f7812 */ /* 0x000fe200078ec0ff */
[----:B------:R-:W-:Y:S01]  /*3180*/  IMAD.IADD R11, R11, 0x1, R12 ;  /* 0x000000010b0b7824 */ /* 0x000fe200078e020c */
        /* <DEDUP_REMOVED lines=8> */
[----:B------:R-:W-:Y:S01]  /*3210*/  IMAD R12, R145, 0x100, R12 ;  /* 0x00000100910c7824 */ /* 0x000fe200078e020c */
[----:B------:R-:W-:Y:S01]  /*3220*/  LOP3.LUT R160, R27, 0xffff, RZ, 0xc0, !PT ;  /* 0x0000ffff1ba07812 */ /* 0x000fe200078ec0ff */
[----:B------:R-:W-:Y:S01]  /*3230*/  IMAD.IADD R13, R6, 0x1, R13 ;  /* 0x00000001060d7824 */ /* 0x000fe200078e020d */
[----:B------:R-:W-:Y:S01]  /*3240*/  LOP3.LUT R4, RZ, R4, RZ, 0x33, !PT ;  /* 0x00000004ff047212 */ /* 0x000fe200078e33ff */
[----:B------:R-:W-:Y:S01]  /*3250*/  IMAD.U32 R8, R175, 0x10000, RZ ;  /* 0x00010000af087824 */ /* 0x000fe200078e00ff */
[----:B------:R-:W-:Y:S02]  /*3260*/  LOP3.LUT R121, R14, 0xff0000, RZ, 0xc0, !PT ;  /* 0x00ff00000e797812 */ /* 0x000fe400078ec0ff */
[----:B------:R-:W-:Y:S01]  /*3270*/  LOP3.LUT R184, R111, 0xffff, RZ, 0xc0, !PT ;  /* 0x0000ffff6fb87812 */ /* 0x000fe200078ec0ff */
[----:B------:R-:W-:Y:S01]  /*3280*/  IMAD.IADD R4, R4, 0x1, R115 ;  /* 0x0000000104047824 */ /* 0x000fe200078e0273 */
[----:B------:R-:W-:Y:S01]  /*3290*/  LOP3.LUT R157, R29, 0xffff, RZ, 0xc0, !PT ;  /* 0x0000ffff1d9d7812 */ /* 0x000fe200078ec0ff */
[----:B------:R-:W-:Y:S01]  /*32a0*/  IMAD.IADD R12, R12, 0x1, R121 ;  /* 0x000000010c0c7824 */ /* 0x000fe200078e0279 */
[----:B------:R-:W-:Y:S01]  /*32b0*/  LOP3.LUT R151, R101, 0xff, RZ, 0xc0, !PT ;  /* 0x000000ff65977812 */ /* 0x000fe200078ec0ff */
[----:B------:R-:W-:Y:S01]  /*32c0*/  IMAD.U32 R130, R184, 0x10000, RZ ;  /* 0x00010000b8827824 */ /* 0x000fe200078e00ff */
[----:B------:R-:W-:-:S02]  /*32d0*/  LOP3.LUT R158, R30, 0xffff, RZ, 0xc0, !PT ;  /* 0x0000ffff1e9e7812 */ /* 0x000fc400078ec0ff */
[----:B------:R-:W-:Y:S02]  /*32e0*/  LOP3.LUT R6, R160, 0xff, RZ, 0xc0, !PT ;  /* 0x000000ffa0067812 */ /* 0x000fe400078ec0ff */
[----:B------:R-:W-:Y:S02]  /*32f0*/  LOP3.LUT R149, R107, 0xff, RZ, 0xc0, !PT ;  /* 0x000000ff6b957812 */ /* 0x000fe400078ec0ff */
[----:B------:R-:W-:Y:S01]  /*3300*/  LOP3.LUT R14, R157, 0xff, RZ, 0xc0, !PT ;  /* 0x000000ff9d0e7812 */ /* 0x000fe200078ec0ff */
[----:B------:R-:W-:Y:S01]  /*3310*/  IMAD R6, R151, 0x100, R6 ;  /* 0x0000010097067824 */ /* 0x000fe200078e0206 */
[----:B------:R-:W-:Y:S02]  /*3320*/  LOP3.LUT R148, R110, 0xff, RZ, 0xc0, !PT ;  /* 0x000000ff6e947812 */ /* 0x000fe400078ec0ff */
[----:B------:R-:W-:Y:S01]  /*3330*/  LOP3.LUT R133, R158, 0xff, RZ, 0xc0, !PT ;  /* 0x000000ff9e857812 */ /* 0x000fe200078ec0ff */
[----:B------:R-:W-:Y:S01]  /*3340*/  IMAD R14, R149, 0x100, R14 ;  /* 0x00000100950e7824 */ /* 0x000fe200078e020e */
[----:B------:R-:W-:-:S02]  /*3350*/  LOP3.LUT R121, R8, 0xff0000, RZ, 0xc0, !PT ;  /* 0x00ff000008797812 */ /* 0x000fc400078ec0ff */
[----:B------:R-:W-:Y:S01]  /*3360*/  SEL R137, R4, 0x1f, P0 ;  /* 0x0000001f04897807 */ /* 0x000fe20000000000 */
[----:B------:R-:W-:Y:S01]  /*3370*/  IMAD R133, R148, 0x100, R133 ;  /* 0x0000010094857824 */ /* 0x000fe200078e0285 */
[----:B------:R-:W-:Y:S01]  /*3380*/  LOP3.LUT R130, R130, 0xff0000, RZ, 0xc0, !PT ;  /* 0x00ff000082827812 */ /* 0x000fe200078ec0ff */
[----:B------:R-:W-:Y:S01]  /*3390*/  IMAD.IADD R121, R6, 0x1, R121 ;  /* 0x0000000106797824 */ /* 0x000fe200078e0279 */
[----:B------:R-:W-:Y:S01]  /*33a0*/  LOP3.LUT R173, R100, 0xffff, RZ, 0xc0, !PT ;  /* 0x0000ffff64ad7812 */ /* 0x000fe200078ec0ff */
[----:B------:R-:W-:Y:S01]  /*33b0*/  IMAD.IADD R131, R14, 0x1, R131 ;  /* 0x000000010e837824 */ /* 0x000fe200078e0283 */
[----:B------:R-:W-:Y:S01]  /*33c0*/  LOP3.LUT R6, R113, 0xff, RZ, 0xc0, !PT ;  /* 0x000000ff71067812 */ /* 0x000fe200078ec0ff */
[----:B------:R-:W-:Y:S01]  /*33d0*/  IMAD.IADD R133, R133, 0x1, R130 ;  /* 0x0000000185857824 */ /* 0x000fe200078e0282 */
[----:B------:R-:W-:Y:S01]  /*33e0*/  LOP3.LUT R159, R114, 0xff, RZ, 0xc0, !PT ;  /* 0x000000ff729f7812 */ /* 0x000fe200078ec0ff */
[----:B------:R-:W-:Y:S01]  /*33f0*/  IMAD R162, R173, 0x1000000, R120 ;  /* 0x01000000ada27824 */ /* 0x000fe200078e0278 */
[----:B0-----:R-:W-:Y:S01]  /*3400*/  ISETP.GE.AND P0, PT, R129, R137, PT ;  /* 0x000000898100720c */ /* 0x001fe20003f06270 */
[----:B-----5:R0:W1:Y:S01]  /*3410*/  SHFL.DOWN PT, R4, R118, 0x1, R137 ;  /* 0x0820000076047989 */ /* 0x02006200000e0089 */
[----:B------:R-:W-:Y:S01]  /*3420*/  LOP3.LUT R135, R17, 0xffff, RZ, 0xc0, !PT ;  /* 0x0000ffff11877812 */ /* 0x000fe200078ec0ff */
[----:B------:R-:W-:Y:S01]  /*3430*/  IMAD R168, R159, 0x100, R6 ;  /* 0x000001009fa87824 */ /* 0x000fe200078e0206 */
[----:B------:R-:W-:-:S02]  /*3440*/  LOP3.LUT R172, R85, 0xffff, RZ, 0xc0, !PT ;  /* 0x0000ffff55ac7812 */ /* 0x000fc400078ec0ff */
[----:B------:R-:W-:Y:S01]  /*3450*/  LOP3.LUT R176, R91, 0xffff, RZ, 0xc0, !PT ;  /* 0x0000ffff5bb07812 */ /* 0x000fe200078ec0ff */
[----:B------:R-:W-:Y:S01]  /*3460*/  IMAD R6, R135, 0x1000000, R5 ;  /* 0x0100000087067824 */ /* 0x000fe200078e0205 */
        /* <DEDUP_REMOVED lines=16> */
[----:B------:R0:W2:Y:S01]  /*3570*/  SHFL.DOWN PT, R163, R168, 0x1, R137 ;  /* 0x08200000a8a37989 */ /* 0x0000a200000e0089 */
[----:B------:R-:W-:-:S02]  /*3580*/  IMAD R164, R181, 0x1000000, R128 ;  /* 0x01000000b5a47824 */ /* 0x000fc400078e0280 */
[----:B------:R-:W-:Y:S01]  /*3590*/  IMAD R166, R185, 0x1000000, R133 ;  /* 0x01000000b9a67824 */ /* 0x000fe200078e0285 */
[----:B------:R0:W3:Y:S04]  /*35a0*/  SHFL.DOWN PT, R128, R83, 0x1, R137 ;  /* 0x0820000053807989 */ /* 0x0000e800000e0089 */
[----:B------:R0:W4:Y:S04]  /*35b0*/  SHFL.DOWN PT, R5, R119, 0x1, R137 ;  /* 0x0820000077057989 */ /* 0x00012800000e0089 */
[----:B------:R0:W0:Y:S04]  /*35c0*/  SHFL.DOWN PT, R6, R6, 0x1, R137 ;  /* 0x0820000006067989 */ /* 0x00002800000e0089 */
        /* <DEDUP_REMOVED lines=10> */
[----:B------:R0:W0:Y:S01]  /*3670*/  SHFL.DOWN PT, R121, R166, 0x1, R137 ;  /* 0x08200000a6797989 */ /* 0x00002200000e0089 */
[----:B-1234-:R-:W-:Y:S05]  /*3680*/  @P0 BRA `(.L_x_15) ;  /* 0x0000001400040947 */ /* 0x01efea0003800000 */
[----:B0-----:R0:W-:Y:S01]  /*3690*/  STL.64 [R1+0x48], R8 ;  /* 0x0000480801007387 */ /* 0x0011e20000100a00 */
[----:B------:R-:W-:Y:S01]  /*36a0*/  PRMT R123, R123, 0x3340, R170 ;  /* 0x000033407b7b7816 */ /* 0x000fe200000000aa */
[----:B------:R-:W-:Y:S01]  /*36b0*/  BSSY.RECONVERGENT B1, `(.L_x_16) ;  /* 0x000013c000017945 */ /* 0x000fe20003800200 */
[----:B------:R-:W-:Y:S01]  /*36c0*/  PRMT R124, R124, 0x3340, R135 ;  /* 0x000033407c7c7816 */ /* 0x000fe20000000087 */
[----:B------:R1:W-:Y:S01]  /*36d0*/  STL.64 [R1+0x50], R10 ;  /* 0x0000500a01007387 */ /* 0x0003e20000100a00 */
[----:B------:R-:W-:Y:S01]  /*36e0*/  PRMT R125, R125, 0x3340, R174 ;  /* 0x000033407d7d7816 */ /* 0x000fe200000000ae */
[----:B------:R-:W-:Y:S01]  /*36f0*/  BSSY.RELIABLE B3, `(.L_x_17) ;  /* 0x00000dd000037945 */ /* 0x000fe20003800100 */
[----:B------:R-:W-:Y:S01]  /*3700*/  PRMT R127, R127, 0x3340, R172 ;  /* 0x000033407f7f7816 */ /* 0x000fe200000000ac */
[----:B------:R2:W-:Y:S01]  /*3710*/  STL.64 [R1+0x58], R12 ;  /* 0x0000580c01007387 */ /* 0x0005e20000100a00 */
[----:B------:R-:W-:Y:S02]  /*3720*/  PRMT R131, R161, 0x3340, R176 ;  /* 0x00003340a1837816 */ /* 0x000fe400000000b0 */
[----:B------:R-:W-:Y:S01]  /*3730*/  PRMT R133, R167, 0x3340, R169 ;  /* 0x00003340a7857816 */ /* 0x000fe200000000a9 */
[----:B------:R3:W-:Y:S01]  /*3740*/  STL.64 [R1+0x40], R6 ;  /* 0x0000400601007387 */ /* 0x0007e20000100a00 */
[----:B0-----:R-:W-:-:S02]  /*3750*/  LOP3.LUT R9, R19, 0xffff, RZ, 0xc0, !PT ;  /* 0x0000ffff13097812 */ /* 0x001fc400078ec0ff */
[----:B------:R-:W-:Y:S01]  /*3760*/  PRMT R130, R165, 0x3340, R178 ;  /* 0x00003340a5827816 */ /* 0x000fe200000000b2 */
[----:B------:R0:W-:Y:S01]  /*3770*/  STL.64 [R1+0x60], R14 ;  /* 0x0000600e01007387 */ /* 0x0001e20000100a00 */
[----:B-1----:R-:W-:Y:S02]  /*3780*/  LOP3.LUT R11, R3, 0xffff, RZ, 0xc0, !PT ;  /* 0x0000ffff030b7812 */ /* 0x002fe400078ec0ff */
[----:B------:R-:W-:Y:S01]  /*3790*/  PRMT R8, R152, 0x3340, R9 ;  /* 0x0000334098087816 */ /* 0x000fe20000000009 */
[----:B------:R1:W-:Y:S01]  /*37a0*/  STL.64 [R1+0x68], R120 ;  /* 0x0000687801007387 */ /* 0x0003e20000100a00 */
[----:B--2---:R-:W-:Y:S02]  /*37b0*/  LOP3.LUT R13, R86, 0xffff, RZ, 0xc0, !PT ;  /* 0x0000ffff560d7812 */ /* 0x004fe400078ec0ff */
[----:B------:R-:W-:Y:S01]  /*37c0*/  LOP3.LUT R12, R82, 0xffff, RZ, 0xc0, !PT ;  /* 0x0000ffff520c7812 */ /* 0x000fe200078ec0ff */
[----:B------:R-:W-:Y:S01]  /*37d0*/  STL [R1+0x34], R83 ;  /* 0x0000345301007387 */ /* 0x000fe20000100800 */
[----:B---3--:R-:W-:-:S02]  /*37e0*/  LOP3.LUT R7, R101, 0xffff, RZ, 0xc0, !PT ;  /* 0x0000ffff65077812 */ /* 0x008fc400078ec0ff */
[----:B------:R-:W-:Y:S01]  /*37f0*/  LOP3.LUT R9, R98, 0xffff, RZ, 0xc0, !PT ;  /* 0x0000ffff62097812 */ /* 0x000fe200078ec0ff */
[----:B------:R-:W-:Y:S01]  /*3800*/  STL.64 [R1+0x38], R118 ;  /* 0x0000387601007387 */ /* 0x000fe20000100a00 */
[----:B0-----:R-:W-:Y:S02]  /*3810*/  LOP3.LUT R14, R89, 0xffff, RZ, 0xc0, !PT ;  /* 0x0000ffff590e7812 */ /* 0x001fe400078ec0ff */
[----:B------:R-:W-:Y:S01]  /*3820*/  PRMT R11, R138, 0x3340, R11 ;  /* 0x000033408a0b7816 */ /* 0x000fe2000000000b */
[----:B------:R-:W-:Y:S01]  /*3830*/  STL [R1+0x74], R128 ;  /* 0x0000748001007387 */ /* 0x000fe20000100800 */
[----:B------:R-:W-:Y:S02]  /*3840*/  PRMT R10, R136, 0x3340, R13 ;  /* 0x00003340880a7816 */ /* 0x000fe4000000000d */
[----:B-1----:R-:W-:Y:S01]  /*3850*/  LOP3.LUT R120, R95, 0xffff, RZ, 0xc0, !PT ;  /* 0x0000ffff5f787812 */ /* 0x002fe200078ec0ff */
[----:B------:R-:W-:Y:S01]  /*3860*/  STL.64 [R1+0x78], R4 ;  /* 0x0000780401007387 */ /* 0x000fe20000100a00 */
[----:B------:R-:W-:-:S02]  /*3870*/  PRMT R160, R160, 0x3340, R7 ;  /* 0x00003340a0a07816 */ /* 0x000fc40000000007 */
[----:B------:R-:W-:Y:S02]  /*3880*/  LOP3.LUT R13, R92, 0xffff, RZ, 0xc0, !PT ;  /* 0x0000ffff5c0d7812 */ /* 0x000fe400078ec0ff */
[----:B------:R-:W-:Y:S02]  /*3890*/  LOP3.LUT R138, R104, 0xffff, RZ, 0xc0, !PT ;  /* 0x0000ffff688a7812 */ /* 0x000fe400078ec0ff */
[----:B------:R-:W-:Y:S02]  /*38a0*/  LOP3.LUT R7, R110, 0xffff, RZ, 0xc0, !PT ;  /* 0x0000ffff6e077812 */ /* 0x000fe400078ec0ff */
[----:B------:R-:W-:Y:S02]  /*38b0*/  LOP3.LUT R152, R107, 0xffff, RZ, 0xc0, !PT ;  /* 0x0000ffff6b987812 */ /* 0x000fe400078ec0ff */
[----:B------:R-:W-:Y:S02]  /*38c0*/  PRMT R12, R147, 0x3340, R12 ;  /* 0x00003340930c7816 */ /* 0x000fe4000000000c */
[----:B------:R-:W-:-:S02]  /*38d0*/  PRMT R15, R154, 0x3340, R9 ;  /* 0x000033409a0f7816 */ /* 0x000fc40000000009 */
[----:B------:R-:W-:Y:S02]  /*38e0*/  PRMT R14, R155, 0x3340, R14 ;  /* 0x000033409b0e7816 */ /* 0x000fe4000000000e */
[----:B------:R-:W-:Y:S02]  /*38f0*/  PRMT R9, R8, 0x5410, R123 ;  /* 0x0000541008097816 */ /* 0x000fe4000000007b */
[----:B------:R-:W-:Y:S02]  /*3900*/  PRMT R120, R153, 0x3340, R120 ;  /* 0x0000334099787816 */ /* 0x000fe40000000078 */
[----:B------:R-:W-:Y:S02]  /*3910*/  PRMT R8, R11, 0x5410, R124 ;  /* 0x000054100b087816 */ /* 0x000fe4000000007c */
[----:B------:R-:W-:Y:S02]  /*3920*/  PRMT R132, R171, 0x3340, R173 ;  /* 0x00003340ab847816 */ /* 0x000fe400000000ad */
[----:B------:R-:W-:Y:S01]  /*3930*/  PRMT R134, R179, 0x3340, R181 ;  /* 0x00003340b3867816 */ /* 0x000fe200000000b5 */
[----:B------:R0:W-:Y:S01]  /*3940*/  STL.64 [R1], R8 ;  /* 0x0000000801007387 */ /* 0x0001e20000100a00 */
[----:B------:R-:W-:-:S02]  /*3950*/  PRMT R135, R175, 0x3340, R180 ;  /* 0x00003340af877816 */ /* 0x000fc400000000b4 */
[----:B------:R-:W-:Y:S02]  /*3960*/  PRMT R161, R184, 0x3340, R185 ;  /* 0x00003340b8a17816 */ /* 0x000fe400000000b9 */
[----:B------:R-:W-:Y:S02]  /*3970*/  PRMT R162, R182, 0x3340, R183 ;  /* 0x00003340b6a27816 */ /* 0x000fe400000000b7 */
[----:B------:R-:W-:Y:S02]  /*3980*/  PRMT R13, R156, 0x3340, R13 ;  /* 0x000033409c0d7816 */ /* 0x000fe4000000000d */
[----:B------:R-:W-:Y:S02]  /*3990*/  SHF.R.U32.HI R136, RZ, 0x8, R163 ;  /* 0x00000008ff887819 */ /* 0x000fe400000116a3 */
[----:B------:R-:W-:Y:S01]  /*39a0*/  PRMT R121, R177, 0x3340, R138 ;  /* 0x00003340b1797816 */ /* 0x000fe2000000008a */
[----:B0-----:R-:W-:Y:S01]  /*39b0*/  IMAD.MOV.U32 R8, RZ, RZ, RZ ;  /* 0x000000ffff087224 */ /* 0x001fe200078e00ff */
[----:B------:R-:W-:-:S02]  /*39c0*/  PRMT R158, R158, 0x3340, R7 ;  /* 0x000033409e9e7816 */ /* 0x000fc40000000007 */
[----:B------:R-:W-:Y:S02]  /*39d0*/  PRMT R157, R157, 0x3340, R152 ;  /* 0x000033409d9d7816 */ /* 0x000fe40000000098 */
[----:B------:R-:W-:Y:S02]  /*39e0*/  PRMT R11, R10, 0x5410, R125 ;  /* 0x000054100a0b7816 */ /* 0x000fe4000000007d */
[----:B------:R-:W-:Y:S02]  /*39f0*/  PRMT R10, R12, 0x5410, R127 ;  /* 0x000054100c0a7816 */ /* 0x000fe4000000007f */
[----:B------:R-:W-:Y:S02]  /*3a00*/  PRMT R12, R14, 0x5410, R131 ;  /* 0x000054100e0c7816 */ /* 0x000fe40000000083 */
[----:B------:R-:W-:Y:S01]  /*3a10*/  PRMT R14, R120, 0x5410, R133 ;  /* 0x00005410780e7816 */ /* 0x000fe20000000085 */
[----:B------:R0:W-:Y:S01]  /*3a20*/  STL.64 [R1+0x8], R10 ;  /* 0x0000080a01007387 */ /* 0x0001e20000100a00 */
[----:B------:R-:W-:-:S02]  /*3a30*/  PRMT R136, R136, 0x7604, R163 ;  /* 0x0000760488887816 */ /* 0x000fc400000000a3 */
[----:B------:R-:W-:Y:S02]  /*3a40*/  PRMT R138, R114, 0x7604, R113 ;  /* 0x00007604728a7816 */ /* 0x000fe40000000071 */
[----:B------:R-:W-:Y:S01]  /*3a50*/  PRMT R13, R13, 0x5410, R130 ;  /* 0x000054100d0d7816 */ /* 0x000fe20000000082 */
[----:B------:R1:W-:Y:S01]  /*3a60*/  STL.U16 [R1+0x70], R136 ;  /* 0x0000708801007387 */ /* 0x0003e20000100400 */
[----:B------:R-:W-:Y:S02]  /*3a70*/  PRMT R15, R15, 0x5410, R132 ;  /* 0x000054100f0f7816 */ /* 0x000fe40000000084 */
[----:B------:R-:W-:Y:S01]  /*3a80*/  PRMT R121, R121, 0x5410, R134 ;  /* 0x0000541079797816 */ /* 0x000fe20000000086 */
[----:B------:R1:W-:Y:S01]  /*3a90*/  STL.U16 [R1+0x30], R138 ;  /* 0x0000308a01007387 */ /* 0x0003e20000100400 */
[----:B------:R-:W-:Y:S01]  /*3aa0*/  PRMT R120, R160, 0x5410, R135 ;  /* 0x00005410a0787816 */ /* 0x000fe20000000087 */
[----:B0-----:R-:W-:Y:S01]  /*3ab0*/  IMAD.MOV.U32 R10, RZ, RZ, R4 ;  /* 0x000000ffff0a7224 */ /* 0x001fe200078e0004 */
[----:B------:R-:W-:Y:S01]  /*3ac0*/  PRMT R125, R158, 0x5410, R161 ;  /* 0x000054109e7d7816 */ /* 0x000fe200000000a1 */
[----:B------:R1:W-:Y:S01]  /*3ad0*/  STL.64 [R1+0x10], R12 ;  /* 0x0000100c01007387 */ /* 0x0003e20000100a00 */
[----:B------:R-:W-:Y:S01]  /*3ae0*/  PRMT R124, R157, 0x5410, R162 ;  /* 0x000054109d7c7816 */ /* 0x000fe200000000a2 */
[----:B------:R-:W-:Y:S01]  /*3af0*/  IMAD.MOV.U32 R11, RZ, RZ, R5 ;  /* 0x000000ffff0b7224 */ /* 0x000fe200078e0005 */
[----:B------:R-:W-:Y:S01]  /*3b00*/  LOP3.LUT P0, RZ, R2, 0xff, RZ, 0xc0, !PT ;  /* 0x000000ff02ff7812 */ /* 0x000fe2000780c0ff */
[----:B------:R1:W-:Y:S04]  /*3b10*/  STL.64 [R1+0x18], R14 ;  /* 0x0000180e01007387 */ /* 0x0003e80000100a00 */
[----:B------:R1:W-:Y:S04]  /*3b20*/  STL.64 [R1+0x20], R120 ;  /* 0x0000207801007387 */ /* 0x0003e80000100a00 */
[----:B------:R1:W-:Y:S04]  /*3b30*/  STL.64 [R1+0x28], R124 ;  /* 0x0000287c01007387 */ /* 0x0003e80000100a00 */
[----:B------:R-:W-:Y:S05]  /*3b40*/  @!P0 BRA `(.L_x_18) ;  /* 0x0000000800508947 */ /* 0x000fea0003800000 */
[----:B------:R-:W-:Y:S01]  /*3b50*/  ISETP.NE.AND P0, PT, R139, RZ, PT ;  /* 0x000000ff8b00720c */ /* 0x000fe20003f05270 */
        /* <DEDUP_REMOVED lines=143> */
[----:B------:R-:W-:-:S13]  /*4450*/  ISETP.NE.AND P0, PT, R159, RZ, PT ;  /* 0x000000ff9f00720c */ /* 0x000fda0003f05270 */
[----:B------:R-:W-:Y:S05]  /*4460*/  @P0 BREAK.RELIABLE B3 ;  /* 0x0000000000030942 */ /* 0x000fea0003800100 */
[----:B------:R-:W-:Y:S05]  /*4470*/  @P0 BRA `(.L_x_19) ;  /* 0x00000004007c0947 */ /* 0x000fea0003800000 */
[----:B------:R-:W-:-:S07]  /*4480*/  IMAD.MOV.U32 R8, RZ, RZ, 0x31 ;  /* 0x00000031ff087424 */ /* 0x000fce00078e00ff */
.L_x_18:
[----:B------:R-:W-:-:S13]  /*4490*/  LOP3.LUT P0, RZ, R6, 0xff, RZ, 0xc0, !PT ;  /* 0x000000ff06ff7812 */ /* 0x000fda000780c0ff */
[----:B------:R-:W-:Y:S05]  /*44a0*/  @!P0 BREAK.RELIABLE B3 ;  /* 0x0000000000038942 */ /* 0x000fea0003800100 */
[----:B------:R-:W-:Y:S05]  /*44b0*/  @!P0 BRA `(.L_x_19) ;  /* 0x00000004006c8947 */ /* 0x000fea0003800000 */
[----:B------:R-:W-:Y:S05]  /*44c0*/  BSYNC.RELIABLE B3 ;  /* 0x0000000000037941 */ /* 0x000fea0003800100 */
.L_x_17:
[----:B------:R-:W-:Y:S01]  /*44d0*/  BSSY.RECONVERGENT B3, `(.L_x_20) ;  /* 0x0000009000037945 */ /* 0x000fe20003800200 */
[----:B------:R-:W-:-:S07]  /*44e0*/  IMAD.MOV.U32 R2, RZ, RZ, RZ ;  /* 0x000000ffff027224 */ /* 0x000fce00078e00ff */
.L_x_21:
[C---:B------:R-:W-:Y:S01]  /*44f0*/  IADD3 R5, PT, PT, R1.reuse, R2, R8 ;  /* 0x0000000201057210 */ /* 0x040fe20007ffe008 */
[----:B------:R-:W-:-:S04]  /*4500*/  IMAD.IADD R3, R1, 0x1, R2 ;  /* 0x0000000101037824 */ /* 0x000fc800078e0202 */
[----:B------:R0:W-:Y:S04]  /*4510*/  STL.U8 [R5], R6 ;  /* 0x0000000605007387 */ /* 0x0001e80000100000 */
[----:B0-----:R-:W2:Y:S01]  /*4520*/  LDL.U8 R6, [R3+0x41] ;  /* 0x0000410003067983 */ /* 0x001ea20000100000 */
[----:B------:R-:W-:Y:S01]  /*4530*/  VIADD R2, R2, 0x1 ;  /* 0x0000000102027836 */ /* 0x000fe20000000000 */
[----:B--2---:R-:W-:-:S13]  /*4540*/  ISETP.NE.AND P0, PT, R6, RZ, PT ;  /* 0x000000ff0600720c */ /* 0x004fda0003f05270 */
[----:B------:R-:W-:Y:S05]  /*4550*/  @P0 BRA `(.L_x_21) ;  /* 0xfffffffc00e40947 */ /* 0x000fea000383ffff */
[----:B------:R-:W-:Y:S05]  /*4560*/  BSYNC.RECONVERGENT B3 ;  /* 0x0000000000037941 */ /* 0x000fea0003800200 */
.L_x_20:
[----:B------:R-:W2:Y:S04]  /*4570*/  LDL.64 R4, [R1+0x8] ;  /* 0x0000080001047983 */ /* 0x000ea80000100a00 */
[----:B------:R-:W3:Y:S04]  /*4580*/  LDL.64 R6, [R1+0x10] ;  /* 0x0000100001067983 */ /* 0x000ee80000100a00 */
[----:B------:R-:W4:Y:S04]  /*4590*/  LDL.64 R8, [R1+0x18] ;  /* 0x0000180001087983 */ /* 0x000f280000100a00 */
[----:B------:R-:W4:Y:S04]  /*45a0*/  LDL.U16 R22, [R1+0x30] ;  /* 0x0000300001167983 */ /* 0x000f280000100400 */
[----:B-1----:R-:W4:Y:S04]  /*45b0*/  LDL.64 R12, [R1+0x20] ;  /* 0x00002000010c7983 */ /* 0x002f280000100a00 */
[----:B------:R-:W4:Y:S04]  /*45c0*/  LDL.64 R14, [R1+0x28] ;  /* 0x00002800010e7983 */ /* 0x000f280000100a00 */
[----:B------:R-:W4:Y:S04]  /*45d0*/  LDL.64 R20, [R1] ;  /* 0x0000000001147983 */ /* 0x000f280000100a00 */
[----:B------:R0:W5:Y:S04]  /*45e0*/  LDL.64 R118, [R1+0x38] ;  /* 0x0000380001767983 */ /* 0x0001680000100a00 */
[----:B------:R0:W5:Y:S01]  /*45f0*/  LDL R83, [R1+0x34] ;  /* 0x0000340001537983 */ /* 0x0001620000100800 */
[----:B--2---:R-:W-:-:S02]  /*4600*/  PRMT R23, R5, 0x7770, RZ ;  /* 0x0000777005177816 */ /* 0x004fc400000000ff */
[----:B---3--:R-:W-:Y:S02]  /*4610*/  PRMT R24, R6, 0x7770, RZ ;  /* 0x0000777006187816 */ /* 0x008fe400000000ff */
[----:B------:R-:W-:Y:S02]  /*4620*/  PRMT R25, R7, 0x7770, RZ ;  /* 0x0000777007197816 */ /* 0x000fe400000000ff */
[----:B----4-:R-:W-:Y:S02]  /*4630*/  PRMT R26, R8, 0x7770, RZ ;  /* 0x00007770081a7816 */ /* 0x010fe400000000ff */
[----:B------:R-:W-:Y:S02]  /*4640*/  PRMT R27, R9, 0x7770, RZ ;  /* 0x00007770091b7816 */ /* 0x000fe400000000ff */
[C---:B------:R-:W-:Y:S02]  /*4650*/  PRMT R113, R22.reuse, 0x7770, RZ ;  /* 0x0000777016717816 */ /* 0x040fe400000000ff */
[----:B------:R-:W-:-:S02]  /*4660*/  PRMT R114, R22, 0x7771, RZ ;  /* 0x0000777116727816 */ /* 0x000fc400000000ff */
[----:B------:R-:W-:Y:S02]  /*4670*/  PRMT R22, R23, 0x7610, R22 ;  /* 0x0000761017167816 */ /* 0x000fe40000000016 */
[----:B------:R-:W-:Y:S02]  /*4680*/  PRMT R28, R12, 0x7770, RZ ;  /* 0x000077700c1c7816 */ /* 0x000fe400000000ff */
[----:B------:R-:W-:Y:S02]  /*4690*/  PRMT R23, R24, 0x7610, R23 ;  /* 0x0000761018177816 */ /* 0x000fe40000000017 */
[----:B------:R-:W-:Y:S02]  /*46a0*/  PRMT R29, R13, 0x7770, RZ ;  /* 0x000077700d1d7816 */ /* 0x000fe400000000ff */
[----:B------:R-:W-:Y:S02]  /*46b0*/  PRMT R24, R25, 0x7610, R24 ;  /* 0x0000761019187816 */ /* 0x000fe40000000018 */
[----:B------:R-:W-:-:S02]  /*46c0*/  PRMT R30, R14, 0x7770, RZ ;  /* 0x000077700e1e7816 */ /* 0x000fc400000000ff */
[----:B------:R-:W-:Y:S02]  /*46d0*/  PRMT R25, R26, 0x7610, R25 ;  /* 0x000076101a197816 */ /* 0x000fe40000000019 */
[C---:B------:R-:W-:Y:S02]  /*46e0*/  PRMT R2, R20.reuse, 0x7770, RZ ;  /* 0x0000777014027816 */ /* 0x040fe400000000ff */
[C---:B------:R-:W-:Y:S02]  /*46f0*/  PRMT R3, R20.reuse, 0x7771, RZ ;  /* 0x0000777114037816 */ /* 0x040fe400000000ff */
[C---:B------:R-:W-:Y:S02]  /*4700*/  PRMT R16, R20.reuse, 0x7772, RZ ;  /* 0x0000777214107816 */ /* 0x040fe400000000ff */
[----:B------:R-:W-:Y:S02]  /*4710*/  PRMT R17, R20, 0x7773, RZ ;  /* 0x0000777314117816 */ /* 0x000fe400000000ff */
        /* <DEDUP_REMOVED lines=10> */
[----:B------:R-:W-:Y:S02]  /*47c0*/  PRMT R84, R4, 0x7772, RZ ;  /* 0x0000777204547816 */ /* 0x000fe400000000ff */
[C---:B------:R-:W-:Y:S02]  /*47d0*/  PRMT R86, R5.reuse, 0x7771, RZ ;  /* 0x0000777105567816 */ /* 0x040fe400000000ff */
[----:B------:R-:W-:-:S02]  /*47e0*/  PRMT R87, R5, 0x7772, RZ ;  /* 0x0000777205577816 */ /* 0x000fc400000000ff */
[C---:B------:R-:W-:Y:S02]  /*47f0*/  PRMT R89, R6.reuse, 0x7771, RZ ;  /* 0x0000777106597816 */ /* 0x040fe400000000ff */
[----:B------:R-:W-:Y:S02]  /*4800*/  PRMT R90, R6, 0x7772, RZ ;  /* 0x00007772065a7816 */ /* 0x000fe400000000ff */
        /* <DEDUP_REMOVED lines=12> */
[----:B------:R-:W-:Y:S02]  /*48d0*/  PRMT R112, R15, 0x7772, RZ ;  /* 0x000077720f707816 */ /* 0x000fe400000000ff */
        /* <DEDUP_REMOVED lines=9> */
[----:B------:R-:W-:Y:S02]  /*4970*/  PRMT R14, R14, 0x7773, RZ ;  /* 0x000077730e0e7816 */ /* 0x000fe400000000ff */
[----:B------:R-:W-:Y:S02]  /*4980*/  PRMT R15, R15, 0x7773, RZ ;  /* 0x000077730f0f7816 */ /* 0x000fe400000000ff */
        /* <DEDUP_REMOVED lines=14> */
.L_x_19:
[----:B------:R-:W-:Y:S05]  /*4a70*/  BSYNC.RECONVERGENT B1 ;  /* 0x0000000000017941 */ /* 0x000fea0003800200 */
.L_x_16:
[----:B-----5:R-:W-:Y:S01]  /*4a80*/  DADD R118, R10, R118 ;  /* 0x000000000a767229 */ /* 0x020fe20000000076 */
[----:B------:R-:W-:-:S10]  /*4a90*/  IMAD.IADD R83, R128, 0x1, R83 ;  /* 0x0000000180537824 */ /* 0x000fd400078e0253 */
.L_x_15:
[----:B------:R-:W-:Y:S05]  /*4aa0*/  BSYNC.RECONVERGENT B2 ;  /* 0x0000000000027941 */ /* 0x000fea0003800200 */
.L_x_14:
[----:B------:R-:W-:Y:S01]  /*4ab0*/  LOP3.LUT R133, R16, 0xffff, RZ, 0xc0, !PT ;  /* 0x0000ffff10857812 */ /* 0x000fe200078ec0ff */
[----:B------:R-:W-:Y:S01]  /*4ac0*/  BSSY.RECONVERGENT B2, `(.L_x_22) ;  /* 0x00001cf000027945 */ /* 0x000fe20003800200 */
[----:B-1----:R-:W-:Y:S02]  /*4ad0*/  LOP3.LUT R138, R2, 0xffff, RZ, 0xc0, !PT ;  /* 0x0000ffff028a7812 */ /* 0x002fe400078ec0ff */
[----:B------:R-:W-:Y:S01]  /*4ae0*/  LOP3.LUT R161, R20, 0xffff, RZ, 0xc0, !PT ;  /* 0x0000ffff14a17812 */ /* 0x000fe200078ec0ff */
[----:B------:R-:W-:Y:S01]  /*4af0*/  IMAD.U32 R5, R133, 0x10000, RZ ;  /* 0x0001000085057824 */ /* 0x000fe200078e00ff */
[----:B------:R-:W-:Y:S02]  /*4b00*/  LOP3.LUT R127, R84, 0xffff, RZ, 0xc0, !PT ;  /* 0x0000ffff547f7812 */ /* 0x000fe400078ec0ff */
[----:B------:R-:W-:Y:S01]  /*4b10*/  LOP3.LUT R139, R3, 0xff, RZ, 0xc0, !PT ;  /* 0x000000ff038b7812 */ /* 0x000fe200078ec0ff */
[----:B0-----:R-:W-:Y:S01]  /*4b20*/  IMAD.U32 R6, R161, 0x10000, RZ ;  /* 0x00010000a1067824 */ /* 0x001fe200078e00ff */
[----:B------:R-:W-:Y:S01]  /*4b30*/  LOP3.LUT R147, R21, 0xffff, RZ, 0xc0, !PT ;  /* 0x0000ffff15937812 */ /* 0x000fe200078ec0ff */
[----:B------:R-:W-:Y:S01]  /*4b40*/  IMAD.U32 R9, R127, 0x10000, RZ ;  /* 0x000100007f097824 */ /* 0x000fe200078e00ff */
[----:B------:R-:W-:-:S02]  /*4b50*/  LOP3.LUT R4, R138, 0xff, RZ, 0xc0, !PT ;  /* 0x000000ff8a047812 */ /* 0x000fc400078ec0ff */
[----:B------:R-:W-:Y:S02]  /*4b60*/  LOP3.LUT R125, R87, 0xffff, RZ, 0xc0, !PT ;  /* 0x0000ffff577d7812 */ /* 0x000fe400078ec0ff */
[----:B------:R-:W-:Y:S01]  /*4b70*/  LOP3.LUT R152, R18, 0xffff, RZ, 0xc0, !PT ;  /* 0x0000ffff12987812 */ /* 0x000fe200078ec0ff */
[----:B------:R-:W-:Y:S01]  /*4b80*/  IMAD R4, R139, 0x100, R4 ;  /* 0x000001008b047824 */ /* 0x000fe200078e0204 */
        /* <DEDUP_REMOVED lines=8> */
[----:B------:R-:W-:Y:S01]  /*4c10*/  IMAD.U32 R14, R171, 0x10000, RZ ;  /* 0x00010000ab0e7824 */ /* 0x000fe200078e00ff */
[----:B------:R-:W-:Y:S01]  /*4c20*/  LOP3.LUT R165, R90, 0xffff, RZ, 0xc0, !PT ;  /* 0x0000ffff5aa57812 */ /* 0x000fe200078ec0ff */
[----:B------:R-:W-:Y:S01]  /*4c30*/  IMAD.U32 R120, R173, 0x10000, RZ ;  /* 0x00010000ad787824 */ /* 0x000fe200078e00ff */
[----:B------:R-:W-:Y:S02]  /*4c40*/  LOP3.LUT R154, R26, 0xffff, RZ, 0xc0, !PT ;  /* 0x0000ffff1a9a7812 */ /* 0x000fe400078ec0ff */
[----:B------:R-:W-:Y:S02]  /*4c50*/  LOP3.LUT R155, R23, 0xffff, RZ, 0xc0, !PT ;  /* 0x0000ffff179b7812 */ /* 0x000fe400078ec0ff */
[----:B------:R-:W-:Y:S02]  /*4c60*/  LOP3.LUT R140, R19, 0xff, RZ, 0xc0, !PT ;  /* 0x000000ff138c7812 */ /* 0x000fe400078ec0ff */
[----:B------:R-:W-:-:S02]  /*4c70*/  LOP3.LUT R7, R152, 0xff, RZ, 0xc0, !PT ;  /* 0x000000ff98077812 */ /* 0x000fc400078ec0ff */
[----:B------:R-:W-:Y:S01]  /*4c80*/  LOP3.LUT R8, R6, 0xff0000, RZ, 0xc0, !PT ;  /* 0x00ff000006087812 */ /* 0x000fe200078ec0ff */
[----:B------:R-:W-:Y:S01]  /*4c90*/  IMAD.IADD R6, R4, 0x1, R5 ;  /* 0x0000000104067824 */ /* 0x000fe200078e0205 */
[----:B------:R-:W-:Y:S01]  /*4ca0*/  LOP3.LUT R9, R9, 0xff0000, RZ, 0xc0, !PT ;  /* 0x00ff000009097812 */ /* 0x000fe200078ec0ff */
[----:B------:R-:W-:Y:S01]  /*4cb0*/  IMAD.U32 R5, R165, 0x10000, RZ ;  /* 0x00010000a5057824 */ /* 0x000fe200078e00ff */
[----:B------:R-:W-:Y:S01]  /*4cc0*/  LOP3.LUT R142, R86, 0xff, RZ, 0xc0, !PT ;  /* 0x000000ff568e7812 */ /* 0x000fe200078ec0ff */
[----:B------:R-:W-:Y:S01]  /*4cd0*/  IMAD R7, R140, 0x100, R7 ;  /* 0x000001008c077824 */ /* 0x000fe200078e0207 */
[----:B------:R-:W-:Y:S01]  /*4ce0*/  LOP3.LUT R11, R136, 0xff, RZ, 0xc0, !PT ;  /* 0x000000ff880b7812 */ /* 0x000fe200078ec0ff */
[----:B------:R-:W-:Y:S01]  /*4cf0*/  IMAD.IADD R9, R10, 0x1, R9 ;  /* 0x000000010a097824 */ /* 0x000fe200078e0209 */
[----:B------:R-:W-:Y:S01]  /*4d00*/  LOP3.LUT R181, R108, 0xffff, RZ, 0xc0, !PT ;  /* 0x0000ffff6cb57812 */ /* 0x000fe200078ec0ff */
[----:B------:R-:W-:Y:S01]  /*4d10*/  IMAD.IADD R7, R7, 0x1, R8 ;  /* 0x0000000107077824 */ /* 0x000fe200078e0208 */
[----:B------:R-:W-:Y:S01]  /*4d20*/  LOP3.LUT R153, R25, 0xffff, RZ, 0xc0, !PT ;  /* 0x0000ffff19997812 */ /* 0x000fe200078ec0ff */
[----:B------:R-:W-:Y:S01]  /*4d30*/  IMAD R11, R142, 0x100, R11 ;  /* 0x000001008e0b7824 */ /* 0x000fe200078e020b */
[----:B------:R-:W-:Y:S01]  /*4d40*/  LOP3.LUT R146, R98, 0xff, RZ, 0xc0, !PT ;  /* 0x000000ff62927812 */ /* 0x000fe200078ec0ff */
[----:B------:R-:W-:Y:S01]  /*4d50*/  IMAD.U32 R123, R181, 0x10000, RZ ;  /* 0x00010000b57b7824 */ /* 0x000fe200078e00ff */
[----:B------:R-:W-:-:S02]  /*4d60*/  LOP3.LUT R121, R154, 0xff, RZ, 0xc0, !PT ;  /* 0x000000ff9a797812 */ /* 0x000fc400078ec0ff */
[----:B------:R-:W-:Y:S02]  /*4d70*/  LOP3.LUT R143, R89, 0xff, RZ, 0xc0, !PT ;  /* 0x000000ff598f7812 */ /* 0x000fe400078ec0ff */
[----:B------:R-:W-:Y:S01]  /*4d80*/  LOP3.LUT R4, R155, 0xff, RZ, 0xc0, !PT ;  /* 0x000000ff9b047812 */ /* 0x000fe200078ec0ff */
[----:B------:R-:W-:Y:S01]  /*4d90*/  IMAD R121, R146, 0x100, R121 ;  /* 0x0000010092797824 */ /* 0x000fe200078e0279 */
[----:B------:R-:W-:Y:S02]  /*4da0*/  LOP3.LUT R157, R29, 0xffff, RZ, 0xc0, !PT ;  /* 0x0000ffff1d9d7812 */ /* 0x000fe400078ec0ff */
[----:B------:R-:W-:Y:S01]  /*4db0*/  LOP3.LUT R12, R12, 0xff0000, RZ, 0xc0, !PT ;  /* 0x00ff00000c0c7812 */ /* 0x000fe200078ec0ff */
[----:B------:R-:W-:Y:S01]  /*4dc0*/  IMAD R4, R143, 0x100, R4 ;  /* 0x000001008f047824 */ /* 0x000fe200078e0204 */
[----:B------:R-:W-:Y:S02]  /*4dd0*/  LOP3.LUT R169, R93, 0xffff, RZ, 0xc0, !PT ;  /* 0x0000ffff5da97812 */ /* 0x000fe400078ec0ff */
[----:B------:R-:W-:Y:S01]  /*4de0*/  LOP3.LUT R145, R95, 0xff, RZ, 0xc0, !PT ;  /* 0x000000ff5f917812 */ /* 0x000fe200078ec0ff */
[----:B------:R-:W-:Y:S01]  /*4df0*/  IMAD.IADD R11, R11, 0x1, R12 ;  /* 0x000000010b0b7824 */ /* 0x000fe200078e020c */
[----:B------:R-:W-:Y:S01]  /*4e00*/  LOP3.LUT R10, R153, 0xff, RZ, 0xc0, !PT ;  /* 0x000000ff990a7812 */ /* 0x000fe200078ec0ff */
[----:B------:R-:W-:Y:S01]  /*4e10*/  IMAD.U32 R8, R169, 0x10000, RZ ;  /* 0x00010000a9087824 */ /* 0x000fe200078e00ff */
[----:B------:R-:W-:-:S02]  /*4e20*/  LOP3.LUT R15, R14, 0xff0000, RZ, 0xc0, !PT ;  /* 0x00ff00000e0f7812 */ /* 0x000fc400078ec0ff */
[----:B------:R-:W-:Y:S01]  /*4e30*/  LOP3.LUT R120, R120, 0xff0000, RZ, 0xc0, !PT ;  /* 0x00ff000078787812 */ /* 0x000fe200078ec0ff */
[----:B------:R-:W-:Y:S01]  /*4e40*/  IMAD R12, R145, 0x100, R10 ;  /* 0x00000100910c7824 */ /* 0x000fe200078e020a */
[----:B------:R-:W-:Y:S02]  /*4e50*/  LOP3.LUT R156, R24, 0xffff, RZ, 0xc0, !PT ;  /* 0x0000ffff189c7812 */ /* 0x000fe400078ec0ff */
[----:B------:R-:W-:Y:S01]  /*4e60*/  LOP3.LUT R5, R5, 0xff0000, RZ, 0xc0, !PT ;  /* 0x00ff000005057812 */ /* 0x000fe200078ec0ff */
[----:B------:R-:W-:Y:S01]  /*4e70*/  IMAD.IADD R120, R121, 0x1, R120 ;  /* 0x0000000179787824 */ /* 0x000fe200078e0278 */
[----:B------:R-:W-:Y:S01]  /*4e80*/  LOP3.LUT R149, R107, 0xff, RZ, 0xc0, !PT ;  /* 0x000000ff6b957812 */ /* 0x000fe200078ec0ff */
[----:B------:R-:W-:Y:S01]  /*4e90*/  IMAD.IADD R12, R12, 0x1, R15 ;  /* 0x000000010c0c7824 */ /* 0x000fe200078e020f */
[----:B------:R-:W-:Y:S01]  /*4ea0*/  LOP3.LUT R14, R157, 0xff, RZ, 0xc0, !PT ;  /* 0x000000ff9d0e7812 */ /* 0x000fe200078ec0ff */
[----:B------:R-:W-:Y:S01]  /*4eb0*/  IMAD.IADD R10, R4, 0x1, R5 ;  /* 0x00000001040a7824 */ /* 0x000fe200078e0205 */
[----:B------:R-:W-:-:S02]  /*4ec0*/  LOP3.LUT R176, R102, 0xffff, RZ, 0xc0, !PT ;  /* 0x0000ffff66b07812 */ /* 0x000fc400078ec0ff */
        /* <DEDUP_REMOVED lines=8> */
[----:B------:R-:W-:Y:S01]  /*4f50*/  LOP3.LUT R151, R101, 0xff, RZ, 0xc0, !PT ;  /* 0x000000ff65977812 */ /* 0x000fe200078ec0ff */
[----:B------:R-:W-:Y:S01]  /*4f60*/  IMAD.IADD R121, R121, 0x1, R124 ;  /* 0x0000000179797824 */ /* 0x000fe200078e027c */
[----:B------:R-:W-:Y:S01]  /*4f70*/  LOP3.LUT R4, R175, 0xff, RZ, 0xc0, !PT ;  /* 0x000000ffaf047812 */ /* 0x000fe200078ec0ff */
[----:B------:R-:W-:Y:S01]  /*4f80*/  IMAD R124, R164, 0x1000000, R7 ;  /* 0x01000000a47c7824 */ /* 0x000fe200078e0207 */
[----:B------:R-:W-:-:S02]  /*4f90*/  LOP3.LUT R8, R8, 0xff0000, RZ, 0xc0, !PT ;  /* 0x00ff000008087812 */ /* 0x000fc400078ec0ff */
[----:B------:R-:W-:Y:S01]  /*4fa0*/  LOP3.LUT R179, R105, 0xffff, RZ, 0xc0, !PT ;  /* 0x0000ffff69b37812 */ /* 0x000fe200078ec0ff */
[----:B------:R-:W-:Y:S01]  /*4fb0*/  IMAD R4, R151, 0x100, R4 ;  /* 0x0000010097047824 */ /* 0x000fe200078e0204 */
[----:B------:R-:W-:Y:S01]  /*4fc0*/  LOP3.LUT R183, R111, 0xffff, RZ, 0xc0, !PT ;  /* 0x0000ffff6fb77812 */ /* 0x000fe200078ec0ff */
[----:B------:R-:W-:Y:S01]  /*4fd0*/  IMAD.IADD R13, R13, 0x1, R8 ;  /* 0x000000010d0d7824 */ /* 0x000fe200078e0208 */
[----:B------:R-:W-:Y:S01]  /*4fe0*/  LOP3.LUT R178, R28, 0xffff, RZ, 0xc0, !PT ;  /* 0x0000ffff1cb27812 */ /* 0x000fe200078ec0ff */
[----:B------:R-:W-:Y:S01]  /*4ff0*/  IMAD.U32 R8, R179, 0x10000, RZ ;  /* 0x00010000b3087824 */ /* 0x000fe200078e00ff */
[----:B------:R-:W-:Y:S01]  /*5000*/  LOP3.LUT R159, R30, 0xffff, RZ, 0xc0, !PT ;  /* 0x0000ffff1e9f7812 */ /* 0x000fe200078ec0ff */
[----:B------:R-:W-:Y:S01]  /*5010*/  IMAD.U32 R128, R183, 0x10000, RZ ;  /* 0x00010000b7807824 */ /* 0x000fe200078e00ff */
[----:B------:R-:W-:Y:S01]  /*5020*/  LOP3.LUT R5, R5, 0xff0000, RZ, 0xc0, !PT ;  /* 0x00ff000005057812 */ /* 0x000fe200078ec0ff */
[----:B------:R0:W1:Y:S01]  /*5030*/  SHFL.DOWN PT, R7, R124, 0x2, R137 ;  /* 0x084000007c077989 */ /* 0x00006200000e0089 */
[----:B------:R-:W-:-:S02]  /*5040*/  LOP3.LUT R150, R104, 0xff, RZ, 0xc0, !PT ;  /* 0x000000ff68967812 */ /* 0x000fc400078ec0ff */
[----:B------:R-:W-:Y:S01]  /*5050*/  LOP3.LUT R148, R110, 0xff, RZ, 0xc0, !PT ;  /* 0x000000ff6e947812 */ /* 0x000fe200078ec0ff */
[----:B------:R-:W-:Y:S01]  /*5060*/  IMAD.IADD R14, R4, 0x1, R5 ;  /* 0x00000001040e7824 */ /* 0x000fe200078e0205 */
[----:B------:R-:W-:Y:S01]  /*5070*/  LOP3.LUT R15, R178, 0xff, RZ, 0xc0, !PT ;  /* 0x000000ffb20f7812 */ /* 0x000fe200078ec0ff */
[----:B------:R-:W2:Y:S01]  /*5080*/  SHFL.DOWN PT, R4, R118, 0x2, R137 ;  /* 0x0840000076047989 */ /* 0x000ea200000e0089 */
[----:B------:R-:W-:Y:S02]  /*5090*/  LOP3.LUT R131, R159, 0xff, RZ, 0xc0, !PT ;  /* 0x000000ff9f837812 */ /* 0x000fe400078ec0ff */
[----:B------:R-:W-:Y:S01]  /*50a0*/  LOP3.LUT R5, R113, 0xff, RZ, 0xc0, !PT ;  /* 0x000000ff71057812 */ /* 0x000fe200078ec0ff */
[----:B0-----:R-:W-:Y:S01]  /*50b0*/  VIADD R124, R129, 0x2 ;  /* 0x00000002817c7836 */ /* 0x001fe20000000000 */
[----:B------:R-:W-:Y:S01]  /*50c0*/  LOP3.LUT R158, R114, 0xff, RZ, 0xc0, !PT ;  /* 0x000000ff729e7812 */ /* 0x000fe200078ec0ff */
[----:B------:R-:W-:Y:S01]  /*50d0*/  IMAD R15, R150, 0x100, R15 ;  /* 0x00000100960f7824 */ /* 0x000fe200078e020f */
[----:B------:R-:W-:Y:S01]  /*50e0*/  LOP3.LUT R8, R8, 0xff0000, RZ, 0xc0, !PT ;  /* 0x00ff000008087812 */ /* 0x000fe200078ec0ff */
[----:B------:R-:W-:Y:S01]  /*50f0*/  IMAD R131, R148, 0x100, R131 ;  /* 0x0000010094837824 */ /* 0x000fe200078e0283 */
[----:B------:R-:W-:Y:S01]  /*5100*/  LOP3.LUT R128, R128, 0xff0000, RZ, 0xc0, !PT ;  /* 0x00ff000080807812 */ /* 0x000fe200078ec0ff */
[----:B------:R-:W-:Y:S01]  /*5110*/  IMAD R162, R158, 0x100, R5 ;  /* 0x000001009ea27824 */ /* 0x000fe200078e0205 */
[----:B------:R-:W-:Y:S01]  /*5120*/  LOP3.LUT R174, R100, 0xffff, RZ, 0xc0, !PT ;  /* 0x0000ffff64ae7812 */ /* 0x000fe200078ec0ff */
[----:B------:R-:W-:Y:S01]  /*5130*/  IMAD.IADD R15, R15, 0x1, R8 ;  /* 0x000000010f0f7824 */ /* 0x000fe200078e0208 */
[----:B------:R-:W-:Y:S01]  /*5140*/  ISETP.GT.AND P0, PT, R124, R137, PT ;  /* 0x000000897c00720c */ /* 0x000fe20003f04270 */
[----:B------:R-:W-:Y:S01]  /*5150*/  IMAD.IADD R131, R131, 0x1, R128 ;  /* 0x0000000183837824 */ /* 0x000fe200078e0280 */
[----:B------:R-:W-:Y:S01]  /*5160*/  LOP3.LUT R135, R17, 0xffff, RZ, 0xc0, !PT ;  /* 0x0000ffff11877812 */ /* 0x000fe200078ec0ff */
[----:B------:R-:W-:Y:S01]  /*5170*/  IMAD R134, R174, 0x1000000, R120 ;  /* 0x01000000ae867824 */ /* 0x000fe200078e0278 */
[----:B------:R-:W-:Y:S01]  /*5180*/  LOP3.LUT R166, R85, 0xffff, RZ, 0xc0, !PT ;  /* 0x0000ffff55a67812 */ /* 0x000fe200078ec0ff */
[----:B------:R0:W3:Y:S01]  /*5190*/  SHFL.DOWN PT, R163, R162, 0x2, R137 ;  /* 0x08400000a2a37989 */ /* 0x0000e200000e0089 */
        /* <DEDUP_REMOVED lines=16> */
[----:B------:R4:W1:Y:S01]  /*52a0*/  SHFL.DOWN PT, R128, R83, 0x2, R137 ;  /* 0x0840000053807989 */ /* 0x00086200000e0089 */
[----:B------:R-:W-:-:S02]  /*52b0*/  IMAD R160, R180, 0x1000000, R15 ;  /* 0x01000000b4a07824 */ /* 0x000fc400078e020f */
[----:B0-----:R-:W-:Y:S01]  /*52c0*/  IMAD R162, R184, 0x1000000, R131 ;  /* 0x01000000b8a27824 */ /* 0x001fe200078e0283 */
        /* <DEDUP_REMOVED lines=12> */
[----:B-123--:R-:W-:Y:S05]  /*5390*/  @P0 BRA `(.L_x_23) ;  /* 0x0000001400040947 */ /* 0x00efea0003800000 */
        /* <DEDUP_REMOVED lines=13> */
[----:B----4-:R-:W-:Y:S01]  /*5470*/  PRMT R130, R169, 0x3340, R170 ;  /* 0x00003340a9827816 */ /* 0x010fe200000000aa */
[----:B------:R0:W-:Y:S01]  /*5480*/  STL.64 [R1+0x68], R120 ;  /* 0x0000687801007387 */ /* 0x0001e20000100a00 */
[----:B-1----:R-:W-:Y:S02]  /*5490*/  LOP3.LUT R13, R86, 0xffff, RZ, 0xc0, !PT ;  /* 0x0000ffff560d7812 */ /* 0x002fe400078ec0ff */
[----:B------:R-:W-:Y:S01]  /*54a0*/  PRMT R8, R152, 0x3340, R9 ;  /* 0x0000334098087816 */ /* 0x000fe20000000009 */
[----:B------:R-:W-:Y:S01]  /*54b0*/  STL.64 [R1+0x40], R6 ;  /* 0x0000400601007387 */ /* 0x000fe20000100a00 */
[----:B--2---:R-:W-:Y:S02]  /*54c0*/  PRMT R10, R136, 0x3340, R13 ;  /* 0x00003340880a7816 */ /* 0x004fe4000000000d */
[----:B------:R-:W-:Y:S01]  /*54d0*/  LOP3.LUT R11, R3, 0xffff, RZ, 0xc0, !PT ;  /* 0x0000ffff030b7812 */ /* 0x000fe200078ec0ff */
[----:B------:R-:W-:Y:S01]  /*54e0*/  STL [R1+0x34], R83 ;  /* 0x0000345301007387 */ /* 0x000fe20000100800 */
[----:B------:R-:W-:-:S02]  /*54f0*/  LOP3.LUT R13, R92, 0xffff, RZ, 0xc0, !PT ;  /* 0x0000ffff5c0d7812 */ /* 0x000fc400078ec0ff */
[----:B------:R-:W-:Y:S01]  /*5500*/  LOP3.LUT R9, R98, 0xffff, RZ, 0xc0, !PT ;  /* 0x0000ffff62097812 */ /* 0x000fe200078ec0ff */
[----:B------:R-:W-:Y:S01]  /*5510*/  STL.64 [R1+0x38], R118 ;  /* 0x0000387601007387 */ /* 0x000fe20000100a00 */
[----:B------:R-:W-:Y:S02]  /*5520*/  LOP3.LUT R12, R82, 0xffff, RZ, 0xc0, !PT ;  /* 0x0000ffff520c7812 */ /* 0x000fe400078ec0ff */
[----:B---3--:R-:W-:Y:S01]  /*5530*/  LOP3.LUT R14, R89, 0xffff, RZ, 0xc0, !PT ;  /* 0x0000ffff590e7812 */ /* 0x008fe200078ec0ff */
[----:B------:R-:W-:Y:S01]  /*5540*/  STL [R1+0x74], R128 ;  /* 0x0000748001007387 */ /* 0x000fe20000100800 */
[----:B------:R-:W-:Y:S02]  /*5550*/  PRMT R11, R138, 0x3340, R11 ;  /* 0x000033408a0b7816 */ /* 0x000fe4000000000b */
[----:B------:R-:W-:Y:S01]  /*5560*/  PRMT R13, R156, 0x3340, R13 ;  /* 0x000033409c0d7816 */ /* 0x000fe2000000000d */
[----:B------:R-:W-:Y:S01]  /*5570*/  STL.64 [R1+0x78], R4 ;  /* 0x0000780401007387 */ /* 0x000fe20000100a00 */
[----:B------:R-:W-:-:S02]  /*5580*/  PRMT R15, R154, 0x3340, R9 ;  /* 0x000033409a0f7816 */ /* 0x000fc40000000009 */
[----:B0-----:R-:W-:Y:S02]  /*5590*/  LOP3.LUT R120, R95, 0xffff, RZ, 0xc0, !PT ;  /* 0x0000ffff5f787812 */ /* 0x001fe400078ec0ff */
[----:B------:R-:W-:Y:S02]  /*55a0*/  LOP3.LUT R121, R104, 0xffff, RZ, 0xc0, !PT ;  /* 0x0000ffff68797812 */ /* 0x000fe400078ec0ff */
[----:B------:R-:W-:Y:S02]  /*55b0*/  LOP3.LUT R152, R101, 0xffff, RZ, 0xc0, !PT ;  /* 0x0000ffff65987812 */ /* 0x000fe400078ec0ff */
[----:B------:R-:W-:Y:S02]  /*55c0*/  LOP3.LUT R154, R110, 0xffff, RZ, 0xc0, !PT ;  /* 0x0000ffff6e9a7812 */ /* 0x000fe400078ec0ff */
[----:B------:R-:W-:Y:S02]  /*55d0*/  LOP3.LUT R156, R107, 0xffff, RZ, 0xc0, !PT ;  /* 0x0000ffff6b9c7812 */ /* 0x000fe400078ec0ff */
        /* <DEDUP_REMOVED lines=11> */
[----:B------:R-:W-:Y:S02]  /*5690*/  SHF.R.U32.HI R136, RZ, 0x8, R163 ;  /* 0x00000008ff887819 */ /* 0x000fe400000116a3 */
[----:B------:R-:W-:Y:S02]  /*56a0*/  PRMT R121, R178, 0x3340, R121 ;  /* 0x00003340b2797816 */ /* 0x000fe40000000079 */
        /* <DEDUP_REMOVED lines=175> */
.L_x_26:
[----:B------:R-:W-:-:S13]  /*61a0*/  LOP3.LUT P0, RZ, R6, 0xff, RZ, 0xc0, !PT ;  /* 0x000000ff06ff7812 */ /* 0x000fda000780c0ff */
[----:B------:R-:W-:Y:S05]  /*61b0*/  @!P0 BREAK.RELIABLE B3 ;  /* 0x0000000000038942 */ /* 0x000fea0003800100 */
[----:B------:R-:W-:Y:S05]  /*61c0*/  @!P0 BRA `(.L_x_27) ;  /* 0x00000004006c8947 */ /* 0x000fea0003800000 */
[----:B------:R-:W-:Y:S05]  /*61d0*/  BSYNC.RELIABLE B3 ;  /* 0x0000000000037941 */ /* 0x000fea0003800100 */
.L_x_25:
[----:B------:R-:W-:Y:S01]  /*61e0*/  BSSY.RECONVERGENT B3, `(.L_x_28) ;  /* 0x0000009000037945 */ /* 0x000fe20003800200 */
[----:B------:R-:W-:-:S07]  /*61f0*/  IMAD.MOV.U32 R2, RZ, RZ, RZ ;  /* 0x000000ffff027224 */ /* 0x000fce00078e00ff */
.L_x_29:
        /* <DEDUP_REMOVED lines=8> */
.L_x_28:
        /* <DEDUP_REMOVED lines=80> */
.L_x_27:
[----:B------:R-:W-:Y:S05]  /*6780*/  BSYNC.RECONVERGENT B1 ;  /* 0x0000000000017941 */ /* 0x000fea0003800200 */
.L_x_24:
[----:B-----5:R-:W-:Y:S01]  /*6790*/  DADD R118, R10, R118 ;  /* 0x000000000a767229 */ /* 0x020fe20000000076 */
[----:B------:R-:W-:-:S10]  /*67a0*/  IMAD.IADD R83, R128, 0x1, R83 ;  /* 0x0000000180537824 */ /* 0x000fd400078e0253 */
.L_x_23:
[----:B------:R-:W-:Y:S05]  /*67b0*/  BSYNC.RECONVERGENT B2 ;  /* 0x0000000000027941 */ /* 0x000fea0003800200 */
.L_x_22:
[----:B------:R-:W-:Y:S01]  /*67c0*/  LOP3.LUT R133, R16, 0xffff, RZ, 0xc0, !PT ;  /* 0x0000ffff10857812 */ /* 0x000fe200078ec0ff */
[----:B------:R-:W-:Y:S01]  /*67d0*/  BSSY.RECONVERGENT B2, `(.L_x_30) ;  /* 0x00001cf000027945 */ /* 0x000fe20003800200 */
[----:B-1----:R-:W-:Y:S02]  /*67e0*/  LOP3.LUT R138, R2, 0xffff, RZ, 0xc0, !PT ;  /* 0x0000ffff028a7812 */ /* 0x002fe400078ec0ff */
[----:B------:R-:W-:Y:S01]  /*67f0*/  LOP3.LUT R161, R20, 0xffff, RZ, 0xc0, !PT ;  /* 0x0000ffff14a17812 */ /* 0x000fe200078ec0ff */
[----:B0-----:R-:W-:Y:S01]  /*6800*/  IMAD.U32 R5, R133, 0x10000, RZ ;  /* 0x0001000085057824 */ /* 0x001fe200078e00ff */
[----:B------:R-:W-:Y:S02]  /*6810*/  LOP3.LUT R127, R84, 0xffff, RZ, 0xc0, !PT ;  /* 0x0000ffff547f7812 */ /* 0x000fe400078ec0ff */
[----:B------:R-:W-:Y:S01]  /*6820*/  LOP3.LUT R139, R3, 0xff, RZ, 0xc0, !PT ;  /* 0x000000ff038b7812 */ /* 0x000fe200078ec0ff */
[----:B------:R-:W-:Y:S01]  /*6830*/  IMAD.U32 R6, R161, 0x10000, RZ ;  /* 0x00010000a1067824 */ /* 0x000fe200078e00ff */
        /* <DEDUP_REMOVED lines=94> */
[----:B----4-:R-:W-:Y:S01]  /*6e20*/  IMAD R162, R158, 0x100, R5 ;  /* 0x000001009ea27824 */ /* 0x010fe200078e0205 */
        /* <DEDUP_REMOVED lines=264> */
.L_x_34:
[----:B------:R-:W-:-:S13]  /*7eb0*/  LOP3.LUT P0, RZ, R6, 0xff, RZ, 0xc0, !PT ;  /* 0x000000ff06ff7812 */ /* 0x000fda000780c0ff */
[----:B------:R-:W-:Y:S05]  /*7ec0*/  @!P0 BREAK.RELIABLE B3 ;  /* 0x0000000000038942 */ /* 0x000fea0003800100 */
[----:B------:R-:W-:Y:S05]  /*7ed0*/  @!P0 BRA `(.L_x_35) ;  /* 0x00000004006c8947 */ /* 0x000fea0003800000 */
[----:B------:R-:W-:Y:S05]  /*7ee0*/  BSYNC.RELIABLE B3 ;  /* 0x0000000000037941 */ /* 0x000fea0003800100 */
.L_x_33:
[----:B------:R-:W-:Y:S01]  /*7ef0*/  BSSY.RECONVERGENT B3, `(.L_x_36) ;  /* 0x0000009000037945 */ /* 0x000fe20003800200 */
[----:B------:R-:W-:-:S07]  /*7f00*/  IMAD.MOV.U32 R2, RZ, RZ, RZ ;  /* 0x000000ffff027224 */ /* 0x000fce00078e00ff */
.L_x_37:
        /* <DEDUP_REMOVED lines=8> */
.L_x_36:
        /* <DEDUP_REMOVED lines=80> */
.L_x_35:
[----:B------:R-:W-:Y:S05]  /*8490*/  BSYNC.RECONVERGENT B1 ;  /* 0x0000000000017941 */ /* 0x000fea0003800200 */
.L_x_32:
[----:B-----5:R-:W-:Y:S01]  /*84a0*/  DADD R118, R10, R118 ;  /* 0x000000000a767229 */ /* 0x020fe20000000076 */
[----:B------:R-:W-:-:S10]  /*84b0*/  IMAD.IADD R83, R128, 0x1, R83 ;  /* 0x0000000180537824 */ /* 0x000fd400078e0253 */
.L_x_31:
[----:B------:R-:W-:Y:S05]  /*84c0*/  BSYNC.RECONVERGENT B2 ;  /* 0x0000000000027941 */ /* 0x000fea0003800200 */
.L_x_30:
        /* <DEDUP_REMOVED lines=367> */
.L_x_42:
[----:B------:R-:W-:-:S13]  /*9bc0*/  LOP3.LUT P0, RZ, R6, 0xff, RZ, 0xc0, !PT ;  /* 0x000000ff06ff7812 */ /* 0x000fda000780c0ff */
[----:B------:R-:W-:Y:S05]  /*9bd0*/  @!P0 BREAK.RELIABLE B3 ;  /* 0x0000000000038942 */ /* 0x000fea0003800100 */
[----:B------:R-:W-:Y:S05]  /*9be0*/  @!P0 BRA `(.L_x_43) ;  /* 0x00000004006c8947 */ /* 0x000fea0003800000 */
[----:B------:R-:W-:Y:S05]  /*9bf0*/  BSYNC.RELIABLE B3 ;  /* 0x0000000000037941 */ /* 0x000fea0003800100 */
.L_x_41:
[----:B------:R-:W-:Y:S01]  /*9c00*/  BSSY.RECONVERGENT B3, `(.L_x_44) ;  /* 0x0000009000037945 */ /* 0x000fe20003800200 */
[----:B------:R-:W-:-:S07]  /*9c10*/  IMAD.MOV.U32 R2, RZ, RZ, RZ ;  /* 0x000000ffff027224 */ /* 0x000fce00078e00ff */
.L_x_45:
        /* <DEDUP_REMOVED lines=8> */
.L_x_44:
        /* <DEDUP_REMOVED lines=80> */
.L_x_43:
[----:B------:R-:W-:Y:S05]  /*a1a0*/  BSYNC.RECONVERGENT B1 ;  /* 0x0000000000017941 */ /* 0x000fea0003800200 */
.L_x_40:
[----:B-----5:R-:W-:Y:S01]  /*a1b0*/  DADD R118, R10, R118 ;  /* 0x000000000a767229 */ /* 0x020fe20000000076 */
[----:B------:R-:W-:-:S10]  /*a1c0*/  IMAD.IADD R83, R128, 0x1, R83 ;  /* 0x0000000180537824 */ /* 0x000fd400078e0253 */
.L_x_39:
[----:B------:R-:W-:Y:S05]  /*a1d0*/  BSYNC.RECONVERGENT B2 ;  /* 0x0000000000027941 */ /* 0x000fea0003800200 */
.L_x_38:
        /* <DEDUP_REMOVED lines=161> */
[----:B--2---:R-:W-:Y:S02]  /*abf0*/  LOP3.LUT R11, R3, 0xffff, RZ, 0xc0, !PT ;  /* 0x0000ffff030b7812 */ /* 0x004fe400078ec0ff */
[----:B------:R-:W-:Y:S01]  /*ac00*/  PRMT R10, R136, 0x3340, R13 ;  /* 0x00003340880a7816 */ /* 0x000fe2000000000d */
[----:B------:R-:W-:Y:S01]  /*ac10*/  STL [R1+0x34], R83 ;  /* 0x0000345301007387 */ /* 0x000fe20000100800 */
[----:B------:R-:W-:-:S02]  /*ac20*/  LOP3.LUT R9, R98, 0xffff, RZ, 0xc0, !PT ;  /* 0x0000ffff62097812 */ /* 0x000fc400078ec0ff */
[----:B------:R-:W-:Y:S01]  /*ac30*/  LOP3.LUT R13, R92, 0xffff, RZ, 0xc0, !PT ;  /* 0x0000ffff5c0d7812 */ /* 0x000fe200078ec0ff */
[----:B------:R-:W-:Y:S01]  /*ac40*/  STL.64 [R1+0x38], R118 ;  /* 0x0000387601007387 */ /* 0x000fe20000100a00 */
[----:B------:R-:W-:Y:S02]  /*ac50*/  LOP3.LUT R12, R82, 0xffff, RZ, 0xc0, !PT ;  /* 0x0000ffff520c7812 */ /* 0x000fe400078ec0ff */
[----:B------:R-:W-:Y:S01]  /*ac60*/  PRMT R11, R138, 0x3340, R11 ;  /* 0x000033408a0b7816 */ /* 0x000fe2000000000b */
[----:B------:R-:W-:Y:S01]  /*ac70*/  STL [R1+0x74], R128 ;  /* 0x0000748001007387 */ /* 0x000fe20000100800 */
[----:B---3--:R-:W-:Y:S02]  /*ac80*/  LOP3.LUT R14, R89, 0xffff, RZ, 0xc0, !PT ;  /* 0x0000ffff590e7812 */ /* 0x008fe400078ec0ff */
        /* <DEDUP_REMOVED lines=19> */
[----:B------:R-:W-:Y:S02]  /*adc0*/  PRMT R160, R181, 0x3340, R182 ;  /* 0x00003340b5a07816 */ /* 0x000fe400000000b6 */
[----:B------:R-:W-:Y:S01]  /*add0*/  SHF.R.U32.HI R136, RZ, 0x8, R161 ;  /* 0x00000008ff887819 */ /* 0x000fe200000116a1 */
[----:B0-----:R-:W-:Y:S01]  /*ade0*/  IMAD.MOV.U32 R8, RZ, RZ, RZ ;  /* 0x000000ffff087224 */ /* 0x001fe200078e00ff */
[----:B------:R-:W-:-:S02]  /*adf0*/  PRMT R121, R178, 0x3340, R121 ;  /* 0x00003340b2797816 */ /* 0x000fc40000000079 */
[----:B------:R-:W-:Y:S02]  /*ae00*/  PRMT R152, R175, 0x3340, R152 ;  /* 0x00003340af987816 */ /* 0x000fe40000000098 */
        /* <DEDUP_REMOVED lines=18> */
[----:B------:R-:W-:Y:S01]  /*af30*/  LOP3.LUT P0, RZ, R2, 0xff, RZ, 0xc0, !PT ;  /* 0x000000ff02ff7812 */ /* 0x000fe2000780c0ff */
[----:B------:R-:W-:-:S02]  /*af40*/  IMAD.MOV.U32 R11, RZ, RZ, R5 ;  /* 0x000000ffff0b7224 */ /* 0x000fc400078e0005 */
[----:B------:R1:W-:Y:S04]  /*af50*/  STL.64 [R1+0x18], R14 ;  /* 0x0000180e01007387 */ /* 0x0003e80000100a00 */
[----:B------:R1:W-:Y:S04]  /*af60*/  STL.64 [R1+0x20], R120 ;  /* 0x0000207801007387 */ /* 0x0003e80000100a00 */
[----:B------:R1:W-:Y:S02]  /*af70*/  STL.64 [R1+0x28], R124 ;  /* 0x0000287c01007387 */ /* 0x0003e40000100a00 */
        /* <DEDUP_REMOVED lines=149> */
.L_x_50:
[----:B------:R-:W-:-:S13]  /*b8d0*/  LOP3.LUT P0, RZ, R6, 0xff, RZ, 0xc0, !PT ;  /* 0x000000ff06ff7812 */ /* 0x000fda000780c0ff */
[----:B------:R-:W-:Y:S05]  /*b8e0*/  @!P0 BREAK.RELIABLE B3 ;  /* 0x0000000000038942 */ /* 0x000fea0003800100 */
[----:B------:R-:W-:Y:S05]  /*b8f0*/  @!P0 BRA `(.L_x_51) ;  /* 0x00000004006c8947 */ /* 0x000fea0003800000 */
[----:B------:R-:W-:Y:S05]  /*b900*/  BSYNC.RELIABLE B3 ;  /* 0x0000000000037941 */ /* 0x000fea0003800100 */
.L_x_49:
[----:B------:R-:W-:Y:S01]  /*b910*/  BSSY.RECONVERGENT B3, `(.L_x_52) ;  /* 0x0000009000037945 */ /* 0x000fe20003800200 */
[----:B------:R-:W-:-:S07]  /*b920*/  IMAD.MOV.U32 R2, RZ, RZ, RZ ;  /* 0x000000ffff027224 */ /* 0x000fce00078e00ff */
.L_x_53:
        /* <DEDUP_REMOVED lines=8> */
.L_x_52:
        /* <DEDUP_REMOVED lines=80> */
.L_x_51:
[----:B------:R-:W-:Y:S05]  /*beb0*/  BSYNC.RECONVERGENT B1 ;  /* 0x0000000000017941 */ /* 0x000fea0003800200 */
.L_x_48:
[----:B-----5:R-:W-:Y:S01]  /*bec0*/  DADD R118, R10, R118 ;  /* 0x000000000a767229 */ /* 0x020fe20000000076 */
[----:B------:R-:W-:-:S10]  /*bed0*/  IMAD.IADD R83, R128, 0x1, R83 ;  /* 0x0000000180537824 */ /* 0x000fd400078e0253 */
.L_x_47:
[----:B------:R-:W-:Y:S05]  /*bee0*/  BSYNC.RECONVERGENT B2 ;  /* 0x0000000000027941 */ /* 0x000fea0003800200 */
.L_x_46:
[----:B------:R-:W-:Y:S01]  /*bef0*/  ISETP.NE.AND P0, PT, R129, RZ, PT ;  /* 0x000000ff8100720c */ /* 0x000fe20003f05270 */
[----:B------:R-:W-:-:S12]  /*bf00*/  BSSY.RECONVERGENT B1, `(.L_x_54) ;  /* 0x0000064000017945 */ /* 0x000fd80003800200 */
[----:B------:R-:W-:Y:S05]  /*bf10*/  @P0 BRA `(.L_x_55) ;  /* 0x0000000400880947 */ /* 0x000fea0003800000 */
[----:B0-----:R-:W0:Y:S01]  /*bf20*/  S2R R5, SR_CgaCtaId ;  /* 0x0000000000057919 */ /* 0x001e220000008800 */
[----:B------:R-:W-:Y:S02]  /*bf30*/  MOV R4, 0x400 ;  /* 0x0000040000047802 */ /* 0x000fe40000000f00 */
[----:B------:R-:W-:Y:S02]  /*bf40*/  LOP3.LUT R6, R81, 0xffff, RZ, 0xc0, !PT ;  /* 0x0000ffff51067812 */ /* 0x000fe400078ec0ff */
[----:B------:R-:W-:Y:S02]  /*bf50*/  LOP3.LUT R7, R20, 0xffff, RZ, 0xc0, !PT ;  /* 0x0000ffff14077812 */ /* 0x000fe400078ec0ff */
[----:B------:R-:W-:Y:S02]  /*bf60*/  LOP3.LUT R8, R17, 0xffff, RZ, 0xc0, !PT ;  /* 0x0000ffff11087812 */ /* 0x000fe400078ec0ff */
[----:B------:R-:W-:Y:S02]  /*bf70*/  PRMT R6, R7, 0x3340, R6 ;  /* 0x0000334007067816 */ /* 0x000fe40000000006 */
[----:B------:R-:W-:-:S02]  /*bf80*/  LOP3.LUT R9, R16, 0xffff, RZ, 0xc0, !PT ;  /* 0x0000ffff10097812 */ /* 0x000fc400078ec0ff */
[----:B------:R-:W-:Y:S02]  /*bf90*/  LOP3.LUT R7, R18, 0xffff, RZ, 0xc0, !PT ;  /* 0x0000ffff12077812 */ /* 0x000fe400078ec0ff */
[----:B-1----:R-:W-:Y:S02]  /*bfa0*/  LOP3.LUT R12, R88, 0xffff, RZ, 0xc0, !PT ;  /* 0x0000ffff580c7812 */ /* 0x002fe400078ec0ff */
[----:B------:R-:W-:Y:S02]  /*bfb0*/  LOP3.LUT R13, R87, 0xffff, RZ, 0xc0, !PT ;  /* 0x0000ffff570d7812 */ /* 0x000fe400078ec0ff */
[----:B------:R-:W-:Y:S02]  /*bfc0*/  PRMT R8, R9, 0x3340, R8 ;  /* 0x0000334009087816 */ /* 0x000fe40000000008 */
[----:B------:R-:W-:Y:S02]  /*bfd0*/  LOP3.LUT R10, R3, 0xffff, RZ, 0xc0, !PT ;  /* 0x0000ffff030a7812 */ /* 0x000fe400078ec0ff */
[----:B------:R-:W-:-:S02]  /*bfe0*/  LOP3.LUT R11, R2, 0xffff, RZ, 0xc0, !PT ;  /* 0x0000ffff020b7812 */ /* 0x000fc400078ec0ff */
[----:B------:R-:W-:Y:S02]  /*bff0*/  PRMT R9, R13, 0x3340, R12 ;  /* 0x000033400d097816 */ /* 0x000fe4000000000c */
[----:B------:R-:W-:Y:S02]  /*c000*/  LOP3.LUT R13, R22, 0xffff, RZ, 0xc0, !PT ;  /* 0x0000ffff160d7812 */ /* 0x000fe400078ec0ff */
[----:B------:R-:W-:Y:S02]  /*c010*/  PRMT R11, R11, 0x3340, R10 ;  /* 0x000033400b0b7816 */ /* 0x000fe4000000000a */
[----:B------:R-:W-:Y:S02]  /*c020*/  LOP3.LUT R12, R85, 0xffff, RZ, 0xc0, !PT ;  /* 0x0000ffff550c7812 */ /* 0x000fe400078ec0ff */
[----:B0-----:R-:W-:Y:S02]  /*c030*/  LEA R5, R5, R4, 0x18 ;  /* 0x0000000405057211 */ /* 0x001fe400078ec0ff */
[----:B------:R-:W-:-:S02]  /*c040*/  LOP3.LUT R4, R19, 0xffff, RZ, 0xc0, !PT ;  /* 0x0000ffff13047812 */ /* 0x000fc400078ec0ff */
[----:B------:R-:W-:Y:S02]  /*c050*/  LOP3.LUT R15, R84, 0xffff, RZ, 0xc0, !PT ;  /* 0x0000ffff540f7812 */ /* 0x000fe400078ec0ff */
[----:B------:R-:W-:Y:S02]  /*c060*/  PRMT R7, R7, 0x3340, R4 ;  /* 0x0000334007077816 */ /* 0x000fe40000000004 */
[----:B------:R-:W-:Y:S02]  /*c070*/  LOP3.LUT R4, R86, 0xffff, RZ, 0xc0, !PT ;  /* 0x0000ffff56047812 */ /* 0x000fe400078ec0ff */
[----:B------:R-:W-:Y:S02]  /*c080*/  LOP3.LUT R14, R82, 0xffff, RZ, 0xc0, !PT ;  /* 0x0000ffff520e7812 */ /* 0x000fe400078ec0ff */
[----:B------:R-:W-:Y:S02]  /*c090*/  LOP3.LUT R121, R21, 0xffff, RZ, 0xc0, !PT ;  /* 0x0000ffff15797812 */ /* 0x000fe400078ec0ff */
[----:B------:R-:W-:-:S02]  /*c0a0*/  LOP3.LUT R123, R94, 0xffff, RZ, 0xc0, !PT ;  /* 0x0000ffff5e7b7812 */ /* 0x000fc400078ec0ff */
[----:B------:R-:W-:Y:S02]  /*c0b0*/  LOP3.LUT R124, R93, 0xffff, RZ, 0xc0, !PT ;  /* 0x0000ffff5d7c7812 */ /* 0x000fe400078ec0ff */
[----:B------:R-:W-:Y:S02]  /*c0c0*/  PRMT R10, R13, 0x3340, R4 ;  /* 0x000033400d0a7816 */ /* 0x000fe40000000004 */
[----:B------:R-:W-:Y:S02]  /*c0d0*/  LOP3.LUT R4, R92, 0xffff, RZ, 0xc0, !PT ;  /* 0x0000ffff5c047812 */ /* 0x000fe400078ec0ff */
[----:B------:R-:W-:Y:S02]  /*c0e0*/  LOP3.LUT R13, R24, 0xffff, RZ, 0xc0, !PT ;  /* 0x0000ffff180d7812 */ /* 0x000fe400078ec0ff */
[----:B------:R-:W-:Y:S02]  /*c0f0*/  PRMT R15, R15, 0x3340, R12 ;  /* 0x000033400f0f7816 */ /* 0x000fe4000000000c */
[----:B------:R-:W-:-:S02]  /*c100*/  PRMT R120, R121, 0x3340, R14 ;  /* 0x0000334079787816 */ /* 0x000fc4000000000e */
[----:B------:R-:W-:Y:S02]  /*c110*/  PRMT R123, R124, 0x3340, R123 ;  /* 0x000033407c7b7816 */ /* 0x000fe4000000007b */
[----:B------:R-:W-:Y:S02]  /*c120*/  LOP3.LUT R12, R91, 0xffff, RZ, 0xc0, !PT ;  /* 0x0000ffff5b0c7812 */ /* 0x000fe400078ec0ff */
[----:B------:R-:W-:Y:S02]  /*c130*/  LOP3.LUT R121, R90, 0xffff, RZ, 0xc0, !PT ;  /* 0x0000ffff5a797812 */ /* 0x000fe400078ec0ff */
[----:B------:R-:W-:Y:S02]  /*c140*/  LOP3.LUT R14, R89, 0xffff, RZ, 0xc0, !PT ;  /* 0x0000ffff590e7812 */ /* 0x000fe400078ec0ff */
[----:B------:R-:W-:Y:S02]  /*c150*/  LOP3.LUT R125, R23, 0xffff, RZ, 0xc0, !PT ;  /* 0x0000ffff177d7812 */ /* 0x000fe400078ec0ff */
[----:B------:R-:W-:-:S02]  /*c160*/  LOP3.LUT R127, R100, 0xffff, RZ, 0xc0, !PT ;  /* 0x0000ffff647f7812 */ /* 0x000fc400078ec0ff */
[----:B----4-:R-:W-:Y:S02]  /*c170*/  LOP3.LUT R130, R99, 0xffff, RZ, 0xc0, !PT ;  /* 0x0000ffff63827812 */ /* 0x010fe400078ec0ff */
        /* <DEDUP_REMOVED lines=22> */
[----:B------:R-:W-:Y:S01]  /*c2e0*/  PRMT R134, R13, 0x3340, R4 ;  /* 0x000033400d867816 */ /* 0x000fe20000000004 */
[----:B------:R-:W-:Y:S01]  /*c2f0*/  IMAD.SHL.U32 R4, R126, 0x2, RZ ;  /* 0x000000027e047824 */ /* 0x000fe200078e00ff */
[----:B------:R-:W-:-:S02]  /*c300*/  LOP3.LUT R135, R112, 0xffff, RZ, 0xc0, !PT ;  /* 0x0000ffff70877812 */ /* 0x000fc400078ec0ff */
[----:B------:R-:W-:Y:S02]  /*c310*/  LOP3.LUT R138, R111, 0xffff, RZ, 0xc0, !PT ;  /* 0x0000ffff6f8a7812 */ /* 0x000fe400078ec0ff */
[----:B------:R-:W-:Y:S02]  /*c320*/  PRMT R129, R129, 0x3340, R12 ;  /* 0x0000334081817816 */ /* 0x000fe4000000000c */
[----:B------:R-:W-:Y:S02]  /*c330*/  PRMT R136, R133, 0x3340, R14 ;  /* 0x0000334085887816 */ /* 0x000fe4000000000e */
[----:B------:R-:W-:Y:S02]  /*c340*/  LOP3.LUT R12, R110, 0xffff, RZ, 0xc0, !PT ;  /* 0x0000ffff6e0c7812 */ /* 0x000fe400078ec0ff */
[----:B------:R-:W-:Y:S02]  /*c350*/  LOP3.LUT R13, R30, 0xffff, RZ, 0xc0, !PT ;  /* 0x0000ffff1e0d7812 */ /* 0x000fe400078ec0ff */
[----:B------:R-:W-:-:S02]  /*c360*/  LOP3.LUT R14, R109, 0xffff, RZ, 0xc0, !PT ;  /* 0x0000ffff6d0e7812 */ /* 0x000fc400078ec0ff */
[----:B------:R-:W-:Y:S02]  /*c370*/  LOP3.LUT R133, R108, 0xffff, RZ, 0xc0, !PT ;  /* 0x0000ffff6c857812 */ /* 0x000fe400078ec0ff */
[----:B------:R-:W-:Y:S02]  /*c380*/  LOP3.LUT R137, R107, 0xffff, RZ, 0xc0, !PT ;  /* 0x0000ffff6b897812 */ /* 0x000fe400078ec0ff */
[----:B------:R-:W-:Y:S02]  /*c390*/  LOP3.LUT R140, R29, 0xffff, RZ, 0xc0, !PT ;  /* 0x0000ffff1d8c7812 */ /* 0x000fe400078ec0ff */
[----:B------:R-:W-:Y:S02]  /*c3a0*/  LOP3.LUT R4, R4, 0x7c0, RZ, 0xc0, !PT ;  /* 0x000007c004047812 */ /* 0x000fe400078ec0ff */
[----:B------:R-:W-:Y:S02]  /*c3b0*/  PRMT R135, R138, 0x3340, R135 ;  /* 0x000033408a877816 */ /* 0x000fe40000000087 */
[----:B------:R-:W-:-:S02]  /*c3c0*/  PRMT R138, R13, 0x3340, R12 ;  /* 0x000033400d8a7816 */ /* 0x000fc4000000000c */
[----:B------:R-:W-:Y:S01]  /*c3d0*/  PRMT R133, R133, 0x3340, R14 ;  /* 0x0000334085857816 */ /* 0x000fe2000000000e */
[----:B------:R-:W-:Y:S01]  /*c3e0*/  IMAD.IADD R14, R4, 0x1, R5 ;  /* 0x00000001040e7824 */ /* 0x000fe200078e0205 */
[----:B------:R-:W-:Y:S02]  /*c3f0*/  PRMT R140, R140, 0x3340, R137 ;  /* 0x000033408c8c7816 */ /* 0x000fe40000000089 */
[----:B------:R-:W-:Y:S02]  /*c400*/  PRMT R12, R11, 0x5410, R8 ;  /* 0x000054100b0c7816 */ /* 0x000fe40000000008 */
[----:B------:R-:W-:Y:S01]  /*c410*/  PRMT R13, R7, 0x5410, R6 ;  /* 0x00005410070d7816 */ /* 0x000fe20000000006 */
[----:B------:R2:W-:Y:S01]  /*c420*/  STS [R14+0x3c], R83 ;  /* 0x00003c530e007388 */ /* 0x0005e20000000800 */
[----:B------:R-:W-:Y:S02]  /*c430*/  PRMT R5, R10, 0x5410, R9 ;  /* 0x000054100a057816 */ /* 0x000fe40000000009 */
[----:B------:R-:W-:Y:S01]  /*c440*/  PRMT R4, R120, 0x5410, R15 ;  /* 0x0000541078047816 */ /* 0x000fe2000000000f */
[----:B------:R2:W-:Y:S01]  /*c450*/  STS.64 [R14+0x8], R12 ;  /* 0x0000080c0e007388 */ /* 0x0005e20000000a00 */
[----:B------:R-:W-:-:S02]  /*c460*/  PRMT R11, R134, 0x5410, R131 ;  /* 0x00005410860b7816 */ /* 0x000fc40000000083 */
[----:B------:R-:W-:Y:S01]  /*c470*/  PRMT R7, R124, 0x5410, R123 ;  /* 0x000054107c077816 */ /* 0x000fe2000000007b */
[----:B------:R2:W-:Y:S01]  /*c480*/  STS.64 [R14+0x40], R118 ;  /* 0x000040760e007388 */ /* 0x0005e20000000a00 */
[----:B------:R-:W-:Y:S02]  /*c490*/  PRMT R6, R128, 0x5410, R121 ;  /* 0x0000541080067816 */ /* 0x000fe40000000079 */
[----:B------:R-:W-:Y:S02]  /*c4a0*/  PRMT R9, R130, 0x5410, R127 ;  /* 0x0000541082097816 */ /* 0x000fe4000000007f */
[----:B------:R-:W-:Y:S01]  /*c4b0*/  PRMT R8, R132, 0x5410, R125 ;  /* 0x0000541084087816 */ /* 0x000fe2000000007d */
[----:B------:R2:W-:Y:S01]  /*c4c0*/  STS.128 [R14+0x10], R4 ;  /* 0x000010040e007388 */ /* 0x0005e20000000c00 */
[----:B------:R-:W-:Y:S02]  /*c4d0*/  PRMT R10, R136, 0x5410, R129 ;  /* 0x00005410880a7816 */ /* 0x000fe40000000081 */
[----:B------:R-:W-:-:S02]  /*c4e0*/  PRMT R135, R138, 0x5410, R135 ;  /* 0x000054108a877816 */ /* 0x000fc40000000087 */
[----:B------:R-:W-:Y:S01]  /*c4f0*/  PRMT R134, R140, 0x5410, R133 ;  /* 0x000054108c867816 */ /* 0x000fe20000000085 */
[----:B------:R2:W-:Y:S01]  /*c500*/  STS.128 [R14+0x20], R8 ;  /* 0x000020080e007388 */ /* 0x0005e20000000c00 */
[----:B------:R-:W-:-:S03]  /*c510*/  PRMT R15, R114, 0x7604, R113 ;  /* 0x00007604720f7816 */ /* 0x000fc60000000071 */
[----:B------:R2:W-:Y:S04]  /*c520*/  STS.64 [R14+0x30], R134 ;  /* 0x000030860e007388 */ /* 0x0005e80000000a00 */
[----:B------:R2:W-:Y:S02]  /*c530*/  STS.U16 [R14+0x38], R15 ;  /* 0x0000380f0e007388 */ /* 0x0005e40000000400 */
.L_x_55:
[----:B------:R-:W-:Y:S05]  /*c540*/  BSYNC.RECONVERGENT B1 ;  /* 0x0000000000017941 */ /* 0x000fea0003800200 */
.L_x_54:
[----:B------:R-:W-:Y:S01]  /*c550*/  BAR.SYNC.DEFER_BLOCKING 0x0 ;  /* 0x0000000000007b1d */ /* 0x000fe20000010000 */
[----:B------:R-:W-:-:S04]  /*c560*/  ISETP.GE.AND P0, PT, R115, 0x21, PT ;  /* 0x000000217300780c */ /* 0x000fc80003f06270 */
[----:B------:R-:W-:-:S13]  /*c570*/  ISETP.NE.OR P0, PT, R126, RZ, !P0 ;  /* 0x000000ff7e00720c */ /* 0x000fda0004705670 */
[----:B------:R-:W-:Y:S05]  /*c580*/  @P0 BRA `(.L_x_56) ;  /* 0x0000020000100947 */ /* 0x000fea0003800000 */
[----:B--2---:R-:W-:Y:S01]  /*c590*/  LOP3.LUT R4, R81, 0xffff, RZ, 0xc0, !PT ;  /* 0x0000ffff51047812 */ /* 0x004fe200078ec0ff */
[----:B------:R-:W-:Y:S01]  /*c5a0*/  STL [R1+0x34], R83 ;  /* 0x0000345301007387 */ /* 0x000fe20000100800 */
[----:B0-----:R-:W-:Y:S01]  /*c5b0*/  LOP3.LUT R5, R20, 0xffff, RZ, 0xc0, !PT ;  /* 0x0000ffff14057812 */ /* 0x001fe200078ec0ff */
[----:B------:R-:W-:Y:S01]  /*c5c0*/  BSSY.RECONVERGENT B1, `(.L_x_57) ;  /* 0x000015c000017945 */ /* 0x000fe20003800200 */
[----:B------:R-:W-:Y:S01]  /*c5d0*/  LOP3.LUT R6, R19, 0xffff, RZ, 0xc0, !PT ;  /* 0x0000ffff13067812 */ /* 0x000fe200078ec0ff */
[----:B------:R-:W-:Y:S01]  /*c5e0*/  STL.64 [R1+0x38], R118 ;  /* 0x0000387601007387 */ /* 0x000fe20000100a00 */
[----:B------:R-:W-:Y:S01]  /*c5f0*/  PRMT R127, R5, 0x3340, R4 ;  /* 0x00003340057f7816 */ /* 0x000fe20000000004 */
[----:B------:R-:W-:Y:S01]  /*c600*/  BSSY.RELIABLE B2, `(.L_x_58) ;  /* 0x0000107000027945 */ /* 0x000fe20003800100 */
[----:B------:R-:W-:Y:S02]  /*c610*/  LOP3.LUT R4, R17, 0xffff, RZ, 0xc0, !PT ;  /* 0x0000ffff11047812 */ /* 0x000fe400078ec0ff */
[----:B------:R-:W-:-:S02]  /*c620*/  LOP3.LUT R5, R16, 0xffff, RZ, 0xc0, !PT ;  /* 0x0000ffff10057812 */ /* 0x000fc400078ec0ff */
[----:B------:R-:W-:Y:S02]  /*c630*/  LOP3.LUT R7, R18, 0xffff, RZ, 0xc0, !PT ;  /* 0x0000ffff12077812 */ /* 0x000fe400078ec0ff */
[----:B------:R-:W-:Y:S02]  /*c640*/  PRMT R128, R5, 0x3340, R4 ;  /* 0x0000334005807816 */ /* 0x000fe40000000004 */
[----:B------:R-:W0:Y:S01]  /*c650*/  S2R R4, SR_CgaCtaId ;  /* 0x0000000000047919 */ /* 0x000e220000008800 */
[----:B------:R-:W-:Y:S02]  /*c660*/  LOP3.LUT R8, R3, 0xffff, RZ, 0xc0, !PT ;  /* 0x0000ffff03087812 */ /* 0x000fe400078ec0ff */
[----:B------:R-:W-:Y:S02]  /*c670*/  LOP3.LUT R9, R2, 0xffff, RZ, 0xc0, !PT ;  /* 0x0000ffff02097812 */ /* 0x000fe400078ec0ff */
[----:B------:R-:W-:Y:S02]  /*c680*/  LOP3.LUT R10, R88, 0xffff, RZ, 0xc0, !PT ;  /* 0x0000ffff580a7812 */ /* 0x000fe400078ec0ff */
[----:B------:R-:W-:-:S02]  /*c690*/  LOP3.LUT R11, R87, 0xffff, RZ, 0xc0, !PT ;  /* 0x0000ffff570b7812 */ /* 0x000fc400078ec0ff */
[----:B------:R-:W-:Y:S02]  /*c6a0*/  PRMT R126, R7, 0x3340, R6 ;  /* 0x00003340077e7816 */ /* 0x000fe40000000006 */
[----:B------:R-:W-:Y:S02]  /*c6b0*/  PRMT R129, R9, 0x3340, R8 ;  /* 0x0000334009817816 */ /* 0x000fe40000000008 */
[----:B----4-:R-:W-:Y:S02]  /*c6c0*/  PRMT R130, R11, 0x3340, R10 ;  /* 0x000033400b827816 */ /* 0x010fe4000000000a */
[----:B------:R-:W-:Y:S02]  /*c6d0*/  LOP3.LUT R5, R86, 0xffff, RZ, 0xc0, !PT ;  /* 0x0000ffff56057812 */ /* 0x000fe400078ec0ff */
[----:B------:R-:W-:Y:S02]  /*c6e0*/  LOP3.LUT R6, R22, 0xffff, RZ, 0xc0, !PT ;  /* 0x0000ffff16067812 */ /* 0x000fe400078ec0ff */
[----:B------:R-:W-:-:S02]  /*c6f0*/  LOP3.LUT R7, R85, 0xffff, RZ, 0xc0, !PT ;  /* 0x0000ffff55077812 */ /* 0x000fc400078ec0ff */
[----:B------:R-:W-:Y:S02]  /*c700*/  LOP3.LUT R8, R84, 0xffff, RZ, 0xc0, !PT ;  /* 0x0000ffff54087812 */ /* 0x000fe400078ec0ff */
[----:B------:R-:W-:Y:S02]  /*c710*/  LOP3.LUT R9, R82, 0xffff, RZ, 0xc0, !PT ;  /* 0x0000ffff52097812 */ /* 0x000fe400078ec0ff */
[----:B------:R-:W-:Y:S02]  /*c720*/  LOP3.LUT R10, R21, 0xffff, RZ, 0xc0, !PT ;  /* 0x0000ffff150a7812 */ /* 0x000fe400078ec0ff */
        /* <DEDUP_REMOVED lines=9> */
[----:B------:R-:W-:Y:S02]  /*c7c0*/  MOV R123, 0x400 ;  /* 0x00000400007b7802 */ /* 0x000fe40000000f00 */
[----:B------:R-:W-:Y:S02]  /*c7d0*/  PRMT R135, R6, 0x3340, R5 ;  /* 0x0000334006877816 */ /* 0x000fe40000000005 */
[----:B-1----:R-:W-:Y:S02]  /*c7e0*/  PRMT R138, R8, 0x3340, R7 ;  /* 0x00003340088a7816 */ /* 0x002fe40000000007 */
        /* <DEDUP_REMOVED lines=9> */
[----:B0-----:R-:W-:Y:S02]  /*c880*/  LEA R123, R4, R123, 0x18 ;  /* 0x0000007b047b7211 */ /* 0x001fe400078ec0ff */
[----:B------:R-:W-:Y:S02]  /*c890*/  PRMT R134, R12, 0x3340, R11 ;  /* 0x000033400c867816 */ /* 0x000fe4000000000b */
[----:B------:R-:W-:Y:S01]  /*c8a0*/  PRMT R141, R6, 0x3340, R5 ;  /* 0x00003340068d7816 */ /* 0x000fe20000000005 */
[----:B------:R-:W-:Y:S01]  /*c8b0*/  LDS.U16 R137, [R123+0x78] ;  /* 0x000078007b897984 */ /* 0x000fe20000000400 */
[----:B------:R-:W-:Y:S02]  /*c8c0*/  PRMT R142, R8, 0x3340, R7 ;  /* 0x00003340088e7816 */ /* 0x000fe40000000007 */
[----:B------:R-:W-:Y:S01]  /*c8d0*/  PRMT R143, R10, 0x3340, R9 ;  /* 0x000033400a8f7816 */ /* 0x000fe20000000009 */
[----:B------:R-:W0:Y:S01]  /*c8e0*/  LDS.64 R124, [R123+0x48] ;  /* 0x000048007b7c7984 */ /* 0x000e220000000a00 */
        /* <DEDUP_REMOVED lines=10> */
[----:B------:R-:W-:Y:S02]  /*c990*/  PRMT R140, R12, 0x3340, R11 ;  /* 0x000033400c8c7816 */ /* 0x000fe4000000000b */
[----:B------:R-:W-:Y:S01]  /*c9a0*/  PRMT R144, R5, 0x3340, R4 ;  /* 0x0000334005907816 */ /* 0x000fe20000000004 */
[----:B------:R-:W-:Y:S01]  /*c9b0*/  LDS.128 R12, [R123+0x60] ;  /* 0x000060007b0c7984 */ /* 0x000fe20000000c00 */
[----:B------:R-:W-:-:S02]  /*c9c0*/  PRMT R145, R7, 0x3340, R6 ;  /* 0x0000334007917816 */ /* 0x000fc40000000006 */
[----:B------:R-:W-:Y:S01]  /*c9d0*/  PRMT R146, R9, 0x3340, R8 ;  /* 0x0000334009927816 */ /* 0x000fe20000000008 */
[----:B------:R-:W1:Y:S01]  /*c9e0*/  LDS.128 R4, [R123+0x70] ;  /* 0x000070007b047984 */ /* 0x000e620000000c00 */
[----:B------:R-:W-:Y:S02]  /*c9f0*/  PRMT R147, R121, 0x3340, R120 ;  /* 0x0000334079937816 */ /* 0x000fe40000000078 */
[----:B------:R-:W-:Y:S01]  /*ca00*/  LOP3.LUT R148, R110, 0xffff, RZ, 0xc0, !PT ;  /* 0x0000ffff6e947812 */ /* 0x000fe200078ec0ff */
[----:B------:R-:W2:Y:S01]  /*ca10*/  LDS.128 R8, [R123+0x50] ;  /* 0x000050007b087984 */ /* 0x000ea20000000c00 */
[----:B------:R-:W-:Y:S02]  /*ca20*/  LOP3.LUT R151, R30, 0xffff, RZ, 0xc0, !PT ;  /* 0x0000ffff1e977812 */ /* 0x000fe400078ec0ff */
[----:B------:R-:W-:Y:S01]  /*ca30*/  LOP3.LUT R136, R112, 0xffff, RZ, 0xc0, !PT ;  /* 0x0000ffff70887812 */ /* 0x000fe200078ec0ff */
[----:B------:R-:W3:Y:S01]  /*ca40*/  LDS.64 R120, [R123+0x80] ;  /* 0x000080007b787984 */ /* 0x000ee20000000a00 */
[----:B------:R-:W-:-:S02]  /*ca50*/  LOP3.LUT R149, R111, 0xffff, RZ, 0xc0, !PT ;  /* 0x0000ffff6f957812 */ /* 0x000fc400078ec0ff */
[----:B------:R-:W-:Y:S01]  /*ca60*/  PRMT R148, R151, 0x3340, R148 ;  /* 0x0000334097947816 */ /* 0x000fe20000000094 */
[----:B0-----:R-:W-:Y:S01]  /*ca70*/  STL.64 [R1+0x40], R124 ;  /* 0x0000407c01007387 */ /* 0x001fe20000100a00 */
[----:B------:R-:W-:Y:S02]  /*ca80*/  LOP3.LUT R150, R109, 0xffff, RZ, 0xc0, !PT ;  /* 0x0000ffff6d967812 */ /* 0x000fe400078ec0ff */
[----:B------:R-:W-:Y:S02]  /*ca90*/  LOP3.LUT R151, R108, 0xffff, RZ, 0xc0, !PT ;  /* 0x0000ffff6c977812 */ /* 0x000fe400078ec0ff */
[----:B------:R-:W-:Y:S02]  /*caa0*/  LOP3.LUT R152, R107, 0xffff, RZ, 0xc0, !PT ;  /* 0x0000ffff6b987812 */ /* 0x000fe400078ec0ff */
[----:B------:R-:W-:Y:S02]  /*cab0*/  LOP3.LUT R153, R29, 0xffff, RZ, 0xc0, !PT ;  /* 0x0000ffff1d997812 */ /* 0x000fe400078ec0ff */
[----:B------:R-:W-:-:S02]  /*cac0*/  PRMT R149, R149, 0x3340, R136 ;  /* 0x0000334095957816 */ /* 0x000fc40000000088 */
[----:B------:R-:W-:Y:S02]  /*cad0*/  PRMT R136, R114, 0x7604, R113 ;  /* 0x0000760472887816 */ /* 0x000fe40000000071 */
[----:B------:R-:W-:Y:S02]  /*cae0*/  PRMT R127, R126, 0x5410, R127 ;  /* 0x000054107e7f7816 */ /* 0x000fe4000000007f */
[----:B------:R-:W-:Y:S01]  /*caf0*/  PRMT R150, R151, 0x3340, R150 ;  /* 0x0000334097967816 */ /* 0x000fe20000000096 */
[----:B------:R0:W-:Y:S01]  /*cb00*/  STL.U16 [R1+0x30], R136 ;  /* 0x0000308801007387 */ /* 0x0001e20000100400 */
[----:B------:R-:W-:Y:S02]  /*cb10*/  PRMT R153, R153, 0x3340, R152 ;  /* 0x0000334099997816 */ /* 0x000fe40000000098 */
[----:B------:R-:W-:Y:S02]  /*cb20*/  PRMT R126, R129, 0x5410, R128 ;  /* 0x00005410817e7816 */ /* 0x000fe40000000080 */
[----:B------:R-:W-:-:S02]  /*cb30*/  PRMT R129, R131, 0x5410, R130 ;  /* 0x0000541083817816 */ /* 0x000fc40000000082 */
[----:B------:R-:W-:Y:S01]  /*cb40*/  PRMT R128, R133, 0x5410, R132 ;  /* 0x0000541085807816 */ /* 0x000fe20000000084 */
[----:B------:R-:W-:Y:S01]  /*cb50*/  STL.64 [R1], R126 ;  /* 0x0000007e01007387 */ /* 0x000fe20000100a00 */
[----:B------:R-:W-:Y:S02]  /*cb60*/  PRMT R131, R135, 0x5410, R134 ;  /* 0x0000541087837816 */ /* 0x000fe40000000086 */
[----:B------:R-:W-:Y:S01]  /*cb70*/  PRMT R130, R139, 0x5410, R138 ;  /* 0x000054108b827816 */ /* 0x000fe2000000008a */
[----:B------:R-:W-:Y:S01]  /*cb80*/  STL.64 [R1+0x8], R128 ;  /* 0x0000088001007387 */ /* 0x000fe20000100a00 */
[----:B------:R-:W-:Y:S02]  /*cb90*/  PRMT R133, R141, 0x5410, R140 ;  /* 0x000054108d857816 */ /* 0x000fe4000000008c */
[----:B------:R-:W-:Y:S01]  /*cba0*/  PRMT R132, R143, 0x5410, R142 ;  /* 0x000054108f847816 */ /* 0x000fe2000000008e */
[----:B------:R-:W-:Y:S01]  /*cbb0*/  STL.64 [R1+0x10], R130 ;  /* 0x0000108201007387 */ /* 0x000fe20000100a00 */
[----:B------:R-:W-:-:S02]  /*cbc0*/  PRMT R135, R145, 0x5410, R144 ;  /* 0x0000541091877816 */ /* 0x000fc40000000090 */
[----:B------:R-:W-:Y:S01]  /*cbd0*/  PRMT R134, R147, 0x5410, R146 ;  /* 0x0000541093867816 */ /* 0x000fe20000000092 */
[----:B------:R-:W-:Y:S01]  /*cbe0*/  STL.64 [R1+0x18], R132 ;  /* 0x0000188401007387 */ /* 0x000fe20000100a00 */
[----:B------:R-:W-:Y:S02]  /*cbf0*/  PRMT R139, R148, 0x5410, R149 ;  /* 0x00005410948b7816 */ /* 0x000fe40000000095 */
[----:B------:R-:W-:Y:S01]  /*cc00*/  PRMT R138, R153, 0x5410, R150 ;  /* 0x00005410998a7816 */ /* 0x000fe20000000096 */
[----:B------:R-:W-:Y:S01]  /*cc10*/  STL.64 [R1+0x20], R134 ;  /* 0x0000208601007387 */ /* 0x000fe20000100a00 */
[----:B0-----:R-:W-:Y:S02]  /*cc20*/  PRMT R136, R137, 0x7710, RZ ;  /* 0x0000771089887816 */ /* 0x001fe400000000ff */
[----:B------:R-:W-:Y:S01]  /*cc30*/  LOP3.LUT P0, RZ, R2, 0xff, RZ, 0xc0, !PT ;  /* 0x000000ff02ff7812 */ /* 0x000fe2000780c0ff */
[----:B------:R-:W-:Y:S01]  /*cc40*/  STL.64 [R1+0x28], R138 ;  /* 0x0000288a01007387 */ /* 0x000fe20000100a00 */
[----:B-1----:R-:W-:-:S03]  /*cc50*/  PRMT R6, R124, 0x7770, RZ ;  /* 0x000077707c067816 */ /* 0x002fc600000000ff */
[----:B------:R-:W-:Y:S04]  /*cc60*/  STL.U16 [R1+0x70], R136 ;  /* 0x0000708801007387 */ /* 0x000fe80000100400 */
[----:B--2---:R-:W-:Y:S04]  /*cc70*/  STL.64 [R1+0x50], R10 ;  /* 0x0000500a01007387 */ /* 0x004fe80000100a00 */
[----:B------:R-:W-:Y:S04]  /*cc80*/  STL.64 [R1+0x58], R12 ;  /* 0x0000580c01007387 */ /* 0x000fe80000100a00 */
[----:B------:R-:W-:Y:S04]  /*cc90*/  STL.64 [R1+0x60], R14 ;  /* 0x0000600e01007387 */ /* 0x000fe80000100a00 */
[----:B------:R-:W-:Y:S04]  /*cca0*/  STL.64 [R1+0x68], R4 ;  /* 0x0000680401007387 */ /* 0x000fe80000100a00 */
[----:B------:R-:W-:Y:S04]  /*ccb0*/  STL [R1+0x74], R7 ;  /* 0x0000740701007387 */ /* 0x000fe80000100800 */
[----:B---3--:R-:W-:Y:S04]  /*ccc0*/  STL.64 [R1+0x78], R120 ;  /* 0x0000787801007387 */ /* 0x008fe80000100a00 */
[----:B------:R0:W-:Y:S02]  /*ccd0*/  STL.64 [R1+0x48], R8 ;  /* 0x0000480801007387 */ /* 0x0001e40000100a00 */
[----:B0-----:R-:W-:Y:S01]  /*cce0*/  IMAD.MOV.U32 R8, RZ, RZ, RZ ;  /* 0x000000ffff087224 */ /* 0x001fe200078e00ff */
[----:B------:R-:W-:Y:S06]  /*ccf0*/  @!P0 BRA `(.L_x_59) ;  /* 0x0000000800508947 */ /* 0x000fec0003800000 */
        /* <DEDUP_REMOVED lines=148> */
.L_x_59:
[----:B------:R-:W-:-:S13]  /*d640*/  LOP3.LUT P0, RZ, R6, 0xff, RZ, 0xc0, !PT ;  /* 0x000000ff06ff7812 */ /* 0x000fda000780c0ff */
[----:B------:R-:W-:Y:S05]  /*d650*/  @!P0 BREAK.RELIABLE B2 ;  /* 0x0000000000028942 */ /* 0x000fea0003800100 */
[----:B------:R-:W-:Y:S05]  /*d660*/  @!P0 BRA `(.L_x_60) ;  /* 0x0000000400448947 */ /* 0x000fea0003800000 */
[----:B------:R-:W-:Y:S05]  /*d670*/  BSYNC.RELIABLE B2 ;  /* 0x0000000000027941 */ /* 0x000fea0003800100 */
.L_x_58:
[----:B------:R-:W-:Y:S01]  /*d680*/  BSSY.RECONVERGENT B2, `(.L_x_61) ;  /* 0x0000009000027945 */ /* 0x000fe20003800200 */
[----:B------:R-:W-:-:S07]  /*d690*/  IMAD.MOV.U32 R2, RZ, RZ, RZ ;  /* 0x000000ffff027224 */ /* 0x000fce00078e00ff */
.L_x_62:
        /* <DEDUP_REMOVED lines=8> */
.L_x_61:
[----:B------:R-:W2:Y:S04]  /*d720*/  LDL.64 R20, [R1] ;  /* 0x0000000001147983 */ /* 0x000ea80000100a00 */
        /* <DEDUP_REMOVED lines=9> */
[C---:B------:R-:W-:Y:S02]  /*d7c0*/  PRMT R3, R20.reuse, 0x7771, RZ ;  /* 0x0000777114037816 */ /* 0x040fe400000000ff */
[C---:B------:R-:W-:Y:S02]  /*d7d0*/  PRMT R16, R20.reuse, 0x7772, RZ ;  /* 0x0000777214107816 */ /* 0x040fe400000000ff */
[----:B------:R-:W-:Y:S02]  /*d7e0*/  PRMT R17, R20, 0x7773, RZ ;  /* 0x0000777314117816 */ /* 0x000fe400000000ff */
[C---:B------:R-:W-:Y:S02]  /*d7f0*/  PRMT R18, R21.reuse, 0x7770, RZ ;  /* 0x0000777015127816 */ /* 0x040fe400000000ff */
[C---:B------:R-:W-:Y:S02]  /*d800*/  PRMT R19, R21.reuse, 0x7771, RZ ;  /* 0x0000777115137816 */ /* 0x040fe400000000ff */
[----:B------:R-:W-:-:S02]  /*d810*/  PRMT R20, R21, 0x7772, RZ ;  /* 0x0000777215147816 */ /* 0x000fc400000000ff */
[----:B------:R-:W-:Y:S02]  /*d820*/  PRMT R81, R21, 0x7773, RZ ;  /* 0x0000777315517816 */ /* 0x000fe400000000ff */
[C---:B---3--:R-:W-:Y:S02]  /*d830*/  PRMT R21, R4.reuse, 0x7770, RZ ;  /* 0x0000777004157816 */ /* 0x048fe400000000ff */
[C---:B------:R-:W-:Y:S02]  /*d840*/  PRMT R82, R4.reuse, 0x7771, RZ ;  /* 0x0000777104527816 */ /* 0x040fe400000000ff */
[----:B------:R-:W-:Y:S02]  /*d850*/  PRMT R84, R4, 0x7772, RZ ;  /* 0x0000777204547816 */ /* 0x000fe400000000ff */
[C---:B------:R-:W-:Y:S02]  /*d860*/  PRMT R22, R5.reuse, 0x7770, RZ ;  /* 0x0000777005167816 */ /* 0x040fe400000000ff */
[----:B------:R-:W-:-:S02]  /*d870*/  PRMT R86, R5, 0x7771, RZ ;  /* 0x0000777105567816 */ /* 0x000fc400000000ff */
[----:B------:R-:W-:Y:S02]  /*d880*/  PRMT R87, R5, 0x7772, RZ ;  /* 0x0000777205577816 */ /* 0x000fe400000000ff */
[C---:B----4-:R-:W-:Y:S02]  /*d890*/  PRMT R23, R8.reuse, 0x7770, RZ ;  /* 0x0000777008177816 */ /* 0x050fe400000000ff */
[C---:B------:R-:W-:Y:S02]  /*d8a0*/  PRMT R89, R8.reuse, 0x7771, RZ ;  /* 0x0000777108597816 */ /* 0x040fe400000000ff */
[----:B------:R-:W-:Y:S02]  /*d8b0*/  PRMT R90, R8, 0x7772, RZ ;  /* 0x00007772085a7816 */ /* 0x000fe400000000ff */
[C---:B------:R-:W-:Y:S02]  /*d8c0*/  PRMT R24, R9.reuse, 0x7770, RZ ;  /* 0x0000777009187816 */ /* 0x040fe400000000ff */
[----:B------:R-:W-:-:S02]  /*d8d0*/  PRMT R92, R9, 0x7771, RZ ;  /* 0x00007771095c7816 */ /* 0x000fc400000000ff */
[----:B------:R-:W-:Y:S02]  /*d8e0*/  PRMT R93, R9, 0x7772, RZ ;  /* 0x00007772095d7816 */ /* 0x000fe400000000ff */
[C---:B------:R-:W-:Y:S02]  /*d8f0*/  PRMT R25, R10.reuse, 0x7770, RZ ;  /* 0x000077700a197816 */ /* 0x040fe400000000ff */
        /* <DEDUP_REMOVED lines=39> */
[----:B0-----:R-:W-:-:S07]  /*db70*/  PRMT R114, R6, 0x7610, R114 ;  /* 0x0000761006727816 */ /* 0x001fce0000000072 */
.L_x_60:
[----:B------:R-:W-:Y:S05]  /*db80*/  BSYNC.RECONVERGENT B1 ;  /* 0x0000000000017941 */ /* 0x000fea0003800200 */
.L_x_57:
[----:B------:R-:W-:Y:S01]  /*db90*/  ISETP.GE.U32.AND P0, PT, R115, 0x41, PT ;  /* 0x000000417300780c */ /* 0x000fe20003f06070 */
[----:B-----5:R-:W-:Y:S01]  /*dba0*/  DADD R118, R120, R118 ;  /* 0x0000000078767229 */ /* 0x020fe20000000076 */
[----:B------:R-:W-:-:S11]  /*dbb0*/  IMAD.IADD R83, R83, 0x1, R7 ;  /* 0x0000000153537824 */ /* 0x000fd600078e0207 */
[----:B------:R-:W-:Y:S05]  /*dbc0*/  @!P0 BRA `(.L_x_56) ;  /* 0x000001e800808947 */ /* 0x000fea0003800000 */
[----:B------:R-:W0:Y:S01]  /*dbd0*/  LDC R5, c[0x0][0x2f8] ;  /* 0x0000be00ff057b82 */ /* 0x000e220000000800 */
[----:B------:R-:W-:Y:S01]  /*dbe0*/  LOP3.LUT R4, R81, 0xffff, RZ, 0xc0, !PT ;  /* 0x0000ffff51047812 */ /* 0x000fe200078ec0ff */
[----:B------:R-:W-:Y:S01]  /*dbf0*/  LDS.128 R12, [R123+0xa0] ;  /* 0x0000a0007b0c7984 */ /* 0x000fe20000000c00 */
[----:B------:R-:W-:Y:S01]  /*dc00*/  LOP3.LUT R6, R19, 0xffff, RZ, 0xc0, !PT ;  /* 0x0000ffff13067812 */ /* 0x000fe200078ec0ff */
[----:B------:R-:W-:Y:S01]  /*dc10*/  BSSY.RECONVERGENT B1, `(.L_x_63) ;  /* 0x000015b000017945 */ /* 0x000fe20003800200 */
[----:B------:R-:W-:Y:S01]  /*dc20*/  LOP3.LUT R7, R18, 0xffff, RZ, 0xc0, !PT ;  /* 0x0000ffff12077812 */ /* 0x000fe200078ec0ff */
[----:B------:R-:W-:Y:S01]  /*dc30*/  LDS.64 R126, [R123+0x88] ;  /* 0x000088007b7e7984 */ /* 0x000fe20000000a00 */
[----:B------:R-:W-:Y:S01]  /*dc40*/  LOP3.LUT R8, R17, 0xffff, RZ, 0xc0, !PT ;  /* 0x0000ffff11087812 */ /* 0x000fe200078ec0ff */
[----:B------:R-:W-:Y:S01]  /*dc50*/  BSSY.RELIABLE B2, `(.L_x_64) ;  /* 0x0000106000027945 */ /* 0x000fe20003800100 */
[----:B------:R-:W-:Y:S01]  /*dc60*/  LOP3.LUT R9, R16, 0xffff, RZ, 0xc0, !PT ;  /* 0x0000ffff10097812 */ /* 0x000fe200078ec0ff */
[----:B------:R-:W1:Y:S01]  /*dc70*/  LDS.U16 R121, [R123+0xb8] ;  /* 0x0000b8007b797984 */ /* 0x000e620000000400 */
[----:B------:R-:W-:-:S02]  /*dc80*/  PRMT R128, R7, 0x3340, R6 ;  /* 0x0000334007807816 */ /* 0x000fc40000000006 */
[----:B------:R-:W-:Y:S02]  /*dc90*/  PRMT R130, R9, 0x3340, R8 ;  /* 0x0000334009827816 */ /* 0x000fe40000000008 */
[----:B------:R-:W-:Y:S02]  /*dca0*/  LOP3.LUT R10, R3, 0xffff, RZ, 0xc0, !PT ;  /* 0x0000ffff030a7812 */ /* 0x000fe400078ec0ff */
[----:B------:R-:W-:Y:S02]  /*dcb0*/  LOP3.LUT R11, R2, 0xffff, RZ, 0xc0, !PT ;  /* 0x0000ffff020b7812 */ /* 0x000fe400078ec0ff */
[----:B------:R-:W-:Y:S02]  /*dcc0*/  LOP3.LUT R6, R86, 0xffff, RZ, 0xc0, !PT ;  /* 0x0000ffff56067812 */ /* 0x000fe400078ec0ff */
[----:B------:R-:W-:Y:S02]  /*dcd0*/  LOP3.LUT R7, R22, 0xffff, RZ, 0xc0, !PT ;  /* 0x0000ffff16077812 */ /* 0x000fe400078ec0ff */
[----:B------:R-:W-:Y:S01]  /*dce0*/  LOP3.LUT R8, R85, 0xffff, RZ, 0xc0, !PT ;  /* 0x0000ffff55087812 */ /* 0x000fe200078ec0ff */
[----:B0-----:R-:W-:Y:S01]  /*dcf0*/  IMAD.IADD R120, R122, 0x1, -R5 ;  /* 0x000000017a787824 */ /* 0x001fe200078e0a05 */
[----:B------:R-:W-:-:S02]  /*dd00*/  IADD3 R122, PT, PT, -R5, 0x40, R122 ;  /* 0x00000040057a7810 */ /* 0x000fc40007ffe17a */
[----:B------:R-:W-:Y:S02]  /*dd10*/  LOP3.LUT R5, R20, 0xffff, RZ, 0xc0, !PT ;  /* 0x0000ffff14057812 */ /* 0x000fe400078ec0ff */
[----:B------:R-:W-:Y:S01]  /*dd20*/  LOP3.LUT R9, R84, 0xffff, RZ, 0xc0, !PT ;  /* 0x0000ffff54097812 */ /* 0x000fe200078ec0ff */
[----:B------:R-:W-:Y:S01]  /*dd30*/  STL [R120+0x34], R83 ;  /* 0x0000345378007387 */ /* 0x000fe20000100800 */
[----:B------:R-:W-:Y:S02]  /*dd40*/  PRMT R129, R5, 0x3340, R4 ;  /* 0x0000334005817816 */ /* 0x000fe40000000004 */
[----:B------:R-:W-:Y:S01]  /*dd50*/  LOP3.LUT R4, R88, 0xffff, RZ, 0xc0, !PT ;  /* 0x0000ffff58047812 */ /* 0x000fe200078ec0ff */
[----:B------:R-:W-:Y:S01]  /*dd60*/  STL.64 [R120+0x38], R118 ;  /* 0x0000387678007387 */ /* 0x000fe20000100a00 */
[----:B------:R-:W-:Y:S02]  /*dd70*/  LOP3.LUT R5, R87, 0xffff, RZ, 0xc0, !PT ;  /* 0x0000ffff57057812 */ /* 0x000fe400078ec0ff */
[----:B------:R-:W-:-:S02]  /*dd80*/  PRMT R131, R11, 0x3340, R10 ;  /* 0x000033400b837816 */ /* 0x000fc4000000000a */
[----:B------:R-:W-:Y:S02]  /*dd90*/  PRMT R132, R5, 0x3340, R4 ;  /* 0x0000334005847816 */ /* 0x000fe40000000004 */
        /* <DEDUP_REMOVED lines=36> */
[----:B------:R-:W-:Y:S02]  /*dfe0*/  PRMT R143, R11, 0x3340, R10 ;  /* 0x000033400b8f7816 */ /* 0x000fe4000000000a */
[----:B------:R-:W-:Y:S02]  /*dff0*/  PRMT R144, R5, 0x3340, R4 ;  /* 0x0000334005907816 */ /* 0x000fe40000000004 */
[----:B------:R-:W-:Y:S02]  /*e000*/  PRMT R145, R7, 0x3340, R6 ;  /* 0x0000334007917816 */ /* 0x000fe40000000006 */
[----:B------:R-:W-:Y:S01]  /*e010*/  PRMT R146, R9, 0x3340, R8 ;  /* 0x0000334009927816 */ /* 0x000fe20000000008 */
[----:B------:R-:W0:Y:S01]  /*e020*/  LDS.128 R4, [R123+0xb0] ;  /* 0x0000b0007b047984 */ /* 0x000e220000000c00 */
[----:B------:R-:W-:-:S02]  /*e030*/  PRMT R147, R125, 0x3340, R124 ;  /* 0x000033407d937816 */ /* 0x000fc4000000007c */
[----:B------:R-:W-:Y:S01]  /*e040*/  LOP3.LUT R148, R112, 0xffff, RZ, 0xc0, !PT ;  /* 0x0000ffff70947812 */ /* 0x000fe200078ec0ff */
[----:B------:R-:W2:Y:S01]  /*e050*/  LDS.128 R8, [R123+0x90] ;  /* 0x000090007b087984 */ /* 0x000ea20000000c00 */
[----:B------:R-:W-:Y:S02]  /*e060*/  LOP3.LUT R149, R111, 0xffff, RZ, 0xc0, !PT ;  /* 0x0000ffff6f957812 */ /* 0x000fe400078ec0ff */
[----:B------:R-:W-:Y:S01]  /*e070*/  LOP3.LUT R150, R110, 0xffff, RZ, 0xc0, !PT ;  /* 0x0000ffff6e967812 */ /* 0x000fe200078ec0ff */
[----:B------:R-:W3:Y:S01]  /*e080*/  LDS.64 R124, [R123+0xc0] ;  /* 0x0000c0007b7c7984 */ /* 0x000ee20000000a00 */
[----:B------:R-:W-:Y:S02]  /*e090*/  LOP3.LUT R151, R30, 0xffff, RZ, 0xc0, !PT ;  /* 0x0000ffff1e977812 */ /* 0x000fe400078ec0ff */
[----:B------:R-:W-:Y:S02]  /*e0a0*/  PRMT R148, R149, 0x3340, R148 ;  /* 0x0000334095947816 */ /* 0x000fe40000000094 */
        /* <DEDUP_REMOVED lines=10> */
[----:B------:R-:W-:Y:S01]  /*e150*/  PRMT R130, R135, 0x5410, R134 ;  /* 0x0000541087827816 */ /* 0x000fe20000000086 */
[----:B------:R-:W-:Y:S01]  /*e160*/  STL.64 [R120], R128 ;  /* 0x0000008078007387 */ /* 0x000fe20000100a00 */
[----:B------:R-:W-:Y:S02]  /*e170*/  PRMT R133, R137, 0x5410, R136 ;  /* 0x0000541089857816 */ /* 0x000fe40000000088 */
[----:B------:R-:W-:Y:S01]  /*e180*/  PRMT R155, R114, 0x7604, R113 ;  /* 0x00007604729b7816 */ /* 0x000fe20000000071 */
[----:B------:R-:W-:Y:S01]  /*e190*/  STL.64 [R120+0x8], R130 ;  /* 0x0000088278007387 */ /* 0x000fe20000100a00 */
[----:B------:R-:W-:-:S02]  /*e1a0*/  PRMT R132, R139, 0x5410, R138 ;  /* 0x000054108b847816 */ /* 0x000fc4000000008a */
[----:B------:R-:W-:Y:S01]  /*e1b0*/  PRMT R135, R141, 0x5410, R140 ;  /* 0x000054108d877816 */ /* 0x000fe2000000008c */
[----:B------:R-:W-:Y:S01]  /*e1c0*/  STL.U16 [R120+0x30], R155 ;  /* 0x0000309b78007387 */ /* 0x000fe20000100400 */
[----:B------:R-:W-:Y:S02]  /*e1d0*/  PRMT R134, R143, 0x5410, R142 ;  /* 0x000054108f867816 */ /* 0x000fe4000000008e */
[----:B------:R-:W-:Y:S01]  /*e1e0*/  PRMT R137, R145, 0x5410, R144 ;  /* 0x0000541091897816 */ /* 0x000fe20000000090 */
[----:B------:R-:W-:Y:S01]  /*e1f0*/  STL.64 [R120+0x10], R132 ;  /* 0x0000108478007387 */ /* 0x000fe20000100a00 */
[----:B------:R-:W-:Y:S02]  /*e200*/  PRMT R136, R147, 0x5410, R146 ;  /* 0x0000541093887816 */ /* 0x000fe40000000092 */
[----:B------:R-:W-:Y:S01]  /*e210*/  PRMT R151, R151, 0x5410, R148 ;  /* 0x0000541097977816 */ /* 0x000fe20000000094 */
[----:B------:R-:W-:Y:S01]  /*e220*/  STL.64 [R120+0x18], R134 ;  /* 0x0000188678007387 */ /* 0x000fe20000100a00 */
[----:B------:R-:W-:-:S02]  /*e230*/  PRMT R150, R152, 0x5410, R149 ;  /* 0x0000541098967816 */ /* 0x000fc40000000095 */
[----:B------:R-:W-:Y:S01]  /*e240*/  LOP3.LUT P0, RZ, R2, 0xff, RZ, 0xc0, !PT ;  /* 0x000000ff02ff7812 */ /* 0x000fe2000780c0ff */
[----:B------:R-:W-:Y:S01]  /*e250*/  STL.64 [R120+0x20], R136 ;  /* 0x0000208878007387 */ /* 0x000fe20000100a00 */
[----:B-1----:R-:W-:Y:S02]  /*e260*/  PRMT R121, R121, 0x7710, RZ ;  /* 0x0000771079797816 */ /* 0x002fe400000000ff */
[----:B0-----:R-:W-:Y:S01]  /*e270*/  PRMT R6, R126, 0x7770, RZ ;  /* 0x000077707e067816 */ /* 0x001fe200000000ff */
[----:B------:R-:W-:Y:S04]  /*e280*/  STL.64 [R120+0x28], R150 ;  /* 0x0000289678007387 */ /* 0x000fe80000100a00 */
[----:B--2---:R-:W-:Y:S04]  /*e290*/  STL.64 [R122+0x8], R8 ;  /* 0x000008087a007387 */ /* 0x004fe80000100a00 */
[----:B------:R-:W-:Y:S04]  /*e2a0*/  STL.64 [R122+0x10], R10 ;  /* 0x0000100a7a007387 */ /* 0x000fe80000100a00 */
[----:B------:R-:W-:Y:S04]  /*e2b0*/  STL.64 [R122+0x18], R12 ;  /* 0x0000180c7a007387 */ /* 0x000fe80000100a00 */
[----:B------:R-:W-:Y:S04]  /*e2c0*/  STL.64 [R122+0x20], R14 ;  /* 0x0000200e7a007387 */ /* 0x000fe80000100a00 */
[----:B------:R-:W-:Y:S04]  /*e2d0*/  STL.64 [R122], R126 ;  /* 0x0000007e7a007387 */ /* 0x000fe80000100a00 */
[----:B------:R-:W-:Y:S04]  /*e2e0*/  STL.64 [R122+0x28], R4 ;  /* 0x000028047a007387 */ /* 0x000fe80000100a00 */
[----:B------:R-:W-:Y:S04]  /*e2f0*/  STL [R122+0x34], R7 ;  /* 0x000034077a007387 */ /* 0x000fe80000100800 */
[----:B---3--:R-:W-:Y:S04]  /*e300*/  STL.64 [R122+0x38], R124 ;  /* 0x0000387c7a007387 */ /* 0x008fe80000100a00 */
[----:B------:R0:W-:Y:S02]  /*e310*/  STL.U16 [R122+0x30], R121 ;  /* 0x000030797a007387 */ /* 0x0001e40000100400 */
        /* <DEDUP_REMOVED lines=150> */
.L_x_65:
[----:B------:R-:W-:-:S13]  /*ec80*/  LOP3.LUT P0, RZ, R6, 0xff, RZ, 0xc0, !PT ;  /* 0x000000ff06ff7812 */ /* 0x000fda000780c0ff */
[----:B------:R-:W-:Y:S05]  /*ec90*/  @!P0 BREAK.RELIABLE B2 ;  /* 0x0000000000028942 */ /* 0x000fea0003800100 */
[----:B------:R-:W-:Y:S05]  /*eca0*/  @!P0 BRA `(.L_x_66) ;  /* 0x0000000400448947 */ /* 0x000fea0003800000 */
[----:B------:R-:W-:Y:S05]  /*ecb0*/  BSYNC.RELIABLE B2 ;  /* 0x0000000000027941 */ /* 0x000fea0003800100 */
.L_x_64:
[----:B------:R-:W-:Y:S01]  /*ecc0*/  BSSY.RECONVERGENT B2, `(.L_x_67) ;  /* 0x0000009000027945 */ /* 0x000fe20003800200 */
[----:B------:R-:W-:-:S07]  /*ecd0*/  IMAD.MOV.U32 R3, RZ, RZ, RZ ;  /* 0x000000ffff037224 */ /* 0x000fce00078e00ff */
.L_x_68:
[----:B------:R-:W-:Y:S01]  /*ece0*/  IADD3 R5, PT, PT, R120, R3, R121 ;  /* 0x0000000378057210 */ /* 0x000fe20007ffe079 */
[----:B------:R-:W-:-:S04]  /*ecf0*/  IMAD.IADD R2, R3, 0x1, R122 ;  /* 0x0000000103027824 */ /* 0x000fc800078e027a */
[----:B------:R0:W-:Y:S04]  /*ed00*/  STL.U8 [R5], R6 ;  /* 0x0000000605007387 */ /* 0x0001e80000100000 */
[----:B0-----:R-:W2:Y:S01]  /*ed10*/  LDL.U8 R6, [R2+0x1] ;  /* 0x0000010002067983 */ /* 0x001ea20000100000 */
[----:B------:R-:W-:Y:S01]  /*ed20*/  VIADD R3, R3, 0x1 ;  /* 0x0000000103037836 */ /* 0x000fe20000000000 */
[----:B--2---:R-:W-:-:S13]  /*ed30*/  ISETP.NE.AND P0, PT, R6, RZ, PT ;  /* 0x000000ff0600720c */ /* 0x004fda0003f05270 */
[----:B------:R-:W-:Y:S05]  /*ed40*/  @P0 BRA `(.L_x_68) ;  /* 0xfffffffc00e40947 */ /* 0x000fea000383ffff */
[----:B------:R-:W-:Y:S05]  /*ed50*/  BSYNC.RECONVERGENT B2 ;  /* 0x0000000000027941 */ /* 0x000fea0003800200 */
.L_x_67:
[----:B------:R-:W2:Y:S04]  /*ed60*/  LDL.64 R8, [R120+0x8] ;  /* 0x0000080078087983 */ /* 0x000ea80000100a00 */
[----:B------:R-:W3:Y:S04]  /*ed70*/  LDL.64 R10, [R120+0x10] ;  /* 0x00001000780a7983 */ /* 0x000ee80000100a00 */
[----:B------:R-:W4:Y:S04]  /*ed80*/  LDL.64 R12, [R120+0x18] ;  /* 0x00001800780c7983 */ /* 0x000f280000100a00 */
[----:B------:R-:W4:Y:S04]  /*ed90*/  LDL.64 R14, [R120+0x20] ;  /* 0x00002000780e7983 */ /* 0x000f280000100a00 */
[----:B------:R-:W4:Y:S04]  /*eda0*/  LDL.64 R2, [R120] ;  /* 0x0000000078027983 */ /* 0x000f280000100a00 */
[----:B------:R-:W4:Y:S04]  /*edb0*/  LDL.64 R106, [R120+0x28] ;  /* 0x00002800786a7983 */ /* 0x000f280000100a00 */
[----:B------:R-:W4:Y:S04]  /*edc0*/  LDL.U16 R114, [R120+0x30] ;  /* 0x0000300078727983 */ /* 0x000f280000100400 */
[----:B------:R0:W5:Y:S04]  /*edd0*/  LDL.64 R118, [R120+0x38] ;  /* 0x0000380078767983 */ /* 0x0001680000100a00 */
[----:B------:R0:W5:Y:S01]  /*ede0*/  LDL R83, [R120+0x34] ;  /* 0x0000340078537983 */ /* 0x0001620000100800 */
[----:B--2---:R-:W-:-:S02]  /*edf0*/  PRMT R21, R8, 0x7770, RZ ;  /* 0x0000777008157816 */ /* 0x004fc400000000ff */
[C---:B------:R-:W-:Y:S02]  /*ee00*/  PRMT R82, R8.reuse, 0x7771, RZ ;  /* 0x0000777108527816 */ /* 0x040fe400000000ff */
[----:B------:R-:W-:Y:S02]  /*ee10*/  PRMT R84, R8, 0x7772, RZ ;  /* 0x0000777208547816 */ /* 0x000fe400000000ff */
[C---:B------:R-:W-:Y:S02]  /*ee20*/  PRMT R22, R9.reuse, 0x7770, RZ ;  /* 0x0000777009167816 */ /* 0x040fe400000000ff */
[C---:B------:R-:W-:Y:S02]  /*ee30*/  PRMT R86, R9.reuse, 0x7771, RZ ;  /* 0x0000777109567816 */ /* 0x040fe400000000ff */
[----:B------:R-:W-:Y:S02]  /*ee40*/  PRMT R87, R9, 0x7772, RZ ;  /* 0x0000777209577816 */ /* 0x000fe400000000ff */
[----:B---3--:R-:W-:-:S02]  /*ee50*/  PRMT R23, R10, 0x7770, RZ ;  /* 0x000077700a177816 */ /* 0x008fc400000000ff */
[C---:B------:R-:W-:Y:S02]  /*ee60*/  PRMT R89, R10.reuse, 0x7771, RZ ;  /* 0x000077710a597816 */ /* 0x040fe400000000ff */
[----:B------:R-:W-:Y:S02]  /*ee70*/  PRMT R90, R10, 0x7772, RZ ;  /* 0x000077720a5a7816 */ /* 0x000fe400000000ff */
[C---:B------:R-:W-:Y:S02]  /*ee80*/  PRMT R24, R11.reuse, 0x7770, RZ ;  /* 0x000077700b187816 */ /* 0x040fe400000000ff */
[C---:B------:R-:W-:Y:S02]  /*ee90*/  PRMT R92, R11.reuse, 0x7771, RZ ;  /* 0x000077710b5c7816 */ /* 0x040fe400000000ff */
[----:B------:R-:W-:Y:S02]  /*eea0*/  PRMT R93, R11, 0x7772, RZ ;  /* 0x000077720b5d7816 */ /* 0x000fe400000000ff */
[----:B----4-:R-:W-:-:S02]  /*eeb0*/  PRMT R25, R12, 0x7770, RZ ;  /* 0x000077700c197816 */ /* 0x010fc400000000ff */
[C---:B------:R-:W-:Y:S02]  /*eec0*/  PRMT R95, R12.reuse, 0x7771, RZ ;  /* 0x000077710c5f7816 */ /* 0x040fe400000000ff */
[----:B------:R-:W-:Y:S02]  /*eed0*/  PRMT R96, R12, 0x7772, RZ ;  /* 0x000077720c607816 */ /* 0x000fe400000000ff */
[C---:B------:R-:W-:Y:S02]  /*eee0*/  PRMT R26, R13.reuse, 0x7770, RZ ;  /* 0x000077700d1a7816 */ /* 0x040fe400000000ff */
[C---:B------:R-:W-:Y:S02]  /*eef0*/  PRMT R98, R13.reuse, 0x7771, RZ ;  /* 0x000077710d627816 */ /* 0x040fe400000000ff */
[----:B------:R-:W-:Y:S02]  /*ef00*/  PRMT R99, R13, 0x7772, RZ ;  /* 0x000077720d637816 */ /* 0x000fe400000000ff */
[----:B------:R-:W-:-:S02]  /*ef10*/  PRMT R27, R14, 0x7770, RZ ;  /* 0x000077700e1b7816 */ /* 0x000fc400000000ff */
[C---:B------:R-:W-:Y:S02]  /*ef20*/  PRMT R101, R14.reuse, 0x7771, RZ ;  /* 0x000077710e657816 */ /* 0x040fe400000000ff */
[----:B------:R-:W-:Y:S02]  /*ef30*/  PRMT R102, R14, 0x7772, RZ ;  /* 0x000077720e667816 */ /* 0x000fe400000000ff */
[C---:B------:R-:W-:Y:S02]  /*ef40*/  PRMT R28, R15.reuse, 0x7770, RZ ;  /* 0x000077700f1c7816 */ /* 0x040fe400000000ff */
[C---:B------:R-:W-:Y:S02]  /*ef50*/  PRMT R104, R15.reuse, 0x7771, RZ ;  /* 0x000077710f687816 */ /* 0x040fe400000000ff */
        /* <DEDUP_REMOVED lines=12> */
[C---:B------:R-:W-:Y:S02]  /*f020*/  PRMT R16, R2.reuse, 0x7772, RZ ;  /* 0x0000777202107816 */ /* 0x040fe400000000ff */
[----:B------:R-:W-:-:S02]  /*f030*/  PRMT R17, R2, 0x7773, RZ ;  /* 0x0000777302117816 */ /* 0x000fc400000000ff */
[C---:B------:R-:W-:Y:S02]  /*f040*/  PRMT R18, R3.reuse, 0x7770, RZ ;  /* 0x0000777003127816 */ /* 0x040fe400000000ff */
        /* <DEDUP_REMOVED lines=8> */
[C---:B------:R-:W-:Y:S02]  /*f0d0*/  PRMT R111, R107.reuse, 0x7772, RZ ;  /* 0x000077726b6f7816 */ /* 0x040fe400000000ff */
        /* <DEDUP_REMOVED lines=14> */
.L_x_66:
[----:B------:R-:W-:Y:S05]  /*f1c0*/  BSYNC.RECONVERGENT B1 ;  /* 0x0000000000017941 */ /* 0x000fea0003800200 */
.L_x_63:
[----:B------:R-:W-:Y:S01]  /*f1d0*/  ISETP.GE.U32.AND P0, PT, R115, 0x61, PT ;  /* 0x000000617300780c */ /* 0x000fe20003f06070 */
[----:B-----5:R-:W-:Y:S01]  /*f1e0*/  DADD R118, R124, R118 ;  /* 0x000000007c767229 */ /* 0x020fe20000000076 */
[----:B------:R-:W-:-:S11]  /*f1f0*/  IMAD.IADD R83, R83, 0x1, R7 ;  /* 0x0000000153537824 */ /* 0x000fd600078e0207 */
[----:B------:R-:W-:Y:S05]  /*f200*/  @!P0 BRA `(.L_x_56) ;  /* 0x000001d000f08947 */ /* 0x000fea0003800000 */
        /* <DEDUP_REMOVED lines=9> */
[----:B------:R-:W0:Y:S01]  /*f2a0*/  LDS.U16 R121, [R123+0xf8] ;  /* 0x0000f8007b797984 */ /* 0x000e220000000400 */
[----:B------:R-:W-:-:S02]  /*f2b0*/  LOP3.LUT R9, R16, 0xffff, RZ, 0xc0, !PT ;  /* 0x0000ffff10097812 */ /* 0x000fc400078ec0ff */
[----:B------:R-:W-:Y:S01]  /*f2c0*/  PRMT R129, R5, 0x3340, R4 ;  /* 0x0000334005817816 */ /* 0x000fe20000000004 */
[----:B------:R-:W-:Y:S01]  /*f2d0*/  STL [R120+0x34], R83 ;  /* 0x0000345378007387 */ /* 0x000fe20000100800 */
[----:B------:R-:W-:Y:S02]  /*f2e0*/  PRMT R128, R7, 0x3340, R6 ;  /* 0x0000334007807816 */ /* 0x000fe40000000006 */
[----:B------:R-:W-:Y:S01]  /*f2f0*/  PRMT R130, R9, 0x3340, R8 ;  /* 0x0000334009827816 */ /* 0x000fe20000000008 */
[----:B------:R-:W-:Y:S01]  /*f300*/  STL.64 [R120+0x38], R118 ;  /* 0x0000387678007387 */ /* 0x000fe20000100a00 */
        /* <DEDUP_REMOVED lines=50> */
[----:B------:R-:W1:Y:S01]  /*f630*/  LDS.128 R4, [R123+0xf0] ;  /* 0x0000f0007b047984 */ /* 0x000e620000000c00 */
        /* <DEDUP_REMOVED lines=35> */
[----:B0-----:R-:W-:Y:S02]  /*f870*/  PRMT R121, R121, 0x7710, RZ ;  /* 0x0000771079797816 */ /* 0x001fe400000000ff */
[----:B-1----:R-:W-:Y:S01]  /*f880*/  PRMT R6, R126, 0x7770, RZ ;  /* 0x000077707e067816 */ /* 0x002fe200000000ff */
        /* <DEDUP_REMOVED lines=160> */
.L_x_71:
[----:B------:R-:W-:-:S13]  /*10290*/  LOP3.LUT P0, RZ, R6, 0xff, RZ, 0xc0, !PT ;  /* 0x000000ff06ff7812 */ /* 0x000fda000780c0ff */
[----:B------:R-:W-:Y:S05]  /*102a0*/  @!P0 BREAK.RELIABLE B2 ;  /* 0x0000000000028942 */ /* 0x000fea0003800100 */
[----:B------:R-:W-:Y:S05]  /*102b0*/  @!P0 BRA `(.L_x_72) ;  /* 0x0000000400448947 */ /* 0x000fea0003800000 */
[----:B------:R-:W-:Y:S05]  /*102c0*/  BSYNC.RELIABLE B2 ;  /* 0x0000000000027941 */ /* 0x000fea0003800100 */
.L_x_70:
[----:B------:R-:W-:Y:S01]  /*102d0*/  BSSY.RECONVERGENT B2, `(.L_x_73) ;  /* 0x0000009000027945 */ /* 0x000fe20003800200 */
[----:B------:R-:W-:-:S07]  /*102e0*/  IMAD.MOV.U32 R3, RZ, RZ, RZ ;  /* 0x000000ffff037224 */ /* 0x000fce00078e00ff */
.L_x_74:
        /* <DEDUP_REMOVED lines=8> */
.L_x_73:
        /* <DEDUP_REMOVED lines=70> */
.L_x_72:
[----:B------:R-:W-:Y:S05]  /*107d0*/  BSYNC.RECONVERGENT B1 ;  /* 0x0000000000017941 */ /* 0x000fea0003800200 */
.L_x_69:
        /* <DEDUP_REMOVED lines=268> */
.L_x_77:
[----:B------:R-:W-:-:S13]  /*118a0*/  LOP3.LUT P0, RZ, R6, 0xff, RZ, 0xc0, !PT ;  /* 0x000000ff06ff7812 */ /* 0x000fda000780c0ff */
[----:B------:R-:W-:Y:S05]  /*118b0*/  @!P0 BREAK.RELIABLE B2 ;  /* 0x0000000000028942 */ /* 0x000fea0003800100 */
[----:B------:R-:W-:Y:S05]  /*118c0*/  @!P0 BRA `(.L_x_78) ;  /* 0x0000000400448947 */ /* 0x000fea0003800000 */
[----:B------:R-:W-:Y:S05]  /*118d0*/  BSYNC.RELIABLE B2 ;  /* 0x0000000000027941 */ /* 0x000fea0003800100 */
.L_x_76:
[----:B------:R-:W-:Y:S01]  /*118e0*/  BSSY.RECONVERGENT B2, `(.L_x_79) ;  /* 0x0000009000027945 */ /* 0x000fe20003800200 */
[----:B------:R-:W-:-:S07]  /*118f0*/  IMAD.MOV.U32 R3, RZ, RZ, RZ ;  /* 0x000000ffff037224 */ /* 0x000fce00078e00ff */
.L_x_80:
        /* <DEDUP_REMOVED lines=8> */
.L_x_79:
        /* <DEDUP_REMOVED lines=70> */
.L_x_78:
[----:B------:R-:W-:Y:S05]  /*11de0*/  BSYNC.RECONVERGENT B1 ;  /* 0x0000000000017941 */ /* 0x000fea0003800200 */
.L_x_75:
        /* <DEDUP_REMOVED lines=268> */
.L_x_83:
[----:B------:R-:W-:-:S13]  /*12eb0*/  LOP3.LUT P0, RZ, R6, 0xff, RZ, 0xc0, !PT ;  /* 0x000000ff06ff7812 */ /* 0x000fda000780c0ff */
[----:B------:R-:W-:Y:S05]  /*12ec0*/  @!P0 BREAK.RELIABLE B2 ;  /* 0x0000000000028942 */ /* 0x000fea0003800100 */
[----:B------:R-:W-:Y:S05]  /*12ed0*/  @!P0 BRA `(.L_x_84) ;  /* 0x0000000400448947 */ /* 0x000fea0003800000 */
[----:B------:R-:W-:Y:S05]  /*12ee0*/  BSYNC.RELIABLE B2 ;  /* 0x0000000000027941 */ /* 0x000fea0003800100 */
.L_x_82:
[----:B------:R-:W-:Y:S01]  /*12ef0*/  BSSY.RECONVERGENT B2, `(.L_x_85) ;  /* 0x0000009000027945 */ /* 0x000fe20003800200 */
[----:B------:R-:W-:-:S07]  /*12f00*/  IMAD.MOV.U32 R3, RZ, RZ, RZ ;  /* 0x000000ffff037224 */ /* 0x000fce00078e00ff */
.L_x_86:
        /* <DEDUP_REMOVED lines=8> */
.L_x_85:
        /* <DEDUP_REMOVED lines=70> */
.L_x_84:
[----:B------:R-:W-:Y:S05]  /*133f0*/  BSYNC.RECONVERGENT B1 ;  /* 0x0000000000017941 */ /* 0x000fea0003800200 */
.L_x_81:
        /* <DEDUP_REMOVED lines=268> */
.L_x_89:
[----:B------:R-:W-:-:S13]  /*144c0*/  LOP3.LUT P0, RZ, R6, 0xff, RZ, 0xc0, !PT ;  /* 0x000000ff06ff7812 */ /* 0x000fda000780c0ff */
[----:B------:R-:W-:Y:S05]  /*144d0*/  @!P0 BREAK.RELIABLE B2 ;  /* 0x0000000000028942 */ /* 0x000fea0003800100 */
[----:B------:R-:W-:Y:S05]  /*144e0*/  @!P0 BRA `(.L_x_90) ;  /* 0x0000000400448947 */ /* 0x000fea0003800000 */
[----:B------:R-:W-:Y:S05]  /*144f0*/  BSYNC.RELIABLE B2 ;  /* 0x0000000000027941 */ /* 0x000fea0003800100 */
.L_x_88:
[----:B------:R-:W-:Y:S01]  /*14500*/  BSSY.RECONVERGENT B2, `(.L_x_91) ;  /* 0x0000009000027945 */ /* 0x000fe20003800200 */
[----:B------:R-:W-:-:S07]  /*14510*/  IMAD.MOV.U32 R3, RZ, RZ, RZ ;  /* 0x000000ffff037224 */ /* 0x000fce00078e00ff */
.L_x_92:
        /* <DEDUP_REMOVED lines=8> */
.L_x_91:
        /* <DEDUP_REMOVED lines=70> */
.L_x_90:
[----:B------:R-:W-:Y:S05]  /*14a00*/  BSYNC.RECONVERGENT B1 ;  /* 0x0000000000017941 */ /* 0x000fea0003800200 */
.L_x_87:
        /* <DEDUP_REMOVED lines=80> */
[----:B------:R-:W-:Y:S02]  /*14f10*/  PRMT R150, R150, 0x3340, R149 ;  /* 0x0000334096967816 */ /* 0x000fe40000000095 */
[----:B------:R-:W-:Y:S02]  /*14f20*/  PRMT R128, R130, 0x5410, R121 ;  /* 0x0000541082807816 */ /* 0x000fe40000000079 */
[----:B------:R-:W-:Y:S02]  /*14f30*/  LOP3.LUT R121, R109, 0xffff, RZ, 0xc0, !PT ;  /* 0x0000ffff6d797812 */ /* 0x000fe400078ec0ff */
[----:B------:R-:W-:Y:S01]  /*14f40*/  LOP3.LUT R148, R108, 0xffff, RZ, 0xc0, !PT ;  /* 0x0000ffff6c947812 */ /* 0x000fe200078ec0ff */
[----:B------:R-:W-:Y:S01]  /*14f50*/  STL.64 [R120], R128 ;  /* 0x0000008078007387 */ /* 0x000fe20000100a00 */
[----:B------:R-:W-:Y:S02]  /*14f60*/  LOP3.LUT R149, R107, 0xffff, RZ, 0xc0, !PT ;  /* 0x0000ffff6b957812 */ /* 0x000fe400078ec0ff */
[----:B------:R-:W-:-:S02]  /*14f70*/  LOP3.LUT R152, R29, 0xffff, RZ, 0xc0, !PT ;  /* 0x0000ffff1d987812 */ /* 0x000fc400078ec0ff */
[----:B------:R-:W-:Y:S02]  /*14f80*/  PRMT R121, R148, 0x3340, R121 ;  /* 0x0000334094797816 */ /* 0x000fe40000000079 */
[----:B------:R-:W-:Y:S02]  /*14f90*/  PRMT R152, R152, 0x3340, R149 ;  /* 0x0000334098987816 */ /* 0x000fe40000000095 */
[----:B------:R-:W-:Y:S02]  /*14fa0*/  PRMT R130, R134, 0x5410, R133 ;  /* 0x0000541086827816 */ /* 0x000fe40000000085 */
[----:B------:R-:W-:Y:S02]  /*14fb0*/  PRMT R131, R132, 0x5410, R131 ;  /* 0x0000541084837816 */ /* 0x000fe40000000083 */
        /* <DEDUP_REMOVED lines=8> */
[----:B------:R-:W-:Y:S01]  /*15040*/  STL.U16 [R120+0x30], R151 ;  /* 0x0000309778007387 */ /* 0x000fe20000100400 */
        /* <DEDUP_REMOVED lines=168> */
.L_x_95:
[----:B------:R-:W-:-:S13]  /*15ad0*/  LOP3.LUT P0, RZ, R6, 0xff, RZ, 0xc0, !PT ;  /* 0x000000ff06ff7812 */ /* 0x000fda000780c0ff */
[----:B------:R-:W-:Y:S05]  /*15ae0*/  @!P0 BREAK.RELIABLE B2 ;  /* 0x0000000000028942 */ /* 0x000fea0003800100 */
[----:B------:R-:W-:Y:S05]  /*15af0*/  @!P0 BRA `(.L_x_96) ;  /* 0x0000000400448947 */ /* 0x000fea0003800000 */
[----:B------:R-:W-:Y:S05]  /*15b00*/  BSYNC.RELIABLE B2 ;  /* 0x0000000000027941 */ /* 0x000fea0003800100 */
.L_x_94:
[----:B------:R-:W-:Y:S01]  /*15b10*/  BSSY.RECONVERGENT B2, `(.L_x_97) ;  /* 0x0000009000027945 */ /* 0x000fe20003800200 */
[----:B------:R-:W-:-:S07]  /*15b20*/  IMAD.MOV.U32 R3, RZ, RZ, RZ ;  /* 0x000000ffff037224 */ /* 0x000fce00078e00ff */
.L_x_98:
        /* <DEDUP_REMOVED lines=8> */
.L_x_97:
        /* <DEDUP_REMOVED lines=70> */
.L_x_96:
[----:B------:R-:W-:Y:S05]  /*16010*/  BSYNC.RECONVERGENT B1 ;  /* 0x0000000000017941 */ /* 0x000fea0003800200 */
.L_x_93:
[----:B-----5:R-:W-:Y:S01]  /*16020*/  DADD R118, R124, R118 ;  /* 0x000000007c767229 */ /* 0x020fe20000000076 */
[----:B------:R-:W-:Y:S01]  /*16030*/  IMAD.IADD R83, R83, 0x1, R7 ;  /* 0x0000000153537824 */ /* 0x000fe200078e0207 */
[----:B------:R-:W-:Y:S09]  /*16040*/  BRA `(.L_x_56) ;  /* 0x0000016400607947 */ /* 0x000ff20003800000 */
.L_x_2:
[----:B------:R-:W1:Y:S01]  /*16050*/  S2R R123, SR_TID.X ;  /* 0x00000000007b7919 */ /* 0x000e620000002100 */
        /* <DEDUP_REMOVED lines=10> */
[----:B------:R-:W-:Y:S01]  /*16100*/  ISETP.GE.U32.AND P0, PT, R115, 0x200, PT ;  /* 0x000002007300780c */ /* 0x000fe20003f06070 */
[----:B------:R-:W-:Y:S01]  /*16110*/  UMOV UR4, 0x100 ;  /* 0x0000010000047882 */ /* 0x000fe20000000000 */
[----:B--2---:R-:W-:-:S02]  /*16120*/  PRMT R113, R82, 0x7610, R113 ;  /* 0x0000761052717816 */ /* 0x004fc40000000071 */
[----:B------:R-:W-:Y:S02]  /*16130*/  SHF.R.U64 R114, R82, 0x8, R83 ;  /* 0x0000000852727819 */ /* 0x000fe40000001253 */
[C-C-:B---3--:R-:W-:Y:S02]  /*16140*/  SHF.R.U64 R3, R6.reuse, 0x8, R7.reuse ;  /* 0x0000000806037819 */ /* 0x148fe40000001207 */
[C-C-:B------:R-:W-:Y:S02]  /*16150*/  SHF.R.U64 R16, R6.reuse, 0x10, R7.reuse ;  /* 0x0000001006107819 */ /* 0x140fe40000001207 */
[C-C-:B------:R-:W-:Y:S02]  /*16160*/  SHF.R.U64 R17, R6.reuse, 0x18, R7.reuse ;  /* 0x0000001806117819 */ /* 0x140fe40000001207 */
[----:B------:R-:W-:Y:S02]  /*16170*/  PRMT R2, R6, 0x7610, R2 ;  /* 0x0000761006027816 */ /* 0x000fe40000000002 */
[----:B------:R-:W-:-:S02]  /*16180*/  SHF.R.U32.HI R19, RZ, 0x8, R7 ;  /* 0x00000008ff137819 */ /* 0x000fc40000011607 */
[--C-:B------:R-:W-:Y:S02]  /*16190*/  SHF.R.U32.HI R20, RZ, 0x10, R7.reuse ;  /* 0x00000010ff147819 */ /* 0x100fe40000011607 */
[----:B------:R-:W-:Y:S02]  /*161a0*/  SHF.R.U32.HI R81, RZ, 0x18, R7 ;  /* 0x00000018ff517819 */ /* 0x000fe40000011607 */
[----:B------:R-:W-:Y:S02]  /*161b0*/  PRMT R18, R7, 0x7610, R18 ;  /* 0x0000761007127816 */ /* 0x000fe40000000012 */
[C-C-:B----4-:R-:W-:Y:S02]  /*161c0*/  SHF.R.U64 R82, R8.reuse, 0x8, R9.reuse ;  /* 0x0000000808527819 */ /* 0x150fe40000001209 */
        /* <DEDUP_REMOVED lines=38> */
[----:B------:R-:W-:Y:S01]  /*16430*/  PRMT R30, R121, 0x7610, R30 ;  /* 0x00007610791e7816 */ /* 0x000fe2000000001e */
[----:B0-----:R-:W-:Y:S06]  /*16440*/  @!P0 BRA `(.L_x_99) ;  /* 0x0000001800008947 */ /* 0x001fec0003800000 */
[----:B------:R-:W-:Y:S01]  /*16450*/  VIADD R137, R115, 0xffffff00 ;  /* 0xffffff0073897836 */ /* 0x000fe20000000000 */
[----:B------:R-:W-:-:S06]  /*16460*/  UMOV UR4, 0x100 ;  /* 0x0000010000047882 */ /* 0x000fcc0000000000 */
.L_x_107:
[----:B------:R-:W0:Y:S01]  /*16470*/  LDC.64 R126, c[0x0][0x380] ;  /* 0x0000e000ff7e7b82 */ /* 0x000e220000000a00 */
[----:B------:R-:W-:-:S04]  /*16480*/  VIADD R5, R123, UR4 ;  /* 0x000000047b057c36 */ /* 0x000fc80008000000 */
[----:B0-----:R-:W-:-:S05]  /*16490*/  IMAD.WIDE.U32 R126, R5, 0x40, R126 ;  /* 0x00000040057e7825 */ /* 0x001fca00078e007e */
        /* <DEDUP_REMOVED lines=17> */
[----:B------:R-:W-:Y:S02]  /*165b0*/  LOP3.LUT R128, R3, 0xffff, RZ, 0xc0, !PT ;  /* 0x0000ffff03807812 */ /* 0x000fe400078ec0ff */
[----:B0-----:R-:W-:Y:S02]  /*165c0*/  LOP3.LUT R127, R2, 0xffff, RZ, 0xc0, !PT ;  /* 0x0000ffff027f7812 */ /* 0x001fe400078ec0ff */
[----:B------:R-:W-:Y:S02]  /*165d0*/  LOP3.LUT R129, R88, 0xffff, RZ, 0xc0, !PT ;  /* 0x0000ffff58817812 */ /* 0x000fe400078ec0ff */
[----:B------:R-:W-:-:S02]  /*165e0*/  LOP3.LUT R132, R87, 0xffff, RZ, 0xc0, !PT ;  /* 0x0000ffff57847812 */ /* 0x000fc400078ec0ff */
[----:B------:R-:W-:Y:S02]  /*165f0*/  LOP3.LUT R135, R85, 0xffff, RZ, 0xc0, !PT ;  /* 0x0000ffff55877812 */ /* 0x000fe400078ec0ff */
[----:B------:R-:W-:Y:S02]  /*16600*/  LOP3.LUT R136, R84, 0xffff, RZ, 0xc0, !PT ;  /* 0x0000ffff54887812 */ /* 0x000fe400078ec0ff */
[----:B------:R-:W-:Y:S02]  /*16610*/  PRMT R126, R127, 0x3340, R128 ;  /* 0x000033407f7e7816 */ /* 0x000fe40000000080 */
[----:B------:R-:W-:Y:S02]  /*16620*/  LOP3.LUT R133, R86, 0xffff, RZ, 0xc0, !PT ;  /* 0x0000ffff56857812 */ /* 0x000fe400078ec0ff */
[----:B------:R-:W-:Y:S02]  /*16630*/  LOP3.LUT R134, R22, 0xffff, RZ, 0xc0, !PT ;  /* 0x0000ffff16867812 */ /* 0x000fe400078ec0ff */
        /* <DEDUP_REMOVED lines=18> */
[----:B------:R-:W-:-:S02]  /*16760*/  PRMT R138, R139, 0x3340, R138 ;  /* 0x000033408b8a7816 */ /* 0x000fc4000000008a */
[----:B------:R-:W-:Y:S02]  /*16770*/  LOP3.LUT R142, R98, 0xffff, RZ, 0xc0, !PT ;  /* 0x0000ffff628e7812 */ /* 0x000fe400078ec0ff */
[----:B------:R-:W-:Y:S02]  /*16780*/  LOP3.LUT R143, R26, 0xffff, RZ, 0xc0, !PT ;  /* 0x0000ffff1a8f7812 */ /* 0x000fe400078ec0ff */
[----:B------:R-:W-:Y:S02]  /*16790*/  LOP3.LUT R144, R97, 0xffff, RZ, 0xc0, !PT ;  /* 0x0000ffff61907812 */ /* 0x000fe400078ec0ff */
[----:B------:R-:W-:Y:S02]  /*167a0*/  LOP3.LUT R145, R96, 0xffff, RZ, 0xc0, !PT ;  /* 0x0000ffff60917812 */ /* 0x000fe400078ec0ff */
[----:B------:R-:W-:Y:S02]  /*167b0*/  PRMT R139, R132, 0x3340, R127 ;  /* 0x00003340848b7816 */ /* 0x000fe4000000007f */
[----:B------:R-:W-:-:S02]  /*167c0*/  PRMT R141, R141, 0x3340, R136 ;  /* 0x000033408d8d7816 */ /* 0x000fc40000000088 */
[----:B------:R-:W-:Y:S02]  /*167d0*/  LOP3.LUT R127, R95, 0xffff, RZ, 0xc0, !PT ;  /* 0x0000ffff5f7f7812 */ /* 0x000fe400078ec0ff */
[----:B------:R-:W-:Y:S02]  /*167e0*/  LOP3.LUT R136, R25, 0xffff, RZ, 0xc0, !PT ;  /* 0x0000ffff19887812 */ /* 0x000fe400078ec0ff */
[----:B------:R-:W-:Y:S02]  /*167f0*/  PRMT R142, R143, 0x3340, R142 ;  /* 0x000033408f8e7816 */ /* 0x000fe4000000008e */
[----:B------:R-:W-:Y:S02]  /*16800*/  PRMT R132, R145, 0x3340, R144 ;  /* 0x0000334091847816 */ /* 0x000fe40000000090 */
[----:B------:R-:W-:Y:S02]  /*16810*/  LOP3.LUT R144, R106, 0xffff, RZ, 0xc0, !PT ;  /* 0x0000ffff6a907812 */ /* 0x000fe400078ec0ff */
[----:B------:R-:W-:-:S02]  /*16820*/  LOP3.LUT R145, R105, 0xffff, RZ, 0xc0, !PT ;  /* 0x0000ffff69917812 */ /* 0x000fc400078ec0ff */
[----:B------:R-:W-:Y:S02]  /*16830*/  PRMT R143, R136, 0x3340, R127 ;  /* 0x00003340888f7816 */ /* 0x000fe4000000007f */
[----:B------:R-:W-:Y:S02]  /*16840*/  LOP3.LUT R127, R101, 0xffff, RZ, 0xc0, !PT ;  /* 0x0000ffff657f7812 */ /* 0x000fe400078ec0ff */
[----:B------:R-:W-:Y:S02]  /*16850*/  LOP3.LUT R136, R27, 0xffff, RZ, 0xc0, !PT ;  /* 0x0000ffff1b887812 */ /* 0x000fe400078ec0ff */
[----:B------:R-:W-:Y:S02]  /*16860*/  PRMT R144, R145, 0x3340, R144 ;  /* 0x0000334091907816 */ /* 0x000fe40000000090 */
        /* <DEDUP_REMOVED lines=14> */
[----:B------:R-:W-:Y:S02]  /*16950*/  PRMT R147, R147, 0x3340, R146 ;  /* 0x0000334093937816 */ /* 0x000fe40000000092 */
[----:B------:R-:W-:Y:S02]  /*16960*/  PRMT R148, R149, 0x3340, R148 ;  /* 0x0000334095947816 */ /* 0x000fe40000000094 */
[----:B------:R-:W-:Y:S02]  /*16970*/  LOP3.LUT R146, R112, 0xffff, RZ, 0xc0, !PT ;  /* 0x0000ffff70927812 */ /* 0x000fe400078ec0ff */
[----:B------:R-:W-:Y:S02]  /*16980*/  LOP3.LUT R149, R111, 0xffff, RZ, 0xc0, !PT ;  /* 0x0000ffff6f957812 */ /* 0x000fe400078ec0ff */
[----:B------:R-:W-:Y:S02]  /*16990*/  LOP3.LUT R150, R110, 0xffff, RZ, 0xc0, !PT ;  /* 0x0000ffff6e967812 */ /* 0x000fe400078ec0ff */
[----:B------:R-:W-:-:S02]  /*169a0*/  LOP3.LUT R151, R30, 0xffff, RZ, 0xc0, !PT ;  /* 0x0000ffff1e977812 */ /* 0x000fc400078ec0ff */
[----:B------:R-:W-:Y:S02]  /*169b0*/  PRMT R126, R126, 0x5410, R131 ;  /* 0x000054107e7e7816 */ /* 0x000fe40000000083 */
[----:B------:R-:W-:Y:S01]  /*169c0*/  PRMT R131, R138, 0x5410, R135 ;  /* 0x000054108a837816 */ /* 0x000fe20000000087 */
[----:B------:R0:W-:Y:S01]  /*169d0*/  STL.U16 [R1+0xb0], R136 ;  /* 0x0000b08801007387 */ /* 0x0001e20000100400 */
[----:B------:R-:W-:Y:S02]  /*169e0*/  PRMT R138, R115, 0x5410, R152 ;  /* 0x00005410738a7816 */ /* 0x000fe40000000098 */
[----:B------:R-:W-:Y:S02]  /*169f0*/  PRMT R146, R149, 0x3340, R146 ;  /* 0x0000334095927816 */ /* 0x000fe40000000092 */
[----:B------:R-:W-:Y:S01]  /*16a00*/  PRMT R151, R151, 0x3340, R150 ;  /* 0x0000334097977816 */ /* 0x000fe20000000096 */
[----:B------:R1:W-:Y:S01]  /*16a10*/  STL.64 [R1+0x80], R126 ;  /* 0x0000807e01007387 */ /* 0x0003e20000100a00 */
[----:B------:R-:W-:-:S02]  /*16a20*/  PRMT R128, R133, 0x5410, R128 ;  /* 0x0000541085807816 */ /* 0x000fc40000000080 */
[----:B------:R-:W-:Y:S02]  /*16a30*/  PRMT R130, R139, 0x5410, R140 ;  /* 0x000054108b827816 */ /* 0x000fe4000000008c */
        /* <DEDUP_REMOVED lines=13> */
[----:B------:R-:W-:Y:S04]  /*16b10*/  BSSY.RECONVERGENT B1, `(.L_x_100) ;  /* 0x0000109000017945 */ /* 0x000fe80003800200 */
[----:B------:R-:W-:Y:S01]  /*16b20*/  BSSY.RELIABLE B2, `(.L_x_101) ;  /* 0x00000a7000027945 */ /* 0x000fe20003800100 */
[----:B--2---:R-:W-:Y:S01]  /*16b30*/  IMAD.MOV.U32 R115, RZ, RZ, R6 ;  /* 0x000000ffff737224 */ /* 0x004fe200078e0006 */
[----:B0-----:R-:W-:-:S04]  /*16b40*/  SHF.R.U64 R136, R6, 0x8, R7 ;  /* 0x0000000806887819 */ /* 0x001fc80000001207 */
[----:B-1----:R-:W-:Y:S01]  /*16b50*/  PRMT R126, R136, 0x7604, R115 ;  /* 0x00007604887e7816 */ /* 0x002fe20000000073 */
[----:B---3--:R-:W-:Y:S04]  /*16b60*/  STL.64 [R1+0xc8], R124 ;  /* 0x0000c87c01007387 */ /* 0x008fe80000100a00 */
[----:B----4-:R-:W-:Y:S04]  /*16b70*/  STL.64 [R1+0xe0], R12 ;  /* 0x0000e00c01007387 */ /* 0x010fe80000100a00 */
[----:B------:R-:W-:Y:S04]  /*16b80*/  STL.64 [R1+0xe8], R14 ;  /* 0x0000e80e01007387 */ /* 0x000fe80000100a00 */
[----:B------:R-:W-:Y:S04]  /*16b90*/  STL.U16 [R1+0xf0], R126 ;  /* 0x0000f07e01007387 */ /* 0x000fe80000100400 */
[----:B------:R-:W-:Y:S04]  /*16ba0*/  STL.64 [R1+0xc0], R120 ;  /* 0x0000c07801007387 */ /* 0x000fe80000100a00 */
[----:B------:R-:W-:Y:S04]  /*16bb0*/  STL [R1+0xf4], R7 ;  /* 0x0000f40701007387 */ /* 0x000fe80000100800 */
[----:B------:R-:W-:Y:S04]  /*16bc0*/  STL.64 [R1+0xf8], R4 ;  /* 0x0000f80401007387 */ /* 0x000fe80000100a00 */
[----:B------:R0:W-:Y:S04]  /*16bd0*/  STL.64 [R1+0xd0], R8 ;  /* 0x0000d00801007387 */ /* 0x0001e80000100a00 */
[----:B------:R1:W-:Y:S01]  /*16be0*/  STL.64 [R1+0xd8], R10 ;  /* 0x0000d80a01007387 */ /* 0x0003e20000100a00 */
[----:B0-----:R-:W-:-:S02]  /*16bf0*/  IMAD.MOV.U32 R8, RZ, RZ, R120 ;  /* 0x000000ffff087224 */ /* 0x001fc400078e0078 */
[----:B-1----:R-:W-:Y:S01]  /*16c00*/  IMAD.MOV.U32 R10, RZ, RZ, RZ ;  /* 0x000000ffff0a7224 */ /* 0x002fe200078e00ff */
        /* <DEDUP_REMOVED lines=149> */
.L_x_102:
[----:B------:R-:W-:-:S13]  /*17560*/  LOP3.LUT P0, RZ, R8, 0xff, RZ, 0xc0, !PT ;  /* 0x000000ff08ff7812 */ /* 0x000fda000780c0ff */
[----:B------:R-:W-:Y:S05]  /*17570*/  @!P0 BREAK.RELIABLE B2 ;  /* 0x0000000000028942 */ /* 0x000fea0003800100 */
[----:B------:R-:W-:Y:S05]  /*17580*/  @!P0 BRA `(.L_x_103) ;  /* 0x0000000400848947 */ /* 0x000fea0003800000 */
[----:B------:R-:W-:Y:S05]  /*17590*/  BSYNC.RELIABLE B2 ;  /* 0x0000000000027941 */ /* 0x000fea0003800100 */
.L_x_101:
[----:B------:R-:W-:Y:S01]  /*175a0*/  BSSY.RECONVERGENT B2, `(.L_x_104) ;  /* 0x0000009000027945 */ /* 0x000fe20003800200 */
[----:B------:R-:W-:-:S07]  /*175b0*/  IMAD.MOV.U32 R2, RZ, RZ, RZ ;  /* 0x000000ffff027224 */ /* 0x000fce00078e00ff */
.L_x_105:
        /* <DEDUP_REMOVED lines=8> */
.L_x_104:
        /* <DEDUP_REMOVED lines=86> */
.L_x_103:
[----:B------:R-:W-:Y:S05]  /*17ba0*/  BSYNC.RECONVERGENT B1 ;  /* 0x0000000000017941 */ /* 0x000fea0003800200 */
.L_x_100:
[----:B------:R-:W0:Y:S01]  /*17bb0*/  LDCU UR5, c[0x0][0x390] ;  /* 0x00007200ff0577ac */ /* 0x000e220008000800 */
[----:B-----5:R-:W-:Y:S01]  /*17bc0*/  DADD R118, R4, R118 ;  /* 0x0000000004767229 */ /* 0x020fe20000000076 */
[----:B------:R-:W-:Y:S02]  /*17bd0*/  IMAD.IADD R83, R7, 0x1, R83 ;  /* 0x0000000107537824 */ /* 0x000fe400078e0253 */
[----:B0-----:R-:W-:-:S04]  /*17be0*/  IMAD.U32 R115, RZ, RZ, UR5 ;  /* 0x00000005ff737e24 */ /* 0x001fc8000f8e00ff */
[----:B------:R-:W-:-:S05]  /*17bf0*/  VIADD R6, R115, -UR4 ;  /* 0x8000000473067c36 */ /* 0x000fca0008000000 */
[----:B------:R-:W-:-:S13]  /*17c00*/  ISETP.GE.AND P0, PT, R6, 0x100, PT ;  /* 0x000001000600780c */ /* 0x000fda0003f06270 */
[----:B------:R-:W-:Y:S05]  /*17c10*/  @!P0 BRA `(.L_x_106) ;  /* 0x0000001800108947 */ /* 0x000fea0003800000 */
[----:B------:R-:W-:-:S06]  /*17c20*/  UIADD3 UR4, UPT, UPT, UR4, 0x100, URZ ;  /* 0x0000010004047890 */ /* 0x000fcc000fffe0ff */
[----:B------:R-:W-:-:S13]  /*17c30*/  ISETP.LT.AND P0, PT, R137, UR4, PT ;  /* 0x0000000489007c0c */ /* 0x000fda000bf01270 */
[----:B------:R-:W-:Y:S05]  /*17c40*/  @!P0 BRA `(.L_x_107) ;  /* 0xffffffe800088947 */ /* 0x000fea000383ffff */
.L_x_99:
[----:B------:R-:W-:-:S13]  /*17c50*/  ISETP.LE.AND P0, PT, R115, UR4, PT ;  /* 0x0000000473007c0c */ /* 0x000fda000bf03270 */
[----:B------:R-:W-:Y:S05]  /*17c60*/  @P0 BRA `(.L_x_106) ;  /* 0x0000001400fc0947 */ /* 0x000fea0003800000 */
[----:B------:R-:W-:Y:S01]  /*17c70*/  VIADD R140, R115, -UR4 ;  /* 0x80000004738c7c36 */ /* 0x000fe20008000000 */
[----:B------:R-:W-:Y:S04]  /*17c80*/  BSSY.RECONVERGENT B2, `(.L_x_106) ;  /* 0x000017d000027945 */ /* 0x000fe80003800200 */
[----:B------:R-:W-:-:S13]  /*17c90*/  ISETP.GE.AND P0, PT, R123, R140, PT ;  /* 0x0000008c7b00720c */ /* 0x000fda0003f06270 */
[----:B------:R-:W-:Y:S05]  /*17ca0*/  @P0 BRA `(.L_x_108) ;  /* 0x0000001400e80947 */ /* 0x000fea0003800000 */
[----:B------:R-:W-:-:S07]  /*17cb0*/  IMAD.MOV.U32 R115, RZ, RZ, R123 ;  /* 0x000000ffff737224 */ /* 0x000fce00078e007b */
.L_x_115:
        /* <DEDUP_REMOVED lines=19> */
[----:B------:R-:W-:Y:S02]  /*17df0*/  LOP3.LUT R135, R85, 0xffff, RZ, 0xc0, !PT ;  /* 0x0000ffff55877812 */ /* 0x000fe400078ec0ff */
[----:B------:R-:W-:Y:S02]  /*17e00*/  LOP3.LUT R136, R84, 0xffff, RZ, 0xc0, !PT ;  /* 0x0000ffff54887812 */ /* 0x000fe400078ec0ff */
[----:B------:R-:W-:Y:S02]  /*17e10*/  LOP3.LUT R129, R3, 0xffff, RZ, 0xc0, !PT ;  /* 0x0000ffff03817812 */ /* 0x000fe400078ec0ff */
[----:B0-----:R-:W-:Y:S02]  /*17e20*/  LOP3.LUT R126, R2, 0xffff, RZ, 0xc0, !PT ;  /* 0x0000ffff027e7812 */ /* 0x001fe400078ec0ff */
[----:B------:R-:W-:-:S02]  /*17e30*/  LOP3.LUT R127, R88, 0xffff, RZ, 0xc0, !PT ;  /* 0x0000ffff587f7812 */ /* 0x000fc400078ec0ff */
[----:B------:R-:W-:Y:S02]  /*17e40*/  LOP3.LUT R130, R87, 0xffff, RZ, 0xc0, !PT ;  /* 0x0000ffff57827812 */ /* 0x000fe400078ec0ff */
[----:B------:R-:W-:Y:S02]  /*17e50*/  PRMT R132, R133, 0x3340, R132 ;  /* 0x0000334085847816 */ /* 0x000fe40000000084 */
        /* <DEDUP_REMOVED lines=14> */
[----:B------:R-:W-:Y:S02]  /*17f40*/  LOP3.LUT R141, R91, 0xffff, RZ, 0xc0, !PT ;  /* 0x0000ffff5b8d7812 */ /* 0x000fe400078ec0ff */
[----:B------:R-:W-:-:S02]  /*17f50*/  LOP3.LUT R142, R90, 0xffff, RZ, 0xc0, !PT ;  /* 0x0000ffff5a8e7812 */ /* 0x000fc400078ec0ff */
        /* <DEDUP_REMOVED lines=41> */
[----:B------:R-:W-:Y:S01]  /*181f0*/  LOP3.LUT R133, R29, 0xffff, RZ, 0xc0, !PT ;  /* 0x0000ffff1d857812 */ /* 0x000fe200078ec0ff */
[----:B------:R2:W-:Y:S01]  /*18200*/  STL.U16 [R1+0xb0], R136 ;  /* 0x0000b08801007387 */ /* 0x0005e20000100400 */
[----:B------:R-:W-:-:S02]  /*18210*/  PRMT R131, R138, 0x5410, R137 ;  /* 0x000054108a837816 */ /* 0x000fc40000000089 */
[----:B------:R-:W-:Y:S01]  /*18220*/  PRMT R152, R152, 0x3340, R151 ;  /* 0x0000334098987816 */ /* 0x000fe20000000097 */
[----:B------:R0:W-:Y:S01]  /*18230*/  STL.64 [R1+0x80], R126 ;  /* 0x0000807e01007387 */ /* 0x0001e20000100a00 */
        /* <DEDUP_REMOVED lines=21> */
[----:B------:R-:W-:Y:S01]  /*18390*/  ISETP.GE.AND P0, PT, R115, R140, PT ;  /* 0x0000008c7300720c */ /* 0x000fe20003f06270 */
[----:B--2---:R-:W-:Y:S01]  /*183a0*/  IMAD.MOV.U32 R136, RZ, RZ, R6 ;  /* 0x000000ffff887224 */ /* 0x004fe200078e0006 */
[----:B0-----:R-:W-:-:S04]  /*183b0*/  SHF.R.U64 R127, R6, 0x8, R7 ;  /* 0x00000008067f7819 */ /* 0x001fc80000001207 */
[----:B------:R-:W-:Y:S01]  /*183c0*/  PRMT R126, R127, 0x7604, R136 ;  /* 0x000076047f7e7816 */ /* 0x000fe20000000088 */
        /* <DEDUP_REMOVED lines=160> */
.L_x_111:
[----:B------:R-:W-:-:S13]  /*18dd0*/  LOP3.LUT P1, RZ, R8, 0xff, RZ, 0xc0, !PT ;  /* 0x000000ff08ff7812 */ /* 0x000fda000782c0ff */
[----:B------:R-:W-:Y:S05]  /*18de0*/  @!P1 BREAK.RELIABLE B3 ;  /* 0x0000000000039942 */ /* 0x000fea0003800100 */
[----:B------:R-:W-:Y:S05]  /*18df0*/  @!P1 BRA `(.L_x_112) ;  /* 0x0000000400849947 */ /* 0x000fea0003800000 */
[----:B------:R-:W-:Y:S05]  /*18e00*/  BSYNC.RELIABLE B3 ;  /* 0x0000000000037941 */ /* 0x000fea0003800100 */
.L_x_110:
[----:B------:R-:W-:Y:S01]  /*18e10*/  BSSY.RECONVERGENT B3, `(.L_x_113) ;  /* 0x0000009000037945 */ /* 0x000fe20003800200 */
[----:B------:R-:W-:-:S07]  /*18e20*/  IMAD.MOV.U32 R2, RZ, RZ, RZ ;  /* 0x000000ffff027224 */ /* 0x000fce00078e00ff */
.L_x_114:
        /* <DEDUP_REMOVED lines=8> */
.L_x_113:
        /* <DEDUP_REMOVED lines=86> */
.L_x_112:
[----:B------:R-:W-:Y:S05]  /*19410*/  BSYNC.RECONVERGENT B1 ;  /* 0x0000000000017941 */ /* 0x000fea0003800200 */
.L_x_109:
[----:B-----5:R-:W-:Y:S01]  /*19420*/  DADD R118, R4, R118 ;  /* 0x0000000004767229 */ /* 0x020fe20000000076 */
[----:B------:R-:W-:Y:S01]  /*19430*/  IMAD.IADD R83, R7, 0x1, R83 ;  /* 0x0000000107537824 */ /* 0x000fe200078e0253 */
[----:B------:R-:W-:Y:S09]  /*19440*/  @!P0 BRA `(.L_x_115) ;  /* 0xffffffe8001c8947 */ /* 0x000ff2000383ffff */
.L_x_108:
[----:B------:R-:W-:Y:S05]  /*19450*/  BSYNC.RECONVERGENT B2 ;  /* 0x0000000000027941 */ /* 0x000fea0003800200 */
.L_x_106:
[----:B------:R-:W-:Y:S01]  /*19460*/  LOP3.LUT R127, R16, 0xffff, RZ, 0xc0, !PT ;  /* 0x0000ffff107f7812 */ /* 0x000fe200078ec0ff */
[----:B------:R-:W0:Y:S01]  /*19470*/  S2R R128, SR_LANEID ;  /* 0x0000000000807919 */ /* 0x000e220000000000 */
[----:B------:R-:W-:Y:S01]  /*19480*/  LOP3.LUT R129, R20, 0xffff, RZ, 0xc0, !PT ;  /* 0x0000ffff14817812 */ /* 0x000fe200078ec0ff */
[----:B------:R-:W-:Y:S01]  /*19490*/  BSSY.RECONVERGENT B2, `(.L_x_116) ;  /* 0x00001cd000027945 */ /* 0x000fe20003800200 */
[----:B------:R-:W-:Y:S01]  /*194a0*/  LOP3.LUT R138, R2, 0xffff, RZ, 0xc0, !PT ;  /* 0x0000ffff028a7812 */ /* 0x000fe200078ec0ff */
[----:B------:R-:W-:Y:S01]  /*194b0*/  IMAD.U32 R5, R127, 0x10000, RZ ;  /* 0x000100007f057824 */ /* 0x000fe200078e00ff */
[----:B------:R-:W-:Y:S01]  /*194c0*/  LOP3.LUT R150, R18, 0xffff, RZ, 0xc0, !PT ;  /* 0x0000ffff12967812 */ /* 0x000fe200078ec0ff */
[----:B------:R-:W-:Y:S01]  /*194d0*/  IMAD.U32 R8, R129, 0x10000, RZ ;  /* 0x0001000081087824 */ /* 0x000fe200078e00ff */
[----:B------:R-:W-:Y:S01]  /*194e0*/  LOP3.LUT R165, R99, 0xffff, RZ, 0xc0, !PT ;  /* 0x0000ffff63a57812 */ /* 0x000fe200078ec0ff */
[----:B------:R-:W1:Y:S01]  /*194f0*/  SHFL.DOWN PT, R126, R83, 0x1, 0x1f ;  /* 0x08201f00537e7f89 */ /* 0x000e6200000e0000 */
        /* <DEDUP_REMOVED lines=14> */
[----:B------:R-:W-:Y:S01]  /*195e0*/  IMAD.U32 R12, R133, 0x10000, RZ ;  /* 0x00010000850c7824 */ /* 0x000fe200078e00ff */
[----:B------:R-:W-:Y:S02]  /*195f0*/  LOP3.LUT R139, R82, 0xff, RZ, 0xc0, !PT ;  /* 0x000000ff528b7812 */ /* 0x000fe400078ec0ff */
[----:B------:R-:W-:Y:S01]  /*19600*/  LOP3.LUT R10, R145, 0xff, RZ, 0xc0, !PT ;  /* 0x000000ff910a7812 */ /* 0x000fe200078ec0ff */
[----:B------:R-:W-:Y:S01]  /*19610*/  IMAD R115, R144, 0x100, R115 ;  /* 0x0000010090737824 */ /* 0x000fe200078e0273 */
[----:B------:R-:W-:Y:S02]  /*19620*/  LOP3.LUT R5, R5, 0xff0000, RZ, 0xc0, !PT ;  /* 0x00ff000005057812 */ /* 0x000fe400078ec0ff */
[----:B------:R-:W-:Y:S01]  /*19630*/  LOP3.LUT R136, R22, 0xffff, RZ, 0xc0, !PT ;  /* 0x0000ffff16887812 */ /* 0x000fe200078ec0ff */
[----:B------:R-:W-:Y:S01]  /*19640*/  IMAD R10, R139, 0x100, R10 ;  /* 0x000001008b0a7824 */ /* 0x000fe200078e020a */
[----:B------:R-:W-:Y:S01]  /*19650*/  LOP3.LUT R8, R8, 0xff0000, RZ, 0xc0, !PT ;  /* 0x00ff000008087812 */ /* 0x000fe200078ec0ff */
[----:B------:R-:W-:Y:S01]  /*19660*/  IMAD.IADD R6, R4, 0x1, R5 ;  /* 0x0000000104067824 */ /* 0x000fe200078e0205 */
        /* <DEDUP_REMOVED lines=8> */
[----:B------:R-:W-:Y:S01]  /*196f0*/  LOP3.LUT R153, R24, 0xffff, RZ, 0xc0, !PT ;  /* 0x0000ffff18997812 */ /* 0x000fe200078ec0ff */
[----:B------:R-:W-:Y:S01]  /*19700*/  IMAD.IADD R115, R115, 0x1, R120 ;  /* 0x0000000173737824 */ /* 0x000fe200078e0278 */
[----:B------:R-:W-:Y:S01]  /*19710*/  LOP3.LUT R173, R108, 0xffff, RZ, 0xc0, !PT ;  /* 0x0000ffff6cad7812 */ /* 0x000fe200078ec0ff */
[----:B------:R-:W-:Y:S01]  /*19720*/  IMAD.IADD R9, R10, 0x1, R9 ;  /* 0x000000010a097824 */ /* 0x000fe200078e0209 */
[----:B------:R-:W-:-:S02]  /*19730*/  LOP3.LUT R140, R86, 0xff, RZ, 0xc0, !PT ;  /* 0x000000ff568c7812 */ /* 0x000fc400078ec0ff */
[----:B------:R-:W-:Y:S01]  /*19740*/  LOP3.LUT R11, R136, 0xff, RZ, 0xc0, !PT ;  /* 0x000000ff880b7812 */ /* 0x000fe200078ec0ff */
[----:B------:R-:W-:Y:S01]  /*19750*/  IMAD.U32 R120, R173, 0x10000, RZ ;  /* 0x00010000ad787824 */ /* 0x000fe200078e00ff */
[----:B------:R-:W-:Y:S02]  /*19760*/  LOP3.LUT R151, R25, 0xffff, RZ, 0xc0, !PT ;  /* 0x0000ffff19977812 */ /* 0x000fe400078ec0ff */
[----:B------:R-:W-:Y:S01]  /*19770*/  LOP3.LUT R163, R96, 0xffff, RZ, 0xc0, !PT ;  /* 0x0000ffff60a37812 */ /* 0x000fe200078ec0ff */
[----:B------:R-:W-:Y:S01]  /*19780*/  IMAD R11, R140, 0x100, R11 ;  /* 0x000001008c0b7824 */ /* 0x000fe200078e020b */
[----:B------:R-:W-:Y:S02]  /*19790*/  LOP3.LUT R155, R29, 0xffff, RZ, 0xc0, !PT ;  /* 0x0000ffff1d9b7812 */ /* 0x000fe400078ec0ff */
        /* <DEDUP_REMOVED lines=13> */
[----:B------:R-:W-:Y:S01]  /*19870*/  IMAD R12, R143, 0x100, R10 ;  /* 0x000001008f0c7824 */ /* 0x000fe200078e020a */
[----:B------:R-:W-:Y:S02]  /*19880*/  LOP3.LUT R121, R155, 0xff, RZ, 0xc0, !PT ;  /* 0x000000ff9b797812 */ /* 0x000fe400078ec0ff */
        /* <DEDUP_REMOVED lines=14> */
[----:B------:R-:W-:Y:S01]  /*19970*/  IMAD.U32 R14, R171, 0x10000, RZ ;  /* 0x00010000ab0e7824 */ /* 0x000fe200078e00ff */
[----:B------:R-:W-:Y:S01]  /*19980*/  LOP3.LUT R149, R110, 0xff, RZ, 0xc0, !PT ;  /* 0x000000ff6e957812 */ /* 0x000fe200078ec0ff */
[----:B------:R-:W-:Y:S01]  /*19990*/  IMAD.IADD R120, R121, 0x1, R120 ;  /* 0x0000000179787824 */ /* 0x000fe200078e0278 */
[----:B------:R-:W-:Y:S01]  /*199a0*/  LOP3.LUT R124, R157, 0xff, RZ, 0xc0, !PT ;  /* 0x000000ff9d7c7812 */ /* 0x000fe200078ec0ff */
[----:B------:R-:W-:Y:S01]  /*199b0*/  IMAD.IADD R12, R12, 0x1, R15 ;  /* 0x000000010c0c7824 */ /* 0x000fe200078e020f */
[----:B------:R-:W-:-:S02]  /*199c0*/  LOP3.LUT R146, R101, 0xff, RZ, 0xc0, !PT ;  /* 0x000000ff65927812 */ /* 0x000fc400078ec0ff */
[----:B------:R-:W-:Y:S01]  /*199d0*/  LOP3.LUT R147, R104, 0xff, RZ, 0xc0, !PT ;  /* 0x000000ff68937812 */ /* 0x000fe200078ec0ff */
[----:B------:R-:W-:Y:S01]  /*199e0*/  IMAD R124, R149, 0x100, R124 ;  /* 0x00000100957c7824 */ /* 0x000fe200078e027c */
[----:B------:R-:W-:Y:S02]  /*199f0*/  LOP3.LUT R5, R167, 0xff, RZ, 0xc0, !PT ;  /* 0x000000ffa7057812 */ /* 0x000fe400078ec0ff */
[----:B------:R-:W-:Y:S02]  /*19a00*/  LOP3.LUT R8, R170, 0xff, RZ, 0xc0, !PT ;  /* 0x000000ffaa087812 */ /* 0x000fe400078ec0ff */
[----:B------:R-:W-:Y:S01]  /*19a10*/  LOP3.LUT R125, R125, 0xff0000, RZ, 0xc0, !PT ;  /* 0x00ff00007d7d7812 */ /* 0x000fe200078ec0ff */
[----:B------:R-:W-:Y:S01]  /*19a20*/  IMAD R5, R146, 0x100, R5 ;  /* 0x0000010092057824 */ /* 0x000fe200078e0205 */
[----:B------:R-:W-:Y:S01]  /*19a30*/  LOP3.LUT R121, R113, 0xff, RZ, 0xc0, !PT ;  /* 0x000000ff71797812 */ /* 0x000fe200078ec0ff */
[----:B------:R-:W-:Y:S01]  /*19a40*/  IMAD R8, R147, 0x100, R8 ;  /* 0x0000010093087824 */ /* 0x000fe200078e0208 */
[----:B------:R-:W-:Y:S01]  /*19a50*/  LOP3.LUT R156, R114, 0xff, RZ, 0xc0, !PT ;  /* 0x000000ff729c7812 */ /* 0x000fe200078ec0ff */
[----:B------:R-:W-:Y:S01]  /*19a60*/  IMAD.IADD R124, R124, 0x1, R125 ;  /* 0x000000017c7c7824 */ /* 0x000fe200078e027d */
[----:B------:R-:W-:-:S02]  /*19a70*/  LOP3.LUT R4, R4, 0xff0000, RZ, 0xc0, !PT ;  /* 0x00ff000004047812 */ /* 0x000fc400078ec0ff */
        /* <DEDUP_REMOVED lines=8> */
[----:B0-----:R-:W-:Y:S01]  /*19b00*/  ISETP.GT.AND P0, PT, R128, 0x1e, PT ;  /* 0x0000001e8000780c */ /* 0x001fe20003f04270 */
[----:B------:R-:W-:Y:S01]  /*19b10*/  IMAD R9, R134, 0x1000000, R11 ;  /* 0x0100000086097824 */ /* 0x000fe200078e020b */
[----:B------:R-:W-:Y:S01]  /*19b20*/  LOP3.LUT R125, R17, 0xffff, RZ, 0xc0, !PT ;  /* 0x0000ffff117d7812 */ /* 0x000fe200078ec0ff */
[----:B------:R0:W2:Y:S01]  /*19b30*/  SHFL.DOWN PT, R161, R121, 0x1, 0x1f ;  /* 0x08201f0079a17f89 */ /* 0x0000a200000e0000 */
        /* <DEDUP_REMOVED lines=16> */
[----:B-----5:R3:W4:Y:S01]  /*19c40*/  SHFL.DOWN PT, R4, R118, 0x1, 0x1f ;  /* 0x08201f0076047f89 */ /* 0x02072200000e0000 */
[----:B------:R-:W-:-:S02]  /*19c50*/  IMAD R120, R174, 0x1000000, R120 ;  /* 0x01000000ae787824 */ /* 0x000fc400078e0278 */
[----:B0-----:R-:W-:Y:S01]  /*19c60*/  IMAD R121, R176, 0x1000000, R124 ;  /* 0x01000000b0797824 */ /* 0x001fe200078e027c */
[----:B------:R3:W0:Y:S04]  /*19c70*/  SHFL.DOWN PT, R5, R119, 0x1, 0x1f ;  /* 0x08201f0077057f89 */ /* 0x00062800000e0000 */
[----:B------:R-:W0:Y:S04]  /*19c80*/  SHFL.DOWN PT, R6, R6, 0x1, 0x1f ;  /* 0x08201f0006067f89 */ /* 0x000e2800000e0000 */
        /* <DEDUP_REMOVED lines=10> */
[----:B------:R-:W0:Y:S01]  /*19d30*/  SHFL.DOWN PT, R121, R121, 0x1, 0x1f ;  /* 0x08201f0079797f89 */ /* 0x000e2200000e0000 */
        /* <DEDUP_REMOVED lines=28> */
[----:B------:R-:W-:Y:S02]  /*19f00*/  LOP3.LUT R14, R92, 0xffff, RZ, 0xc0, !PT ;  /* 0x0000ffff5c0e7812 */ /* 0x000fe400078ec0ff */
[----:B------:R-:W-:Y:S01]  /*19f10*/  PRMT R15, R154, 0x3340, R15 ;  /* 0x000033409a0f7816 */ /* 0x000fe2000000000f */
[----:B------:R-:W-:Y:S01]  /*19f20*/  STL.64 [R1+0x78], R4 ;  /* 0x0000780401007387 */ /* 0x000fe20000100a00 */
[----:B-1----:R-:W-:-:S02]  /*19f30*/  LOP3.LUT R7, R104, 0xffff, RZ, 0xc0, !PT ;  /* 0x0000ffff68077812 */ /* 0x002fc400078ec0ff */
        /* <DEDUP_REMOVED lines=12> */
[----:B------:R-:W-:Y:S01]  /*1a000*/  PRMT R132, R163, 0x3340, R164 ;  /* 0x00003340a3847816 */ /* 0x000fe200000000a4 */
[----:B------:R0:W-:Y:S01]  /*1a010*/  STL.64 [R1], R8 ;  /* 0x0000000801007387 */ /* 0x0001e20000100a00 */
[----:B------:R-:W-:Y:S02]  /*1a020*/  PRMT R134, R168, 0x3340, R169 ;  /* 0x00003340a8867816 */ /* 0x000fe400000000a9 */
[----:B------:R-:W-:Y:S02]  /*1a030*/  PRMT R158, R175, 0x3340, R176 ;  /* 0x00003340af9e7816 */ /* 0x000fe400000000b0 */
[----:B------:R-:W-:Y:S02]  /*1a040*/  PRMT R159, R173, 0x3340, R174 ;  /* 0x00003340ad9f7816 */ /* 0x000fe400000000ae */
[----:B------:R-:W-:Y:S02]  /*1a050*/  SHF.R.U32.HI R136, RZ, 0x8, R161 ;  /* 0x00000008ff887819 */ /* 0x000fe400000116a1 */
[----:B------:R-:W-:-:S02]  /*1a060*/  PRMT R7, R167, 0x3340, R138 ;  /* 0x00003340a7077816 */ /* 0x000fc4000000008a */
[----:B------:R-:W-:Y:S01]  /*1a070*/  PRMT R157, R157, 0x3340, R150 ;  /* 0x000033409d9d7816 */ /* 0x000fe20000000096 */
[----:B0-----:R-:W-:Y:S01]  /*1a080*/  IMAD.MOV.U32 R8, RZ, RZ, RZ ;  /* 0x000000ffff087224 */ /* 0x001fe200078e00ff */
[----:B------:R-:W-:Y:S02]  /*1a090*/  PRMT R124, R155, 0x3340, R154 ;  /* 0x000033409b7c7816 */ /* 0x000fe4000000009a */
[----:B------:R-:W-:Y:S02]  /*1a0a0*/  PRMT R11, R10, 0x5410, R125 ;  /* 0x000054100a0b7816 */ /* 0x000fe4000000007d */
[----:B------:R-:W-:Y:S02]  /*1a0b0*/  PRMT R10, R12, 0x5410, R127 ;  /* 0x000054100c0a7816 */ /* 0x000fe4000000007f */
[----:B------:R-:W-:Y:S02]  /*1a0c0*/  PRMT R13, R14, 0x5410, R129 ;  /* 0x000054100e0d7816 */ /* 0x000fe40000000081 */
[----:B------:R-:W-:Y:S01]  /*1a0d0*/  PRMT R12, R15, 0x5410, R130 ;  /* 0x000054100f0c7816 */ /* 0x000fe20000000082 */
[----:B------:R0:W-:Y:S01]  /*1a0e0*/  STL.64 [R1+0x8], R10 ;  /* 0x0000080a01007387 */ /* 0x0001e20000100a00 */
[----:B------:R-:W-:-:S02]  /*1a0f0*/  PRMT R121, R120, 0x5410, R133 ;  /* 0x0000541078797816 */ /* 0x000fc40000000085 */
[----:B------:R-:W-:Y:S01]  /*1a100*/  PRMT R136, R136, 0x7604, R161 ;  /* 0x0000760488887816 */ /* 0x000fe200000000a1 */
[----:B------:R1:W-:Y:S01]  /*1a110*/  STL.64 [R1+0x10], R12 ;  /* 0x0000100c01007387 */ /* 0x0003e20000100a00 */
        /* <DEDUP_REMOVED lines=13> */
[----:B------:R1:W-:Y:S06]  /*1a1f0*/  STL.64 [R1+0x28], R124 ;  /* 0x0000287c01007387 */ /* 0x0003ec0000100a00 */
        /* <DEDUP_REMOVED lines=149> */
.L_x_120:
[----:B------:R-:W-:-:S13]  /*1ab50*/  LOP3.LUT P0, RZ, R6, 0xff, RZ, 0xc0, !PT ;  /* 0x000000ff06ff7812 */ /* 0x000fda000780c0ff */
[----:B------:R-:W-:Y:S05]  /*1ab60*/  @!P0 BREAK.RELIABLE B3 ;  /* 0x0000000000038942 */ /* 0x000fea0003800100 */
[----:B------:R-:W-:Y:S05]  /*1ab70*/  @!P0 BRA `(.L_x_121) ;  /* 0x00000004006c8947 */ /* 0x000fea0003800000 */
[----:B------:R-:W-:Y:S05]  /*1ab80*/  BSYNC.RELIABLE B3 ;  /* 0x0000000000037941 */ /* 0x000fea0003800100 */
.L_x_119:
[----:B------:R-:W-:Y:S01]  /*1ab90*/  BSSY.RECONVERGENT B3, `(.L_x_122) ;  /* 0x0000009000037945 */ /* 0x000fe20003800200 */
[----:B------:R-:W-:-:S07]  /*1aba0*/  IMAD.MOV.U32 R2, RZ, RZ, RZ ;  /* 0x000000ffff027224 */ /* 0x000fce00078e00ff */
.L_x_123:
        /* <DEDUP_REMOVED lines=8> */
.L_x_122:
        /* <DEDUP_REMOVED lines=80> */
.L_x_121:
[----:B------:R-:W-:Y:S05]  /*1b130*/  BSYNC.RECONVERGENT B1 ;  /* 0x0000000000017941 */ /* 0x000fea0003800200 */
.L_x_118:
[----:B-----5:R-:W-:Y:S01]  /*1b140*/  DADD R118, R10, R118 ;  /* 0x000000000a767229 */ /* 0x020fe20000000076 */
[----:B------:R-:W-:-:S10]  /*1b150*/  IMAD.IADD R83, R126, 0x1, R83 ;  /* 0x000000017e537824 */ /* 0x000fd400078e0253 */
.L_x_117:
[----:B------:R-:W-:Y:S05]  /*1b160*/  BSYNC.RECONVERGENT B2 ;  /* 0x0000000000027941 */ /* 0x000fea0003800200 */
.L_x_116:
[----:B------:R-:W-:Y:S01]  /*1b170*/  LOP3.LUT R127, R16, 0xffff, RZ, 0xc0, !PT ;  /* 0x0000ffff107f7812 */ /* 0x000fe200078ec0ff */
[----:B------:R-:W2:Y:S01]  /*1b180*/  SHFL.DOWN PT, R126, R83, 0x2, 0x1f ;  /* 0x08401f00537e7f89 */ /* 0x000ea200000e0000 */
[----:B------:R-:W-:Y:S01]  /*1b190*/  LOP3.LUT R129, R20, 0xffff, RZ, 0xc0, !PT ;  /* 0x0000ffff14817812 */ /* 0x000fe200078ec0ff */
[----:B------:R-:W-:Y:S01]  /*1b1a0*/  BSSY.RECONVERGENT B2, `(.L_x_124) ;  /* 0x00001cc000027945 */ /* 0x000fe20003800200 */
[----:B-1----:R-:W-:Y:S01]  /*1b1b0*/  LOP3.LUT R138, R2, 0xffff, RZ, 0xc0, !PT ;  /* 0x0000ffff028a7812 */ /* 0x002fe200078ec0ff */
[----:B0-----:R-:W-:Y:S01]  /*1b1c0*/  IMAD.U32 R5, R127, 0x10000, RZ ;  /* 0x000100007f057824 */ /* 0x001fe200078e00ff */
[----:B------:R-:W-:Y:S01]  /*1b1d0*/  LOP3.LUT R150, R18, 0xffff, RZ, 0xc0, !PT ;  /* 0x0000ffff12967812 */ /* 0x000fe200078ec0ff */
[----:B------:R-:W-:Y:S01]  /*1b1e0*/  IMAD.U32 R8, R129, 0x10000, RZ ;  /* 0x0001000081087824 */ /* 0x000fe200078e00ff */
[----:B------:R-:W-:Y:S02]  /*1b1f0*/  LOP3.LUT R165, R99, 0xffff, RZ, 0xc0, !PT ;  /* 0x0000ffff63a57812 */ /* 0x000fe400078ec0ff */
        /* <DEDUP_REMOVED lines=96> */
[----:B------:R-:W-:Y:S01]  /*1b800*/  ISETP.GT.AND P0, PT, R128, 0x1d, PT ;  /* 0x0000001d8000780c */ /* 0x000fe20003f04270 */
[----:B------:R-:W-:Y:S01]  /*1b810*/  IMAD R9, R134, 0x1000000, R11 ;  /* 0x0100000086097824 */ /* 0x000fe200078e020b */
[----:B------:R-:W-:Y:S01]  /*1b820*/  LOP3.LUT R125, R17, 0xffff, RZ, 0xc0, !PT ;  /* 0x0000ffff117d7812 */ /* 0x000fe200078ec0ff */
[----:B------:R0:W1:Y:S01]  /*1b830*/  SHFL.DOWN PT, R161, R121, 0x2, 0x1f ;  /* 0x08401f0079a17f89 */ /* 0x00006200000e0000 */
        /* <DEDUP_REMOVED lines=16> */
[----:B------:R3:W4:Y:S01]  /*1b940*/  SHFL.DOWN PT, R4, R118, 0x2, 0x1f ;  /* 0x08401f0076047f89 */ /* 0x00072200000e0000 */
        /* <DEDUP_REMOVED lines=240> */
.L_x_128:
[----:B------:R-:W-:-:S13]  /*1c850*/  LOP3.LUT P0, RZ, R6, 0xff, RZ, 0xc0, !PT ;  /* 0x000000ff06ff7812 */ /* 0x000fda000780c0ff */
[----:B------:R-:W-:Y:S05]  /*1c860*/  @!P0 BREAK.RELIABLE B3 ;  /* 0x0000000000038942 */ /* 0x000fea0003800100 */
[----:B------:R-:W-:Y:S05]  /*1c870*/  @!P0 BRA `(.L_x_129) ;  /* 0x00000004006c8947 */ /* 0x000fea0003800000 */
[----:B------:R-:W-:Y:S05]  /*1c880*/  BSYNC.RELIABLE B3 ;  /* 0x0000000000037941 */ /* 0x000fea0003800100 */
.L_x_127:
[----:B------:R-:W-:Y:S01]  /*1c890*/  BSSY.RECONVERGENT B3, `(.L_x_130) ;  /* 0x0000009000037945 */ /* 0x000fe20003800200 */
[----:B------:R-:W-:-:S07]  /*1c8a0*/  IMAD.MOV.U32 R2, RZ, RZ, RZ ;  /* 0x000000ffff027224 */ /* 0x000fce00078e00ff */
.L_x_131:
        /* <DEDUP_REMOVED lines=8> */
.L_x_130:
        /* <DEDUP_REMOVED lines=80> */
.L_x_129:
[----:B------:R-:W-:Y:S05]  /*1ce30*/  BSYNC.RECONVERGENT B1 ;  /* 0x0000000000017941 */ /* 0x000fea0003800200 */
.L_x_126:
[----:B-----5:R-:W-:Y:S01]  /*1ce40*/  DADD R118, R10, R118 ;  /* 0x000000000a767229 */ /* 0x020fe20000000076 */
[----:B------:R-:W-:-:S10]  /*1ce50*/  IMAD.IADD R83, R126, 0x1, R83 ;  /* 0x000000017e537824 */ /* 0x000fd400078e0253 */
.L_x_125:
[----:B------:R-:W-:Y:S05]  /*1ce60*/  BSYNC.RECONVERGENT B2 ;  /* 0x0000000000027941 */ /* 0x000fea0003800200 */
.L_x_124:
        /* <DEDUP_REMOVED lines=366> */
.L_x_136:
[----:B------:R-:W-:-:S13]  /*1e550*/  LOP3.LUT P0, RZ, R6, 0xff, RZ, 0xc0, !PT ;  /* 0x000000ff06ff7812 */ /* 0x000fda000780c0ff */
[----:B------:R-:W-:Y:S05]  /*1e560*/  @!P0 BREAK.RELIABLE B3 ;  /* 0x0000000000038942 */ /* 0x000fea0003800100 */
[----:B------:R-:W-:Y:S05]  /*1e570*/  @!P0 BRA `(.L_x_137) ;  /* 0x00000004006c8947 */ /* 0x000fea0003800000 */
[----:B------:R-:W-:Y:S05]  /*1e580*/  BSYNC.RELIABLE B3 ;  /* 0x0000000000037941 */ /* 0x000fea0003800100 */
.L_x_135:
[----:B------:R-:W-:Y:S01]  /*1e590*/  BSSY.RECONVERGENT B3, `(.L_x_138) ;  /* 0x0000009000037945 */ /* 0x000fe20003800200 */
[----:B------:R-:W-:-:S07]  /*1e5a0*/  IMAD.MOV.U32 R2, RZ, RZ, RZ ;  /* 0x000000ffff027224 */ /* 0x000fce00078e00ff */
.L_x_139:
        /* <DEDUP_REMOVED lines=8> */
.L_x_138:
        /* <DEDUP_REMOVED lines=80> */
.L_x_137:
[----:B------:R-:W-:Y:S05]  /*1eb30*/  BSYNC.RECONVERGENT B1 ;  /* 0x0000000000017941 */ /* 0x000fea0003800200 */
.L_x_134:
[----:B-----5:R-:W-:Y:S01]  /*1eb40*/  DADD R118, R10, R118 ;  /* 0x000000000a767229 */ /* 0x020fe20000000076 */
[----:B------:R-:W-:-:S10]  /*1eb50*/  IMAD.IADD R83, R126, 0x1, R83 ;  /* 0x000000017e537824 */ /* 0x000fd400078e0253 */
.L_x_133:
[----:B------:R-:W-:Y:S05]  /*1eb60*/  BSYNC.RECONVERGENT B2 ;  /* 0x0000000000027941 */ /* 0x000fea0003800200 */
.L_x_132:
        /* <DEDUP_REMOVED lines=366> */
.L_x_144:
[----:B------:R-:W-:-:S13]  /*20250*/  LOP3.LUT P0, RZ, R6, 0xff, RZ, 0xc0, !PT ;  /* 0x000000ff06ff7812 */ /* 0x000fda000780c0ff */
[----:B------:R-:W-:Y:S05]  /*20260*/  @!P0 BREAK.RELIABLE B3 ;  /* 0x0000000000038942 */ /* 0x000fea0003800100 */
[----:B------:R-:W-:Y:S05]  /*20270*/  @!P0 BRA `(.L_x_145) ;  /* 0x00000004006c8947 */ /* 0x000fea0003800000 */
[----:B------:R-:W-:Y:S05]  /*20280*/  BSYNC.RELIABLE B3 ;  /* 0x0000000000037941 */ /* 0x000fea0003800100 */
.L_x_143:
[----:B------:R-:W-:Y:S01]  /*20290*/  BSSY.RECONVERGENT B3, `(.L_x_146) ;  /* 0x0000009000037945 */ /* 0x000fe20003800200 */
[----:B------:R-:W-:-:S07]  /*202a0*/  IMAD.MOV.U32 R2, RZ, RZ, RZ ;  /* 0x000000ffff027224 */ /* 0x000fce00078e00ff */
.L_x_147:
        /* <DEDUP_REMOVED lines=8> */
.L_x_146:
        /* <DEDUP_REMOVED lines=80> */
.L_x_145:
[----:B------:R-:W-:Y:S05]  /*20830*/  BSYNC.RECONVERGENT B1 ;  /* 0x0000000000017941 */ /* 0x000fea0003800200 */
.L_x_142:
[----:B-----5:R-:W-:Y:S01]  /*20840*/  DADD R118, R10, R118 ;  /* 0x000000000a767229 */ /* 0x020fe20000000076 */
[----:B------:R-:W-:-:S10]  /*20850*/  IMAD.IADD R83, R126, 0x1, R83 ;  /* 0x000000017e537824 */ /* 0x000fd400078e0253 */
.L_x_141:
[----:B------:R-:W-:Y:S05]  /*20860*/  BSYNC.RECONVERGENT B2 ;  /* 0x0000000000027941 */ /* 0x000fea0003800200 */
.L_x_140:
        /* <DEDUP_REMOVED lines=366> */
.L_x_152:
[----:B------:R-:W-:-:S13]  /*21f50*/  LOP3.LUT P0, RZ, R6, 0xff, RZ, 0xc0, !PT ;  /* 0x000000ff06ff7812 */ /* 0x000fda000780c0ff */
[----:B------:R-:W-:Y:S05]  /*21f60*/  @!P0 BREAK.RELIABLE B3 ;  /* 0x0000000000038942 */ /* 0x000fea0003800100 */
[----:B------:R-:W-:Y:S05]  /*21f70*/  @!P0 BRA `(.L_x_153) ;  /* 0x00000004006c8947 */ /* 0x000fea0003800000 */
[----:B------:R-:W-:Y:S05]  /*21f80*/  BSYNC.RELIABLE B3 ;  /* 0x0000000000037941 */ /* 0x000fea0003800100 */
.L_x_151:
[----:B------:R-:W-:Y:S01]  /*21f90*/  BSSY.RECONVERGENT B3, `(.L_x_154) ;  /* 0x0000009000037945 */ /* 0x000fe20003800200 */
[----:B------:R-:W-:-:S07]  /*21fa0*/  IMAD.MOV.U32 R2, RZ, RZ, RZ ;  /* 0x000000ffff027224 */ /* 0x000fce00078e00ff */
.L_x_155:
        /* <DEDUP_REMOVED lines=8> */
.L_x_154:
        /* <DEDUP_REMOVED lines=80> */
.L_x_153:
[----:B------:R-:W-:Y:S05]  /*22530*/  BSYNC.RECONVERGENT B1 ;  /* 0x0000000000017941 */ /* 0x000fea0003800200 */
.L_x_150:
[----:B------:R-:W-:Y:S01]  /*22540*/  ISETP.NE.AND P0, PT, R128, RZ, PT ;  /* 0x000000ff8000720c */ /* 0x000fe20003f05270 */
[----:B-----5:R-:W-:Y:S01]  /*22550*/  DADD R118, R10, R118 ;  /* 0x000000000a767229 */ /* 0x020fe20000000076 */
[----:B------:R-:W-:-:S11]  /*22560*/  IMAD.IADD R83, R126, 0x1, R83 ;  /* 0x000000017e537824 */ /* 0x000fd600078e0253 */
[----:B------:R-:W-:Y:S05]  /*22570*/  @P0 BRA `(.L_x_149) ;  /* 0x0000000400880947 */ /* 0x000fea0003800000 */
[----:B------:R-:W0:Y:S01]  /*22580*/  S2R R5, SR_CgaCtaId ;  /* 0x0000000000057919 */ /* 0x000e220000008800 */
        /* <DEDUP_REMOVED lines=22> */
[----:B------:R-:W-:Y:S02]  /*226f0*/  PRMT R10, R13, 0x3340, R4 ;  /* 0x000033400d0a7816 */ /* 0x000fe40000000004 */
[----:B------:R-:W-:-:S02]  /*22700*/  LOP3.LUT R15, R84, 0xffff, RZ, 0xc0, !PT ;  /* 0x0000ffff540f7812 */ /* 0x000fc400078ec0ff */
[----:B------:R-:W-:Y:S02]  /*22710*/  LOP3.LUT R14, R82, 0xffff, RZ, 0xc0, !PT ;  /* 0x0000ffff520e7812 */ /* 0x000fe400078ec0ff */
[----:B------:R-:W-:Y:S02]  /*22720*/  LOP3.LUT R115, R21, 0xffff, RZ, 0xc0, !PT ;  /* 0x0000ffff15737812 */ /* 0x000fe400078ec0ff */
[----:B------:R-:W-:Y:S02]  /*22730*/  LOP3.LUT R4, R92, 0xffff, RZ, 0xc0, !PT ;  /* 0x0000ffff5c047812 */ /* 0x000fe400078ec0ff */
[----:B------:R-:W-:Y:S02]  /*22740*/  LOP3.LUT R13, R24, 0xffff, RZ, 0xc0, !PT ;  /* 0x0000ffff180d7812 */ /* 0x000fe400078ec0ff */
[----:B------:R-:W-:Y:S02]  /*22750*/  PRMT R121, R124, 0x3340, R121 ;  /* 0x000033407c797816 */ /* 0x000fe40000000079 */
[----:B------:R-:W-:-:S02]  /*22760*/  PRMT R15, R15, 0x3340, R12 ;  /* 0x000033400f0f7816 */ /* 0x000fc4000000000c */
[----:B------:R-:W-:Y:S02]  /*22770*/  PRMT R120, R115, 0x3340, R14 ;  /* 0x0000334073787816 */ /* 0x000fe4000000000e */
[----:B------:R-:W-:Y:S02]  /*22780*/  LOP3.LUT R127, R100, 0xffff, RZ, 0xc0, !PT ;  /* 0x0000ffff647f7812 */ /* 0x000fe400078ec0ff */
[----:B------:R-:W-:Y:S02]  /*22790*/  LOP3.LUT R128, R99, 0xffff, RZ, 0xc0, !PT ;  /* 0x0000ffff63807812 */ /* 0x000fe400078ec0ff */
[----:B------:R-:W-:Y:S02]  /*227a0*/  PRMT R124, R13, 0x3340, R4 ;  /* 0x000033400d7c7816 */ /* 0x000fe40000000004 */
        /* <DEDUP_REMOVED lines=21> */
[----:B------:R-:W-:Y:S01]  /*22900*/  PRMT R132, R13, 0x3340, R4 ;  /* 0x000033400d847816 */ /* 0x000fe20000000004 */
[----:B------:R-:W-:Y:S01]  /*22910*/  IMAD.SHL.U32 R4, R123, 0x2, RZ ;  /* 0x000000027b047824 */ /* 0x000fe200078e00ff */
        /* <DEDUP_REMOVED lines=17> */
[----:B------:R-:W-:Y:S01]  /*22a30*/  PRMT R133, R133, 0x3340, R14 ;  /* 0x0000334085857816 */ /* 0x000fe2000000000e */
[----:B------:R-:W-:Y:S01]  /*22a40*/  IMAD.IADD R14, R4, 0x1, R5 ;  /* 0x00000001040e7824 */ /* 0x000fe200078e0205 */
[----:B------:R-:W-:Y:S02]  /*22a50*/  PRMT R138, R138, 0x3340, R137 ;  /* 0x000033408a8a7816 */ /* 0x000fe40000000089 */
[----:B------:R-:W-:Y:S02]  /*22a60*/  PRMT R5, R10, 0x5410, R9 ;  /* 0x000054100a057816 */ /* 0x000fe40000000009 */
[----:B------:R-:W-:Y:S01]  /*22a70*/  PRMT R13, R7, 0x5410, R6 ;  /* 0x00005410070d7816 */ /* 0x000fe20000000006 */
[----:B------:R2:W-:Y:S01]  /*22a80*/  STS [R14+0x3c], R83 ;  /* 0x00003c530e007388 */ /* 0x0005e20000000800 */
[----:B------:R-:W-:-:S02]  /*22a90*/  PRMT R12, R11, 0x5410, R8 ;  /* 0x000054100b0c7816 */ /* 0x000fc40000000008 */
[----:B------:R-:W-:Y:S01]  /*22aa0*/  PRMT R4, R120, 0x5410, R15 ;  /* 0x0000541078047816 */ /* 0x000fe2000000000f */
[----:B------:R2:W-:Y:S01]  /*22ab0*/  STS.64 [R14+0x40], R118 ;  /* 0x000040760e007388 */ /* 0x0005e20000000a00 */
[----:B------:R-:W-:Y:S02]  /*22ac0*/  PRMT R10, R134, 0x5410, R129 ;  /* 0x00005410860a7816 */ /* 0x000fe40000000081 */
[----:B------:R-:W-:Y:S01]  /*22ad0*/  PRMT R7, R124, 0x5410, R121 ;  /* 0x000054107c077816 */ /* 0x000fe20000000079 */
[----:B------:R2:W-:Y:S01]  /*22ae0*/  STS.64 [R14+0x8], R12 ;  /* 0x0000080c0e007388 */ /* 0x0005e20000000a00 */
[----:B------:R-:W-:Y:S02]  /*22af0*/  PRMT R6, R126, 0x5410, R115 ;  /* 0x000054107e067816 */ /* 0x000fe40000000073 */
[----:B------:R-:W-:Y:S02]  /*22b00*/  PRMT R9, R128, 0x5410, R127 ;  /* 0x0000541080097816 */ /* 0x000fe4000000007f */
[----:B------:R-:W-:Y:S01]  /*22b10*/  PRMT R8, R130, 0x5410, R125 ;  /* 0x0000541082087816 */ /* 0x000fe2000000007d */
[----:B------:R2:W-:Y:S01]  /*22b20*/  STS.128 [R14+0x10], R4 ;  /* 0x000010040e007388 */ /* 0x0005e20000000c00 */
[----:B------:R-:W-:-:S02]  /*22b30*/  PRMT R11, R132, 0x5410, R131 ;  /* 0x00005410840b7816 */ /* 0x000fc40000000083 */
[----:B------:R-:W-:Y:S02]  /*22b40*/  PRMT R135, R136, 0x5410, R135 ;  /* 0x0000541088877816 */ /* 0x000fe40000000087 */
[----:B------:R-:W-:Y:S01]  /*22b50*/  PRMT R134, R138, 0x5410, R133 ;  /* 0x000054108a867816 */ /* 0x000fe20000000085 */
[----:B------:R2:W-:Y:S01]  /*22b60*/  STS.128 [R14+0x20], R8 ;  /* 0x000020080e007388 */ /* 0x0005e20000000c00 */
[----:B------:R-:W-:-:S03]  /*22b70*/  PRMT R15, R114, 0x7604, R113 ;  /* 0x00007604720f7816 */ /* 0x000fc60000000071 */
[----:B------:R2:W-:Y:S04]  /*22b80*/  STS.64 [R14+0x30], R134 ;  /* 0x000030860e007388 */ /* 0x0005e80000000a00 */
[----:B------:R2:W-:Y:S02]  /*22b90*/  STS.U16 [R14+0x38], R15 ;  /* 0x0000380f0e007388 */ /* 0x0005e40000000400 */
.L_x_149:
[----:B------:R-:W-:Y:S05]  /*22ba0*/  BSYNC.RECONVERGENT B2 ;  /* 0x0000000000027941 */ /* 0x000fea0003800200 */
.L_x_148:
[----:B------:R-:W-:Y:S01]  /*22bb0*/  BAR.SYNC.DEFER_BLOCKING 0x0 ;  /* 0x0000000000007b1d */ /* 0x000fe20000010000 */
[----:B------:R-:W-:-:S13]  /*22bc0*/  ISETP.NE.AND P0, PT, R123, RZ, PT ;  /* 0x000000ff7b00720c */ /* 0x000fda0003f05270 */
        /* <DEDUP_REMOVED lines=38> */
[----:B------:R-:W-:Y:S02]  /*22e30*/  PRMT R137, R8, 0x3340, R7 ;  /* 0x0000334008897816 */ /* 0x000fe40000000007 */
[----:B-1----:R-:W-:Y:S02]  /*22e40*/  PRMT R138, R10, 0x3340, R9 ;  /* 0x000033400a8a7816 */ /* 0x002fe40000000009 */
        /* <DEDUP_REMOVED lines=228> */
.L_x_158:
[----:B------:R-:W-:-:S13]  /*23c90*/  LOP3.LUT P0, RZ, R6, 0xff, RZ, 0xc0, !PT ;  /* 0x000000ff06ff7812 */ /* 0x000fda000780c0ff */
[----:B------:R-:W-:Y:S05]  /*23ca0*/  @!P0 BREAK.RELIABLE B2 ;  /* 0x0000000000028942 */ /* 0x000fea0003800100 */
[----:B------:R-:W-:Y:S05]  /*23cb0*/  @!P0 BRA `(.L_x_159) ;  /* 0x0000000400448947 */ /* 0x000fea0003800000 */
[----:B------:R-:W-:Y:S05]  /*23cc0*/  BSYNC.RELIABLE B2 ;  /* 0x0000000000027941 */ /* 0x000fea0003800100 */
.L_x_157:
[----:B------:R-:W-:Y:S01]  /*23cd0*/  BSSY.RECONVERGENT B2, `(.L_x_160) ;  /* 0x0000009000027945 */ /* 0x000fe20003800200 */
[----:B------:R-:W-:-:S07]  /*23ce0*/  IMAD.MOV.U32 R2, RZ, RZ, RZ ;  /* 0x000000ffff027224 */ /* 0x000fce00078e00ff */
.L_x_161:
        /* <DEDUP_REMOVED lines=8> */
.L_x_160:
        /* <DEDUP_REMOVED lines=70> */
.L_x_159:
[----:B------:R-:W-:Y:S05]  /*241d0*/  BSYNC.RECONVERGENT B1 ;  /* 0x0000000000017941 */ /* 0x000fea0003800200 */
.L_x_156:
[----:B------:R-:W0:Y:S01]  /*241e0*/  LDC R5, c[0x0][0x2f8] ;  /* 0x0000be00ff057b82 */ /* 0x000e220000000800 */
[----:B-----5:R-:W-:Y:S01]  /*241f0*/  IMAD.IADD R130, R83, 0x1, R7 ;  /* 0x0000000153827824 */ /* 0x020fe200078e0207 */
[----:B------:R-:W-:Y:S01]  /*24200*/  LOP3.LUT R4, R81, 0xffff, RZ, 0xc0, !PT ;  /* 0x0000ffff51047812 */ /* 0x000fe200078ec0ff */
[----:B------:R-:W-:Y:S01]  /*24210*/  DADD R118, R120, R118 ;  /* 0x0000000078767229 */ /* 0x000fe20000000076 */
[----:B------:R-:W-:Y:S01]  /*24220*/  LOP3.LUT R6, R19, 0xffff, RZ, 0xc0, !PT ;  /* 0x0000ffff13067812 */ /* 0x000fe200078ec0ff */
[----:B------:R-:W1:Y:S01]  /*24230*/  LDS.U16 R123, [R115+0xb8] ;  /* 0x0000b800737b7984 */ /* 0x000e620000000400 */
[----:B------:R-:W-:Y:S01]  /*24240*/  LOP3.LUT R7, R18, 0xffff, RZ, 0xc0, !PT ;  /* 0x0000ffff12077812 */ /* 0x000fe200078ec0ff */
[----:B------:R-:W-:Y:S01]  /*24250*/  BSSY.RECONVERGENT B1, `(.L_x_162) ;  /* 0x000015a000017945 */ /* 0x000fe20003800200 */
[----:B------:R-:W-:Y:S01]  /*24260*/  LOP3.LUT R8, R17, 0xffff, RZ, 0xc0, !PT ;  /* 0x0000ffff11087812 */ /* 0x000fe200078ec0ff */
[----:B------:R-:W-:Y:S01]  /*24270*/  LDS.128 R12, [R115+0xa0] ;  /* 0x0000a000730c7984 */ /* 0x000fe20000000c00 */
[----:B------:R-:W-:Y:S01]  /*24280*/  LOP3.LUT R9, R16, 0xffff, RZ, 0xc0, !PT ;  /* 0x0000ffff10097812 */ /* 0x000fe200078ec0ff */
[----:B------:R-:W-:Y:S01]  /*24290*/  BSSY.RELIABLE B2, `(.L_x_163) ;  /* 0x0000105000027945 */ /* 0x000fe20003800100 */
[----:B------:R-:W-:Y:S01]  /*242a0*/  PRMT R126, R7, 0x3340, R6 ;  /* 0x00003340077e7816 */ /* 0x000fe20000000006 */
[----:B------:R-:W-:Y:S01]  /*242b0*/  LDS.64 R124, [R115+0x88] ;  /* 0x00008800737c7984 */ /* 0x000fe20000000a00 */
[----:B------:R-:W-:-:S02]  /*242c0*/  PRMT R128, R9, 0x3340, R8 ;  /* 0x0000334009807816 */ /* 0x000fc40000000008 */
[----:B------:R-:W-:Y:S02]  /*242d0*/  LOP3.LUT R10, R3, 0xffff, RZ, 0xc0, !PT ;  /* 0x0000ffff030a7812 */ /* 0x000fe400078ec0ff */
[----:B------:R-:W-:Y:S02]  /*242e0*/  LOP3.LUT R11, R2, 0xffff, RZ, 0xc0, !PT ;  /* 0x0000ffff020b7812 */ /* 0x000fe400078ec0ff */
[----:B------:R-:W-:Y:S02]  /*242f0*/  LOP3.LUT R6, R86, 0xffff, RZ, 0xc0, !PT ;  /* 0x0000ffff56067812 */ /* 0x000fe400078ec0ff */
[----:B------:R-:W-:Y:S01]  /*24300*/  LOP3.LUT R7, R22, 0xffff, RZ, 0xc0, !PT ;  /* 0x0000ffff16077812 */ /* 0x000fe200078ec0ff */
[----:B0-----:R-:W-:Y:S01]  /*24310*/  IMAD.IADD R83, R122, 0x1, -R5 ;  /* 0x000000017a537824 */ /* 0x001fe200078e0a05 */
[----:B------:R-:W-:Y:S02]  /*24320*/  IADD3 R122, PT, PT, -R5, 0x40, R122 ;  /* 0x00000040057a7810 */ /* 0x000fe40007ffe17a */
[----:B------:R-:W-:-:S02]  /*24330*/  LOP3.LUT R5, R20, 0xffff, RZ, 0xc0, !PT ;  /* 0x0000ffff14057812 */ /* 0x000fc400078ec0ff */
[----:B------:R-:W-:Y:S01]  /*24340*/  LOP3.LUT R8, R85, 0xffff, RZ, 0xc0, !PT ;  /* 0x0000ffff55087812 */ /* 0x000fe200078ec0ff */
[----:B------:R-:W-:Y:S01]  /*24350*/  STL [R83+0x34], R130 ;  /* 0x0000348253007387 */ /* 0x000fe20000100800 */
[----:B------:R-:W-:Y:S02]  /*24360*/  PRMT R127, R5, 0x3340, R4 ;  /* 0x00003340057f7816 */ /* 0x000fe40000000004 */
[----:B------:R-:W-:Y:S01]  /*24370*/  LOP3.LUT R4, R88, 0xffff, RZ, 0xc0, !PT ;  /* 0x0000ffff58047812 */ /* 0x000fe200078ec0ff */
[----:B------:R-:W-:Y:S01]  /*24380*/  STL.64 [R83+0x38], R118 ;  /* 0x0000387653007387 */ /* 0x000fe20000100a00 */
        /* <DEDUP_REMOVED lines=62> */
[----:B------:R4:W-:Y:S01]  /*24770*/  STL.64 [R83], R126 ;  /* 0x0000007e53007387 */ /* 0x0009e20000100a00 */
        /* <DEDUP_REMOVED lines=8> */
[----:B------:R-:W-:Y:S01]  /*24800*/  PRMT R135, R140, 0x5410, R139 ;  /* 0x000054108c877816 */ /* 0x000fe2000000008b */
[----:B----4-:R-:W-:Y:S01]  /*24810*/  IMAD.MOV.U32 R126, RZ, RZ, RZ ;  /* 0x000000ffff7e7224 */ /* 0x010fe200078e00ff */
[----:B------:R-:W-:Y:S01]  /*24820*/  PRMT R134, R142, 0x5410, R141 ;  /* 0x000054108e867816 */ /* 0x000fe2000000008d */
[----:B------:R4:W-:Y:S01]  /*24830*/  STL.U16 [R83+0x30], R154 ;  /* 0x0000309a53007387 */ /* 0x0009e20000100400 */
[----:B------:R-:W-:Y:S02]  /*24840*/  PRMT R137, R144, 0x5410, R143 ;  /* 0x0000541090897816 */ /* 0x000fe4000000008f */
[----:B------:R-:W-:Y:S01]  /*24850*/  PRMT R147, R150, 0x5410, R147 ;  /* 0x0000541096937816 */ /* 0x000fe20000000093 */
[----:B------:R4:W-:Y:S01]  /*24860*/  STL.64 [R83+0x18], R134 ;  /* 0x0000188653007387 */ /* 0x0009e20000100a00 */
[----:B------:R-:W-:-:S02]  /*24870*/  PRMT R146, R151, 0x5410, R148 ;  /* 0x0000541097927816 */ /* 0x000fc40000000094 */
[----:B-1----:R-:W-:Y:S01]  /*24880*/  PRMT R123, R123, 0x7710, RZ ;  /* 0x000077107b7b7816 */ /* 0x002fe200000000ff */
[----:B------:R4:W-:Y:S01]  /*24890*/  STL.64 [R83+0x20], R136 ;  /* 0x0000208853007387 */ /* 0x0009e20000100a00 */
[----:B------:R-:W-:Y:S02]  /*248a0*/  LOP3.LUT P0, RZ, R2, 0xff, RZ, 0xc0, !PT ;  /* 0x000000ff02ff7812 */ /* 0x000fe4000780c0ff */
[----:B0-----:R-:W-:Y:S01]  /*248b0*/  PRMT R6, R124, 0x7770, RZ ;  /* 0x000077707c067816 */ /* 0x001fe200000000ff */
[----:B------:R4:W-:Y:S04]  /*248c0*/  STL.64 [R83+0x28], R146 ;  /* 0x0000289253007387 */ /* 0x0009e80000100a00 */
[----:B------:R4:W-:Y:S04]  /*248d0*/  STL.U16 [R122+0x30], R123 ;  /* 0x0000307b7a007387 */ /* 0x0009e80000100400 */
[----:B--2---:R4:W-:Y:S04]  /*248e0*/  STL.64 [R122+0x8], R8 ;  /* 0x000008087a007387 */ /* 0x0049e80000100a00 */
[----:B------:R4:W-:Y:S04]  /*248f0*/  STL.64 [R122+0x10], R10 ;  /* 0x0000100a7a007387 */ /* 0x0009e80000100a00 */
[----:B------:R4:W-:Y:S04]  /*24900*/  STL.64 [R122+0x18], R12 ;  /* 0x0000180c7a007387 */ /* 0x0009e80000100a00 */
[----:B------:R4:W-:Y:S04]  /*24910*/  STL.64 [R122+0x20], R14 ;  /* 0x0000200e7a007387 */ /* 0x0009e80000100a00 */
[----:B------:R4:W-:Y:S04]  /*24920*/  STL.64 [R122], R124 ;  /* 0x0000007c7a007387 */ /* 0x0009e80000100a00 */
[----:B------:R4:W-:Y:S04]  /*24930*/  STL.64 [R122+0x28], R4 ;  /* 0x000028047a007387 */ /* 0x0009e80000100a00 */
[----:B------:R4:W-:Y:S04]  /*24940*/  STL [R122+0x34], R7 ;  /* 0x000034077a007387 */ /* 0x0009e80000100800 */
[----:B---3--:R4:W-:Y:S01]  /*24950*/  STL.64 [R122+0x38], R120 ;  /* 0x000038787a007387 */ /* 0x0089e20000100a00 */
        /* <DEDUP_REMOVED lines=149> */
.L_x_164:
[----:B------:R-:W-:-:S13]  /*252b0*/  LOP3.LUT P0, RZ, R6, 0xff, RZ, 0xc0, !PT ;  /* 0x000000ff06ff7812 */ /* 0x000fda000780c0ff */
[----:B------:R-:W-:Y:S05]  /*252c0*/  @!P0 BREAK.RELIABLE B2 ;  /* 0x0000000000028942 */ /* 0x000fea0003800100 */
[----:B------:R-:W-:Y:S05]  /*252d0*/  @!P0 BRA `(.L_x_165) ;  /* 0x0000000400448947 */ /* 0x000fea0003800000 */
[----:B------:R-:W-:Y:S05]  /*252e0*/  BSYNC.RELIABLE B2 ;  /* 0x0000000000027941 */ /* 0x000fea0003800100 */
.L_x_163:
[----:B------:R-:W-:Y:S01]  /*252f0*/  BSSY.RECONVERGENT B2, `(.L_x_166) ;  /* 0x0000009000027945 */ /* 0x000fe20003800200 */
[----:B------:R-:W-:-:S07]  /*25300*/  IMAD.MOV.U32 R3, RZ, RZ, RZ ;  /* 0x000000ffff037224 */ /* 0x000fce00078e00ff */
.L_x_167:
[----:B----4-:R-:W-:Y:S01]  /*25310*/  IADD3 R5, PT, PT, R83, R3, R126 ;  /* 0x0000000353057210 */ /* 0x010fe20007ffe07e */
[----:B------:R-:W-:-:S04]  /*25320*/  IMAD.IADD R2, R3, 0x1, R122 ;  /* 0x0000000103027824 */ /* 0x000fc800078e027a */
[----:B------:R0:W-:Y:S04]  /*25330*/  STL.U8 [R5], R6 ;  /* 0x0000000605007387 */ /* 0x0001e80000100000 */
[----:B0-----:R-:W2:Y:S01]  /*25340*/  LDL.U8 R6, [R2+0x1] ;  /* 0x0000010002067983 */ /* 0x001ea20000100000 */
[----:B------:R-:W-:Y:S01]  /*25350*/  VIADD R3, R3, 0x1 ;  /* 0x0000000103037836 */ /* 0x000fe20000000000 */
[----:B--2---:R-:W-:-:S13]  /*25360*/  ISETP.NE.AND P0, PT, R6, RZ, PT ;  /* 0x000000ff0600720c */ /* 0x004fda0003f05270 */
[----:B------:R-:W-:Y:S05]  /*25370*/  @P0 BRA `(.L_x_167) ;  /* 0xfffffffc00e40947 */ /* 0x000fea000383ffff */
[----:B------:R-:W-:Y:S05]  /*25380*/  BSYNC.RECONVERGENT B2 ;  /* 0x0000000000027941 */ /* 0x000fea0003800200 */
.L_x_166:
[----:B------:R-:W2:Y:S04]  /*25390*/  LDL.64 R8, [R83+0x8] ;  /* 0x0000080053087983 */ /* 0x000ea80000100a00 */
[----:B------:R-:W3:Y:S04]  /*253a0*/  LDL.64 R10, [R83+0x10] ;  /* 0x00001000530a7983 */ /* 0x000ee80000100a00 */
[----:B------:R-:W4:Y:S04]  /*253b0*/  LDL.64 R12, [R83+0x18] ;  /* 0x00001800530c7983 */ /* 0x000f280000100a00 */
[----:B------:R-:W4:Y:S04]  /*253c0*/  LDL.64 R14, [R83+0x20] ;  /* 0x00002000530e7983 */ /* 0x000f280000100a00 */
[----:B------:R-:W4:Y:S04]  /*253d0*/  LDL.64 R2, [R83] ;  /* 0x0000000053027983 */ /* 0x000f280000100a00 */
[----:B------:R-:W4:Y:S04]  /*253e0*/  LDL.64 R106, [R83+0x28] ;  /* 0x00002800536a7983 */ /* 0x000f280000100a00 */
[----:B------:R-:W4:Y:S04]  /*253f0*/  LDL.U16 R114, [R83+0x30] ;  /* 0x0000300053727983 */ /* 0x000f280000100400 */
[----:B------:R0:W5:Y:S04]  /*25400*/  LDL R130, [R83+0x34] ;  /* 0x0000340053827983 */ /* 0x0001680000100800 */
[----:B------:R0:W5:Y:S01]  /*25410*/  LDL.64 R118, [R83+0x38] ;  /* 0x0000380053767983 */ /* 0x0001620000100a00 */
        /* <DEDUP_REMOVED lines=61> */
.L_x_165:
[----:B------:R-:W-:Y:S05]  /*257f0*/  BSYNC.RECONVERGENT B1 ;  /* 0x0000000000017941 */ /* 0x000fea0003800200 */
.L_x_162:
[----:B-----5:R-:W-:Y:S01]  /*25800*/  IMAD.IADD R130, R130, 0x1, R7 ;  /* 0x0000000182827824 */ /* 0x020fe200078e0207 */
[----:B----4-:R-:W-:Y:S01]  /*25810*/  LOP3.LUT R4, R81, 0xffff, RZ, 0xc0, !PT ;  /* 0x0000ffff51047812 */ /* 0x010fe200078ec0ff */
[----:B------:R-:W-:Y:S01]  /*25820*/  DADD R118, R120, R118 ;  /* 0x0000000078767229 */ /* 0x000fe20000000076 */
[----:B------:R-:W-:Y:S01]  /*25830*/  LOP3.LUT R5, R20, 0xffff, RZ, 0xc0, !PT ;  /* 0x0000ffff14057812 */ /* 0x000fe200078ec0ff */
[----:B------:R-:W0:Y:S01]  /*25840*/  LDS.U16 R123, [R115+0xf8] ;  /* 0x0000f800737b7984 */ /* 0x000e220000000400 */
[----:B------:R-:W-:Y:S01]  /*25850*/  LOP3.LUT R6, R19, 0xffff, RZ, 0xc0, !PT ;  /* 0x0000ffff13067812 */ /* 0x000fe200078ec0ff */
[----:B------:R-:W-:Y:S01]  /*25860*/  BSSY.RECONVERGENT B1, `(.L_x_168) ;  /* 0x0000158000017945 */ /* 0x000fe20003800200 */
[----:B------:R-:W-:Y:S01]  /*25870*/  LOP3.LUT R7, R18, 0xffff, RZ, 0xc0, !PT ;  /* 0x0000ffff12077812 */ /* 0x000fe200078ec0ff */
[----:B------:R-:W-:Y:S01]  /*25880*/  LDS.128 R12, [R115+0xe0] ;  /* 0x0000e000730c7984 */ /* 0x000fe20000000c00 */
[----:B------:R-:W-:Y:S01]  /*25890*/  LOP3.LUT R8, R17, 0xffff, RZ, 0xc0, !PT ;  /* 0x0000ffff11087812 */ /* 0x000fe200078ec0ff */
[----:B------:R-:W-:Y:S01]  /*258a0*/  BSSY.RELIABLE B2, `(.L_x_169) ;  /* 0x0000103000027945 */ /* 0x000fe20003800100 */
[----:B------:R-:W-:Y:S01]  /*258b0*/  LOP3.LUT R9, R16, 0xffff, RZ, 0xc0, !PT ;  /* 0x0000ffff10097812 */ /* 0x000fe200078ec0ff */
[----:B------:R-:W-:Y:S01]  /*258c0*/  LDS.64 R124, [R115+0xc8] ;  /* 0x0000c800737c7984 */ /* 0x000fe20000000a00 */
[----:B------:R-:W-:-:S02]  /*258d0*/  PRMT R127, R5, 0x3340, R4 ;  /* 0x00003340057f7816 */ /* 0x000fc40000000004 */
[----:B------:R-:W-:Y:S01]  /*258e0*/  PRMT R126, R7, 0x3340, R6 ;  /* 0x00003340077e7816 */ /* 0x000fe20000000006 */
[----:B------:R-:W-:Y:S01]  /*258f0*/  STL [R83+0x34], R130 ;  /* 0x0000348253007387 */ /* 0x000fe20000100800 */
[----:B------:R-:W-:Y:S02]  /*25900*/  PRMT R128, R9, 0x3340, R8 ;  /* 0x0000334009807816 */ /* 0x000fe40000000008 */
[----:B------:R-:W-:Y:S01]  /*25910*/  LOP3.LUT R10, R3, 0xffff, RZ, 0xc0, !PT ;  /* 0x0000ffff030a7812 */ /* 0x000fe200078ec0ff */
        /* <DEDUP_REMOVED lines=49> */
[----:B------:R-:W-:Y:S01]  /*25c30*/  PRMT R145, R9, 0x3340, R8 ;  /* 0x0000334009917816 */ /* 0x000fe20000000008 */
[----:B------:R-:W1:Y:S01]  /*25c40*/  LDS.128 R4, [R115+0xf0] ;  /* 0x0000f00073047984 */ /* 0x000e620000000c00 */
[----:B------:R-:W-:Y:S02]  /*25c50*/  PRMT R146, R121, 0x3340, R120 ;  /* 0x0000334079927816 */ /* 0x000fe40000000078 */
[----:B------:R-:W-:Y:S01]  /*25c60*/  LOP3.LUT R147, R112, 0xffff, RZ, 0xc0, !PT ;  /* 0x0000ffff70937812 */ /* 0x000fe200078ec0ff */
[----:B------:R-:W2:Y:S01]  /*25c70*/  LDS.128 R8, [R115+0xd0] ;  /* 0x0000d00073087984 */ /* 0x000ea20000000c00 */
[----:B------:R-:W-:-:S02]  /*25c80*/  LOP3.LUT R148, R111, 0xffff, RZ, 0xc0, !PT ;  /* 0x0000ffff6f947812 */ /* 0x000fc400078ec0ff */
[----:B------:R-:W-:Y:S01]  /*25c90*/  LOP3.LUT R149, R110, 0xffff, RZ, 0xc0, !PT ;  /* 0x0000ffff6e957812 */ /* 0x000fe200078ec0ff */
[----:B------:R-:W3:Y:S01]  /*25ca0*/  LDS.64 R120, [R115+0x100] ;  /* 0x0001000073787984 */ /* 0x000ee20000000a00 */
[----:B------:R-:W-:Y:S02]  /*25cb0*/  LOP3.LUT R150, R30, 0xffff, RZ, 0xc0, !PT ;  /* 0x0000ffff1e967812 */ /* 0x000fe400078ec0ff */
[----:B------:R-:W-:Y:S02]  /*25cc0*/  PRMT R147, R148, 0x3340, R147 ;  /* 0x0000334094937816 */ /* 0x000fe40000000093 */
[----:B------:R-:W-:Y:S02]  /*25cd0*/  PRMT R150, R150, 0x3340, R149 ;  /* 0x0000334096967816 */ /* 0x000fe40000000095 */
[----:B------:R-:W-:Y:S02]  /*25ce0*/  LOP3.LUT R148, R109, 0xffff, RZ, 0xc0, !PT ;  /* 0x0000ffff6d947812 */ /* 0x000fe400078ec0ff */
[----:B------:R-:W-:-:S02]  /*25cf0*/  LOP3.LUT R149, R108, 0xffff, RZ, 0xc0, !PT ;  /* 0x0000ffff6c957812 */ /* 0x000fc400078ec0ff */
[----:B------:R-:W-:Y:S02]  /*25d00*/  LOP3.LUT R151, R107, 0xffff, RZ, 0xc0, !PT ;  /* 0x0000ffff6b977812 */ /* 0x000fe400078ec0ff */
[----:B------:R-:W-:Y:S02]  /*25d10*/  LOP3.LUT R152, R29, 0xffff, RZ, 0xc0, !PT ;  /* 0x0000ffff1d987812 */ /* 0x000fe400078ec0ff */
        /* <DEDUP_REMOVED lines=8> */
[----:B------:R-:W-:Y:S01]  /*25da0*/  PRMT R132, R138, 0x5410, R137 ;  /* 0x000054108a847816 */ /* 0x000fe20000000089 */
[----:B------:R0:W-:Y:S01]  /*25db0*/  STL.64 [R83+0x8], R128 ;  /* 0x0000088053007387 */ /* 0x0001e20000100a00 */
[----:B------:R-:W-:Y:S02]  /*25dc0*/  PRMT R136, R146, 0x5410, R145 ;  /* 0x0000541092887816 */ /* 0x000fe40000000091 */
[----:B------:R-:W-:Y:S01]  /*25dd0*/  PRMT R154, R114, 0x7604, R113 ;  /* 0x00007604729a7816 */ /* 0x000fe20000000071 */
[----:B------:R1:W-:Y:S01]  /*25de0*/  STL.64 [R83+0x10], R132 ;  /* 0x0000108453007387 */ /* 0x0003e20000100a00 */
[----:B------:R-:W-:Y:S01]  /*25df0*/  PRMT R135, R140, 0x5410, R139 ;  /* 0x000054108c877816 */ /* 0x000fe2000000008b */
[----:B----4-:R-:W-:Y:S01]  /*25e00*/  IMAD.MOV.U32 R126, RZ, RZ, RZ ;  /* 0x000000ffff7e7224 */ /* 0x010fe200078e00ff */
[----:B------:R-:W-:Y:S01]  /*25e10*/  PRMT R134, R142, 0x5410, R141 ;  /* 0x000054108e867816 */ /* 0x000fe2000000008d */
[----:B------:R4:W-:Y:S01]  /*25e20*/  STL.U16 [R83+0x30], R154 ;  /* 0x0000309a53007387 */ /* 0x0009e20000100400 */
[----:B------:R-:W-:-:S02]  /*25e30*/  PRMT R137, R144, 0x5410, R143 ;  /* 0x0000541090897816 */ /* 0x000fc4000000008f */
[----:B------:R-:W-:Y:S01]  /*25e40*/  PRMT R147, R150, 0x5410, R147 ;  /* 0x0000541096937816 */ /* 0x000fe20000000093 */
[----:B------:R4:W-:Y:S01]  /*25e50*/  STL.64 [R83+0x18], R134 ;  /* 0x0000188653007387 */ /* 0x0009e20000100a00 */
[----:B------:R-:W-:Y:S02]  /*25e60*/  PRMT R146, R151, 0x5410, R148 ;  /* 0x0000541097927816 */ /* 0x000fe40000000094 */
[----:B0-----:R-:W-:Y:S01]  /*25e70*/  PRMT R123, R123, 0x7710, RZ ;  /* 0x000077107b7b7816 */ /* 0x001fe200000000ff */
[----:B------:R4:W-:Y:S01]  /*25e80*/  STL.64 [R83+0x20], R136 ;  /* 0x0000208853007387 */ /* 0x0009e20000100a00 */
[----:B------:R-:W-:Y:S02]  /*25e90*/  LOP3.LUT P0, RZ, R2, 0xff, RZ, 0xc0, !PT ;  /* 0x000000ff02ff7812 */ /* 0x000fe4000780c0ff */
[----:B-1----:R-:W-:Y:S01]  /*25ea0*/  PRMT R6, R124, 0x7770, RZ ;  /* 0x000077707c067816 */ /* 0x002fe200000000ff */
        /* <DEDUP_REMOVED lines=159> */
.L_x_170:
[----:B------:R-:W-:-:S13]  /*268a0*/  LOP3.LUT P0, RZ, R6, 0xff, RZ, 0xc0, !PT ;  /* 0x000000ff06ff7812 */ /* 0x000fda000780c0ff */
[----:B------:R-:W-:Y:S05]  /*268b0*/  @!P0 BREAK.RELIABLE B2 ;  /* 0x0000000000028942 */ /* 0x000fea0003800100 */
[----:B------:R-:W-:Y:S05]  /*268c0*/  @!P0 BRA `(.L_x_171) ;  /* 0x0000000400448947 */ /* 0x000fea0003800000 */
[----:B------:R-:W-:Y:S05]  /*268d0*/  BSYNC.RELIABLE B2 ;  /* 0x0000000000027941 */ /* 0x000fea0003800100 */
.L_x_169:
[----:B------:R-:W-:Y:S01]  /*268e0*/  BSSY.RECONVERGENT B2, `(.L_x_172) ;  /* 0x0000009000027945 */ /* 0x000fe20003800200 */
[----:B------:R-:W-:-:S07]  /*268f0*/  IMAD.MOV.U32 R3, RZ, RZ, RZ ;  /* 0x000000ffff037224 */ /* 0x000fce00078e00ff */
.L_x_173:
        /* <DEDUP_REMOVED lines=8> */
.L_x_172:
        /* <DEDUP_REMOVED lines=70> */
.L_x_171:
[----:B------:R-:W-:Y:S05]  /*26de0*/  BSYNC.RECONVERGENT B1 ;  /* 0x0000000000017941 */ /* 0x000fea0003800200 */
.L_x_168:
        /* <DEDUP_REMOVED lines=266> */
.L_x_176:
[----:B------:R-:W-:-:S13]  /*27e90*/  LOP3.LUT P0, RZ, R6, 0xff, RZ, 0xc0, !PT ;  /* 0x000000ff06ff7812 */ /* 0x000fda000780c0ff */
[----:B------:R-:W-:Y:S05]  /*27ea0*/  @!P0 BREAK.RELIABLE B2 ;  /* 0x0000000000028942 */ /* 0x000fea0003800100 */
[----:B------:R-:W-:Y:S05]  /*27eb0*/  @!P0 BRA `(.L_x_177) ;  /* 0x0000000400448947 */ /* 0x000fea0003800000 */
[----:B------:R-:W-:Y:S05]  /*27ec0*/  BSYNC.RELIABLE B2 ;  /* 0x0000000000027941 */ /* 0x000fea0003800100 */
.L_x_175:
[----:B------:R-:W-:Y:S01]  /*27ed0*/  BSSY.RECONVERGENT B2, `(.L_x_178) ;  /* 0x0000009000027945 */ /* 0x000fe20003800200 */
[----:B------:R-:W-:-:S07]  /*27ee0*/  IMAD.MOV.U32 R3, RZ, RZ, RZ ;  /* 0x000000ffff037224 */ /* 0x000fce00078e00ff */
.L_x_179:
        /* <DEDUP_REMOVED lines=8> */
.L_x_178:
        /* <DEDUP_REMOVED lines=70> */
.L_x_177:
[----:B------:R-:W-:Y:S05]  /*283d0*/  BSYNC.RECONVERGENT B1 ;  /* 0x0000000000017941 */ /* 0x000fea0003800200 */
.L_x_174:
        /* <DEDUP_REMOVED lines=266> */
.L_x_182:
[----:B------:R-:W-:-:S13]  /*29480*/  LOP3.LUT P0, RZ, R6, 0xff, RZ, 0xc0, !PT ;  /* 0x000000ff06ff7812 */ /* 0x000fda000780c0ff */
[----:B------:R-:W-:Y:S05]  /*29490*/  @!P0 BREAK.RELIABLE B2 ;  /* 0x0000000000028942 */ /* 0x000fea0003800100 */
[----:B------:R-:W-:Y:S05]  /*294a0*/  @!P0 BRA `(.L_x_183) ;  /* 0x0000000400448947 */ /* 0x000fea0003800000 */
[----:B------:R-:W-:Y:S05]  /*294b0*/  BSYNC.RELIABLE B2 ;  /* 0x0000000000027941 */ /* 0x000fea0003800100 */
.L_x_181:
[----:B------:R-:W-:Y:S01]  /*294c0*/  BSSY.RECONVERGENT B2, `(.L_x_184) ;  /* 0x0000009000027945 */ /* 0x000fe20003800200 */
[----:B------:R-:W-:-:S07]  /*294d0*/  IMAD.MOV.U32 R3, RZ, RZ, RZ ;  /* 0x000000ffff037224 */ /* 0x000fce00078e00ff */
.L_x_185:
        /* <DEDUP_REMOVED lines=8> */
.L_x_184:
        /* <DEDUP_REMOVED lines=70> */
.L_x_183:
[----:B------:R-:W-:Y:S05]  /*299c0*/  BSYNC.RECONVERGENT B1 ;  /* 0x0000000000017941 */ /* 0x000fea0003800200 */
.L_x_180:
        /* <DEDUP_REMOVED lines=266> */
.L_x_188:
[----:B------:R-:W-:-:S13]  /*2aa70*/  LOP3.LUT P0, RZ, R6, 0xff, RZ, 0xc0, !PT ;  /* 0x000000ff06ff7812 */ /* 0x000fda000780c0ff */
[----:B------:R-:W-:Y:S05]  /*2aa80*/  @!P0 BREAK.RELIABLE B2 ;  /* 0x0000000000028942 */ /* 0x000fea0003800100 */
[----:B------:R-:W-:Y:S05]  /*2aa90*/  @!P0 BRA `(.L_x_189) ;  /* 0x0000000400448947 */ /* 0x000fea0003800000 */
[----:B------:R-:W-:Y:S05]  /*2aaa0*/  BSYNC.RELIABLE B2 ;  /* 0x0000000000027941 */ /* 0x000fea0003800100 */
.L_x_187:
[----:B------:R-:W-:Y:S01]  /*2aab0*/  BSSY.RECONVERGENT B2, `(.L_x_190) ;  /* 0x0000009000027945 */ /* 0x000fe20003800200 */
[----:B------:R-:W-:-:S07]  /*2aac0*/  IMAD.MOV.U32 R3, RZ, RZ, RZ ;  /* 0x000000ffff037224 */ /* 0x000fce00078e00ff */
.L_x_191:
        /* <DEDUP_REMOVED lines=8> */
.L_x_190:
        /* <DEDUP_REMOVED lines=70> */
.L_x_189:
[----:B------:R-:W-:Y:S05]  /*2afb0*/  BSYNC.RECONVERGENT B1 ;  /* 0x0000000000017941 */ /* 0x000fea0003800200 */
.L_x_186:
        /* <DEDUP_REMOVED lines=266> */
.L_x_194:
[----:B------:R-:W-:-:S13]  /*2c060*/  LOP3.LUT P0, RZ, R6, 0xff, RZ, 0xc0, !PT ;  /* 0x000000ff06ff7812 */ /* 0x000fda000780c0ff */
[----:B------:R-:W-:Y:S05]  /*2c070*/  @!P0 BREAK.RELIABLE B2 ;  /* 0x0000000000028942 */ /* 0x000fea0003800100 */
[----:B------:R-:W-:Y:S05]  /*2c080*/  @!P0 BRA `(.L_x_195) ;  /* 0x0000000400448947 */ /* 0x000fea0003800000 */
[----:B------:R-:W-:Y:S05]  /*2c090*/  BSYNC.RELIABLE B2 ;  /* 0x0000000000027941 */ /* 0x000fea0003800100 */
.L_x_193:
[----:B------:R-:W-:Y:S01]  /*2c0a0*/  BSSY.RECONVERGENT B2, `(.L_x_196) ;  /* 0x0000009000027945 */ /* 0x000fe20003800200 */
[----:B------:R-:W-:-:S07]  /*2c0b0*/  IMAD.MOV.U32 R3, RZ, RZ, RZ ;  /* 0x000000ffff037224 */ /* 0x000fce00078e00ff */
.L_x_197:
        /* <DEDUP_REMOVED lines=8> */
.L_x_196:
        /* <DEDUP_REMOVED lines=70> */
.L_x_195:
[----:B------:R-:W-:Y:S05]  /*2c5a0*/  BSYNC.RECONVERGENT B1 ;  /* 0x0000000000017941 */ /* 0x000fea0003800200 */
.L_x_192:
[----:B-----5:R-:W-:Y:S01]  /*2c5b0*/  DADD R118, R120, R118 ;  /* 0x0000000078767229 */ /* 0x020fe20000000076 */
[----:B----4-:R-:W-:-:S10]  /*2c5c0*/  IMAD.IADD R83, R130, 0x1, R7 ;  /* 0x0000000182537824 */ /* 0x010fd400078e0207 */
.L_x_56:
[----:B------:R-:W-:Y:S05]  /*2c5d0*/  BSYNC.RECONVERGENT B0 ;  /* 0x0000000000007941 */ /* 0x000fea0003800200 */
.L_x_1:
[----:B------:R-:W-:Y:S05]  /*2c5e0*/  WARPSYNC.ALL ;  /* 0x0000000000007948 */ /* 0x000fea0003800000 */
[----:B--2---:R-:W2:Y:S02]  /*2c5f0*/  S2R R4, SR_TID.X ;  /* 0x0000000000047919 */ /* 0x004ea40000002100 */
[----:B--2---:R-:W-:-:S13]  /*2c600*/  ISETP.NE.AND P0, PT, R4, RZ, PT ;  /* 0x000000ff0400720c */ /* 0x004fda0003f05270 */
[----:B------:R-:W-:Y:S05]  /*2c610*/  @P0 EXIT ;  /* 0x000000000000094d */ /* 0x000fea0003800000 */
[----:B------:R-:W-:Y:S01]  /*2c620*/  LOP3.LUT R4, R31, 0xffff, RZ, 0xc0, !PT ;  /* 0x0000ffff1f047812 */ /* 0x000fe200078ec0ff */
[----:B------:R-:W-:Y:S01]  /*2c630*/  STL [R1+0x74], R83 ;  /* 0x0000745301007387 */ /* 0x000fe20000100800 */
[----:B0-----:R-:W-:Y:S01]  /*2c640*/  LOP3.LUT R5, R32, 0xffff, RZ, 0xc0, !PT ;  /* 0x0000ffff20057812 */ /* 0x001fe200078ec0ff */
[----:B------:R-:W-:Y:S01]  /*2c650*/  UMOV UR4, URZ ;  /* 0x000000ff00047c82 */ /* 0x000fe20008000000 */
[----:B------:R-:W-:Y:S01]  /*2c660*/  PRMT R114, R114, 0x7604, R113 ;  /* 0x0000760472727816 */ /* 0x000fe20000000071 */
[----:B------:R-:W-:Y:S01]  /*2c670*/  STL.64 [R1+0x78], R118 ;  /* 0x0000787601007387 */ /* 0x000fe20000100a00 */
[----:B------:R-:W-:Y:S02]  /*2c680*/  PRMT R6, R4, 0x3340, R5 ;  /* 0x0000334004067816 */ /* 0x000fe40000000005 */
[----:B------:R-:W-:Y:S01]  /*2c690*/  LOP3.LUT R4, R37, 0xffff, RZ, 0xc0, !PT ;  /* 0x0000ffff25047812 */ /* 0x000fe200078ec0ff */
[----:B------:R-:W-:Y:S01]  /*2c6a0*/  STL.U16 [R1+0x70], R114 ;  /* 0x0000707201007387 */ /* 0x000fe20000100400 */
[----:B------:R-:W-:-:S02]  /*2c6b0*/  LOP3.LUT R5, R38, 0xffff, RZ, 0xc0, !PT ;  /* 0x0000ffff26057812 */ /* 0x000fc400078ec0ff */
[----:B------:R-:W-:Y:S02]  /*2c6c0*/  LOP3.LUT R113, R43, 0xffff, RZ, 0xc0, !PT ;  /* 0x0000ffff2b717812 */ /* 0x000fe400078ec0ff */
[----:B-1----:R-:W-:Y:S02]  /*2c6d0*/  LOP3.LUT R120, R44, 0xffff, RZ, 0xc0, !PT ;  /* 0x0000ffff2c787812 */ /* 0x002fe400078ec0ff */
[----:B------:R-:W-:Y:S02]  /*2c6e0*/  PRMT R13, R4, 0x3340, R5 ;  /* 0x00003340040d7816 */ /* 0x000fe40000000005 */
[----:B------:R-:W-:Y:S02]  /*2c6f0*/  LOP3.LUT R11, R41, 0xffff, RZ, 0xc0, !PT ;  /* 0x0000ffff290b7812 */ /* 0x000fe400078ec0ff */
[----:B------:R-:W-:Y:S02]  /*2c700*/  LOP3.LUT R12, R42, 0xffff, RZ, 0xc0, !PT ;  /* 0x0000ffff2a0c7812 */ /* 0x000fe400078ec0ff */
[----:B------:R-:W-:-:S02]  /*2c710*/  LOP3.LUT R4, R45, 0xffff, RZ, 0xc0, !PT ;  /* 0x0000ffff2d047812 */ /* 0x000fc400078ec0ff */
[----:B------:R-:W-:Y:S02]  /*2c720*/  LOP3.LUT R5, R46, 0xffff, RZ, 0xc0, !PT ;  /* 0x0000ffff2e057812 */ /* 0x000fe400078ec0ff */
[----:B------:R-:W-:Y:S02]  /*2c730*/  PRMT R113, R113, 0x3340, R120 ;  /* 0x0000334071717816 */ /* 0x000fe40000000078 */
[----:B------:R-:W-:Y:S02]  /*2c740*/  PRMT R15, R11, 0x3340, R12 ;  /* 0x000033400b0f7816 */ /* 0x000fe4000000000c */
        /* <DEDUP_REMOVED lines=19> */
[----:B----4-:R-:W-:Y:S02]  /*2c880*/  LOP3.LUT R132, R68, 0xffff, RZ, 0xc0, !PT ;  /* 0x0000ffff44847812 */ /* 0x010fe400078ec0ff */
        /* <DEDUP_REMOVED lines=29> */
[----:B------:R-:W-:Y:S02]  /*2ca60*/  PRMT R14, R9, 0x3340, R10 ;  /* 0x00003340090e7816 */ /* 0x000fe4000000000a */
[----:B------:R-:W-:-:S02]  /*2ca70*/  LOP3.LUT R9, R47, 0xffff, RZ, 0xc0, !PT ;  /* 0x0000ffff2f097812 */ /* 0x000fc400078ec0ff */
[----:B------:R-:W-:Y:S02]  /*2ca80*/  LOP3.LUT R10, R48, 0xffff, RZ, 0xc0, !PT ;  /* 0x0000ffff300a7812 */ /* 0x000fe400078ec0ff */
[----:B------:R-:W-:Y:S02]  /*2ca90*/  LOP3.LUT R20, R20, 0xffff, RZ, 0xc0, !PT ;  /* 0x0000ffff14147812 */ /* 0x000fe400078ec0ff */
[----:B------:R-:W-:Y:S02]  /*2caa0*/  LOP3.LUT R81, R81, 0xffff, RZ, 0xc0, !PT ;  /* 0x0000ffff51517812 */ /* 0x000fe400078ec0ff */
[----:B------:R-:W-:Y:S02]  /*2cab0*/  PRMT R84, R12, 0x3340, R3 ;  /* 0x000033400c547816 */ /* 0x000fe40000000003 */
[----:B------:R-:W-:Y:S02]  /*2cac0*/  PRMT R85, R4, 0x3340, R85 ;  /* 0x0000334004557816 */ /* 0x000fe40000000055 */
[----:B------:R-:W-:-:S02]  /*2cad0*/  LOP3.LUT R92, R92, 0xffff, RZ, 0xc0, !PT ;  /* 0x0000ffff5c5c7812 */ /* 0x000fc400078ec0ff */
[----:B------:R-:W-:Y:S02]  /*2cae0*/  LOP3.LUT R3, R24, 0xffff, RZ, 0xc0, !PT ;  /* 0x0000ffff18037812 */ /* 0x000fe400078ec0ff */
[----:B------:R-:W-:Y:S02]  /*2caf0*/  LOP3.LUT R89, R89, 0xffff, RZ, 0xc0, !PT ;  /* 0x0000ffff59597812 */ /* 0x000fe400078ec0ff */
[----:B------:R-:W-:Y:S02]  /*2cb00*/  LOP3.LUT R4, R23, 0xffff, RZ, 0xc0, !PT ;  /* 0x0000ffff17047812 */ /* 0x000fe400078ec0ff */
[----:B------:R-:W-:Y:S02]  /*2cb10*/  PRMT R115, R9, 0x3340, R10 ;  /* 0x0000334009737816 */ /* 0x000fe4000000000a */
[----:B------:R-:W-:Y:S02]  /*2cb20*/  LOP3.LUT R9, R55, 0xffff, RZ, 0xc0, !PT ;  /* 0x0000ffff37097812 */ /* 0x000fe400078ec0ff */
[----:B------:R-:W-:-:S02]  /*2cb30*/  LOP3.LUT R10, R56, 0xffff, RZ, 0xc0, !PT ;  /* 0x0000ffff380a7812 */ /* 0x000fc400078ec0ff */
[----:B------:R-:W-:Y:S02]  /*2cb40*/  PRMT R81, R20, 0x3340, R81 ;  /* 0x0000334014517816 */ /* 0x000fe40000000051 */
[----:B------:R-:W-:Y:S01]  /*2cb50*/  LOP3.LUT R5, R22, 0xffff, RZ, 0xc0, !PT ;  /* 0x0000ffff16057812 */ /* 0x000fe200078ec0ff */
[----:B------:R-:W0:Y:S01]  /*2cb60*/  LDC R20, c[0x0][0x3cc] ;  /* 0x0000f300ff147b82 */ /* 0x000e220000000800 */
[----:B------:R-:W-:Y:S02]  /*2cb70*/  PRMT R92, R3, 0x3340, R92 ;  /* 0x00003340035c7816 */ /* 0x000fe4000000005c */
[----:B------:R-:W-:Y:S02]  /*2cb80*/  PRMT R89, R4, 0x3340, R89 ;  /* 0x0000334004597816 */ /* 0x000fe40000000059 */
[----:B------:R-:W-:Y:S02]  /*2cb90*/  LOP3.LUT R98, R98, 0xffff, RZ, 0xc0, !PT ;  /* 0x0000ffff62627812 */ /* 0x000fe400078ec0ff */
[----:B------:R-:W-:Y:S01]  /*2cba0*/  LOP3.LUT R3, R26, 0xffff, RZ, 0xc0, !PT ;  /* 0x0000ffff1a037812 */ /* 0x000fe200078ec0ff */
[----:B------:R-:W1:Y:S01]  /*2cbb0*/  LDC.64 R22, c[0x0][0x3d0] ;  /* 0x0000f400ff167b82 */ /* 0x000e620000000a00 */
[----:B------:R-:W-:-:S02]  /*2cbc0*/  LOP3.LUT R95, R95, 0xffff, RZ, 0xc0, !PT ;  /* 0x0000ffff5f5f7812 */ /* 0x000fc400078ec0ff */
[----:B------:R-:W-:Y:S02]  /*2cbd0*/  LOP3.LUT R4, R25, 0xffff, RZ, 0xc0, !PT ;  /* 0x0000ffff19047812 */ /* 0x000fe400078ec0ff */
[----:B------:R-:W-:Y:S02]  /*2cbe0*/  PRMT R123, R9, 0x3340, R10 ;  /* 0x00003340097b7816 */ /* 0x000fe4000000000a */
[----:B------:R-:W-:Y:S02]  /*2cbf0*/  LOP3.LUT R9, R63, 0xffff, RZ, 0xc0, !PT ;  /* 0x0000ffff3f097812 */ /* 0x000fe400078ec0ff */
[----:B------:R-:W-:Y:S02]  /*2cc00*/  LOP3.LUT R10, R64, 0xffff, RZ, 0xc0, !PT ;  /* 0x0000ffff400a7812 */ /* 0x000fe400078ec0ff */
[----:B------:R-:W-:Y:S02]  /*2cc10*/  PRMT R98, R3, 0x3340, R98 ;  /* 0x0000334003627816 */ /* 0x000fe40000000062 */
[----:B------:R-:W-:-:S02]  /*2cc20*/  PRMT R95, R4, 0x3340, R95 ;  /* 0x00003340045f7816 */ /* 0x000fc4000000005f */
[----:B------:R-:W-:Y:S01]  /*2cc30*/  LOP3.LUT R104, R104, 0xffff, RZ, 0xc0, !PT ;  /* 0x0000ffff68687812 */ /* 0x000fe200078ec0ff */
[----:B0-----:R-:W-:Y:S01]  /*2cc40*/  STL [R1+0x34], R20 ;  /* 0x0000341401007387 */ /* 0x001fe20000100800 */
[----:B------:R-:W-:Y:S02]  /*2cc50*/  LOP3.LUT R3, R28, 0xffff, RZ, 0xc0, !PT ;  /* 0x0000ffff1c037812 */ /* 0x000fe400078ec0ff */
[----:B------:R-:W-:Y:S02]  /*2cc60*/  LOP3.LUT R101, R101, 0xffff, RZ, 0xc0, !PT ;  /* 0x0000ffff65657812 */ /* 0x000fe400078ec0ff */
[----:B------:R-:W-:Y:S02]  /*2cc70*/  LOP3.LUT R4, R27, 0xffff, RZ, 0xc0, !PT ;  /* 0x0000ffff1b047812 */ /* 0x000fe400078ec0ff */
[----:B------:R-:W-:Y:S01]  /*2cc80*/  LOP3.LUT R86, R86, 0xffff, RZ, 0xc0, !PT ;  /* 0x0000ffff56567812 */ /* 0x000fe200078ec0ff */
[----:B-1----:R-:W-:Y:S01]  /*2cc90*/  STL.64 [R1+0x38], R22 ;  /* 0x0000381601007387 */ /* 0x002fe20000100a00 */
        /* <DEDUP_REMOVED lines=42> */
[----:B------:R-:W-:Y:S01]  /*2cf40*/  PRMT R12, R115, 0x5410, R122 ;  /* 0x00005410730c7816 */ /* 0x000fe2000000007a */
[----:B------:R-:W-:Y:S01]  /*2cf50*/  STL.U16 [R1+0x30], R8 ;  /* 0x0000300801007387 */ /* 0x000fe20000100400 */
[----:B------:R-:W-:-:S02]  /*2cf60*/  PRMT R13, R121, 0x5410, R124 ;  /* 0x00005410790d7816 */ /* 0x000fc4000000007c */
[----:B------:R-:W-:Y:S01]  /*2cf70*/  PRMT R14, R123, 0x5410, R126 ;  /* 0x000054107b0e7816 */ /* 0x000fe2000000007e */
[----:B------:R1:W-:Y:S01]  /*2cf80*/  STL.64 [R1+0x8], R6 ;  /* 0x0000080601007387 */ /* 0x0003e20000100a00 */
[----:B------:R-:W-:Y:S02]  /*2cf90*/  PRMT R15, R125, 0x5410, R128 ;  /* 0x000054107d0f7816 */ /* 0x000fe40000000080 */
[----:B------:R-:W-:Y:S01]  /*2cfa0*/  PRMT R10, R18, 0x3340, R19 ;  /* 0x00003340120a7816 */ /* 0x000fe20000000013 */
[----:B------:R2:W-:Y:S01]  /*2cfb0*/  STL.64 [R1+0x10], R12 ;  /* 0x0000100c01007387 */ /* 0x0005e20000100a00 */
        /* <DEDUP_REMOVED lines=13> */
[----:B0-----:R-:W-:Y:S02]  /*2d090*/  PRMT R5, R10, 0x5410, R81 ;  /* 0x000054100a057816 */ /* 0x001fe40000000051 */
[----:B------:R-:W-:Y:S02]  /*2d0a0*/  PRMT R4, R84, 0x5410, R9 ;  /* 0x0000541054047816 */ /* 0x000fe40000000009 */
[----:B------:R-:W-:-:S02]  /*2d0b0*/  PRMT R16, R127, 0x5410, R130 ;  /* 0x000054107f107816 */ /* 0x000fc40000000082 */
[----:B------:R-:W-:Y:S01]  /*2d0c0*/  PRMT R17, R129, 0x5410, R132 ;  /* 0x0000541081117816 */ /* 0x000fe20000000084 */
[----:B------:R0:W-:Y:S01]  /*2d0d0*/  STL.64 [R1+0x40], R4 ;  /* 0x0000400401007387 */ /* 0x0001e20000100a00 */
[----:B------:R-:W-:Y:S02]  /*2d0e0*/  PRMT R18, R131, 0x5410, R134 ;  /* 0x0000541083127816 */ /* 0x000fe40000000086 */
[----:B------:R-:W-:Y:S01]  /*2d0f0*/  PRMT R19, R133, 0x5410, R136 ;  /* 0x0000541085137816 */ /* 0x000fe20000000088 */
[----:B------:R0:W-:Y:S01]  /*2d100*/  STL.64 [R1+0x20], R16 ;  /* 0x0000201001007387 */ /* 0x0001e20000100a00 */
[----:B-1----:R-:W-:Y:S02]  /*2d110*/  PRMT R7, R86, 0x5410, R87 ;  /* 0x0000541056077816 */ /* 0x002fe40000000057 */
[----:B------:R-:W-:Y:S01]  /*2d120*/  PRMT R6, R82, 0x5410, R85 ;  /* 0x0000541052067816 */ /* 0x000fe20000000055 */
[----:B------:R0:W-:Y:S01]  /*2d130*/  STL.64 [R1+0x28], R18 ;  /* 0x0000281201007387 */ /* 0x0001e20000100a00 */
[----:B------:R-:W-:-:S02]  /*2d140*/  PRMT R9, R92, 0x5410, R93 ;  /* 0x000054105c097816 */ /* 0x000fc4000000005d */
[----:B------:R-:W-:Y:S01]  /*2d150*/  PRMT R8, R89, 0x5410, R90 ;  /* 0x0000541059087816 */ /* 0x000fe2000000005a */
[----:B------:R0:W-:Y:S01]  /*2d160*/  STL.64 [R1+0x48], R6 ;  /* 0x0000480601007387 */ /* 0x0001e20000100a00 */
[----:B------:R-:W-:Y:S02]  /*2d170*/  PRMT R11, R98, 0x5410, R11 ;  /* 0x00005410620b7816 */ /* 0x000fe4000000000b */
[----:B------:R-:W-:Y:S01]  /*2d180*/  PRMT R10, R95, 0x5410, R96 ;  /* 0x000054105f0a7816 */ /* 0x000fe20000000060 */
[----:B------:R0:W-:Y:S01]  /*2d190*/  STL.64 [R1+0x50], R8 ;  /* 0x0000500801007387 */ /* 0x0001e20000100a00 */
[----:B--2---:R-:W-:Y:S02]  /*2d1a0*/  PRMT R13, R104, 0x5410, R105 ;  /* 0x00005410680d7816 */ /* 0x004fe40000000069 */
[----:B------:R-:W-:Y:S01]  /*2d1b0*/  PRMT R12, R101, 0x5410, R102 ;  /* 0x00005410650c7816 */ /* 0x000fe20000000066 */
[----:B------:R0:W-:Y:S01]  /*2d1c0*/  STL.64 [R1+0x58], R10 ;  /* 0x0000580a01007387 */ /* 0x0001e20000100a00 */
[----:B---3--:R-:W-:-:S02]  /*2d1d0*/  PRMT R15, R110, 0x5410, R111 ;  /* 0x000054106e0f7816 */ /* 0x008fc4000000006f */
[----:B------:R-:W-:Y:S01]  /*2d1e0*/  PRMT R14, R107, 0x5410, R108 ;  /* 0x000054106b0e7816 */ /* 0x000fe2000000006c */
[----:B------:R0:W-:Y:S01]  /*2d1f0*/  STL.64 [R1+0x60], R12 ;  /* 0x0000600c01007387 */ /* 0x0001e20000100a00 */
[----:B------:R-:W-:-:S03]  /*2d200*/  LOP3.LUT P0, RZ, R31, 0xff, RZ, 0xc0, !PT ;  /* 0x000000ff1fff7812 */ /* 0x000fc6000780c0ff */
[----:B------:R0:W-:Y:S10]  /*2d210*/  STL.64 [R1+0x68], R14 ;  /* 0x0000680e01007387 */ /* 0x0001f40000100a00 */
[----:B------:R-:W-:Y:S05]  /*2d220*/  @!P0 BRA `(.L_x_198) ;  /* 0x00000008004c8947 */ /* 0x000fea0003800000 */
[----:B------:R-:W-:Y:S01]  /*2d230*/  LOP3.LUT P0, RZ, R32, 0xff, RZ, 0xc0, !PT ;  /* 0x000000ff20ff7812 */ /* 0x000fe2000780c0ff */
[----:B------:R-:W-:-:S12]  /*2d240*/  UMOV UR4, 0x1 ;  /* 0x0000000100047882 */ /* 0x000fd80000000000 */
        /* <DEDUP_REMOVED lines=142> */
[----:B------:R-:W-:-:S13]  /*2db30*/  LOP3.LUT P0, RZ, R79, 0xff, RZ, 0xc0, !PT ;  /* 0x000000ff4fff7812 */ /* 0x000fda000780c0ff */
[----:B------:R-:W-:Y:S05]  /*2db40*/  @P0 BRA `(.L_x_199) ;  /* 0x0000000400540947 */ /* 0x000fea0003800000 */
[----:B------:R-:W-:-:S05]  /*2db50*/  UMOV UR4, 0x31 ;  /* 0x0000003100047882 */ /* 0x000fca0000000000 */
.L_x_198:
[----:B------:R-:W-:Y:S01]  /*2db60*/  LOP3.LUT P0, RZ, R2, 0xff, RZ, 0xc0, !PT ;  /* 0x000000ff02ff7812 */ /* 0x000fe2000780c0ff */
[----:B------:R-:W-:-:S12]  /*2db70*/  BSSY.RECONVERGENT B0, `(.L_x_199) ;  /* 0x0000052000007945 */ /* 0x000fd80003800200 */
[----:B------:R-:W-:Y:S05]  /*2db80*/  @!P0 BRA `(.L_x_200) ;  /* 0x0000000400408947 */ /* 0x000fea0003800000 */
[----:B------:R-:W-:Y:S01]  /*2db90*/  BSSY.RECONVERGENT B1, `(.L_x_201) ;  /* 0x0000009000017945 */ /* 0x000fe20003800200 */
[----:B------:R-:W-:-:S07]  /*2dba0*/  IMAD.MOV.U32 R0, RZ, RZ, RZ ;  /* 0x000000ffff007224 */ /* 0x000fce00078e00ff */
.L_x_202:
[C-C-:B0-----:R-:W-:Y:S01]  /*2dbb0*/  IADD3 R5, PT, PT, R1.reuse, UR4, R0.reuse ;  /* 0x0000000401057c10 */ /* 0x141fe2000fffe000 */
[----:B------:R-:W-:-:S04]  /*2dbc0*/  IMAD.IADD R3, R1, 0x1, R0 ;  /* 0x0000000101037824 */ /* 0x000fc800078e0200 */
[----:B------:R0:W-:Y:S04]  /*2dbd0*/  STL.U8 [R5], R2 ;  /* 0x0000000205007387 */ /* 0x0001e80000100000 */
[----:B0-----:R-:W2:Y:S01]  /*2dbe0*/  LDL.U8 R2, [R3+0x41] ;  /* 0x0000410003027983 */ /* 0x001ea20000100000 */
[----:B------:R-:W-:Y:S01]  /*2dbf0*/  VIADD R0, R0, 0x1 ;  /* 0x0000000100007836 */ /* 0x000fe20000000000 */
[----:B--2---:R-:W-:-:S13]  /*2dc00*/  ISETP.NE.AND P0, PT, R2, RZ, PT ;  /* 0x000000ff0200720c */ /* 0x004fda0003f05270 */
[----:B------:R-:W-:Y:S05]  /*2dc10*/  @P0 BRA `(.L_x_202) ;  /* 0xfffffffc00e40947 */ /* 0x000fea000383ffff */
[----:B------:R-:W-:Y:S05]  /*2dc20*/  BSYNC.RECONVERGENT B1 ;  /* 0x0000000000017941 */ /* 0x000fea0003800200 */
.L_x_201:
[----:B------:R-:W2:Y:S04]  /*2dc30*/  LDL.64 R2, [R1+0x8] ;  /* 0x0000080001027983 */ /* 0x000ea80000100a00 */
[----:B------:R-:W3:Y:S04]  /*2dc40*/  LDL.64 R4, [R1+0x10] ;  /* 0x0000100001047983 */ /* 0x000ee80000100a00 */
[----:B------:R-:W4:Y:S04]  /*2dc50*/  LDL.64 R6, [R1+0x18] ;  /* 0x0000180001067983 */ /* 0x000f280000100a00 */
[----:B------:R-:W4:Y:S04]  /*2dc60*/  LDL.64 R8, [R1+0x20] ;  /* 0x0000200001087983 */ /* 0x000f280000100a00 */
[----:B------:R-:W4:Y:S04]  /*2dc70*/  LDL.64 R10, [R1+0x28] ;  /* 0x00002800010a7983 */ /* 0x000f280000100a00 */
[----:B------:R-:W4:Y:S04]  /*2dc80*/  LDL.U16 R12, [R1+0x30] ;  /* 0x00003000010c7983 */ /* 0x000f280000100400 */
[----:B------:R-:W4:Y:S04]  /*2dc90*/  LDL.64 R14, [R1] ;  /* 0x00000000010e7983 */ /* 0x000f280000100a00 */
        /* <DEDUP_REMOVED lines=45> */
[C---:B------:R-:W-:Y:S02]  /*2df70*/  PRMT R32, R14.reuse, 0x7771, RZ ;  /* 0x000077710e207816 */ /* 0x040fe400000000ff */
[C---:B------:R-:W-:Y:S02]  /*2df80*/  PRMT R33, R14.reuse, 0x7772, RZ ;  /* 0x000077720e217816 */ /* 0x040fe400000000ff */
[----:B------:R-:W-:Y:S02]  /*2df90*/  PRMT R34, R14, 0x7773, RZ ;  /* 0x000077730e227816 */ /* 0x000fe400000000ff */
[C---:B------:R-:W-:Y:S02]  /*2dfa0*/  PRMT R35, R15.reuse, 0x7770, RZ ;  /* 0x000077700f237816 */ /* 0x040fe400000000ff */
[C---:B------:R-:W-:Y:S02]  /*2dfb0*/  PRMT R36, R15.reuse, 0x7771, RZ ;  /* 0x000077710f247816 */ /* 0x040fe400000000ff */
        /* <DEDUP_REMOVED lines=12> */
[----:B-1----:R-:W-:-:S07]  /*2e080*/  PRMT R79, R12, 0x7610, R79 ;  /* 0x000076100c4f7816 */ /* 0x002fce000000004f */
.L_x_200:
[----:B------:R-:W-:Y:S05]  /*2e090*/  BSYNC.RECONVERGENT B0 ;  /* 0x0000000000007941 */ /* 0x000fea0003800200 */
.L_x_199:
[----:B------:R-:W1:Y:S01]  /*2e0a0*/  LDC.64 R2, c[0x0][0x388] ;  /* 0x0000e200ff027b82 */ /* 0x000e620000000a00 */
[----:B------:R-:W-:Y:S01]  /*2e0b0*/  LOP3.LUT R38, R38, 0xffff, RZ, 0xc0, !PT ;  /* 0x0000ffff26267812 */ /* 0x000fe200078ec0ff */
[----:B-----5:R-:W-:Y:S01]  /*2e0c0*/  DADD R116, R118, R116 ;  /* 0x0000000076747229 */ /* 0x020fe20000000074 */
[----:B------:R-:W-:Y:S01]  /*2e0d0*/  LOP3.LUT R37, R37, 0xffff, RZ, 0xc0, !PT ;  /* 0x0000ffff25257812 */ /* 0x000fe200078ec0ff */
[----:B------:R-:W-:Y:S01]  /*2e0e0*/  IMAD.IADD R83, R83, 0x1, R0 ;  /* 0x0000000153537824 */ /* 0x000fe200078e0200 */
        /* <DEDUP_REMOVED lines=9> */
[----:B------:R-:W-:Y:S01]  /*2e180*/  LOP3.LUT R51, R51, 0xffff, RZ, 0xc0, !PT ;  /* 0x0000ffff33337812 */ /* 0x000fe200078ec0ff */
[----:B-1----:R-:W-:Y:S01]  /*2e190*/  STG.E.64 desc[UR18][R2.64+0x38], R116 ;  /* 0x0000387402007986 */ /* 0x002fe2000c101b12 */
[----:B------:R-:W-:-:S02]  /*2e1a0*/  LOP3.LUT R62, R62, 0xffff, RZ, 0xc0, !PT ;  /* 0x0000ffff3e3e7812 */ /* 0x000fc400078ec0ff */
[----:B------:R-:W-:Y:S01]  /*2e1b0*/  LOP3.LUT R61, R61, 0xffff, RZ, 0xc0, !PT ;  /* 0x0000ffff3d3d7812 */ /* 0x000fe200078ec0ff */
[----:B------:R-:W-:Y:S01]  /*2e1c0*/  STG.E desc[UR18][R2.64+0x34], R83 ;  /* 0x0000345302007986 */ /* 0x000fe2000c101912 */
        /* <DEDUP_REMOVED lines=66> */
[----:B------:R-:W-:Y:S01]  /*2e5f0*/  PRMT R44, R40, 0x5410, R41 ;  /* 0x00005410282c7816 */ /* 0x000fe20000000029 */
[----:B------:R-:W-:Y:S01]  /*2e600*/  STG.E.U16 desc[UR18][R2.64+0x30], R79 ;  /* 0x0000304f02007986 */ /* 0x000fe2000c101512 */
[----:B------:R-:W-:Y:S02]  /*2e610*/  PRMT R52, R48, 0x5410, R49 ;  /* 0x0000541030347816 */ /* 0x000fe40000000031 */
[----:B------:R-:W-:Y:S01]  /*2e620*/  PRMT R60, R56, 0x5410, R57 ;  /* 0x00005410383c7816 */ /* 0x000fe20000000039 */
[----:B------:R-:W-:Y:S01]  /*2e630*/  STG.E.64 desc[UR18][R2.64], R36 ;  /* 0x0000002402007986 */ /* 0x000fe2000c101b12 */
[----:B------:R-:W-:Y:S02]  /*2e640*/  PRMT R68, R64, 0x5410, R65 ;  /* 0x0000541040447816 */ /* 0x000fe40000000041 */
[----:B------:R-:W-:Y:S01]  /*2e650*/  PRMT R76, R72, 0x5410, R73 ;  /* 0x00005410484c7816 */ /* 0x000fe20000000049 */
[----:B------:R-:W-:Y:S04]  /*2e660*/  STG.E.64 desc[UR18][R2.64+0x8], R44 ;  /* 0x0000082c02007986 */ /* 0x000fe8000c101b12 */
[----:B------:R-:W-:Y:S04]  /*2e670*/  STG.E.64 desc[UR18][R2.64+0x10], R52 ;  /* 0x0000103402007986 */ /* 0x000fe8000c101b12 */
[----:B------:R-:W-:Y:S04]  /*2e680*/  STG.E.64 desc[UR18][R2.64+0x18], R60 ;  /* 0x0000183c02007986 */ /* 0x000fe8000c101b12 */
[----:B------:R-:W-:Y:S04]  /*2e690*/  STG.E.64 desc[UR18][R2.64+0x20], R68 ;  /* 0x0000204402007986 */ /* 0x000fe8000c101b12 */
[----:B------:R-:W-:Y:S01]  /*2e6a0*/  STG.E.64 desc[UR18][R2.64+0x28], R76 ;  /* 0x0000284c02007986 */ /* 0x000fe2000c101b12 */
[----:B------:R-:W-:Y:S05]  /*2e6b0*/  EXIT ;  /* 0x000000000000794d */ /* 0x000fea0003800000 */
.L_x_203:
[----:B------:R-:W-:-:S00]  /*2e6c0*/  BRA `(.L_x_203) ;  /* 0xfffffffc00fc7947 */ /* 0x000fc0000383ffff */
[----:B------:R-:W-:-:S00]  /*2e6d0*/  NOP ;  /* 0x0000000000007918 */ /* 0x000fc00000000000 */
        /* <DEDUP_REMOVED lines=10> */
.L_x_1312:


//--------------------- .text._ZN3cub18CUB_300001_SM_10006detail6reduce18DeviceReduceKernelINS2_10policy_hubI4Study8sum_funcE10Policy1000EN6thrust24THRUST_300001_SM_1000_NS6detail15normal_iteratorINSA_10device_ptrIS5_EEEEyS6_S5_N4cuda3std3__410__identityEEEvT0_PT3_T1_NS0_13GridEvenShareISN_EET2_T4_ --------------------------
	.section	.text._ZN3cub18CUB_300001_SM_10006detail6reduce18DeviceReduceKernelINS2_10policy_hubI4Study8sum_funcE10Policy1000EN6thrust24THRUST_300001_SM_1000_NS6detail15normal_iteratorINSA_10device_ptrIS5_EEEEyS6_S5_N4cuda3std3__410__identityEEEvT0_PT3_T1_NS0_13GridEvenShareISN_EET2_T4_,"ax",@progbits
	.align	128
        .global         _ZN3cub18CUB_300001_SM_10006detail6reduce18DeviceReduceKernelINS2_10policy_hubI4Study8sum_funcE10Policy1000EN6thrust24THRUST_300001_SM_1000_NS6detail15normal_iteratorINSA_10device_ptrIS5_EEEEyS6_S5_N4cuda3std3__410__identityEEEvT0_PT3_T1_NS0_13GridEvenShareISN_EET2_T4_
        .type           _ZN3cub18CUB_300001_SM_10006detail6reduce18DeviceReduceKernelINS2_10policy_hubI4Study8sum_funcE10Policy1000EN6thrust24THRUST_300001_SM_1000_NS6detail15normal_iteratorINSA_10device_ptrIS5_EEEEyS6_S5_N4cuda3std3__410__identityEEEvT0_PT3_T1_NS0_13GridEvenShareISN_EET2_T4_,@function
        .size           _ZN3cub18CUB_300001_SM_10006detail6reduce18DeviceReduceKernelINS2_10policy_hubI4Study8sum_funcE10Policy1000EN6thrust24THRUST_300001_SM_1000_NS6detail15normal_iteratorINSA_10device_ptrIS5_EEEEyS6_S5_N4cuda3std3__410__identityEEEvT0_PT3_T1_NS0_13GridEvenShareISN_EET2_T4_,(.L_x_1313 - _ZN3cub18CUB_300001_SM_10006detail6reduce18DeviceReduceKernelINS2_10policy_hubI4Study8sum_funcE10Policy1000EN6thrust24THRUST_300001_SM_1000_NS6detail15normal_iteratorINSA_10device_ptrIS5_EEEEyS6_S5_N4cuda3std3__410__identityEEEvT0_PT3_T1_NS0_13GridEvenShareISN_EET2_T4_)
        .other          _ZN3cub18CUB_300001_SM_10006detail6reduce18DeviceReduceKernelINS2_10policy_hubI4Study8sum_funcE10Policy1000EN6thrust24THRUST_300001_SM_1000_NS6detail15normal_iteratorINSA_10device_ptrIS5_EEEEyS6_S5_N4cuda3std3__410__identityEEEvT0_PT3_T1_NS0_13GridEvenShareISN_EET2_T4_,@"STO_CUDA_ENTRY STV_DEFAULT"
_ZN3cub18CUB_300001_SM_10006detail6reduce18DeviceReduceKernelINS2_10policy_hubI4Study8sum_funcE10Policy1000EN6thrust24THRUST_300001_SM_1000_NS6detail15normal_iteratorINSA_10device_ptrIS5_EEEEyS6_S5_N4cuda3std3__410__identityEEEvT0_PT3_T1_NS0_13GridEvenShareISN_EET2_T4_:
.text._ZN3cub18CUB_300001_SM_10006detail6reduce18DeviceReduceKernelINS2_10policy_hubI4Study8sum_funcE10Policy1000EN6thrust24THRUST_300001_SM_1000_NS6detail15normal_iteratorINSA_10device_ptrIS5_EEEEyS6_S5_N4cuda3std3__410__identityEEEvT0_PT3_T1_NS0_13GridEvenShareISN_EET2_T4_:
[----:B------:R-:W0:Y:S08]  /*0000*/  LDC R1, c[0x0][0x37c] ;  /* 0x0000df00ff017b82 */ /* 0x000e300000000800 */
[----:B------:R-:W1:Y:S01]  /*0010*/  S2UR UR4, SR_CTAID.X ;  /* 0x00000000000479c3 */ /* 0x000e620000002500 */
[----:B------:R-:W2:Y:S01]  /*0020*/  LDCU.64 UR6, c[0x0][0x3b8] ;  /* 0x00007700ff0677ac */ /* 0x000ea20008000a00 */
[----:B------:R-:W-:Y:S01]  /*0030*/  BSSY.RECONVERGENT B0, `(.L_x_204) ;  /* 0x0003df1000007945 */ /* 0x000fe20003800200 */
[----:B0-----:R-:W-:-:S02]  /*0040*/  VIADD R1, R1, 0xffffff00 ;  /* 0xffffff0001017836 */ /* 0x001fc40000000000 */
[----:B--2---:R-:W-:Y:S02]  /*0050*/  IMAD.U32 R4, RZ, RZ, UR6 ;  /* 0x00000006ff047e24 */ /* 0x004fe4000f8e00ff */
[----:B------:R-:W-:Y:S01]  /*0060*/  IMAD.U32 R5, RZ, RZ, UR7 ;  /* 0x00000007ff057e24 */ /* 0x000fe2000f8e00ff */
[----:B------:R-:W0:Y:S01]  /*0070*/  LDCU.64 UR6, c[0x0][0x358] ;  /* 0x00006b00ff0677ac */ /* 0x000e220008000a00 */
[----:B-1----:R-:W-:-:S04]  /*0080*/  IMAD.U32 R7, RZ, RZ, UR4 ;  /* 0x00000004ff077e24 */ /* 0x002fc8000f8e00ff */
[----:B------:R-:W-:-:S05]  /*0090*/  IMAD.SHL.U32 R81, R7, 0x100, RZ ;  /* 0x0000010007517824 */ /* 0x000fca00078e00ff */
[----:B------:R-:W-:-:S04]  /*00a0*/  IADD3 R0, P1, PT, -R81, R4, RZ ;  /* 0x0000000451007210 */ /* 0x000fc80007f3e1ff */
[----:B------:R-:W-:Y:S02]  /*00b0*/  ISETP.GT.U32.AND P0, PT, R0, 0xff, PT ;  /* 0x000000ff0000780c */ /* 0x000fe40003f04070 */
[----:B------:R-:W-:-:S04]  /*00c0*/  IADD3.X R16, PT, PT, R5, -0x1, RZ, P1, !PT ;  /* 0xffffffff05107810 */ /* 0x000fc80000ffe4ff */
[----:B------:R-:W-:-:S13]  /*00d0*/  ISETP.GT.U32.AND.EX P0, PT, R16, RZ, PT, P0 ;  /* 0x000000ff1000720c */ /* 0x000fda0003f04100 */
[----:B0-----:R-:W-:Y:S05]  /*00e0*/  @P0 BRA `(.L_x_205) ;  /* 0x0000027c00140947 */ /* 0x001fea0003800000 */
[----:B------:R-:W0:Y:S01]  /*00f0*/  S2R R84, SR_TID.X ;  /* 0x0000000000547919 */ /* 0x000e220000002100 */
[----:B------:R-:W-:Y:S01]  /*0100*/  IMAD.IADD R5, R4, 0x1, -R81 ;  /* 0x0000000104057824 */ /* 0x000fe200078e0a51 */
[----:B------:R-:W-:Y:S01]  /*0110*/  BSSY.RECONVERGENT B1, `(.L_x_206) ;  /* 0x0000088000017945 */ /* 0x000fe20003800200 */
[----:B------:R-:W-:Y:S01]  /*0120*/  PRMT R62, RZ, 0x7610, R62 ;  /* 0x00007610ff3e7816 */ /* 0x000fe2000000003e */
[----:B------:R-:W-:Y:S01]  /*0130*/  IMAD.MOV.U32 R74, RZ, RZ, RZ ;  /* 0x000000ffff4a7224 */ /* 0x000fe200078e00ff */
[----:B------:R-:W-:Y:S02]  /*0140*/  PRMT R61, RZ, 0x7610, R61 ;  /* 0x00007610ff3d7816 */ /* 0x000fe4000000003d */
[----:B------:R-:W-:Y:S02]  /*0150*/  CS2R R76, SRZ ;  /* 0x00000000004c7805 */ /* 0x000fe4000001ff00 */
        /* <DEDUP_REMOVED lines=13> */
[----:B0-----:R-:W-:-:S02]  /*0230*/  ISETP.GE.AND P0, PT, R84, R5, PT ;  /* 0x000000055400720c */ /* 0x001fc40003f06270 */
        /* <DEDUP_REMOVED lines=34> */
[----:B------:R-:W-:Y:S01]  /*0460*/  PRMT R39, RZ, 0x7610, R39 ;  /* 0x00007610ff277816 */ /* 0x000fe20000000027 */
[----:B------:R-:W-:Y:S06]  /*0470*/  @P0 BRA `(.L_x_207) ;  /* 0x0000000400440947 */ /* 0x000fec0003800000 */
[----:B------:R-:W0:Y:S01]  /*0480*/  LDC.64 R2, c[0x0][0x380] ;  /* 0x0000e000ff027b82 */ /* 0x000e220000000a00 */
[----:B------:R-:W-:-:S04]  /*0490*/  IMAD.IADD R9, R81, 0x1, R84 ;  /* 0x0000000151097824 */ /* 0x000fc800078e0254 */
[----:B0-----:R-:W-:-:S05]  /*04a0*/  IMAD.WIDE.U32 R2, R9, 0x40, R2 ;  /* 0x0000004009027825 */ /* 0x001fca00078e0002 */
[----:B------:R-:W2:Y:S04]  /*04b0*/  LDG.E.64 R54, desc[UR6][R2.64+0x28] ;  /* 0x0000280602367981 */ /* 0x000ea8000c1e1b00 */
[----:B------:R-:W3:Y:S04]  /*04c0*/  LDG.E.64 R8, desc[UR6][R2.64] ;  /* 0x0000000602087981 */ /* 0x000ee8000c1e1b00 */
[----:B------:R-:W4:Y:S04]  /*04d0*/  LDG.E.64 R10, desc[UR6][R2.64+0x8] ;  /* 0x00000806020a7981 */ /* 0x000f28000c1e1b00 */
[----:B------:R-:W4:Y:S04]  /*04e0*/  LDG.E.64 R12, desc[UR6][R2.64+0x10] ;  /* 0x00001006020c7981 */ /* 0x000f28000c1e1b00 */
[----:B------:R-:W4:Y:S04]  /*04f0*/  LDG.E.64 R14, desc[UR6][R2.64+0x18] ;  /* 0x00001806020e7981 */ /* 0x000f28000c1e1b00 */
[----:B------:R-:W4:Y:S04]  /*0500*/  LDG.E.U16 R64, desc[UR6][R2.64+0x30] ;  /* 0x0000300602407981 */ /* 0x000f28000c1e1500 */
[----:B------:R-:W4:Y:S04]  /*0510*/  LDG.E.64 R44, desc[UR6][R2.64+0x20] ;  /* 0x00002006022c7981 */ /* 0x000f28000c1e1b00 */
[----:B------:R-:W5:Y:S04]  /*0520*/  LDG.E R74, desc[UR6][R2.64+0x34] ;  /* 0x00003406024a7981 */ /* 0x000f68000c1e1900 */
[----:B------:R0:W5:Y:S01]  /*0530*/  LDG.E.64 R76, desc[UR6][R2.64+0x38] ;  /* 0x00003806024c7981 */ /* 0x000162000c1e1b00 */
[----:B------:R-:W-:Y:S01]  /*0540*/  VIADD R84, R84, 0x100 ;  /* 0x0000010054547836 */ /* 0x000fe20000000000 */
[----:B--2---:R-:W-:-:S02]  /*0550*/  PRMT R56, R54, 0x7771, RZ ;  /* 0x0000777136387816 */ /* 0x004fc400000000ff */
[C---:B------:R-:W-:Y:S02]  /*0560*/  PRMT R57, R54.reuse, 0x7772, RZ ;  /* 0x0000777236397816 */ /* 0x040fe400000000ff */
[----:B------:R-:W-:Y:S02]  /*0570*/  PRMT R58, R54, 0x7773, RZ ;  /* 0x00007773363a7816 */ /* 0x000fe400000000ff */
[C---:B------:R-:W-:Y:S02]  /*0580*/  PRMT R59, R55.reuse, 0x7770, RZ ;  /* 0x00007770373b7816 */ /* 0x040fe400000000ff */
[----:B------:R-:W-:Y:S02]  /*0590*/  PRMT R60, R55, 0x7771, RZ ;  /* 0x00007771373c7816 */ /* 0x000fe400000000ff */
[C---:B---3--:R-:W-:Y:S02]  /*05a0*/  PRMT R39, R8.reuse, 0x7770, RZ ;  /* 0x0000777008277816 */ /* 0x048fe400000000ff */
[----:B------:R-:W-:-:S02]  /*05b0*/  PRMT R38, R8, 0x7771, RZ ;  /* 0x0000777108267816 */ /* 0x000fc400000000ff */
[----:B------:R-:W-:Y:S02]  /*05c0*/  PRMT R37, R8, 0x7772, RZ ;  /* 0x0000777208257816 */ /* 0x000fe400000000ff */
[C---:B------:R-:W-:Y:S02]  /*05d0*/  PRMT R35, R9.reuse, 0x7770, RZ ;  /* 0x0000777009237816 */ /* 0x040fe400000000ff */
[C---:B------:R-:W-:Y:S02]  /*05e0*/  PRMT R34, R9.reuse, 0x7771, RZ ;  /* 0x0000777109227816 */ /* 0x040fe400000000ff */
[----:B------:R-:W-:Y:S02]  /*05f0*/  PRMT R33, R9, 0x7772, RZ ;  /* 0x0000777209217816 */ /* 0x000fe400000000ff */
[C---:B----4-:R-:W-:Y:S02]  /*0600*/  PRMT R31, R10.reuse, 0x7770, RZ ;  /* 0x000077700a1f7816 */ /* 0x050fe400000000ff */
        /* <DEDUP_REMOVED lines=11> */
[C---:B0-----:R-:W-:Y:S02]  /*06c0*/  PRMT R3, R14.reuse, 0x7770, RZ ;  /* 0x000077700e037816 */ /* 0x041fe400000000ff */
[----:B------:R-:W-:-:S02]  /*06d0*/  PRMT R2, R14, 0x7771, RZ ;  /* 0x000077710e027816 */ /* 0x000fc400000000ff */
[----:B------:R-:W-:Y:S02]  /*06e0*/  PRMT R0, R14, 0x7772, RZ ;  /* 0x000077720e007816 */ /* 0x000fe400000000ff */
[C---:B------:R-:W-:Y:S02]  /*06f0*/  PRMT R41, R15.reuse, 0x7770, RZ ;  /* 0x000077700f297816 */ /* 0x040fe400000000ff */
[C---:B------:R-:W-:Y:S02]  /*0700*/  PRMT R42, R15.reuse, 0x7771, RZ ;  /* 0x000077710f2a7816 */ /* 0x040fe400000000ff */
        /* <DEDUP_REMOVED lines=20> */
[----:B------:R-:W-:-:S02]  /*0850*/  PRMT R46, R44, 0x7771, RZ ;  /* 0x000077712c2e7816 */ /* 0x000fc400000000ff */
[C---:B------:R-:W-:Y:S02]  /*0860*/  PRMT R47, R44.reuse, 0x7772, RZ ;  /* 0x000077722c2f7816 */ /* 0x040fe400000000ff */
[----:B------:R-:W-:Y:S02]  /*0870*/  PRMT R48, R44, 0x7773, RZ ;  /* 0x000077732c307816 */ /* 0x000fe400000000ff */
[C---:B------:R-:W-:Y:S02]  /*0880*/  PRMT R49, R45.reuse, 0x7770, RZ ;  /* 0x000077702d317816 */ /* 0x040fe400000000ff */
[C---:B------:R-:W-:Y:S02]  /*0890*/  PRMT R50, R45.reuse, 0x7771, RZ ;  /* 0x000077712d327816 */ /* 0x040fe400000000ff */
[C---:B------:R-:W-:Y:S02]  /*08a0*/  PRMT R51, R45.reuse, 0x7772, RZ ;  /* 0x000077722d337816 */ /* 0x040fe400000000ff */
        /* <DEDUP_REMOVED lines=13> */
[----:B------:R-:W-:-:S07]  /*0980*/  PRMT R62, R64, 0x7610, R62 ;  /* 0x00007610403e7816 */ /* 0x000fce000000003e */
.L_x_207:
[----:B------:R-:W-:Y:S05]  /*0990*/  BSYNC.RECONVERGENT B1 ;  /* 0x0000000000017941 */ /* 0x000fea0003800200 */
.L_x_206:
[----:B------:R-:W-:Y:S01]  /*09a0*/  ISETP.GE.AND P0, PT, R84, R5, PT ;  /* 0x000000055400720c */ /* 0x000fe20003f06270 */
[----:B------:R-:W-:-:S12]  /*09b0*/  BSSY.RECONVERGENT B2, `(.L_x_208) ;  /* 0x0000173000027945 */ /* 0x000fd80003800200 */
[----:B------:R-:W-:Y:S05]  /*09c0*/  @P0 BRA `(.L_x_209) ;  /* 0x0000001400c40947 */ /* 0x000fea0003800000 */
.L_x_216:
[----:B------:R-:W0:Y:S01]  /*09d0*/  LDCU.64 UR4, c[0x0][0x380] ;  /* 0x00007000ff0477ac */ /* 0x000e220008000a00 */
[----:B------:R-:W-:-:S04]  /*09e0*/  IADD3 R4, P0, PT, R81, R84, RZ ;  /* 0x0000005451047210 */ /* 0x000fc80007f1e0ff */
[----:B------:R-:W-:Y:S02]  /*09f0*/  LEA.HI.X.SX32 R5, R84, RZ, 0x1, P0 ;  /* 0x000000ff54057211 */ /* 0x000fe400000f0eff */
[----:B0-----:R-:W-:-:S04]  /*0a00*/  LEA R64, P0, R4, UR4, 0x6 ;  /* 0x0000000404407c11 */ /* 0x001fc8000f8030ff */
[----:B------:R-:W-:-:S05]  /*0a10*/  LEA.HI.X R65, R4, UR5, R5, 0x6, P0 ;  /* 0x0000000504417c11 */ /* 0x000fca00080f3405 */
[----:B------:R-:W2:Y:S04]  /*0a20*/  LDG.E.U16 R82, desc[UR6][R64.64+0x30] ;  /* 0x0000300640527981 */ /* 0x000ea8000c1e1500 */
[----:B------:R-:W3:Y:S04]  /*0a30*/  LDG.E.64 R8, desc[UR6][R64.64+0x10] ;  /* 0x0000100640087981 */ /* 0x000ee8000c1e1b00 */
[----:B------:R-:W4:Y:S04]  /*0a40*/  LDG.E.64 R10, desc[UR6][R64.64+0x18] ;  /* 0x00001806400a7981 */ /* 0x000f28000c1e1b00 */
[----:B------:R-:W4:Y:S04]  /*0a50*/  LDG.E.64 R12, desc[UR6][R64.64+0x20] ;  /* 0x00002006400c7981 */ /* 0x000f28000c1e1b00 */
[----:B------:R-:W4:Y:S04]  /*0a60*/  LDG.E.64 R14, desc[UR6][R64.64+0x28] ;  /* 0x00002806400e7981 */ /* 0x000f28000c1e1b00 */
[----:B------:R-:W4:Y:S04]  /*0a70*/  LDG.E R63, desc[UR6][R64.64+0x34] ;  /* 0x00003406403f7981 */ /* 0x000f28000c1e1900 */
[----:B------:R-:W4:Y:S04]  /*0a80*/  LDG.E.64 R78, desc[UR6][R64.64+0x38] ;  /* 0x00003806404e7981 */ /* 0x000f28000c1e1b00 */
[----:B------:R-:W4:Y:S04]  /*0a90*/  LDG.E.64 R4, desc[UR6][R64.64] ;  /* 0x0000000640047981 */ /* 0x000f28000c1e1b00 */
[----:B------:R0:W4:Y:S01]  /*0aa0*/  LDG.E.64 R6, desc[UR6][R64.64+0x8] ;  /* 0x0000080640067981 */ /* 0x000122000c1e1b00 */
[----:B------:R-:W-:-:S02]  /*0ab0*/  LOP3.LUT R66, R32, 0xffff, RZ, 0xc0, !PT ;  /* 0x0000ffff20427812 */ /* 0x000fc400078ec0ff */
[----:B------:R-:W-:Y:S02]  /*0ac0*/  LOP3.LUT R67, R33, 0xffff, RZ, 0xc0, !PT ;  /* 0x0000ffff21437812 */ /* 0x000fe400078ec0ff */
[----:B------:R-:W-:Y:S02]  /*0ad0*/  LOP3.LUT R69, R35, 0xffff, RZ, 0xc0, !PT ;  /* 0x0000ffff23457812 */ /* 0x000fe400078ec0ff */
[----:B------:R-:W-:Y:S02]  /*0ae0*/  PRMT R67, R67, 0x3340, R66 ;  /* 0x0000334043437816 */ /* 0x000fe40000000042 */
[----:B------:R-:W-:Y:S02]  /*0af0*/  LOP3.LUT R66, R34, 0xffff, RZ, 0xc0, !PT ;  /* 0x0000ffff22427812 */ /* 0x000fe400078ec0ff */
[----:B------:R-:W-:Y:S02]  /*0b00*/  LOP3.LUT R70, R38, 0xffff, RZ, 0xc0, !PT ;  /* 0x0000ffff26467812 */ /* 0x000fe400078ec0ff */
[----:B------:R-:W-:-:S02]  /*0b10*/  LOP3.LUT R73, R39, 0xffff, RZ, 0xc0, !PT ;  /* 0x0000ffff27497812 */ /* 0x000fc400078ec0ff */
[----:B------:R-:W-:Y:S02]  /*0b20*/  LOP3.LUT R72, R24, 0xffff, RZ, 0xc0, !PT ;  /* 0x0000ffff18487812 */ /* 0x000fe400078ec0ff */
[----:B0-----:R-:W-:Y:S02]  /*0b30*/  LOP3.LUT R65, R25, 0xffff, RZ, 0xc0, !PT ;  /* 0x0000ffff19417812 */ /* 0x001fe400078ec0ff */
        /* <DEDUP_REMOVED lines=34> */
[----:B------:R-:W-:Y:S02]  /*0d60*/  LOP3.LUT R68, R40, 0xffff, RZ, 0xc0, !PT ;  /* 0x0000ffff28447812 */ /* 0x000fe400078ec0ff */
[----:B------:R-:W-:Y:S01]  /*0d70*/  LOP3.LUT R71, R0, 0xffff, RZ, 0xc0, !PT ;  /* 0x0000ffff00477812 */ /* 0x000fe200078ec0ff */
[----:B------:R0:W-:Y:S01]  /*0d80*/  STL.64 [R1+0x80], R66 ;  /* 0x0000804201007387 */ /* 0x0001e20000100a00 */
        /* <DEDUP_REMOVED lines=8> */
[----:B------:R-:W-:Y:S02]  /*0e10*/  PRMT R65, R75, 0x5410, R72 ;  /* 0x000054104b417816 */ /* 0x000fe40000000048 */
[----:B------:R-:W-:-:S02]  /*0e20*/  PRMT R71, R71, 0x3340, R64 ;  /* 0x0000334047477816 */ /* 0x000fc40000000040 */
[----:B------:R-:W-:Y:S02]  /*0e30*/  PRMT R70, R67, 0x3340, R70 ;  /* 0x0000334043467816 */ /* 0x000fe40000000046 */
        /* <DEDUP_REMOVED lines=29> */
[----:B------:R-:W-:Y:S04]  /*1010*/  STL.U16 [R1+0xb0], R80 ;  /* 0x0000b05001007387 */ /* 0x000fe80000100400 */
[----:B------:R-:W-:Y:S04]  /*1020*/  STL.64 [R1+0x88], R64 ;  /* 0x0000884001007387 */ /* 0x000fe80000100a00 */
[----:B------:R-:W-:Y:S04]  /*1030*/  STL.64 [R1+0x90], R66 ;  /* 0x0000904201007387 */ /* 0x000fe80000100a00 */
[----:B------:R-:W-:Y:S04]  /*1040*/  STL.64 [R1+0x98], R68 ;  /* 0x0000984401007387 */ /* 0x000fe80000100a00 */
[----:B------:R-:W-:Y:S04]  /*1050*/  STL.64 [R1+0xa0], R70 ;  /* 0x0000a04601007387 */ /* 0x000fe80000100a00 */
[----:B------:R-:W-:Y:S04]  /*1060*/  STL.64 [R1+0xa8], R72 ;  /* 0x0000a84801007387 */ /* 0x000fe80000100a00 */
[----:B-----5:R-:W-:Y:S04]  /*1070*/  STL [R1+0xb4], R74 ;  /* 0x0000b44a01007387 */ /* 0x020fe80000100800 */
[----:B------:R-:W-:Y:S01]  /*1080*/  STL.64 [R1+0xb8], R76 ;  /* 0x0000b84c01007387 */ /* 0x000fe20000100a00 */
[----:B------:R-:W-:Y:S01]  /*1090*/  LOP3.LUT P0, RZ, R39, 0xff, RZ, 0xc0, !PT ;  /* 0x000000ff27ff7812 */ /* 0x000fe2000780c0ff */
[----:B------:R-:W-:Y:S04]  /*10a0*/  BSSY.RECONVERGENT B1, `(.L_x_210) ;  /* 0x00000f9000017945 */ /* 0x000fe80003800200 */
[----:B------:R-:W-:Y:S01]  /*10b0*/  BSSY.RELIABLE B3, `(.L_x_211) ;  /* 0x00000a5000037945 */ /* 0x000fe20003800100 */
[----:B--2---:R-:W-:Y:S01]  /*10c0*/  PRMT R82, R82, 0x7710, RZ ;  /* 0x0000771052527816 */ /* 0x004fe200000000ff */
[----:B---3--:R-:W-:Y:S04]  /*10d0*/  STL.64 [R1+0xd0], R8 ;  /* 0x0000d00801007387 */ /* 0x008fe80000100a00 */
[----:B----4-:R-:W-:Y:S04]  /*10e0*/  STL.64 [R1+0xd8], R10 ;  /* 0x0000d80a01007387 */ /* 0x010fe80000100a00 */
[----:B------:R-:W-:Y:S04]  /*10f0*/  STL.64 [R1+0xe0], R12 ;  /* 0x0000e00c01007387 */ /* 0x000fe80000100a00 */
[----:B------:R-:W-:Y:S04]  /*1100*/  STL.64 [R1+0xe8], R14 ;  /* 0x0000e80e01007387 */ /* 0x000fe80000100a00 */
[----:B------:R-:W-:Y:S04]  /*1110*/  STL.U16 [R1+0xf0], R82 ;  /* 0x0000f05201007387 */ /* 0x000fe80000100400 */
[----:B------:R-:W-:Y:S04]  /*1120*/  STL [R1+0xf4], R63 ;  /* 0x0000f43f01007387 */ /* 0x000fe80000100800 */
[----:B------:R-:W-:Y:S04]  /*1130*/  STL.64 [R1+0xf8], R78 ;  /* 0x0000f84e01007387 */ /* 0x000fe80000100a00 */
[----:B------:R0:W-:Y:S04]  /*1140*/  STL.64 [R1+0xc0], R4 ;  /* 0x0000c00401007387 */ /* 0x0001e80000100a00 */
[----:B------:R1:W-:Y:S01]  /*1150*/  STL.64 [R1+0xc8], R6 ;  /* 0x0000c80601007387 */ /* 0x0003e20000100a00 */
[----:B0-----:R-:W-:Y:S01]  /*1160*/  PRMT R4, R4, 0x7770, RZ ;  /* 0x0000777004047816 */ /* 0x001fe200000000ff */
        /* <DEDUP_REMOVED lines=150> */
.L_x_212:
[----:B------:R-:W-:-:S13]  /*1ad0*/  LOP3.LUT P0, RZ, R4, 0xff, RZ, 0xc0, !PT ;  /* 0x000000ff04ff7812 */ /* 0x000fda000780c0ff */
[----:B------:R-:W-:Y:S05]  /*1ae0*/  @!P0 BREAK.RELIABLE B3 ;  /* 0x0000000000038942 */ /* 0x000fea0003800100 */
[----:B------:R-:W-:Y:S05]  /*1af0*/  @!P0 BRA `(.L_x_213) ;  /* 0x00000004004c8947 */ /* 0x000fea0003800000 */
[----:B------:R-:W-:Y:S05]  /*1b00*/  BSYNC.RELIABLE B3 ;  /* 0x0000000000037941 */ /* 0x000fea0003800100 */
.L_x_211:
[----:B------:R-:W-:Y:S01]  /*1b10*/  BSSY.RECONVERGENT B3, `(.L_x_214) ;  /* 0x0000009000037945 */ /* 0x000fe20003800200 */
[----:B------:R-:W-:-:S07]  /*1b20*/  IMAD.MOV.U32 R0, RZ, RZ, RZ ;  /* 0x000000ffff007224 */ /* 0x000fce00078e00ff */
.L_x_215:
        /* <DEDUP_REMOVED lines=8> */
.L_x_214:
[----:B------:R-:W2:Y:S04]  /*1bb0*/  LDL.64 R12, [R1+0x80] ;  /* 0x00008000010c7983 */ /* 0x000ea80000100a00 */
[----:B------:R-:W3:Y:S04]  /*1bc0*/  LDL.64 R2, [R1+0x88] ;  /* 0x0000880001027983 */ /* 0x000ee80000100a00 */
[----:B------:R-:W4:Y:S04]  /*1bd0*/  LDL.64 R4, [R1+0x90] ;  /* 0x0000900001047983 */ /* 0x000f280000100a00 */
[----:B------:R-:W4:Y:S04]  /*1be0*/  LDL.64 R6, [R1+0x98] ;  /* 0x0000980001067983 */ /* 0x000f280000100a00 */
[----:B------:R-:W4:Y:S04]  /*1bf0*/  LDL.64 R8, [R1+0xa0] ;  /* 0x0000a00001087983 */ /* 0x000f280000100a00 */
[----:B------:R-:W4:Y:S04]  /*1c00*/  LDL.64 R10, [R1+0xa8] ;  /* 0x0000a800010a7983 */ /* 0x000f280000100a00 */
[----:B------:R-:W4:Y:S04]  /*1c10*/  LDL.U16 R0, [R1+0xb0] ;  /* 0x0000b00001007983 */ /* 0x000f280000100400 */
[----:B------:R0:W5:Y:S04]  /*1c20*/  LDL R74, [R1+0xb4] ;  /* 0x0000b400014a7983 */ /* 0x0001680000100800 */
[----:B------:R0:W5:Y:S01]  /*1c30*/  LDL.64 R76, [R1+0xb8] ;  /* 0x0000b800014c7983 */ /* 0x0001620000100a00 */
        /* <DEDUP_REMOVED lines=13> */
[C---:B------:R-:W-:Y:S02]  /*1d10*/  PRMT R25, R3.reuse, 0x7772, RZ ;  /* 0x0000777203197816 */ /* 0x040fe400000000ff */
[----:B------:R-:W-:Y:S02]  /*1d20*/  PRMT R2, R2, 0x7773, RZ ;  /* 0x0000777302027816 */ /* 0x000fe400000000ff */
[----:B------:R-:W-:Y:S02]  /*1d30*/  PRMT R3, R3, 0x7773, RZ ;  /* 0x0000777303037816 */ /* 0x000fe400000000ff */
[C---:B----4-:R-:W-:Y:S02]  /*1d40*/  PRMT R23, R4.reuse, 0x7770, RZ ;  /* 0x0000777004177816 */ /* 0x050fe400000000ff */
[C---:B------:R-:W-:Y:S02]  /*1d50*/  PRMT R22, R4.reuse, 0x7771, RZ ;  /* 0x0000777104167816 */ /* 0x040fe400000000ff */
[----:B------:R-:W-:-:S02]  /*1d60*/  PRMT R21, R4, 0x7772, RZ ;  /* 0x0000777204157816 */ /* 0x000fc400000000ff */
[C---:B------:R-:W-:Y:S02]  /*1d70*/  PRMT R19, R5.reuse, 0x7770, RZ ;  /* 0x0000777005137816 */ /* 0x040fe400000000ff */
[C---:B------:R-:W-:Y:S02]  /*1d80*/  PRMT R18, R5.reuse, 0x7771, RZ ;  /* 0x0000777105127816 */ /* 0x040fe400000000ff */
[----:B------:R-:W-:Y:S02]  /*1d90*/  PRMT R17, R5, 0x7772, RZ ;  /* 0x0000777205117816 */ /* 0x000fe400000000ff */
[C---:B------:R-:W-:Y:S02]  /*1da0*/  PRMT R12, R6.reuse, 0x7770, RZ ;  /* 0x00007770060c7816 */ /* 0x040fe400000000ff */
        /* <DEDUP_REMOVED lines=39> */
[----:B0-----:R-:W-:-:S07]  /*2020*/  PRMT R60, R11, 0x7610, R60 ;  /* 0x000076100b3c7816 */ /* 0x001fce000000003c */
.L_x_213:
[----:B------:R-:W-:Y:S05]  /*2030*/  BSYNC.RECONVERGENT B1 ;  /* 0x0000000000017941 */ /* 0x000fea0003800200 */
.L_x_210:
[----:B------:R-:W0:Y:S01]  /*2040*/  S2UR UR4, SR_CTAID.X ;  /* 0x00000000000479c3 */ /* 0x000e220000002500 */
[----:B------:R-:W1:Y:S01]  /*2050*/  LDCU UR5, c[0x0][0x3b8] ;  /* 0x00007700ff0577ac */ /* 0x000e620008000800 */
[----:B------:R-:W-:Y:S01]  /*2060*/  VIADD R84, R84, 0x100 ;  /* 0x0000010054547836 */ /* 0x000fe20000000000 */
[----:B-----5:R-:W-:Y:S01]  /*2070*/  DADD R76, R78, R76 ;  /* 0x000000004e4c7229 */ /* 0x020fe2000000004c */
[----:B------:R-:W-:Y:S02]  /*2080*/  IMAD.IADD R74, R63, 0x1, R74 ;  /* 0x000000013f4a7824 */ /* 0x000fe400078e024a */
[----:B-1----:R-:W-:Y:S02]  /*2090*/  IMAD.U32 R4, RZ, RZ, UR5 ;  /* 0x00000005ff047e24 */ /* 0x002fe4000f8e00ff */
[----:B0-----:R-:W-:-:S04]  /*20a0*/  IMAD.U32 R7, RZ, RZ, UR4 ;  /* 0x00000004ff077e24 */ /* 0x001fc8000f8e00ff */
[----:B------:R-:W-:-:S05]  /*20b0*/  IMAD R5, R7, -0x100, R4 ;  /* 0xffffff0007057824 */ /* 0x000fca00078e0204 */
[----:B------:R-:W-:-:S13]  /*20c0*/  ISETP.GE.AND P0, PT, R84, R5, PT ;  /* 0x000000055400720c */ /* 0x000fda0003f06270 */
[----:B------:R-:W-:Y:S05]  /*20d0*/  @!P0 BRA `(.L_x_216) ;  /* 0xffffffe8003c8947 */ /* 0x000fea000383ffff */
.L_x_209:
[----:B------:R-:W-:Y:S05]  /*20e0*/  BSYNC.RECONVERGENT B2 ;  /* 0x0000000000027941 */ /* 0x000fea0003800200 */
.L_x_208:
[----:B------:R-:W-:-:S05]  /*20f0*/  IMAD R78, R7, -0x100, R4 ;  /* 0xffffff00074e7824 */ /* 0x000fca00078e0204 */
[----:B------:R-:W-:-:S13]  /*2100*/  ISETP.GE.AND P0, PT, R78, 0x100, PT ;  /* 0x000001004e00780c */ /* 0x000fda0003f06270 */
[----:B------:R-:W-:Y:S05]  /*2110*/  @!P0 BRA `(.L_x_217) ;  /* 0x0000012c00548947 */ /* 0x000fea0003800000 */
[----:B------:R-:W-:Y:S01]  /*2120*/  IMAD.U32 R4, R21, 0x10000, RZ ;  /* 0x0001000015047824 */ /* 0x000fe200078e00ff */
[----:B------:R-:W-:Y:S01]  /*2130*/  LOP3.LUT R5, R23, 0xff, RZ, 0xc0, !PT ;  /* 0x000000ff17057812 */ /* 0x000fe200078ec0ff */
[----:B------:R-:W-:Y:S01]  /*2140*/  IMAD.U32 R8, R47, 0x10000, RZ ;  /* 0x000100002f087824 */ /* 0x000fe200078e00ff */
[----:B------:R-:W-:Y:S01]  /*2150*/  LOP3.LUT R9, R45, 0xff, RZ, 0xc0, !PT ;  /* 0x000000ff2d097812 */ /* 0x000fe200078ec0ff */
[----:B------:R-:W-:Y:S01]  /*2160*/  IMAD.U32 R6, R0, 0x10000, RZ ;  /* 0x0001000000067824 */ /* 0x000fe200078e00ff */
[----:B------:R-:W-:Y:S01]  /*2170*/  PRMT R5, R22, 0x7604, R5 ;  /* 0x0000760416057816 */ /* 0x000fe20000000005 */
[----:B------:R-:W-:Y:S01]  /*2180*/  IMAD.U32 R12, R51, 0x10000, RZ ;  /* 0x00010000330c7824 */ /* 0x000fe200078e00ff */
[----:B------:R-:W-:Y:S01]  /*2190*/  LOP3.LUT R4, R4, 0xff0000, RZ, 0xc0, !PT ;  /* 0x00ff000004047812 */ /* 0x000fe200078ec0ff */
[----:B------:R-:W-:Y:S01]  /*21a0*/  BSSY.RECONVERGENT B2, `(.L_x_218) ;  /* 0x00001b8000027945 */ /* 0x000fe20003800200 */
[----:B------:R-:W-:Y:S02]  /*21b0*/  PRMT R9, R46, 0x7604, R9 ;  /* 0x000076042e097816 */ /* 0x000fe40000000009 */
[----:B------:R-:W-:Y:S01]  /*21c0*/  LOP3.LUT R8, R8, 0xff0000, RZ, 0xc0, !PT ;  /* 0x00ff000008087812 */ /* 0x000fe200078ec0ff */
[----:B------:R-:W-:Y:S01]  /*21d0*/  IMAD.IADD R10, R5, 0x1, R4 ;  /* 0x00000001050a7824 */ /* 0x000fe200078e0204 */
[----:B------:R-:W-:Y:S01]  /*21e0*/  LOP3.LUT R5, R41, 0xff, RZ, 0xc0, !PT ;  /* 0x000000ff29057812 */ /* 0x000fe200078ec0ff */
[----:B------:R-:W-:Y:S01]  /*21f0*/  IMAD.U32 R4, R43, 0x10000, RZ ;  /* 0x000100002b047824 */ /* 0x000fe200078e00ff */
[----:B------:R-:W-:Y:S01]  /*2200*/  LOP3.LUT R7, R3, 0xff, RZ, 0xc0, !PT ;  /* 0x000000ff03077812 */ /* 0x000fe200078ec0ff */
[----:B------:R-:W-:Y:S01]  /*2210*/  IMAD.IADD R14, R9, 0x1, R8 ;  /* 0x00000001090e7824 */ /* 0x000fe200078e0208 */
[----:B------:R-:W-:-:S02]  /*2220*/  PRMT R5, R42, 0x7604, R5 ;  /* 0x000076042a057816 */ /* 0x000fc40000000005 */
[----:B------:R-:W-:Y:S02]  /*2230*/  LOP3.LUT R4, R4, 0xff0000, RZ, 0xc0, !PT ;  /* 0x00ff000004047812 */ /* 0x000fe400078ec0ff */
[----:B------:R-:W-:Y:S02]  /*2240*/  LOP3.LUT R69, R25, 0xffff, RZ, 0xc0, !PT ;  /* 0x0000ffff19457812 */ /* 0x000fe400078ec0ff */
[----:B------:R-:W-:Y:S01]  /*2250*/  LOP3.LUT R79, R27, 0xffff, RZ, 0xc0, !PT ;  /* 0x0000ffff1b4f7812 */ /* 0x000fe200078ec0ff */
[----:B------:R-:W-:Y:S01]  /*2260*/  IMAD.IADD R13, R5, 0x1, R4 ;  /* 0x00000001050d7824 */ /* 0x000fe200078e0204 */
[----:B------:R-:W-:Y:S01]  /*2270*/  LOP3.LUT R5, R53, 0xff, RZ, 0xc0, !PT ;  /* 0x000000ff35057812 */ /* 0x000fe200078ec0ff */
[----:B------:R-:W-:Y:S01]  /*2280*/  IMAD.U32 R4, R55, 0x10000, RZ ;  /* 0x0001000037047824 */ /* 0x000fe200078e00ff */
[----:B------:R-:W-:Y:S02]  /*2290*/  PRMT R7, R2, 0x7604, R7 ;  /* 0x0000760402077816 */ /* 0x000fe40000000007 */
[----:B------:R-:W-:-:S02]  /*22a0*/  PRMT R8, R54, 0x7604, R5 ;  /* 0x0000760436087816 */ /* 0x000fc40000000005 */
[----:B------:R-:W-:Y:S02]  /*22b0*/  LOP3.LUT R9, R4, 0xff0000, RZ, 0xc0, !PT ;  /* 0x00ff000004097812 */ /* 0x000fe400078ec0ff */
[----:B------:R-:W-:Y:S02]  /*22c0*/  LOP3.LUT R6, R6, 0xff0000, RZ, 0xc0, !PT ;  /* 0x00ff000006067812 */ /* 0x000fe400078ec0ff */
[----:B------:R-:W-:Y:S01]  /*22d0*/  LOP3.LUT R11, R49, 0xff, RZ, 0xc0, !PT ;  /* 0x000000ff310b7812 */ /* 0x000fe200078ec0ff */
[----:B------:R-:W-:Y:S01]  /*22e0*/  IMAD.IADD R63, R8, 0x1, R9 ;  /* 0x00000001083f7824 */ /* 0x000fe200078e0209 */
[----:B------:R-:W-:Y:S01]  /*22f0*/  LOP3.LUT R9, R79, 0xff, RZ, 0xc0, !PT ;  /* 0x000000ff4f097812 */ /* 0x000fe200078ec0ff */
[----:B------:R-:W-:Y:S01]  /*2300*/  IMAD.U32 R8, R69, 0x10000, RZ ;  /* 0x0001000045087824 */ /* 0x000fe200078e00ff */
[----:B------:R-:W-:Y:S01]  /*2310*/  LOP3.LUT R64, R12, 0xff0000, RZ, 0xc0, !PT ;  /* 0x00ff00000c407812 */ /* 0x000fe200078ec0ff */
[----:B------:R-:W-:Y:S01]  /*2320*/  IMAD.IADD R12, R7, 0x1, R6 ;  /* 0x00000001070c7824 */ /* 0x000fe200078e0206 */
[----:B------:R-:W-:Y:S01]  /*2330*/  PRMT R11, R50, 0x7604, R11 ;  /* 0x00007604320b7816 */ /* 0x000fe2000000000b */
[----:B------:R-:W-:Y:S01]  /*2340*/  IMAD.U32 R6, R59, 0x10000, RZ ;  /* 0x000100003b067824 */ /* 0x000fe200078e00ff */
[----:B------:R-:W-:-:S02]  /*2350*/  PRMT R9, R26, 0x7604, R9 ;  /* 0x000076041a097816 */ /* 0x000fc40000000009 */
[----:B------:R-:W-:Y:S01]  /*2360*/  LOP3.LUT R8, R8, 0xff0000, RZ, 0xc0, !PT ;  /* 0x00ff000008087812 */ /* 0x000fe200078ec0ff */
[----:B------:R-:W-:Y:S01]  /*2370*/  IMAD.IADD R15, R11, 0x1, R64 ;  /* 0x000000010b0f7824 */ /* 0x000fe200078e0240 */
[----:B------:R-:W-:Y:S02]  /*2380*/  LOP3.LUT R7, R57, 0xff, RZ, 0xc0, !PT ;  /* 0x000000ff39077812 */ /* 0x000fe400078ec0ff */
[----:B------:R-:W-:Y:S01]  /*2390*/  LOP3.LUT R64, R6, 0xff0000, RZ, 0xc0, !PT ;  /* 0x00ff000006407812 */ /* 0x000fe200078ec0ff */
[----:B------:R-:W-:Y:S01]  /*23a0*/  IMAD.IADD R8, R9, 0x1, R8 ;  /* 0x0000000109087824 */ /* 0x000fe200078e0208 */
[----:B------:R-:W-:Y:S02]  /*23b0*/  PRMT R11, R58, 0x7604, R7 ;  /* 0x000076043a0b7816 */ /* 0x000fe40000000007 */
[----:B------:R-:W-:Y:S02]  /*23c0*/  LOP3.LUT R9, R20, 0xffff, RZ, 0xc0, !PT ;  /* 0x0000ffff14097812 */ /* 0x000fe400078ec0ff */
[----:B------:R-:W-:Y:S01]  /*23d0*/  LOP3.LUT R66, R44, 0xffff, RZ, 0xc0, !PT ;  /* 0x0000ffff2c427812 */ /* 0x000fe200078ec0ff */
[----:B------:R-:W-:Y:S01]  /*23e0*/  IMAD.IADD R65, R11, 0x1, R64 ;  /* 0x000000010b417824 */ /* 0x000fe200078e0240 */
[----:B------:R-:W-:Y:S01]  /*23f0*/  LOP3.LUT R70, R33, 0xffff, RZ, 0xc0, !PT ;  /* 0x0000ffff21467812 */ /* 0x000fe200078ec0ff */
[----:B------:R-:W-:Y:S01]  /*2400*/  IMAD R64, R9, 0x1000000, R10 ;  /* 0x0100000009407824 */ /* 0x000fe200078e020a */
[----:B------:R-:W-:Y:S01]  /*2410*/  LOP3.LUT R72, R37, 0xffff, RZ, 0xc0, !PT ;  /* 0x0000ffff25487812 */ /* 0x000fe200078ec0ff */
[----:B------:R-:W-:Y:S01]  /*2420*/  IMAD R9, R66, 0x1000000, R13 ;  /* 0x0100000042097824 */ /* 0x000fe200078e020d */
[----:B------:R-:W-:Y:S01]  /*2430*/  LOP3.LUT R80, R35, 0xffff, RZ, 0xc0, !PT ;  /* 0x0000ffff23507812 */ /* 0x000fe200078ec0ff */
[----:B------:R-:W-:Y:S01]  /*2440*/  IMAD.U32 R6, R70, 0x10000, RZ ;  /* 0x0001000046067824 */ /* 0x000fe200078e00ff */
[----:B------:R-:W-:Y:S01]  /*2450*/  LOP3.LUT R78, R39, 0xffff, RZ, 0xc0, !PT ;  /* 0x0000ffff274e7812 */ /* 0x000fe200078ec0ff */
[----:B------:R-:W-:Y:S01]  /*2460*/  IMAD.U32 R4, R72, 0x10000, RZ ;  /* 0x0001000048047824 */ /* 0x000fe200078e00ff */
[----:B------:R-:W-:Y:S01]  /*2470*/  LOP3.LUT R13, R48, 0xffff, RZ, 0xc0, !PT ;  /* 0x0000ffff300d7812 */ /* 0x000fe200078ec0ff */
[----:B------:R-:W0:Y:S01]  /*2480*/  SHFL.DOWN PT, R64, R64, 0x1, 0x1f ;  /* 0x08201f0040407f89 */ /* 0x000e2200000e0000 */
[----:B------:R-:W-:-:S02]  /*2490*/  LOP3.LUT R66, R60, 0xffff, RZ, 0xc0, !PT ;  /* 0x0000ffff3c427812 */ /* 0x000fc400078ec0ff */
[----:B------:R-:W-:Y:S01]  /*24a0*/  LOP3.LUT R7, R80, 0xff, RZ, 0xc0, !PT ;  /* 0x000000ff50077812 */ /* 0x000fe200078ec0ff */
[----:B------:R-:W-:Y:S01]  /*24b0*/  IMAD R10, R13, 0x1000000, R14 ;  /* 0x010000000d0a7824 */ /* 0x000fe200078e020e */
[----:B------:R-:W-:Y:S01]  /*24c0*/  LOP3.LUT R5, R78, 0xff, RZ, 0xc0, !PT ;  /* 0x000000ff4e057812 */ /* 0x000fe200078ec0ff */
[----:B------:R-:W-:Y:S01]  /*24d0*/  IMAD R13, R66, 0x1000000, R65 ;  /* 0x01000000420d7824 */ /* 0x000fe200078e0241 */
[----:B------:R-:W-:Y:S01]  /*24e0*/  PRMT R7, R34, 0x7604, R7 ;  /* 0x0000760422077816 */ /* 0x000fe20000000007 */
[----:B------:R-:W1:Y:S01]  /*24f0*/  S2R R66, SR_LANEID ;  /* 0x0000000000427919 */ /* 0x000e620000000000 */
[----:B------:R-:W-:Y:S02]  /*2500*/  LOP3.LUT R6, R6, 0xff0000, RZ, 0xc0, !PT ;  /* 0x00ff000006067812 */ /* 0x000fe400078ec0ff */
[----:B------:R-:W-:Y:S01]  /*2510*/  PRMT R5, R38, 0x7604, R5 ;  /* 0x0000760426057816 */ /* 0x000fe20000000005 */
[----:B------:R-:W2:Y:S01]  /*2520*/  SHFL.DOWN PT, R9, R9, 0x1, 0x1f ;  /* 0x08201f0009097f89 */ /* 0x000ea200000e0000 */
[----:B------:R-:W-:Y:S01]  /*2530*/  LOP3.LUT R4, R4, 0xff0000, RZ, 0xc0, !PT ;  /* 0x00ff000004047812 */ /* 0x000fe200078ec0ff */
[----:B------:R-:W-:Y:S01]  /*2540*/  IMAD.IADD R7, R7, 0x1, R6 ;  /* 0x0000000107077824 */ /* 0x000fe200078e0206 */
[----:B------:R-:W-:Y:S01]  /*2550*/  LOP3.LUT R68, R29, 0xffff, RZ, 0xc0, !PT ;  /* 0x0000ffff1d447812 */ /* 0x000fe200078ec0ff */
[----:B------:R-:W3:Y:S01]  /*2560*/  SHFL.DOWN PT, R10, R10, 0x1, 0x1f ;  /* 0x08201f000a0a7f89 */ /* 0x000ee200000e0000 */
[----:B------:R-:W-:Y:S01]  /*2570*/  LOP3.LUT R75, R31, 0xffff, RZ, 0xc0, !PT ;  /* 0x0000ffff1f4b7812 */ /* 0x000fe200078ec0ff */
[----:B------:R-:W-:Y:S01]  /*2580*/  IMAD.IADD R4, R5, 0x1, R4 ;  /* 0x0000000105047824 */ /* 0x000fe200078e0204 */
[----:B------:R-:W-:Y:S01]  /*2590*/  LOP3.LUT R67, R17, 0xffff, RZ, 0xc0, !PT ;  /* 0x0000ffff11437812 */ /* 0x000fe200078ec0ff */
[----:B------:R-:W-:Y:S01]  /*25a0*/  IMAD.U32 R6, R68, 0x10000, RZ ;  /* 0x0001000044067824 */ /* 0x000fe200078e00ff */
[----:B------:R-:W-:Y:S01]  /*25b0*/  LOP3.LUT R5, R75, 0xff, RZ, 0xc0, !PT ;  /* 0x000000ff4b057812 */ /* 0x000fe200078ec0ff */
[----:B------:R-:W4:Y:S01]  /*25c0*/  SHFL.DOWN PT, R13, R13, 0x1, 0x1f ;  /* 0x08201f000d0d7f89 */ /* 0x000f2200000e0000 */
[----:B------:R-:W-:-:S02]  /*25d0*/  LOP3.LUT R81, R19, 0xffff, RZ, 0xc0, !PT ;  /* 0x0000ffff13517812 */ /* 0x000fc400078ec0ff */
[----:B------:R-:W-:Y:S02]  /*25e0*/  PRMT R5, R30, 0x7604, R5 ;  /* 0x000076041e057816 */ /* 0x000fe40000000005 */
[----:B------:R-:W-:Y:S02]  /*25f0*/  LOP3.LUT R6, R6, 0xff0000, RZ, 0xc0, !PT ;  /* 0x00ff000006067812 */ /* 0x000fe400078ec0ff */
[----:B------:R-:W-:Y:S02]  /*2600*/  LOP3.LUT R11, R81, 0xff, RZ, 0xc0, !PT ;  /* 0x000000ff510b7812 */ /* 0x000fe400078ec0ff */
[----:B------:R-:W-:Y:S01]  /*2610*/  LOP3.LUT R71, R40, 0xffff, RZ, 0xc0, !PT ;  /* 0x0000ffff28477812 */ /* 0x000fe200078ec0ff */
[----:B------:R-:W-:Y:S01]  /*2620*/  IMAD.IADD R5, R5, 0x1, R6 ;  /* 0x0000000105057824 */ /* 0x000fe200078e0206 */
[----:B------:R-:W-:Y:S01]  /*2630*/  PRMT R11, R18, 0x7604, R11 ;  /* 0x00007604120b7816 */ /* 0x000fe2000000000b */
[----:B------:R-:W-:Y:S01]  /*2640*/  IMAD.U32 R6, R67, 0x10000, RZ ;  /* 0x0001000043067824 */ /* 0x000fe200078e00ff */
[----:B------:R-:W-:Y:S01]  /*2650*/  LOP3.LUT R85, R36, 0xffff, RZ, 0xc0, !PT ;  /* 0x0000ffff24557812 */ /* 0x000fe200078ec0ff */
[----:B------:R-:W-:Y:S01]  /*2660*/  IMAD R71, R71, 0x1000000, R12 ;  /* 0x0100000047477824 */ /* 0x000fe200078e020c */
[----:B------:R-:W-:-:S02]  /*2670*/  LOP3.LUT R12, R56, 0xffff, RZ, 0xc0, !PT ;  /* 0x0000ffff380c7812 */ /* 0x000fc400078ec0ff */
[----:B------:R-:W-:Y:S02]  /*2680*/  LOP3.LUT R6, R6, 0xff0000, RZ, 0xc0, !PT ;  /* 0x00ff000006067812 */ /* 0x000fe400078ec0ff */
[----:B-1----:R-:W-:Y:S01]  /*2690*/  ISETP.GT.AND P0, PT, R66, 0x1e, PT ;  /* 0x0000001e4200780c */ /* 0x002fe20003f04270 */
[----:B------:R-:W-:Y:S01]  /*26a0*/  IMAD R12, R12, 0x1000000, R63 ;  /* 0x010000000c0c7824 */ /* 0x000fe200078e023f */
[----:B------:R-:W-:Y:S01]  /*26b0*/  LOP3.LUT R82, R32, 0xffff, RZ, 0xc0, !PT ;  /* 0x0000ffff20527812 */ /* 0x000fe200078ec0ff */
[----:B------:R-:W-:Y:S01]  /*26c0*/  IMAD.IADD R11, R11, 0x1, R6 ;  /* 0x000000010b0b7824 */ /* 0x000fe200078e0206 */
[----:B------:R-:W-:Y:S01]  /*26d0*/  LOP3.LUT R6, R52, 0xffff, RZ, 0xc0, !PT ;  /* 0x0000ffff34067812 */ /* 0x000fe200078ec0ff */
[----:B-----5:R1:W0:Y:S01]  /*26e0*/  SHFL.DOWN PT, R63, R74, 0x1, 0x1f ;  /* 0x08201f004a3f7f89 */ /* 0x02022200000e0000 */
        /* <DEDUP_REMOVED lines=8> */
[----:B------:R-:W-:Y:S01]  /*2770*/  PRMT R83, R62, 0x7604, R15 ;  /* 0x000076043e537816 */ /* 0x000fe2000000000f */
[----:B------:R-:W-:Y:S01]  /*2780*/  IMAD R15, R86, 0x1000000, R8 ;  /* 0x01000000560f7824 */ /* 0x000fe200078e0208 */
[----:B------:R-:W0:Y:S01]  /*2790*/  SHFL.DOWN PT, R12, R12, 0x1, 0x1f ;  /* 0x08201f000c0c7f89 */ /* 0x000e2200000e0000 */
[----:B------:R-:W-:-:S03]  /*27a0*/  IMAD R65, R88, 0x1000000, R11 ;  /* 0x0100000058417824 */ /* 0x000fc600078e020b */
[----:B------:R-:W0:Y:S04]  /*27b0*/  SHFL.DOWN PT, R83, R83, 0x1, 0x1f ;  /* 0x08201f0053537f89 */ /* 0x000e2800000e0000 */
[----:B------:R1:W0:Y:S04]  /*27c0*/  SHFL.DOWN PT, R8, R71, 0x1, 0x1f ;  /* 0x08201f0047087f89 */ /* 0x00022800000e0000 */
[----:B------:R1:W0:Y:S04]  /*27d0*/  SHFL.DOWN PT, R11, R73, 0x1, 0x1f ;  /* 0x08201f00490b7f89 */ /* 0x00022800000e0000 */
[----:B------:R-:W0:Y:S04]  /*27e0*/  SHFL.DOWN PT, R6, R6, 0x1, 0x1f ;  /* 0x08201f0006067f89 */ /* 0x000e2800000e0000 */
[----:B------:R-:W0:Y:S04]  /*27f0*/  SHFL.DOWN PT, R7, R7, 0x1, 0x1f ;  /* 0x08201f0007077f89 */ /* 0x000e2800000e0000 */
[----:B------:R-:W0:Y:S04]  /*2800*/  SHFL.DOWN PT, R14, R14, 0x1, 0x1f ;  /* 0x08201f000e0e7f89 */ /* 0x000e2800000e0000 */
[----:B------:R-:W0:Y:S04]  /*2810*/  SHFL.DOWN PT, R15, R15, 0x1, 0x1f ;  /* 0x08201f000f0f7f89 */ /* 0x000e2800000e0000 */
[----:B------:R-:W0:Y:S04]  /*2820*/  SHFL.DOWN PT, R65, R65, 0x1, 0x1f ;  /* 0x08201f0041417f89 */ /* 0x000e2800000e0000 */
[----:B------:R1:W0:Y:S04]  /*2830*/  SHFL.DOWN PT, R4, R76, 0x1, 0x1f ;  /* 0x08201f004c047f89 */ /* 0x00022800000e0000 */
[----:B------:R1:W0:Y:S01]  /*2840*/  SHFL.DOWN PT, R5, R77, 0x1, 0x1f ;  /* 0x08201f004d057f89 */ /* 0x00022200000e0000 */
[----:B--234-:R-:W-:Y:S05]  /*2850*/  @P0 BRA `(.L_x_219) ;  /* 0x0000001400300947 */ /* 0x01cfea0003800000 */
[----:B0-----:R0:W-:Y:S01]  /*2860*/  STL.64 [R1+0x58], R8 ;  /* 0x0000580801007387 */ /* 0x0011e20000100a00 */
[----:B------:R-:W-:Y:S01]  /*2870*/  PRMT R70, R70, 0x3340, R82 ;  /* 0x0000334046467816 */ /* 0x000fe20000000052 */
[----:B------:R-:W-:Y:S01]  /*2880*/  BSSY.RECONVERGENT B1, `(.L_x_220) ;  /* 0x0000147000017945 */ /* 0x000fe20003800200 */
[----:B------:R-:W-:Y:S01]  /*2890*/  LOP3.LUT R82, R21, 0xffff, RZ, 0xc0, !PT ;  /* 0x0000ffff15527812 */ /* 0x000fe200078ec0ff */
[----:B------:R2:W-:Y:S01]  /*28a0*/  STL.64 [R1+0x48], R14 ;  /* 0x0000480e01007387 */ /* 0x0005e20000100a00 */
[----:B-1----:R-:W-:Y:S01]  /*28b0*/  LOP3.LUT R73, R38, 0xffff, RZ, 0xc0, !PT ;  /* 0x0000ffff26497812 */ /* 0x002fe200078ec0ff */
[----:B------:R-:W-:Y:S01]  /*28c0*/  BSSY.RELIABLE B3, `(.L_x_221) ;  /* 0x00000f0000037945 */ /* 0x000fe20003800100 */
[----:B------:R-:W-:Y:S01]  /*28d0*/  PRMT R72, R72, 0x3340, R85 ;  /* 0x0000334048487816 */ /* 0x000fe20000000055 */
[----:B------:R1:W-:Y:S01]  /*28e0*/  STL.64 [R1+0x50], R64 ;  /* 0x0000504001007387 */ /* 0x0003e20000100a00 */
[----:B------:R-:W-:Y:S02]  /*28f0*/  PRMT R73, R78, 0x3340, R73 ;  /* 0x000033404e497816 */ /* 0x000fe40000000049 */
[----:B------:R-:W-:Y:S01]  /*2900*/  PRMT R69, R69, 0x3340, R86 ;  /* 0x0000334045457816 */ /* 0x000fe20000000056 */
[----:B------:R-:W-:Y:S01]  /*2910*/  STL.64 [R1+0x60], R10 ;  /* 0x0000600a01007387 */ /* 0x000fe20000100a00 */
[----:B0-----:R-:W-:-:S02]  /*2920*/  LOP3.LUT R8, R30, 0xffff, RZ, 0xc0, !PT ;  /* 0x0000ffff1e087812 */ /* 0x001fc400078ec0ff */
[----:B------:R-:W-:Y:S01]  /*2930*/  LOP3.LUT R9, R20, 0xffff, RZ, 0xc0, !PT ;  /* 0x0000ffff14097812 */ /* 0x000fe200078ec0ff */
[----:B------:R-:W-:Y:S01]  /*2940*/  STL.64 [R1+0x68], R12 ;  /* 0x0000680c01007387 */ /* 0x000fe20000100a00 */
[----:B--2---:R-:W-:Y:S02]  /*2950*/  LOP3.LUT R14, R26, 0xffff, RZ, 0xc0, !PT ;  /* 0x0000ffff1a0e7812 */ /* 0x004fe400078ec0ff */
[----:B------:R-:W-:Y:S01]  /*2960*/  PRMT R75, R75, 0x3340, R8 ;  /* 0x000033404b4b7816 */ /* 0x000fe20000000008 */
[----:B------:R-:W-:Y:S01]  /*2970*/  STL.64 [R1+0x40], R6 ;  /* 0x0000400601007387 */ /* 0x000fe20000100a00 */
[----:B------:R-:W-:Y:S02]  /*2980*/  PRMT R82, R82, 0x3340, R9 ;  /* 0x0000334052527816 */ /* 0x000fe40000000009 */
[----:B------:R-:W-:Y:S01]  /*2990*/  LOP3.LUT R8, R22, 0xffff, RZ, 0xc0, !PT ;  /* 0x0000ffff16087812 */ /* 0x000fe200078ec0ff */
[----:B------:R-:W-:Y:S01]  /*29a0*/  STL [R1+0x34], R74 ;  /* 0x0000344a01007387 */ /* 0x000fe20000100800 */
[----:B------:R-:W-:-:S02]  /*29b0*/  LOP3.LUT R9, R23, 0xffff, RZ, 0xc0, !PT ;  /* 0x0000ffff17097812 */ /* 0x000fc400078ec0ff */
[----:B------:R-:W-:Y:S01]  /*29c0*/  LOP3.LUT R71, R34, 0xffff, RZ, 0xc0, !PT ;  /* 0x0000ffff22477812 */ /* 0x000fe200078ec0ff */
[----:B------:R-:W-:Y:S01]  /*29d0*/  STL.64 [R1+0x38], R76 ;  /* 0x0000384c01007387 */ /* 0x000fe20000100a00 */
[----:B------:R-:W-:Y:S02]  /*29e0*/  PRMT R78, R79, 0x3340, R14 ;  /* 0x000033404f4e7816 */ /* 0x000fe4000000000e */
[----:B-1----:R-:W-:Y:S01]  /*29f0*/  LOP3.LUT R64, R18, 0xffff, RZ, 0xc0, !PT ;  /* 0x0000ffff12407812 */ /* 0x002fe200078ec0ff */
[----:B------:R-:W-:Y:S01]  /*2a00*/  STL [R1+0x74], R63 ;  /* 0x0000743f01007387 */ /* 0x000fe20000100800 */
[----:B------:R-:W-:Y:S02]  /*2a10*/  LOP3.LUT R85, R40, 0xffff, RZ, 0xc0, !PT ;  /* 0x0000ffff28557812 */ /* 0x000fe400078ec0ff */
[----:B------:R-:W-:Y:S01]  /*2a20*/  LOP3.LUT R86, R0, 0xffff, RZ, 0xc0, !PT ;  /* 0x0000ffff00567812 */ /* 0x000fe200078ec0ff */
[----:B------:R-:W-:Y:S01]  /*2a30*/  STL.64 [R1+0x78], R4 ;  /* 0x0000780401007387 */ /* 0x000fe20000100a00 */
[----:B------:R-:W-:-:S02]  /*2a40*/  PRMT R79, R9, 0x3340, R8 ;  /* 0x00003340094f7816 */ /* 0x000fc40000000008 */
        /* <DEDUP_REMOVED lines=9> */
[----:B------:R-:W-:Y:S02]  /*2ae0*/  PRMT R86, R9, 0x3340, R8 ;  /* 0x0000334009567816 */ /* 0x000fe40000000008 */
        /* <DEDUP_REMOVED lines=15> */
[----:B------:R-:W-:Y:S02]  /*2be0*/  PRMT R73, R65, 0x3340, R64 ;  /* 0x0000334041497816 */ /* 0x000fe40000000040 */
[----:B------:R-:W-:Y:S02]  /*2bf0*/  PRMT R64, R9, 0x3340, R8 ;  /* 0x0000334009407816 */ /* 0x000fe40000000008 */
[----:B------:R-:W-:Y:S02]  /*2c00*/  PRMT R15, R71, 0x5410, R70 ;  /* 0x00005410470f7816 */ /* 0x000fe40000000046 */
[----:B------:R-:W-:Y:S02]  /*2c10*/  LOP3.LUT R8, R58, 0xffff, RZ, 0xc0, !PT ;  /* 0x0000ffff3a087812 */ /* 0x000fe400078ec0ff */
[----:B------:R-:W-:Y:S01]  /*2c20*/  LOP3.LUT R9, R57, 0xffff, RZ, 0xc0, !PT ;  /* 0x0000ffff39097812 */ /* 0x000fe200078ec0ff */
[----:B------:R0:W-:Y:S01]  /*2c30*/  STL.64 [R1], R14 ;  /* 0x0000000e01007387 */ /* 0x0001e20000100a00 */
[----:B------:R-:W-:-:S02]  /*2c40*/  LOP3.LUT R65, R60, 0xffff, RZ, 0xc0, !PT ;  /* 0x0000ffff3c417812 */ /* 0x000fc400078ec0ff */
[----:B------:R-:W-:Y:S02]  /*2c50*/  PRMT R71, R9, 0x3340, R8 ;  /* 0x0000334009477816 */ /* 0x000fe40000000008 */
[----:B------:R-:W-:Y:S02]  /*2c60*/  PRMT R9, R78, 0x5410, R69 ;  /* 0x000054104e097816 */ /* 0x000fe40000000045 */
[----:B------:R-:W-:Y:S02]  /*2c70*/  LOP3.LUT R70, R59, 0xffff, RZ, 0xc0, !PT ;  /* 0x0000ffff3b467812 */ /* 0x000fe400078ec0ff */
[----:B------:R-:W-:Y:S02]  /*2c80*/  LOP3.LUT R69, R56, 0xffff, RZ, 0xc0, !PT ;  /* 0x0000ffff38457812 */ /* 0x000fe400078ec0ff */
[----:B------:R-:W-:Y:S02]  /*2c90*/  LOP3.LUT R8, R55, 0xffff, RZ, 0xc0, !PT ;  /* 0x0000ffff37087812 */ /* 0x000fe400078ec0ff */
[----:B0-----:R-:W-:-:S02]  /*2ca0*/  LOP3.LUT R15, R54, 0xffff, RZ, 0xc0, !PT ;  /* 0x0000ffff360f7812 */ /* 0x001fc400078ec0ff */
[----:B------:R-:W-:Y:S02]  /*2cb0*/  LOP3.LUT R72, R53, 0xffff, RZ, 0xc0, !PT ;  /* 0x0000ffff35487812 */ /* 0x000fe400078ec0ff */
[----:B------:R-:W-:Y:S02]  /*2cc0*/  SHF.R.U32.HI R14, RZ, 0x8, R83 ;  /* 0x00000008ff0e7819 */ /* 0x000fe40000011653 */
[----:B------:R-:W-:Y:S02]  /*2cd0*/  PRMT R70, R70, 0x3340, R65 ;  /* 0x0000334046467816 */ /* 0x000fe40000000041 */
[----:B------:R-:W-:Y:S02]  /*2ce0*/  PRMT R69, R8, 0x3340, R69 ;  /* 0x0000334008457816 */ /* 0x000fe40000000045 */
[----:B------:R-:W-:Y:S02]  /*2cf0*/  PRMT R72, R72, 0x3340, R15 ;  /* 0x0000334048487816 */ /* 0x000fe4000000000f */
[----:B------:R-:W-:-:S02]  /*2d00*/  PRMT R8, R75, 0x5410, R68 ;  /* 0x000054104b087816 */ /* 0x000fc40000000044 */
[----:B------:R-:W-:Y:S02]  /*2d10*/  PRMT R68, R14, 0x7604, R83 ;  /* 0x000076040e447816 */ /* 0x000fe40000000053 */
        /* <DEDUP_REMOVED lines=8> */
[----:B------:R-:W-:-:S02]  /*2da0*/  PRMT R65, R88, 0x5410, R87 ;  /* 0x0000541058417816 */ /* 0x000fc40000000057 */
[----:B------:R-:W-:Y:S01]  /*2db0*/  PRMT R64, R64, 0x5410, R73 ;  /* 0x0000541040407816 */ /* 0x000fe20000000049 */
[----:B------:R1:W-:Y:S01]  /*2dc0*/  STL.64 [R1+0x10], R10 ;  /* 0x0000100a01007387 */ /* 0x0003e20000100a00 */
[----:B------:R-:W-:Y:S01]  /*2dd0*/  PRMT R13, R71, 0x5410, R70 ;  /* 0x00005410470d7816 */ /* 0x000fe20000000046 */
[----:B0-----:R-:W-:Y:S01]  /*2de0*/  IMAD.MOV.U32 R8, RZ, RZ, RZ ;  /* 0x000000ffff087224 */ /* 0x001fe200078e00ff */
[----:B------:R-:W-:Y:S01]  /*2df0*/  PRMT R12, R72, 0x5410, R69 ;  /* 0x00005410480c7816 */ /* 0x000fe20000000045 */
[----:B------:R1:W-:Y:S01]  /*2e00*/  STL.64 [R1+0x18], R14 ;  /* 0x0000180e01007387 */ /* 0x0003e20000100a00 */
[----:B------:R-:W-:-:S03]  /*2e10*/  LOP3.LUT P0, RZ, R39, 0xff, RZ, 0xc0, !PT ;  /* 0x000000ff27ff7812 */ /* 0x000fc6000780c0ff */
[----:B------:R1:W-:Y:S04]  /*2e20*/  STL.64 [R1+0x20], R64 ;  /* 0x0000204001007387 */ /* 0x0003e80000100a00 */
[----:B------:R1:W-:Y:S06]  /*2e30*/  STL.64 [R1+0x28], R12 ;  /* 0x0000280c01007387 */ /* 0x0003ec0000100a00 */
        /* <DEDUP_REMOVED lines=149> */
.L_x_222:
[----:B------:R-:W-:-:S13]  /*3790*/  LOP3.LUT P0, RZ, R6, 0xff, RZ, 0xc0, !PT ;  /* 0x000000ff06ff7812 */ /* 0x000fda000780c0ff */
[----:B------:R-:W-:Y:S05]  /*37a0*/  @!P0 BREAK.RELIABLE B3 ;  /* 0x0000000000038942 */ /* 0x000fea0003800100 */
[----:B------:R-:W-:Y:S05]  /*37b0*/  @!P0 BRA `(.L_x_223) ;  /* 0x00000004004c8947 */ /* 0x000fea0003800000 */
[----:B------:R-:W-:Y:S05]  /*37c0*/  BSYNC.RELIABLE B3 ;  /* 0x0000000000037941 */ /* 0x000fea0003800100 */
.L_x_221:
[----:B------:R-:W-:Y:S01]  /*37d0*/  BSSY.RECONVERGENT B3, `(.L_x_224) ;  /* 0x0000009000037945 */ /* 0x000fe20003800200 */
[----:B------:R-:W-:-:S07]  /*37e0*/  IMAD.MOV.U32 R0, RZ, RZ, RZ ;  /* 0x000000ffff007224 */ /* 0x000fce00078e00ff */
.L_x_225:
        /* <DEDUP_REMOVED lines=8> */
.L_x_224:
[----:B-1----:R-:W2:Y:S04]  /*3870*/  LDL.64 R14, [R1] ;  /* 0x00000000010e7983 */ /* 0x002ea80000100a00 */
        /* <DEDUP_REMOVED lines=71> */
.L_x_223:
[----:B------:R-:W-:Y:S05]  /*3cf0*/  BSYNC.RECONVERGENT B1 ;  /* 0x0000000000017941 */ /* 0x000fea0003800200 */
.L_x_220:
[----:B-----5:R-:W-:Y:S01]  /*3d00*/  DADD R76, R4, R76 ;  /* 0x00000000044c7229 */ /* 0x020fe2000000004c */
[----:B------:R-:W-:-:S10]  /*3d10*/  IMAD.IADD R74, R63, 0x1, R74 ;  /* 0x000000013f4a7824 */ /* 0x000fd400078e024a */
.L_x_219:
[----:B------:R-:W-:Y:S05]  /*3d20*/  BSYNC.RECONVERGENT B2 ;  /* 0x0000000000027941 */ /* 0x000fea0003800200 */
.L_x_218:
[----:B0-----:R-:W-:Y:S01]  /*3d30*/  IMAD.U32 R4, R21, 0x10000, RZ ;  /* 0x0001000015047824 */ /* 0x001fe200078e00ff */
[----:B------:R-:W-:Y:S01]  /*3d40*/  LOP3.LUT R5, R23, 0xff, RZ, 0xc0, !PT ;  /* 0x000000ff17057812 */ /* 0x000fe200078ec0ff */
[----:B------:R-:W-:Y:S01]  /*3d50*/  IMAD.U32 R6, R0, 0x10000, RZ ;  /* 0x0001000000067824 */ /* 0x000fe200078e00ff */
[----:B------:R-:W-:Y:S01]  /*3d60*/  LOP3.LUT R7, R3, 0xff, RZ, 0xc0, !PT ;  /* 0x000000ff03077812 */ /* 0x000fe200078ec0ff */
[----:B-1----:R-:W-:Y:S01]  /*3d70*/  IMAD.U32 R12, R51, 0x10000, RZ ;  /* 0x00010000330c7824 */ /* 0x002fe200078e00ff */
[----:B------:R-:W-:Y:S01]  /*3d80*/  PRMT R5, R22, 0x7604, R5 ;  /* 0x0000760416057816 */ /* 0x000fe20000000005 */
[----:B------:R-:W-:Y:S01]  /*3d90*/  IMAD.U32 R8, R47, 0x10000, RZ ;  /* 0x000100002f087824 */ /* 0x000fe200078e00ff */
[----:B------:R-:W-:Y:S01]  /*3da0*/  LOP3.LUT R4, R4, 0xff0000, RZ, 0xc0, !PT ;  /* 0x00ff000004047812 */ /* 0x000fe200078ec0ff */
[----:B------:R-:W-:Y:S01]  /*3db0*/  BSSY.RECONVERGENT B2, `(.L_x_226) ;  /* 0x00001b7000027945 */ /* 0x000fe20003800200 */
[----:B------:R-:W-:Y:S02]  /*3dc0*/  LOP3.LUT R13, R49, 0xff, RZ, 0xc0, !PT ;  /* 0x000000ff310d7812 */ /* 0x000fe400078ec0ff */
[----:B------:R-:W-:Y:S01]  /*3dd0*/  PRMT R7, R2, 0x7604, R7 ;  /* 0x0000760402077816 */ /* 0x000fe20000000007 */
[----:B------:R-:W-:Y:S01]  /*3de0*/  IMAD.IADD R11, R5, 0x1, R4 ;  /* 0x00000001050b7824 */ /* 0x000fe200078e0204 */
[----:B------:R-:W-:Y:S01]  /*3df0*/  LOP3.LUT R5, R41, 0xff, RZ, 0xc0, !PT ;  /* 0x000000ff29057812 */ /* 0x000fe200078ec0ff */
[----:B------:R-:W-:Y:S01]  /*3e00*/  IMAD.U32 R4, R43, 0x10000, RZ ;  /* 0x000100002b047824 */ /* 0x000fe200078e00ff */
[----:B------:R-:W-:-:S02]  /*3e10*/  LOP3.LUT R6, R6, 0xff0000, RZ, 0xc0, !PT ;  /* 0x00ff000006067812 */ /* 0x000fc400078ec0ff */
[----:B------:R-:W-:Y:S02]  /*3e20*/  PRMT R5, R42, 0x7604, R5 ;  /* 0x000076042a057816 */ /* 0x000fe40000000005 */
[----:B------:R-:W-:Y:S02]  /*3e30*/  LOP3.LUT R4, R4, 0xff0000, RZ, 0xc0, !PT ;  /* 0x00ff000004047812 */ /* 0x000fe400078ec0ff */
[----:B------:R-:W-:Y:S02]  /*3e40*/  LOP3.LUT R9, R45, 0xff, RZ, 0xc0, !PT ;  /* 0x000000ff2d097812 */ /* 0x000fe400078ec0ff */
[----:B------:R-:W-:Y:S01]  /*3e50*/  PRMT R10, R50, 0x7604, R13 ;  /* 0x00007604320a7816 */ /* 0x000fe2000000000d */
[----:B------:R-:W-:Y:S01]  /*3e60*/  IMAD.IADD R13, R7, 0x1, R6 ;  /* 0x00000001070d7824 */ /* 0x000fe200078e0206 */
[----:B------:R-:W-:Y:S01]  /*3e70*/  LOP3.LUT R65, R12, 0xff0000, RZ, 0xc0, !PT ;  /* 0x00ff00000c417812 */ /* 0x000fe200078ec0ff */
[----:B------:R-:W-:Y:S01]  /*3e80*/  IMAD.U32 R6, R59, 0x10000, RZ ;  /* 0x000100003b067824 */ /* 0x000fe200078e00ff */
[----:B------:R-:W-:Y:S01]  /*3e90*/  PRMT R9, R46, 0x7604, R9 ;  /* 0x000076042e097816 */ /* 0x000fe20000000009 */
[----:B------:R-:W-:Y:S01]  /*3ea0*/  IMAD.IADD R15, R5, 0x1, R4 ;  /* 0x00000001050f7824 */ /* 0x000fe200078e0204 */
[----:B------:R-:W-:Y:S01]  /*3eb0*/  LOP3.LUT R8, R8, 0xff0000, RZ, 0xc0, !PT ;  /* 0x00ff000008087812 */ /* 0x000fe200078ec0ff */
[----:B------:R-:W-:Y:S01]  /*3ec0*/  IMAD.U32 R4, R55, 0x10000, RZ ;  /* 0x0001000037047824 */ /* 0x000fe200078e00ff */
[----:B------:R-:W-:Y:S01]  /*3ed0*/  LOP3.LUT R70, R33, 0xffff, RZ, 0xc0, !PT ;  /* 0x0000ffff21467812 */ /* 0x000fe200078ec0ff */
[----:B------:R-:W-:Y:S01]  /*3ee0*/  IMAD.IADD R65, R10, 0x1, R65 ;  /* 0x000000010a417824 */ /* 0x000fe200078e0241 */
[----:B------:R-:W-:Y:S01]  /*3ef0*/  LOP3.LUT R7, R57, 0xff, RZ, 0xc0, !PT ;  /* 0x000000ff39077812 */ /* 0x000fe200078ec0ff */
[----:B------:R-:W-:Y:S01]  /*3f00*/  IMAD.IADD R63, R9, 0x1, R8 ;  /* 0x00000001093f7824 */ /* 0x000fe200078e0208 */
[----:B------:R-:W-:-:S02]  /*3f10*/  LOP3.LUT R80, R35, 0xffff, RZ, 0xc0, !PT ;  /* 0x0000ffff23507812 */ /* 0x000fc400078ec0ff */
[----:B------:R-:W-:Y:S02]  /*3f20*/  LOP3.LUT R5, R53, 0xff, RZ, 0xc0, !PT ;  /* 0x000000ff35057812 */ /* 0x000fe400078ec0ff */
[----:B------:R-:W-:Y:S01]  /*3f30*/  LOP3.LUT R67, R6, 0xff0000, RZ, 0xc0, !PT ;  /* 0x00ff000006437812 */ /* 0x000fe200078ec0ff */
[----:B------:R-:W-:Y:S01]  /*3f40*/  IMAD.U32 R6, R70, 0x10000, RZ ;  /* 0x0001000046067824 */ /* 0x000fe200078e00ff */
[----:B------:R-:W-:Y:S02]  /*3f50*/  LOP3.LUT R72, R37, 0xffff, RZ, 0xc0, !PT ;  /* 0x0000ffff25487812 */ /* 0x000fe400078ec0ff */
[----:B------:R-:W-:Y:S02]  /*3f60*/  PRMT R10, R58, 0x7604, R7 ;  /* 0x000076043a0a7816 */ /* 0x000fe40000000007 */
[----:B------:R-:W-:Y:S02]  /*3f70*/  PRMT R8, R54, 0x7604, R5 ;  /* 0x0000760436087816 */ /* 0x000fe40000000005 */
        /* <DEDUP_REMOVED lines=8> */
[----:B------:R-:W-:Y:S01]  /*4000*/  IMAD.U32 R10, R69, 0x10000, RZ ;  /* 0x00010000450a7824 */ /* 0x000fe200078e00ff */
[----:B------:R-:W-:Y:S02]  /*4010*/  PRMT R7, R34, 0x7604, R7 ;  /* 0x0000760422077816 */ /* 0x000fe40000000007 */
[----:B------:R-:W-:Y:S02]  /*4020*/  LOP3.LUT R6, R6, 0xff0000, RZ, 0xc0, !PT ;  /* 0x00ff000006067812 */ /* 0x000fe400078ec0ff */
[----:B------:R-:W-:Y:S02]  /*4030*/  LOP3.LUT R5, R78, 0xff, RZ, 0xc0, !PT ;  /* 0x000000ff4e057812 */ /* 0x000fe400078ec0ff */
[----:B------:R-:W-:Y:S01]  /*4040*/  LOP3.LUT R68, R29, 0xffff, RZ, 0xc0, !PT ;  /* 0x0000ffff1d447812 */ /* 0x000fe200078ec0ff */
[----:B------:R-:W-:Y:S01]  /*4050*/  IMAD.IADD R6, R7, 0x1, R6 ;  /* 0x0000000107067824 */ /* 0x000fe200078e0206 */
[----:B------:R-:W-:-:S02]  /*4060*/  LOP3.LUT R9, R81, 0xff, RZ, 0xc0, !PT ;  /* 0x000000ff51097812 */ /* 0x000fc400078ec0ff */
[----:B------:R-:W-:Y:S01]  /*4070*/  PRMT R5, R38, 0x7604, R5 ;  /* 0x0000760426057816 */ /* 0x000fe20000000005 */
[----:B------:R-:W-:Y:S01]  /*4080*/  IMAD.U32 R7, R68, 0x10000, RZ ;  /* 0x0001000044077824 */ /* 0x000fe200078e00ff */
[----:B------:R-:W-:Y:S02]  /*4090*/  LOP3.LUT R4, R4, 0xff0000, RZ, 0xc0, !PT ;  /* 0x00ff000004047812 */ /* 0x000fe400078ec0ff */
[----:B------:R-:W-:Y:S02]  /*40a0*/  PRMT R9, R26, 0x7604, R9 ;  /* 0x000076041a097816 */ /* 0x000fe40000000009 */
[----:B------:R-:W-:Y:S01]  /*40b0*/  LOP3.LUT R10, R10, 0xff0000, RZ, 0xc0, !PT ;  /* 0x00ff00000a0a7812 */ /* 0x000fe200078ec0ff */
[----:B------:R-:W-:Y:S01]  /*40c0*/  IMAD.IADD R4, R5, 0x1, R4 ;  /* 0x0000000105047824 */ /* 0x000fe200078e0204 */
[----:B------:R-:W-:Y:S02]  /*40d0*/  LOP3.LUT R79, R31, 0xffff, RZ, 0xc0, !PT ;  /* 0x0000ffff1f4f7812 */ /* 0x000fe400078ec0ff */
[----:B------:R-:W-:Y:S01]  /*40e0*/  LOP3.LUT R67, R17, 0xffff, RZ, 0xc0, !PT ;  /* 0x0000ffff11437812 */ /* 0x000fe200078ec0ff */
[----:B------:R-:W-:Y:S01]  /*40f0*/  IMAD.IADD R9, R9, 0x1, R10 ;  /* 0x0000000109097824 */ /* 0x000fe200078e020a */
[----:B------:R-:W-:-:S02]  /*4100*/  LOP3.LUT R5, R79, 0xff, RZ, 0xc0, !PT ;  /* 0x000000ff4f057812 */ /* 0x000fc400078ec0ff */
[----:B------:R-:W-:Y:S01]  /*4110*/  LOP3.LUT R8, R7, 0xff0000, RZ, 0xc0, !PT ;  /* 0x00ff000007087812 */ /* 0x000fe200078ec0ff */
[----:B------:R-:W-:Y:S01]  /*4120*/  IMAD.U32 R7, R67, 0x10000, RZ ;  /* 0x0001000043077824 */ /* 0x000fe200078e00ff */
[----:B------:R-:W-:Y:S02]  /*4130*/  LOP3.LUT R10, R20, 0xffff, RZ, 0xc0, !PT ;  /* 0x0000ffff140a7812 */ /* 0x000fe400078ec0ff */
[----:B------:R-:W-:Y:S02]  /*4140*/  LOP3.LUT R14, R40, 0xffff, RZ, 0xc0, !PT ;  /* 0x0000ffff280e7812 */ /* 0x000fe400078ec0ff */
[----:B------:R-:W-:Y:S01]  /*4150*/  PRMT R5, R30, 0x7604, R5 ;  /* 0x000076041e057816 */ /* 0x000fe20000000005 */
[----:B------:R-:W-:Y:S01]  /*4160*/  IMAD R64, R10, 0x1000000, R11 ;  /* 0x010000000a407824 */ /* 0x000fe200078e020b */
[----:B------:R-:W-:Y:S02]  /*4170*/  LOP3.LUT R82, R19, 0xffff, RZ, 0xc0, !PT ;  /* 0x0000ffff13527812 */ /* 0x000fe400078ec0ff */
[----:B------:R-:W-:Y:S01]  /*4180*/  LOP3.LUT R12, R7, 0xff0000, RZ, 0xc0, !PT ;  /* 0x00ff0000070c7812 */ /* 0x000fe200078ec0ff */
[----:B------:R-:W-:Y:S01]  /*4190*/  IMAD R7, R14, 0x1000000, R13 ;  /* 0x010000000e077824 */ /* 0x000fe200078e020d */
[----:B------:R-:W-:Y:S01]  /*41a0*/  LOP3.LUT R10, R44, 0xffff, RZ, 0xc0, !PT ;  /* 0x0000ffff2c0a7812 */ /* 0x000fe200078ec0ff */
[----:B------:R-:W-:Y:S01]  /*41b0*/  IMAD.IADD R8, R5, 0x1, R8 ;  /* 0x0000000105087824 */ /* 0x000fe200078e0208 */
[----:B------:R-:W-:Y:S01]  /*41c0*/  LOP3.LUT R14, R48, 0xffff, RZ, 0xc0, !PT ;  /* 0x0000ffff300e7812 */ /* 0x000fe200078ec0ff */
[----:B------:R-:W0:Y:S01]  /*41d0*/  SHFL.DOWN PT, R64, R64, 0x2, 0x1f ;  /* 0x08401f0040407f89 */ /* 0x000e2200000e0000 */
[----:B------:R-:W-:Y:S01]  /*41e0*/  LOP3.LUT R5, R82, 0xff, RZ, 0xc0, !PT ;  /* 0x000000ff52057812 */ /* 0x000fe200078ec0ff */
[----:B------:R-:W-:Y:S01]  /*41f0*/  IMAD R86, R10, 0x1000000, R15 ;  /* 0x010000000a567824 */ /* 0x000fe200078e020f */
[----:B------:R-:W-:Y:S01]  /*4200*/  LOP3.LUT R84, R52, 0xffff, RZ, 0xc0, !PT ;  /* 0x0000ffff34547812 */ /* 0x000fe200078ec0ff */
[----:B------:R-:W-:Y:S01]  /*4210*/  IMAD R10, R14, 0x1000000, R63 ;  /* 0x010000000e0a7824 */ /* 0x000fe200078e023f */
[----:B------:R-:W-:Y:S01]  /*4220*/  PRMT R5, R18, 0x7604, R5 ;  /* 0x0000760412057816 */ /* 0x000fe20000000005 */
[----:B------:R1:W2:Y:S01]  /*4230*/  SHFL.DOWN PT, R63, R74, 0x2, 0x1f ;  /* 0x08401f004a3f7f89 */ /* 0x0002a200000e0000 */
[----:B------:R-:W-:Y:S01]  /*4240*/  LOP3.LUT R88, R56, 0xffff, RZ, 0xc0, !PT ;  /* 0x0000ffff38587812 */ /* 0x000fe200078ec0ff */
[----:B------:R-:W-:Y:S01]  /*4250*/  IMAD R11, R84, 0x1000000, R65 ;  /* 0x01000000540b7824 */ /* 0x000fe200078e0241 */
[----:B------:R-:W-:Y:S01]  /*4260*/  LOP3.LUT R14, R60, 0xffff, RZ, 0xc0, !PT ;  /* 0x0000ffff3c0e7812 */ /* 0x000fe200078ec0ff */
[----:B------:R-:W-:Y:S01]  /*4270*/  IMAD.IADD R12, R5, 0x1, R12 ;  /* 0x00000001050c7824 */ /* 0x000fe200078e020c */
[----:B------:R-:W-:Y:S01]  /*4280*/  ISETP.GT.AND P0, PT, R66, 0x1d, PT ;  /* 0x0000001d4200780c */ /* 0x000fe20003f04270 */
[----:B------:R-:W-:Y:S01]  /*4290*/  IMAD R88, R88, 0x1000000, R71 ;  /* 0x0100000058587824 */ /* 0x000fe200078e0247 */
[----:B------:R-:W-:Y:S01]  /*42a0*/  LOP3.LUT R5, R61, 0xff, RZ, 0xc0, !PT ;  /* 0x000000ff3d057812 */ /* 0x000fe200078ec0ff */
[----:B------:R-:W-:Y:S01]  /*42b0*/  IMAD R13, R14, 0x1000000, R73 ;  /* 0x010000000e0d7824 */ /* 0x000fe200078e0249 */
[----:B------:R-:W-:Y:S01]  /*42c0*/  LOP3.LUT R71, R36, 0xffff, RZ, 0xc0, !PT ;  /* 0x0000ffff24477812 */ /* 0x000fe200078ec0ff */
[----:B------:R-:W3:Y:S01]  /*42d0*/  SHFL.DOWN PT, R10, R10, 0x2, 0x1f ;  /* 0x08401f000a0a7f89 */ /* 0x000ee200000e0000 */
[----:B------:R-:W-:-:S02]  /*42e0*/  LOP3.LUT R73, R32, 0xffff, RZ, 0xc0, !PT ;  /* 0x0000ffff20497812 */ /* 0x000fc400078ec0ff */
[----:B------:R-:W-:Y:S01]  /*42f0*/  LOP3.LUT R83, R28, 0xffff, RZ, 0xc0, !PT ;  /* 0x0000ffff1c537812 */ /* 0x000fe200078ec0ff */
[----:B------:R-:W-:Y:S01]  /*4300*/  IMAD R4, R71, 0x1000000, R4 ;  /* 0x0100000047047824 */ /* 0x000fe200078e0204 */
[----:B------:R-:W-:Y:S01]  /*4310*/  LOP3.LUT R84, R24, 0xffff, RZ, 0xc0, !PT ;  /* 0x0000ffff18547812 */ /* 0x000fe200078ec0ff */
[----:B------:R-:W4:Y:S01]  /*4320*/  SHFL.DOWN PT, R11, R11, 0x2, 0x1f ;  /* 0x08401f000b0b7f89 */ /* 0x000f2200000e0000 */
[----:B------:R-:W-:Y:S01]  /*4330*/  LOP3.LUT R85, R16, 0xffff, RZ, 0xc0, !PT ;  /* 0x0000ffff10557812 */ /* 0x000fe200078ec0ff */
[----:B------:R-:W-:Y:S01]  /*4340*/  IMAD R14, R83, 0x1000000, R8 ;  /* 0x01000000530e7824 */ /* 0x000fe200078e0208 */
[----:B------:R-:W-:Y:S01]  /*4350*/  PRMT R75, R62, 0x7604, R5 ;  /* 0x000076043e4b7816 */ /* 0x000fe20000000005 */
[----:B------:R-:W-:Y:S01]  /*4360*/  IMAD R5, R73, 0x1000000, R6 ;  /* 0x0100000049057824 */ /* 0x000fe200078e0206 */
[----:B------:R1:W0:Y:S01]  /*4370*/  SHFL.DOWN PT, R8, R7, 0x2, 0x1f ;  /* 0x08401f0007087f89 */ /* 0x00022200000e0000 */
[----:B------:R-:W-:Y:S02]  /*4380*/  IMAD R15, R84, 0x1000000, R9 ;  /* 0x01000000540f7824 */ /* 0x000fe400078e0209 */
[----:B------:R-:W-:Y:S01]  /*4390*/  IMAD R65, R85, 0x1000000, R12 ;  /* 0x0100000055417824 */ /* 0x000fe200078e020c */
        /* <DEDUP_REMOVED lines=17> */
[----:B------:R-:W-:Y:S01]  /*44b0*/  PRMT R72, R72, 0x3340, R71 ;  /* 0x0000334048487816 */ /* 0x000fe20000000047 */
[----:B------:R-:W-:Y:S01]  /*44c0*/  BSSY.RELIABLE B3, `(.L_x_229) ;  /* 0x00000f0000037945 */ /* 0x000fe20003800100 */
[----:B------:R-:W-:Y:S01]  /*44d0*/  LOP3.LUT R71, R34, 0xffff, RZ, 0xc0, !PT ;  /* 0x0000ffff22477812 */ /* 0x000fe200078ec0ff */
        /* <DEDUP_REMOVED lines=16> */
[----:B---3--:R-:W-:Y:S02]  /*45e0*/  LOP3.LUT R64, R21, 0xffff, RZ, 0xc0, !PT ;  /* 0x0000ffff15407812 */ /* 0x008fe400078ec0ff */
[----:B------:R-:W-:Y:S01]  /*45f0*/  PRMT R78, R81, 0x3340, R14 ;  /* 0x00003340514e7816 */ /* 0x000fe2000000000e */
[----:B------:R-:W-:Y:S01]  /*4600*/  STL [R1+0x74], R63 ;  /* 0x0000743f01007387 */ /* 0x000fe20000100800 */
[----:B------:R-:W-:Y:S02]  /*4610*/  LOP3.LUT R85, R40, 0xffff, RZ, 0xc0, !PT ;  /* 0x0000ffff28557812 */ /* 0x000fe400078ec0ff */
[----:B-1----:R-:W-:Y:S01]  /*4620*/  LOP3.LUT R86, R0, 0xffff, RZ, 0xc0, !PT ;  /* 0x0000ffff00567812 */ /* 0x002fe200078ec0ff */
[----:B------:R-:W-:Y:S01]  /*4630*/  STL.64 [R1+0x78], R6 ;  /* 0x0000780601007387 */ /* 0x000fe20000100a00 */
        /* <DEDUP_REMOVED lines=213> */
.L_x_230:
[----:B------:R-:W-:-:S13]  /*5390*/  LOP3.LUT P0, RZ, R4, 0xff, RZ, 0xc0, !PT ;  /* 0x000000ff04ff7812 */ /* 0x000fda000780c0ff */
[----:B------:R-:W-:Y:S05]  /*53a0*/  @!P0 BREAK.RELIABLE B3 ;  /* 0x0000000000038942 */ /* 0x000fea0003800100 */
[----:B------:R-:W-:Y:S05]  /*53b0*/  @!P0 BRA `(.L_x_231) ;  /* 0x00000004004c8947 */ /* 0x000fea0003800000 */
[----:B------:R-:W-:Y:S05]  /*53c0*/  BSYNC.RELIABLE B3 ;  /* 0x0000000000037941 */ /* 0x000fea0003800100 */
.L_x_229:
[----:B------:R-:W-:Y:S01]  /*53d0*/  BSSY.RECONVERGENT B3, `(.L_x_232) ;  /* 0x0000009000037945 */ /* 0x000fe20003800200 */
[----:B------:R-:W-:-:S07]  /*53e0*/  IMAD.MOV.U32 R0, RZ, RZ, RZ ;  /* 0x000000ffff007224 */ /* 0x000fce00078e00ff */
.L_x_233:
        /* <DEDUP_REMOVED lines=8> */
.L_x_232:
        /* <DEDUP_REMOVED lines=72> */
.L_x_231:
[----:B------:R-:W-:Y:S05]  /*58f0*/  BSYNC.RECONVERGENT B1 ;  /* 0x0000000000017941 */ /* 0x000fea0003800200 */
.L_x_228:
[----:B-----5:R-:W-:Y:S01]  /*5900*/  DADD R76, R6, R76 ;  /* 0x00000000064c7229 */ /* 0x020fe2000000004c */
[----:B------:R-:W-:-:S10]  /*5910*/  IMAD.IADD R74, R63, 0x1, R74 ;  /* 0x000000013f4a7824 */ /* 0x000fd400078e024a */
.L_x_227:
[----:B------:R-:W-:Y:S05]  /*5920*/  BSYNC.RECONVERGENT B2 ;  /* 0x0000000000027941 */ /* 0x000fea0003800200 */
.L_x_226:
[----:B0-----:R-:W-:Y:S01]  /*5930*/  IMAD.U32 R4, R21, 0x10000, RZ ;  /* 0x0001000015047824 */ /* 0x001fe200078e00ff */
[----:B------:R-:W-:Y:S01]  /*5940*/  LOP3.LUT R5, R23, 0xff, RZ, 0xc0, !PT ;  /* 0x000000ff17057812 */ /* 0x000fe200078ec0ff */
[----:B------:R-:W-:Y:S01]  /*5950*/  IMAD.U32 R6, R0, 0x10000, RZ ;  /* 0x0001000000067824 */ /* 0x000fe200078e00ff */
[----:B-1----:R-:W-:Y:S01]  /*5960*/  LOP3.LUT R7, R3, 0xff, RZ, 0xc0, !PT ;  /* 0x000000ff03077812 */ /* 0x002fe200078ec0ff */
[----:B------:R-:W-:Y:S01]  /*5970*/  IMAD.U32 R12, R51, 0x10000, RZ ;  /* 0x00010000330c7824 */ /* 0x000fe200078e00ff */
        /* <DEDUP_REMOVED lines=353> */
.L_x_238:
[----:B------:R-:W-:-:S13]  /*6f90*/  LOP3.LUT P0, RZ, R4, 0xff, RZ, 0xc0, !PT ;  /* 0x000000ff04ff7812 */ /* 0x000fda000780c0ff */
[----:B------:R-:W-:Y:S05]  /*6fa0*/  @!P0 BREAK.RELIABLE B3 ;  /* 0x0000000000038942 */ /* 0x000fea0003800100 */
[----:B------:R-:W-:Y:S05]  /*6fb0*/  @!P0 BRA `(.L_x_239) ;  /* 0x00000004004c8947 */ /* 0x000fea0003800000 */
[----:B------:R-:W-:Y:S05]  /*6fc0*/  BSYNC.RELIABLE B3 ;  /* 0x0000000000037941 */ /* 0x000fea0003800100 */
.L_x_237:
[----:B------:R-:W-:Y:S01]  /*6fd0*/  BSSY.RECONVERGENT B3, `(.L_x_240) ;  /* 0x0000009000037945 */ /* 0x000fe20003800200 */
[----:B------:R-:W-:-:S07]  /*6fe0*/  IMAD.MOV.U32 R0, RZ, RZ, RZ ;  /* 0x000000ffff007224 */ /* 0x000fce00078e00ff */
.L_x_241:
        /* <DEDUP_REMOVED lines=8> */
.L_x_240:
        /* <DEDUP_REMOVED lines=72> */
.L_x_239:
[----:B------:R-:W-:Y:S05]  /*74f0*/  BSYNC.RECONVERGENT B1 ;  /* 0x0000000000017941 */ /* 0x000fea0003800200 */
.L_x_236:
[----:B-----5:R-:W-:Y:S01]  /*7500*/  DADD R76, R6, R76 ;  /* 0x00000000064c7229 */ /* 0x020fe2000000004c */
[----:B------:R-:W-:-:S10]  /*7510*/  IMAD.IADD R74, R63, 0x1, R74 ;  /* 0x000000013f4a7824 */ /* 0x000fd400078e024a */
.L_x_235:
[----:B------:R-:W-:Y:S05]  /*7520*/  BSYNC.RECONVERGENT B2 ;  /* 0x0000000000027941 */ /* 0x000fea0003800200 */
.L_x_234:
        /* <DEDUP_REMOVED lines=358> */
.L_x_246:
[----:B------:R-:W-:-:S13]  /*8b90*/  LOP3.LUT P0, RZ, R4, 0xff, RZ, 0xc0, !PT ;  /* 0x000000ff04ff7812 */ /* 0x000fda000780c0ff */
[----:B------:R-:W-:Y:S05]  /*8ba0*/  @!P0 BREAK.RELIABLE B3 ;  /* 0x0000000000038942 */ /* 0x000fea0003800100 */
[----:B------:R-:W-:Y:S05]  /*8bb0*/  @!P0 BRA `(.L_x_247) ;  /* 0x00000004004c8947 */ /* 0x000fea0003800000 */
[----:B------:R-:W-:Y:S05]  /*8bc0*/  BSYNC.RELIABLE B3 ;  /* 0x0000000000037941 */ /* 0x000fea0003800100 */
.L_x_245:
[----:B------:R-:W-:Y:S01]  /*8bd0*/  BSSY.RECONVERGENT B3, `(.L_x_248) ;  /* 0x0000009000037945 */ /* 0x000fe20003800200 */
[----:B------:R-:W-:-:S07]  /*8be0*/  IMAD.MOV.U32 R0, RZ, RZ, RZ ;  /* 0x000000ffff007224 */ /* 0x000fce00078e00ff */
.L_x_249:
        /* <DEDUP_REMOVED lines=8> */
.L_x_248:
        /* <DEDUP_REMOVED lines=72> */
.L_x_247:
[----:B------:R-:W-:Y:S05]  /*90f0*/  BSYNC.RECONVERGENT B1 ;  /* 0x0000000000017941 */ /* 0x000fea0003800200 */
.L_x_244:
[----:B-----5:R-:W-:Y:S01]  /*9100*/  DADD R76, R6, R76 ;  /* 0x00000000064c7229 */ /* 0x020fe2000000004c */
[----:B------:R-:W-:-:S10]  /*9110*/  IMAD.IADD R74, R63, 0x1, R74 ;  /* 0x000000013f4a7824 */ /* 0x000fd400078e024a */
.L_x_243:
[----:B------:R-:W-:Y:S05]  /*9120*/  BSYNC.RECONVERGENT B2 ;  /* 0x0000000000027941 */ /* 0x000fea0003800200 */
.L_x_242:
        /* <DEDUP_REMOVED lines=358> */
.L_x_254:
[----:B------:R-:W-:-:S13]  /*a790*/  LOP3.LUT P0, RZ, R4, 0xff, RZ, 0xc0, !PT ;  /* 0x000000ff04ff7812 */ /* 0x000fda000780c0ff */
[----:B------:R-:W-:Y:S05]  /*a7a0*/  @!P0 BREAK.RELIABLE B3 ;  /* 0x0000000000038942 */ /* 0x000fea0003800100 */
[----:B------:R-:W-:Y:S05]  /*a7b0*/  @!P0 BRA `(.L_x_255) ;  /* 0x00000004004c8947 */ /* 0x000fea0003800000 */
[----:B------:R-:W-:Y:S05]  /*a7c0*/  BSYNC.RELIABLE B3 ;  /* 0x0000000000037941 */ /* 0x000fea0003800100 */
.L_x_253:
[----:B------:R-:W-:Y:S01]  /*a7d0*/  BSSY.RECONVERGENT B3, `(.L_x_256) ;  /* 0x0000009000037945 */ /* 0x000fe20003800200 */
[----:B------:R-:W-:-:S07]  /*a7e0*/  IMAD.MOV.U32 R0, RZ, RZ, RZ ;  /* 0x000000ffff007224 */ /* 0x000fce00078e00ff */
.L_x_257:
        /* <DEDUP_REMOVED lines=8> */
.L_x_256:
        /* <DEDUP_REMOVED lines=72> */
.L_x_255:
[----:B------:R-:W-:Y:S05]  /*acf0*/  BSYNC.RECONVERGENT B1 ;  /* 0x0000000000017941 */ /* 0x000fea0003800200 */
.L_x_252:
[----:B------:R-:W-:Y:S01]  /*ad00*/  ISETP.NE.AND P0, PT, R66, RZ, PT ;  /* 0x000000ff4200720c */ /* 0x000fe20003f05270 */
[----:B-----5:R-:W-:Y:S01]  /*ad10*/  DADD R76, R6, R76 ;  /* 0x00000000064c7229 */ /* 0x020fe2000000004c */
[----:B------:R-:W-:-:S11]  /*ad20*/  IMAD.IADD R74, R63, 0x1, R74 ;  /* 0x000000013f4a7824 */ /* 0x000fd600078e024a */
[----:B------:R-:W-:Y:S05]  /*ad30*/  @P0 BRA `(.L_x_251) ;  /* 0x00000004008c0947 */ /* 0x000fea0003800000 */
[----:B------:R-:W0:Y:S01]  /*ad40*/  S2R R5, SR_CgaCtaId ;  /* 0x0000000000057919 */ /* 0x000e220000008800 */
[----:B------:R-:W-:Y:S02]  /*ad50*/  MOV R4, 0x400 ;  /* 0x0000040000047802 */ /* 0x000fe40000000f00 */
[----:B-1----:R-:W-:Y:S02]  /*ad60*/  LOP3.LUT R13, R32, 0xffff, RZ, 0xc0, !PT ;  /* 0x0000ffff200d7812 */ /* 0x002fe400078ec0ff */
[----:B------:R-:W-:Y:S02]  /*ad70*/  LOP3.LUT R6, R33, 0xffff, RZ, 0xc0, !PT ;  /* 0x0000ffff21067812 */ /* 0x000fe400078ec0ff */
[----:B------:R-:W-:Y:S02]  /*ad80*/  LOP3.LUT R7, R36, 0xffff, RZ, 0xc0, !PT ;  /* 0x0000ffff24077812 */ /* 0x000fe400078ec0ff */
[----:B------:R-:W-:Y:S02]  /*ad90*/  PRMT R13, R6, 0x3340, R13 ;  /* 0x00003340060d7816 */ /* 0x000fe4000000000d */
        /* <DEDUP_REMOVED lines=18> */
[----:B------:R-:W0:Y:S01]  /*aec0*/  S2R R5, SR_TID.X ;  /* 0x0000000000057919 */ /* 0x000e220000002100 */
        /* <DEDUP_REMOVED lines=15> */
[----:B------:R-:W-:Y:S01]  /*afc0*/  LOP3.LUT R12, R42, 0xffff, RZ, 0xc0, !PT ;  /* 0x0000ffff2a0c7812 */ /* 0x000fe200078ec0ff */
[----:B0-----:R-:W-:Y:S01]  /*afd0*/  IMAD.SHL.U32 R5, R5, 0x2, RZ ;  /* 0x0000000205057824 */ /* 0x001fe200078e00ff */
        /* <DEDUP_REMOVED lines=47> */
[----:B------:R-:W-:Y:S02]  /*b2d0*/  PRMT R9, R66, 0x5410, R69 ;  /* 0x0000541042097816 */ /* 0x000fe40000000045 */
[----:B------:R-:W-:Y:S01]  /*b2e0*/  PRMT R8, R72, 0x5410, R67 ;  /* 0x0000541048087816 */ /* 0x000fe20000000043 */
[----:B------:R2:W-:Y:S01]  /*b2f0*/  STS.128 [R15+0x10], R4 ;  /* 0x000010040f007388 */ /* 0x0005e20000000c00 */
[----:B------:R-:W-:-:S02]  /*b300*/  PRMT R11, R70, 0x5410, R73 ;  /* 0x00005410460b7816 */ /* 0x000fc40000000049 */
[----:B------:R-:W-:Y:S02]  /*b310*/  PRMT R10, R80, 0x5410, R71 ;  /* 0x00005410500a7816 */ /* 0x000fe40000000047 */
[----:B------:R-:W-:Y:S02]  /*b320*/  PRMT R78, R84, 0x5410, R75 ;  /* 0x00005410544e7816 */ /* 0x000fe4000000004b */
[----:B------:R-:W-:Y:S01]  /*b330*/  PRMT R14, R62, 0x7604, R61 ;  /* 0x000076043e0e7816 */ /* 0x000fe2000000003d */
[----:B------:R2:W-:Y:S04]  /*b340*/  STS.128 [R15+0x20], R8 ;  /* 0x000020080f007388 */ /* 0x0005e80000000c00 */
[----:B------:R2:W-:Y:S04]  /*b350*/  STS.64 [R15+0x30], R78 ;  /* 0x0000304e0f007388 */ /* 0x0005e80000000a00 */
[----:B------:R2:W-:Y:S02]  /*b360*/  STS.U16 [R15+0x38], R14 ;  /* 0x0000380e0f007388 */ /* 0x0005e40000000400 */
.L_x_251:
[----:B------:R-:W-:Y:S05]  /*b370*/  BSYNC.RECONVERGENT B2 ;  /* 0x0000000000027941 */ /* 0x000fea0003800200 */
.L_x_250:
[----:B------:R-:W3:Y:S01]  /*b380*/  S2R R63, SR_TID.X ;  /* 0x00000000003f7919 */ /* 0x000ee20000002100 */
[----:B------:R-:W-:Y:S01]  /*b390*/  BAR.SYNC.DEFER_BLOCKING 0x0 ;  /* 0x0000000000007b1d */ /* 0x000fe20000010000 */
[----:B---3--:R-:W-:-:S13]  /*b3a0*/  ISETP.NE.AND P0, PT, R63, RZ, PT ;  /* 0x000000ff3f00720c */ /* 0x008fda0003f05270 */
[----:B------:R-:W-:Y:S05]  /*b3b0*/  @P0 BRA `(.L_x_258) ;  /* 0x0000032800e00947 */ /* 0x000fea0003800000 */
[----:B0-2---:R-:W-:Y:S01]  /*b3c0*/  LOP3.LUT R4, R32, 0xffff, RZ, 0xc0, !PT ;  /* 0x0000ffff20047812 */ /* 0x005fe200078ec0ff */
[----:B------:R-:W-:Y:S01]  /*b3d0*/  STL [R1+0x34], R74 ;  /* 0x0000344a01007387 */ /* 0x000fe20000100800 */
[----:B------:R-:W-:Y:S01]  /*b3e0*/  LOP3.LUT R5, R33, 0xffff, RZ, 0xc0, !PT ;  /* 0x0000ffff21057812 */ /* 0x000fe200078ec0ff */
[----:B------:R-:W-:Y:S01]  /*b3f0*/  BSSY.RECONVERGENT B1, `(.L_x_259) ;  /* 0x000015e000017945 */ /* 0x000fe20003800200 */
[----:B------:R-:W-:Y:S01]  /*b400*/  LOP3.LUT R6, R34, 0xffff, RZ, 0xc0, !PT ;  /* 0x0000ffff22067812 */ /* 0x000fe200078ec0ff */
[----:B------:R-:W-:Y:S01]  /*b410*/  STL.64 [R1+0x38], R76 ;  /* 0x0000384c01007387 */ /* 0x000fe20000100a00 */
[----:B-1----:R-:W-:Y:S01]  /*b420*/  LOP3.LUT R7, R35, 0xffff, RZ, 0xc0, !PT ;  /* 0x0000ffff23077812 */ /* 0x002fe200078ec0ff */
[----:B------:R-:W-:Y:S01]  /*b430*/  BSSY.RELIABLE B2, `(.L_x_260) ;  /* 0x0000107000027945 */ /* 0x000fe20003800100 */
[----:B------:R-:W-:Y:S02]  /*b440*/  PRMT R5, R5, 0x3340, R4 ;  /* 0x0000334005057816 */ /* 0x000fe40000000004 */
[----:B------:R-:W-:-:S02]  /*b450*/  LOP3.LUT R4, R36, 0xffff, RZ, 0xc0, !PT ;  /* 0x0000ffff24047812 */ /* 0x000fc400078ec0ff */
[----:B------:R-:W-:Y:S02]  /*b460*/  PRMT R6, R7, 0x3340, R6 ;  /* 0x0000334007067816 */ /* 0x000fe40000000006 */
[----:B------:R-:W-:Y:S02]  /*b470*/  LOP3.LUT R7, R37, 0xffff, RZ, 0xc0, !PT ;  /* 0x0000ffff25077812 */ /* 0x000fe400078ec0ff */
[----:B------:R-:W-:Y:S02]  /*b480*/  LOP3.LUT R65, R18, 0xffff, RZ, 0xc0, !PT ;  /* 0x0000ffff12417812 */ /* 0x000fe400078ec0ff */
[----:B------:R-:W-:Y:S02]  /*b490*/  PRMT R7, R7, 0x3340, R4 ;  /* 0x0000334007077816 */ /* 0x000fe40000000004 */
[----:B------:R-:W0:Y:S01]  /*b4a0*/  S2R R4, SR_CgaCtaId ;  /* 0x0000000000047919 */ /* 0x000e220000008800 */
        /* <DEDUP_REMOVED lines=19> */
[----:B------:R-:W-:-:S02]  /*b5e0*/  MOV R75, 0x400 ;  /* 0x00000400004b7802 */ /* 0x000fc40000000f00 */
        /* <DEDUP_REMOVED lines=17> */
[----:B------:R-:W-:Y:S02]  /*b700*/  PRMT R82, R64, 0x3340, R15 ;  /* 0x0000334040527816 */ /* 0x000fe4000000000f */
[----:B------:R-:W-:-:S02]  /*b710*/  PRMT R67, R6, 0x5410, R5 ;  /* 0x0000541006437816 */ /* 0x000fc40000000005 */
[----:B------:R-:W-:Y:S02]  /*b720*/  PRMT R66, R8, 0x5410, R7 ;  /* 0x0000541008427816 */ /* 0x000fe40000000007 */
[----:B------:R-:W-:Y:S02]  /*b730*/  LOP3.LUT R11, R40, 0xffff, RZ, 0xc0, !PT ;  /* 0x0000ffff280b7812 */ /* 0x000fe400078ec0ff */
[----:B------:R-:W-:Y:S01]  /*b740*/  LOP3.LUT R12, R0, 0xffff, RZ, 0xc0, !PT ;  /* 0x0000ffff000c7812 */ /* 0x000fe200078ec0ff */
[----:B------:R0:W-:Y:S01]  /*b750*/  STL.64 [R1], R66 ;  /* 0x0000004201007387 */ /* 0x0001e20000100a00 */
        /* <DEDUP_REMOVED lines=8> */
[----:B------:R-:W-:Y:S01]  /*b7e0*/  PRMT R69, R13, 0x5410, R10 ;  /* 0x000054100d457816 */ /* 0x000fe2000000000a */
[----:B------:R-:W1:Y:S01]  /*b7f0*/  LDS.64 R64, [R75+0x48] ;  /* 0x000048004b407984 */ /* 0x000e620000000a00 */
[----:B------:R-:W-:-:S02]  /*b800*/  PRMT R68, R14, 0x5410, R9 ;  /* 0x000054100e447816 */ /* 0x000fc40000000009 */
[----:B------:R-:W-:Y:S01]  /*b810*/  PRMT R88, R5, 0x3340, R4 ;  /* 0x0000334005587816 */ /* 0x000fe20000000004 */
[----:B------:R-:W2:Y:S01]  /*b820*/  LDS.128 R8, [R75+0x50] ;  /* 0x000050004b087984 */ /* 0x000ea20000000c00 */
[----:B------:R-:W-:Y:S02]  /*b830*/  PRMT R89, R7, 0x3340, R6 ;  /* 0x0000334007597816 */ /* 0x000fe40000000006 */
[----:B0-----:R-:W-:Y:S01]  /*b840*/  PRMT R67, R79, 0x5410, R78 ;  /* 0x000054104f437816 */ /* 0x001fe2000000004e */
[----:B------:R-:W0:Y:S01]  /*b850*/  LDS.128 R4, [R75+0x70] ;  /* 0x000070004b047984 */ /* 0x000e220000000c00 */
[----:B------:R-:W-:Y:S02]  /*b860*/  LOP3.LUT R70, R46, 0xffff, RZ, 0xc0, !PT ;  /* 0x0000ffff2e467812 */ /* 0x000fe400078ec0ff */
[----:B------:R-:W-:Y:S01]  /*b870*/  LOP3.LUT R71, R45, 0xffff, RZ, 0xc0, !PT ;  /* 0x0000ffff2d477812 */ /* 0x000fe200078ec0ff */
[----:B------:R-:W3:Y:S01]  /*b880*/  LDS.128 R12, [R75+0x60] ;  /* 0x000060004b0c7984 */ /* 0x000ee20000000c00 */
[----:B------:R-:W-:-:S02]  /*b890*/  LOP3.LUT R72, R60, 0xffff, RZ, 0xc0, !PT ;  /* 0x0000ffff3c487812 */ /* 0x000fc400078ec0ff */
[----:B------:R-:W-:Y:S01]  /*b8a0*/  LOP3.LUT R73, R59, 0xffff, RZ, 0xc0, !PT ;  /* 0x0000ffff3b497812 */ /* 0x000fe200078ec0ff */
[----:B------:R-:W4:Y:S01]  /*b8b0*/  LDS.64 R78, [R75+0x80] ;  /* 0x000080004b4e7984 */ /* 0x000f220000000a00 */
[----:B------:R-:W-:Y:S02]  /*b8c0*/  PRMT R70, R71, 0x3340, R70 ;  /* 0x0000334047467816 */ /* 0x000fe40000000046 */
[----:B------:R-:W-:Y:S01]  /*b8d0*/  LOP3.LUT R71, R57, 0xffff, RZ, 0xc0, !PT ;  /* 0x0000ffff39477812 */ /* 0x000fe200078ec0ff */
[----:B------:R5:W-:Y:S01]  /*b8e0*/  STL.64 [R1+0x8], R68 ;  /* 0x0000084401007387 */ /* 0x000be20000100a00 */
[----:B------:R-:W-:Y:S02]  /*b8f0*/  PRMT R73, R73, 0x3340, R72 ;  /* 0x0000334049497816 */ /* 0x000fe40000000048 */
[----:B------:R-:W-:Y:S02]  /*b900*/  PRMT R66, R82, 0x5410, R81 ;  /* 0x0000541052427816 */ /* 0x000fe40000000051 */
[----:B------:R-:W-:-:S02]  /*b910*/  LOP3.LUT R81, R56, 0xffff, RZ, 0xc0, !PT ;  /* 0x0000ffff38517812 */ /* 0x000fc400078ec0ff */
[----:B------:R-:W-:Y:S01]  /*b920*/  LOP3.LUT R82, R55, 0xffff, RZ, 0xc0, !PT ;  /* 0x0000ffff37527812 */ /* 0x000fe200078ec0ff */
[----:B------:R-:W-:Y:S01]  /*b930*/  STL.64 [R1+0x10], R66 ;  /* 0x0000104201007387 */ /* 0x000fe20000100a00 */
[----:B------:R-:W-:Y:S02]  /*b940*/  PRMT R70, R70, 0x5410, R89 ;  /* 0x0000541046467816 */ /* 0x000fe40000000059 */
[----:B------:R-:W-:Y:S02]  /*b950*/  PRMT R81, R82, 0x3340, R81 ;  /* 0x0000334052517816 */ /* 0x000fe40000000051 */
[----:B-----5:R-:W-:Y:S02]  /*b960*/  LOP3.LUT R68, R58, 0xffff, RZ, 0xc0, !PT ;  /* 0x0000ffff3a447812 */ /* 0x020fe400078ec0ff */
[----:B------:R-:W-:Y:S02]  /*b970*/  PRMT R69, R84, 0x5410, R83 ;  /* 0x0000541054457816 */ /* 0x000fe40000000053 */
[----:B------:R-:W-:-:S02]  /*b980*/  PRMT R72, R71, 0x3340, R68 ;  /* 0x0000334047487816 */ /* 0x000fc40000000044 */
[----:B------:R-:W-:Y:S01]  /*b990*/  LOP3.LUT R71, R54, 0xffff, RZ, 0xc0, !PT ;  /* 0x0000ffff36477812 */ /* 0x000fe200078ec0ff */
[----:B-1----:R-:W-:Y:S01]  /*b9a0*/  STL.64 [R1+0x40], R64 ;  /* 0x0000404001007387 */ /* 0x002fe20000100a00 */
[----:B------:R-:W-:Y:S02]  /*b9b0*/  LOP3.LUT R84, R53, 0xffff, RZ, 0xc0, !PT ;  /* 0x0000ffff35547812 */ /* 0x000fe400078ec0ff */
[----:B------:R-:W-:Y:S01]  /*b9c0*/  PRMT R73, R72, 0x5410, R73 ;  /* 0x0000541048497816 */ /* 0x000fe20000000049 */
[----:B--2---:R-:W-:Y:S01]  /*b9d0*/  STL.64 [R1+0x50], R10 ;  /* 0x0000500a01007387 */ /* 0x004fe20000100a00 */
[----:B------:R-:W-:Y:S02]  /*b9e0*/  PRMT R84, R84, 0x3340, R71 ;  /* 0x0000334054547816 */ /* 0x000fe40000000047 */
[----:B------:R-:W-:Y:S01]  /*b9f0*/  PRMT R68, R86, 0x5410, R85 ;  /* 0x0000541056447816 */ /* 0x000fe20000000055 */
[----:B0-----:R-:W-:Y:S01]  /*ba00*/  STL.64 [R1+0x68], R4 ;  /* 0x0000680401007387 */ /* 0x001fe20000100a00 */
[----:B------:R-:W-:-:S02]  /*ba10*/  PRMT R82, R62, 0x7604, R61 ;  /* 0x000076043e527816 */ /* 0x000fc4000000003d */
[----:B------:R-:W-:Y:S01]  /*ba20*/  PRMT R71, R88, 0x5410, R87 ;  /* 0x0000541058477816 */ /* 0x000fe20000000057 */
[----:B------:R-:W-:Y:S01]  /*ba30*/  STL.64 [R1+0x18], R68 ;  /* 0x0000184401007387 */ /* 0x000fe20000100a00 */
[----:B------:R-:W-:Y:S02]  /*ba40*/  PRMT R72, R84, 0x5410, R81 ;  /* 0x0000541054487816 */ /* 0x000fe40000000051 */
[----:B------:R-:W-:Y:S01]  /*ba50*/  PRMT R80, R80, 0x7710, RZ ;  /* 0x0000771050507816 */ /* 0x000fe200000000ff */
[----:B------:R-:W-:Y:S01]  /*ba60*/  STL.U16 [R1+0x30], R82 ;  /* 0x0000305201007387 */ /* 0x000fe20000100400 */
[----:B------:R-:W-:Y:S02]  /*ba70*/  LOP3.LUT P0, RZ, R39, 0xff, RZ, 0xc0, !PT ;  /* 0x000000ff27ff7812 */ /* 0x000fe4000780c0ff */
[----:B------:R-:W-:Y:S01]  /*ba80*/  PRMT R6, R64, 0x7770, RZ ;  /* 0x0000777040067816 */ /* 0x000fe200000000ff */
[----:B------:R-:W-:Y:S04]  /*ba90*/  STL.64 [R1+0x20], R70 ;  /* 0x0000204601007387 */ /* 0x000fe80000100a00 */
[----:B------:R-:W-:Y:S04]  /*baa0*/  STL.64 [R1+0x28], R72 ;  /* 0x0000284801007387 */ /* 0x000fe80000100a00 */
[----:B------:R-:W-:Y:S04]  /*bab0*/  STL.U16 [R1+0x70], R80 ;  /* 0x0000705001007387 */ /* 0x000fe80000100400 */
[----:B---3--:R-:W-:Y:S04]  /*bac0*/  STL.64 [R1+0x58], R12 ;  /* 0x0000580c01007387 */ /* 0x008fe80000100a00 */
[----:B------:R-:W-:Y:S04]  /*bad0*/  STL.64 [R1+0x60], R14 ;  /* 0x0000600e01007387 */ /* 0x000fe80000100a00 */
[----:B------:R-:W-:Y:S04]  /*bae0*/  STL [R1+0x74], R7 ;  /* 0x0000740701007387 */ /* 0x000fe80000100800 */
[----:B----4-:R-:W-:Y:S04]  /*baf0*/  STL.64 [R1+0x78], R78 ;  /* 0x0000784e01007387 */ /* 0x010fe80000100a00 */
        /* <DEDUP_REMOVED lines=151> */
.L_x_261:
[----:B------:R-:W-:-:S13]  /*c470*/  LOP3.LUT P0, RZ, R6, 0xff, RZ, 0xc0, !PT ;  /* 0x000000ff06ff7812 */ /* 0x000fda000780c0ff */
[----:B------:R-:W-:Y:S05]  /*c480*/  @!P0 BREAK.RELIABLE B2 ;  /* 0x0000000000028942 */ /* 0x000fea0003800100 */
[----:B------:R-:W-:Y:S05]  /*c490*/  @!P0 BRA `(.L_x_262) ;  /* 0x00000004004c8947 */ /* 0x000fea0003800000 */
[----:B------:R-:W-:Y:S05]  /*c4a0*/  BSYNC.RELIABLE B2 ;  /* 0x0000000000027941 */ /* 0x000fea0003800100 */
.L_x_260:
[----:B------:R-:W-:Y:S01]  /*c4b0*/  BSSY.RECONVERGENT B2, `(.L_x_263) ;  /* 0x0000009000027945 */ /* 0x000fe20003800200 */
[----:B------:R-:W-:-:S07]  /*c4c0*/  IMAD.MOV.U32 R0, RZ, RZ, RZ ;  /* 0x000000ffff007224 */ /* 0x000fce00078e00ff */
.L_x_264:
        /* <DEDUP_REMOVED lines=8> */
.L_x_263:
[----:B------:R-:W2:Y:S04]  /*c550*/  LDL.64 R14, [R1] ;  /* 0x00000000010e7983 */ /* 0x000ea80000100a00 */
        /* <DEDUP_REMOVED lines=71> */
.L_x_262:
[----:B------:R-:W-:Y:S05]  /*c9d0*/  BSYNC.RECONVERGENT B1 ;  /* 0x0000000000017941 */ /* 0x000fea0003800200 */
.L_x_259:
[----:B------:R-:W-:Y:S01]  /*c9e0*/  LOP3.LUT R4, R32, 0xffff, RZ, 0xc0, !PT ;  /* 0x0000ffff20047812 */ /* 0x000fe200078ec0ff */
[----:B-----5:R-:W-:Y:S01]  /*c9f0*/  IMAD.IADD R74, R74, 0x1, R7 ;  /* 0x000000014a4a7824 */ /* 0x020fe200078e0207 */
[----:B------:R-:W-:Y:S01]  /*ca00*/  LOP3.LUT R5, R33, 0xffff, RZ, 0xc0, !PT ;  /* 0x0000ffff21057812 */ /* 0x000fe200078ec0ff */
[----:B------:R-:W-:Y:S01]  /*ca10*/  DADD R76, R78, R76 ;  /* 0x000000004e4c7229 */ /* 0x000fe2000000004c */
[----:B------:R-:W-:Y:S01]  /*ca20*/  LOP3.LUT R6, R35, 0xffff, RZ, 0xc0, !PT ;  /* 0x0000ffff23067812 */ /* 0x000fe200078ec0ff */
[----:B------:R-:W-:Y:S01]  /*ca30*/  LDS.U16 R80, [R75+0xb8] ;  /* 0x0000b8004b507984 */ /* 0x000fe20000000400 */
[----:B------:R-:W-:Y:S01]  /*ca40*/  PRMT R4, R5, 0x3340, R4 ;  /* 0x0000334005047816 */ /* 0x000fe20000000004 */
[----:B------:R-:W-:Y:S01]  /*ca50*/  BSSY.RECONVERGENT B1, `(.L_x_265) ;  /* 0x0000159000017945 */ /* 0x000fe20003800200 */
[----:B------:R-:W-:Y:S01]  /*ca60*/  LOP3.LUT R5, R34, 0xffff, RZ, 0xc0, !PT ;  /* 0x0000ffff22057812 */ /* 0x000fe200078ec0ff */
[----:B------:R-:W-:Y:S01]  /*ca70*/  STL [R1+0x34], R74 ;  /* 0x0000344a01007387 */ /* 0x000fe20000100800 */
[----:B------:R-:W-:Y:S01]  /*ca80*/  LOP3.LUT R7, R36, 0xffff, RZ, 0xc0, !PT ;  /* 0x0000ffff24077812 */ /* 0x000fe200078ec0ff */
[----:B------:R-:W-:Y:S01]  /*ca90*/  BSSY.RELIABLE B2, `(.L_x_266) ;  /* 0x0000102000027945 */ /* 0x000fe20003800100 */
[----:B------:R-:W-:Y:S01]  /*caa0*/  LOP3.LUT R8, R37, 0xffff, RZ, 0xc0, !PT ;  /* 0x0000ffff25087812 */ /* 0x000fe200078ec0ff */
[----:B------:R-:W-:Y:S01]  /*cab0*/  STL.64 [R1+0x38], R76 ;  /* 0x0000384c01007387 */ /* 0x000fe20000100a00 */
        /* <DEDUP_REMOVED lines=38> */
[----:B------:R-:W-:Y:S01]  /*cd20*/  LOP3.LUT R9, R42, 0xffff, RZ, 0xc0, !PT ;  /* 0x0000ffff2a097812 */ /* 0x000fe200078ec0ff */
[----:B------:R0:W-:Y:S01]  /*cd30*/  STL.64 [R1], R66 ;  /* 0x0000004201007387 */ /* 0x0001e20000100a00 */
        /* <DEDUP_REMOVED lines=13> */
[----:B------:R-:W1:Y:S01]  /*ce10*/  LDS.64 R64, [R75+0x88] ;  /* 0x000088004b407984 */ /* 0x000e620000000a00 */
[----:B------:R-:W-:Y:S02]  /*ce20*/  PRMT R88, R5, 0x3340, R4 ;  /* 0x0000334005587816 */ /* 0x000fe40000000004 */
[----:B------:R-:W-:Y:S01]  /*ce30*/  PRMT R89, R7, 0x3340, R6 ;  /* 0x0000334007597816 */ /* 0x000fe20000000006 */
[----:B------:R-:W2:Y:S01]  /*ce40*/  LDS.128 R8, [R75+0x90] ;  /* 0x000090004b087984 */ /* 0x000ea20000000c00 */
[----:B0-----:R-:W-:-:S02]  /*ce50*/  PRMT R67, R79, 0x5410, R78 ;  /* 0x000054104f437816 */ /* 0x001fc4000000004e */
[----:B------:R-:W-:Y:S01]  /*ce60*/  LOP3.LUT R70, R46, 0xffff, RZ, 0xc0, !PT ;  /* 0x0000ffff2e467812 */ /* 0x000fe200078ec0ff */
[----:B------:R-:W0:Y:S01]  /*ce70*/  LDS.128 R4, [R75+0xb0] ;  /* 0x0000b0004b047984 */ /* 0x000e220000000c00 */
[----:B------:R-:W-:Y:S02]  /*ce80*/  LOP3.LUT R71, R45, 0xffff, RZ, 0xc0, !PT ;  /* 0x0000ffff2d477812 */ /* 0x000fe400078ec0ff */
[----:B------:R-:W-:Y:S01]  /*ce90*/  LOP3.LUT R72, R60, 0xffff, RZ, 0xc0, !PT ;  /* 0x0000ffff3c487812 */ /* 0x000fe200078ec0ff */
[----:B------:R-:W3:Y:S01]  /*cea0*/  LDS.128 R12, [R75+0xa0] ;  /* 0x0000a0004b0c7984 */ /* 0x000ee20000000c00 */
[----:B------:R-:W-:Y:S02]  /*ceb0*/  LOP3.LUT R73, R59, 0xffff, RZ, 0xc0, !PT ;  /* 0x0000ffff3b497812 */ /* 0x000fe400078ec0ff */
[----:B------:R-:W-:Y:S01]  /*cec0*/  PRMT R70, R71, 0x3340, R70 ;  /* 0x0000334047467816 */ /* 0x000fe20000000046 */
[----:B------:R-:W4:Y:S01]  /*ced0*/  LDS.64 R78, [R75+0xc0] ;  /* 0x0000c0004b4e7984 */ /* 0x000f220000000a00 */
[----:B------:R-:W-:-:S02]  /*cee0*/  LOP3.LUT R71, R57, 0xffff, RZ, 0xc0, !PT ;  /* 0x0000ffff39477812 */ /* 0x000fc400078ec0ff */
[----:B------:R-:W-:Y:S01]  /*cef0*/  PRMT R73, R73, 0x3340, R72 ;  /* 0x0000334049497816 */ /* 0x000fe20000000048 */
[----:B------:R1:W-:Y:S01]  /*cf00*/  STL.64 [R1+0x8], R68 ;  /* 0x0000084401007387 */ /* 0x0003e20000100a00 */
[----:B------:R-:W-:Y:S02]  /*cf10*/  PRMT R66, R82, 0x5410, R81 ;  /* 0x0000541052427816 */ /* 0x000fe40000000051 */
[----:B------:R-:W-:Y:S02]  /*cf20*/  LOP3.LUT R81, R56, 0xffff, RZ, 0xc0, !PT ;  /* 0x0000ffff38517812 */ /* 0x000fe400078ec0ff */
[----:B------:R-:W-:Y:S01]  /*cf30*/  LOP3.LUT R82, R55, 0xffff, RZ, 0xc0, !PT ;  /* 0x0000ffff37527812 */ /* 0x000fe200078ec0ff */
[----:B------:R-:W-:Y:S01]  /*cf40*/  STL.64 [R1+0x10], R66 ;  /* 0x0000104201007387 */ /* 0x000fe20000100a00 */
[----:B------:R-:W-:Y:S02]  /*cf50*/  PRMT R70, R70, 0x5410, R89 ;  /* 0x0000541046467816 */ /* 0x000fe40000000059 */
[----:B------:R-:W-:-:S02]  /*cf60*/  PRMT R81, R82, 0x3340, R81 ;  /* 0x0000334052517816 */ /* 0x000fc40000000051 */
[----:B------:R-:W-:Y:S02]  /*cf70*/  PRMT R82, R62, 0x7604, R61 ;  /* 0x000076043e527816 */ /* 0x000fe4000000003d */
[----:B-1----:R-:W-:Y:S02]  /*cf80*/  LOP3.LUT R68, R58, 0xffff, RZ, 0xc0, !PT ;  /* 0x0000ffff3a447812 */ /* 0x002fe400078ec0ff */
[----:B------:R-:W-:Y:S01]  /*cf90*/  PRMT R69, R84, 0x5410, R83 ;  /* 0x0000541054457816 */ /* 0x000fe20000000053 */
[----:B------:R-:W-:Y:S01]  /*cfa0*/  STL.U16 [R1+0x30], R82 ;  /* 0x0000305201007387 */ /* 0x000fe20000100400 */
[----:B------:R-:W-:Y:S02]  /*cfb0*/  PRMT R72, R71, 0x3340, R68 ;  /* 0x0000334047487816 */ /* 0x000fe40000000044 */
[----:B------:R-:W-:Y:S01]  /*cfc0*/  LOP3.LUT R71, R54, 0xffff, RZ, 0xc0, !PT ;  /* 0x0000ffff36477812 */ /* 0x000fe200078ec0ff */
[----:B------:R-:W-:Y:S01]  /*cfd0*/  STL.64 [R1+0x40], R64 ;  /* 0x0000404001007387 */ /* 0x000fe20000100a00 */
[----:B------:R-:W-:-:S02]  /*cfe0*/  LOP3.LUT R84, R53, 0xffff, RZ, 0xc0, !PT ;  /* 0x0000ffff35547812 */ /* 0x000fc400078ec0ff */
[----:B------:R-:W-:Y:S01]  /*cff0*/  PRMT R73, R72, 0x5410, R73 ;  /* 0x0000541048497816 */ /* 0x000fe20000000049 */
[----:B--2---:R-:W-:Y:S01]  /*d000*/  STL.64 [R1+0x50], R10 ;  /* 0x0000500a01007387 */ /* 0x004fe20000100a00 */
[----:B------:R-:W-:Y:S02]  /*d010*/  PRMT R84, R84, 0x3340, R71 ;  /* 0x0000334054547816 */ /* 0x000fe40000000047 */
[----:B------:R-:W-:Y:S01]  /*d020*/  PRMT R68, R86, 0x5410, R85 ;  /* 0x0000541056447816 */ /* 0x000fe20000000055 */
[----:B0-----:R-:W-:Y:S01]  /*d030*/  STL.64 [R1+0x68], R4 ;  /* 0x0000680401007387 */ /* 0x001fe20000100a00 */
[----:B------:R-:W-:Y:S02]  /*d040*/  PRMT R71, R88, 0x5410, R87 ;  /* 0x0000541058477816 */ /* 0x000fe40000000057 */
[----:B------:R-:W-:Y:S01]  /*d050*/  PRMT R72, R84, 0x5410, R81 ;  /* 0x0000541054487816 */ /* 0x000fe20000000051 */
[----:B------:R-:W-:Y:S01]  /*d060*/  STL.64 [R1+0x18], R68 ;  /* 0x0000184401007387 */ /* 0x000fe20000100a00 */
[----:B------:R-:W-:-:S02]  /*d070*/  PRMT R80, R80, 0x7710, RZ ;  /* 0x0000771050507816 */ /* 0x000fc400000000ff */
[----:B------:R-:W-:Y:S01]  /*d080*/  LOP3.LUT P0, RZ, R39, 0xff, RZ, 0xc0, !PT ;  /* 0x000000ff27ff7812 */ /* 0x000fe2000780c0ff */
[----:B------:R-:W-:Y:S01]  /*d090*/  STL.64 [R1+0x20], R70 ;  /* 0x0000204601007387 */ /* 0x000fe20000100a00 */
[----:B------:R-:W-:-:S03]  /*d0a0*/  PRMT R6, R64, 0x7770, RZ ;  /* 0x0000777040067816 */ /* 0x000fc600000000ff */
        /* <DEDUP_REMOVED lines=157> */
.L_x_267:
[----:B------:R-:W-:-:S13]  /*da80*/  LOP3.LUT P0, RZ, R6, 0xff, RZ, 0xc0, !PT ;  /* 0x000000ff06ff7812 */ /* 0x000fda000780c0ff */
[----:B------:R-:W-:Y:S05]  /*da90*/  @!P0 BREAK.RELIABLE B2 ;  /* 0x0000000000028942 */ /* 0x000fea0003800100 */
[----:B------:R-:W-:Y:S05]  /*daa0*/  @!P0 BRA `(.L_x_268) ;  /* 0x00000004004c8947 */ /* 0x000fea0003800000 */
[----:B------:R-:W-:Y:S05]  /*dab0*/  BSYNC.RELIABLE B2 ;  /* 0x0000000000027941 */ /* 0x000fea0003800100 */
.L_x_266:
[----:B------:R-:W-:Y:S01]  /*dac0*/  BSSY.RECONVERGENT B2, `(.L_x_269) ;  /* 0x0000009000027945 */ /* 0x000fe20003800200 */
[----:B------:R-:W-:-:S07]  /*dad0*/  IMAD.MOV.U32 R0, RZ, RZ, RZ ;  /* 0x000000ffff007224 */ /* 0x000fce00078e00ff */
.L_x_270:
        /* <DEDUP_REMOVED lines=8> */
.L_x_269:
        /* <DEDUP_REMOVED lines=72> */
.L_x_268:
[----:B------:R-:W-:Y:S05]  /*dfe0*/  BSYNC.RECONVERGENT B1 ;  /* 0x0000000000017941 */ /* 0x000fea0003800200 */
.L_x_265:
        /* <DEDUP_REMOVED lines=266> */
.L_x_273:
[----:B------:R-:W-:-:S13]  /*f090*/  LOP3.LUT P0, RZ, R6, 0xff, RZ, 0xc0, !PT ;  /* 0x000000ff06ff7812 */ /* 0x000fda000780c0ff */
[----:B------:R-:W-:Y:S05]  /*f0a0*/  @!P0 BREAK.RELIABLE B2 ;  /* 0x0000000000028942 */ /* 0x000fea0003800100 */
[----:B------:R-:W-:Y:S05]  /*f0b0*/  @!P0 BRA `(.L_x_274) ;  /* 0x00000004004c8947 */ /* 0x000fea0003800000 */
[----:B------:R-:W-:Y:S05]  /*f0c0*/  BSYNC.RELIABLE B2 ;  /* 0x0000000000027941 */ /* 0x000fea0003800100 */
.L_x_272:
[----:B------:R-:W-:Y:S01]  /*f0d0*/  BSSY.RECONVERGENT B2, `(.L_x_275) ;  /* 0x0000009000027945 */ /* 0x000fe20003800200 */
[----:B------:R-:W-:-:S07]  /*f0e0*/  IMAD.MOV.U32 R0, RZ, RZ, RZ ;  /* 0x000000ffff007224 */ /* 0x000fce00078e00ff */
.L_x_276:
        /* <DEDUP_REMOVED lines=8> */
.L_x_275:
        /* <DEDUP_REMOVED lines=72> */
.L_x_274:
[----:B------:R-:W-:Y:S05]  /*f5f0*/  BSYNC.RECONVERGENT B1 ;  /* 0x0000000000017941 */ /* 0x000fea0003800200 */
.L_x_271:
        /* <DEDUP_REMOVED lines=266> */
.L_x_279:
[----:B------:R-:W-:-:S13]  /*106a0*/  LOP3.LUT P0, RZ, R6, 0xff, RZ, 0xc0, !PT ;  /* 0x000000ff06ff7812 */ /* 0x000fda000780c0ff */
[----:B------:R-:W-:Y:S05]  /*106b0*/  @!P0 BREAK.RELIABLE B2 ;  /* 0x0000000000028942 */ /* 0x000fea0003800100 */
[----:B------:R-:W-:Y:S05]  /*106c0*/  @!P0 BRA `(.L_x_280) ;  /* 0x00000004004c8947 */ /* 0x000fea0003800000 */
[----:B------:R-:W-:Y:S05]  /*106d0*/  BSYNC.RELIABLE B2 ;  /* 0x0000000000027941 */ /* 0x000fea0003800100 */
.L_x_278:
[----:B------:R-:W-:Y:S01]  /*106e0*/  BSSY.RECONVERGENT B2, `(.L_x_281) ;  /* 0x0000009000027945 */ /* 0x000fe20003800200 */
[----:B------:R-:W-:-:S07]  /*106f0*/  IMAD.MOV.U32 R0, RZ, RZ, RZ ;  /* 0x000000ffff007224 */ /* 0x000fce00078e00ff */
.L_x_282:
        /* <DEDUP_REMOVED lines=8> */
.L_x_281:
        /* <DEDUP_REMOVED lines=72> */
.L_x_280:
[----:B------:R-:W-:Y:S05]  /*10c00*/  BSYNC.RECONVERGENT B1 ;  /* 0x0000000000017941 */ /* 0x000fea0003800200 */
.L_x_277:
        /* <DEDUP_REMOVED lines=266> */
.L_x_285:
[----:B------:R-:W-:-:S13]  /*11cb0*/  LOP3.LUT P0, RZ, R6, 0xff, RZ, 0xc0, !PT ;  /* 0x000000ff06ff7812 */ /* 0x000fda000780c0ff */
[----:B------:R-:W-:Y:S05]  /*11cc0*/  @!P0 BREAK.RELIABLE B2 ;  /* 0x0000000000028942 */ /* 0x000fea0003800100 */
[----:B------:R-:W-:Y:S05]  /*11cd0*/  @!P0 BRA `(.L_x_286) ;  /* 0x00000004004c8947 */ /* 0x000fea0003800000 */
[----:B------:R-:W-:Y:S05]  /*11ce0*/  BSYNC.RELIABLE B2 ;  /* 0x0000000000027941 */ /* 0x000fea0003800100 */
.L_x_284:
[----:B------:R-:W-:Y:S01]  /*11cf0*/  BSSY.RECONVERGENT B2, `(.L_x_287) ;  /* 0x0000009000027945 */ /* 0x000fe20003800200 */
[----:B------:R-:W-:-:S07]  /*11d00*/  IMAD.MOV.U32 R0, RZ, RZ, RZ ;  /* 0x000000ffff007224 */ /* 0x000fce00078e00ff */
.L_x_288:
        /* <DEDUP_REMOVED lines=8> */
.L_x_287:
        /* <DEDUP_REMOVED lines=72> */
.L_x_286:
[----:B------:R-:W-:Y:S05]  /*12210*/  BSYNC.RECONVERGENT B1 ;  /* 0x0000000000017941 */ /* 0x000fea0003800200 */
.L_x_283:
        /* <DEDUP_REMOVED lines=266> */
.L_x_291:
[----:B------:R-:W-:-:S13]  /*132c0*/  LOP3.LUT P0, RZ, R6, 0xff, RZ, 0xc0, !PT ;  /* 0x000000ff06ff7812 */ /* 0x000fda000780c0ff */
[----:B------:R-:W-:Y:S05]  /*132d0*/  @!P0 BREAK.RELIABLE B2 ;  /* 0x0000000000028942 */ /* 0x000fea0003800100 */
[----:B------:R-:W-:Y:S05]  /*132e0*/  @!P0 BRA `(.L_x_292) ;  /* 0x00000004004c8947 */ /* 0x000fea0003800000 */
[----:B------:R-:W-:Y:S05]  /*132f0*/  BSYNC.RELIABLE B2 ;  /* 0x0000000000027941 */ /* 0x000fea0003800100 */
.L_x_290:
[----:B------:R-:W-:Y:S01]  /*13300*/  BSSY.RECONVERGENT B2, `(.L_x_293) ;  /* 0x0000009000027945 */ /* 0x000fe20003800200 */
[----:B------:R-:W-:-:S07]  /*13310*/  IMAD.MOV.U32 R0, RZ, RZ, RZ ;  /* 0x000000ffff007224 */ /* 0x000fce00078e00ff */
.L_x_294:
        /* <DEDUP_REMOVED lines=8> */
.L_x_293:
        /* <DEDUP_REMOVED lines=72> */
.L_x_292:
[----:B------:R-:W-:Y:S05]  /*13820*/  BSYNC.RECONVERGENT B1 ;  /* 0x0000000000017941 */ /* 0x000fea0003800200 */
.L_x_289:
[----:B------:R-:W-:Y:S01]  /*13830*/  LOP3.LUT R4, R32, 0xffff, RZ, 0xc0, !PT ;  /* 0x0000ffff20047812 */ /* 0x000fe200078ec0ff */
[----:B-----5:R-:W-:Y:S01]  /*13840*/  IMAD.IADD R74, R74, 0x1, R7 ;  /* 0x000000014a4a7824 */ /* 0x020fe200078e0207 */
[----:B------:R-:W-:Y:S01]  /*13850*/  LOP3.LUT R5, R33, 0xffff, RZ, 0xc0, !PT ;  /* 0x0000ffff21057812 */ /* 0x000fe200078ec0ff */
[----:B------:R-:W-:Y:S01]  /*13860*/  LDS.U16 R80, [R75+0x1f8] ;  /* 0x0001f8004b507984 */ /* 0x000fe20000000400 */
[----:B------:R-:W-:Y:S01]  /*13870*/  LOP3.LUT R6, R35, 0xffff, RZ, 0xc0, !PT ;  /* 0x0000ffff23067812 */ /* 0x000fe200078ec0ff */
[----:B------:R-:W-:Y:S01]  /*13880*/  DADD R76, R78, R76 ;  /* 0x000000004e4c7229 */ /* 0x000fe2000000004c */
[----:B------:R-:W-:Y:S01]  /*13890*/  PRMT R4, R5, 0x3340, R4 ;  /* 0x0000334005047816 */ /* 0x000fe20000000004 */
[----:B------:R-:W0:Y:S01]  /*138a0*/  LDS.64 R78, [R75+0x200] ;  /* 0x000200004b4e7984 */ /* 0x000e220000000a00 */
[----:B------:R-:W-:Y:S01]  /*138b0*/  LOP3.LUT R5, R34, 0xffff, RZ, 0xc0, !PT ;  /* 0x0000ffff22057812 */ /* 0x000fe200078ec0ff */
        /* <DEDUP_REMOVED lines=22> */
[----:B------:R-:W-:Y:S01]  /*13a20*/  LOP3.LUT R14, R16, 0xffff, RZ, 0xc0, !PT ;  /* 0x0000ffff100e7812 */ /* 0x000fe200078ec0ff */
[----:B0-----:R-:W-:Y:S01]  /*13a30*/  STL.64 [R1+0x78], R78 ;  /* 0x0000784e01007387 */ /* 0x001fe20000100a00 */
[----:B------:R-:W-:Y:S02]  /*13a40*/  LOP3.LUT R65, R17, 0xffff, RZ, 0xc0, !PT ;  /* 0x0000ffff11417812 */ /* 0x000fe400078ec0ff */
[----:B------:R-:W-:Y:S02]  /*13a50*/  PRMT R85, R67, 0x3340, R66 ;  /* 0x0000334043557816 */ /* 0x000fe40000000042 */
        /* <DEDUP_REMOVED lines=18> */
[----:B------:R-:W-:-:S02]  /*13b80*/  LOP3.LUT R9, R42, 0xffff, RZ, 0xc0, !PT ;  /* 0x0000ffff2a097812 */ /* 0x000fc400078ec0ff */
[----:B------:R-:W-:Y:S01]  /*13b90*/  LOP3.LUT R12, R41, 0xffff, RZ, 0xc0, !PT ;  /* 0x0000ffff290c7812 */ /* 0x000fe200078ec0ff */
[----:B------:R0:W-:Y:S01]  /*13ba0*/  STL.64 [R1], R66 ;  /* 0x0000004201007387 */ /* 0x0001e20000100a00 */
        /* <DEDUP_REMOVED lines=12> */
[----:B------:R-:W1:Y:S01]  /*13c70*/  LDS.64 R64, [R75+0x1c8] ;  /* 0x0001c8004b407984 */ /* 0x000e620000000a00 */
[----:B------:R-:W-:Y:S02]  /*13c80*/  PRMT R68, R15, 0x5410, R8 ;  /* 0x000054100f447816 */ /* 0x000fe40000000008 */
[----:B------:R-:W-:Y:S01]  /*13c90*/  PRMT R90, R5, 0x3340, R4 ;  /* 0x00003340055a7816 */ /* 0x000fe20000000004 */
[----:B------:R-:W2:Y:S01]  /*13ca0*/  LDS.128 R12, [R75+0x1e0] ;  /* 0x0001e0004b0c7984 */ /* 0x000ea20000000c00 */
[----:B------:R-:W-:Y:S02]  /*13cb0*/  PRMT R91, R10, 0x3340, R7 ;  /* 0x000033400a5b7816 */ /* 0x000fe40000000007 */
[----:B------:R-:W-:Y:S01]  /*13cc0*/  LOP3.LUT R70, R46, 0xffff, RZ, 0xc0, !PT ;  /* 0x0000ffff2e467812 */ /* 0x000fe200078ec0ff */
[----:B------:R-:W3:Y:S01]  /*13cd0*/  LDS.128 R4, [R75+0x1f0] ;  /* 0x0001f0004b047984 */ /* 0x000ee20000000c00 */
[----:B------:R-:W-:-:S02]  /*13ce0*/  LOP3.LUT R71, R45, 0xffff, RZ, 0xc0, !PT ;  /* 0x0000ffff2d477812 */ /* 0x000fc400078ec0ff */
[----:B------:R-:W-:Y:S01]  /*13cf0*/  LOP3.LUT R72, R60, 0xffff, RZ, 0xc0, !PT ;  /* 0x0000ffff3c487812 */ /* 0x000fe200078ec0ff */
[----:B------:R-:W4:Y:S01]  /*13d00*/  LDS.128 R8, [R75+0x1d0] ;  /* 0x0001d0004b087984 */ /* 0x000f220000000c00 */
[----:B------:R-:W-:Y:S02]  /*13d10*/  LOP3.LUT R73, R59, 0xffff, RZ, 0xc0, !PT ;  /* 0x0000ffff3b497812 */ /* 0x000fe400078ec0ff */
[----:B------:R-:W-:Y:S01]  /*13d20*/  PRMT R70, R71, 0x3340, R70 ;  /* 0x0000334047467816 */ /* 0x000fe20000000046 */
[----:B------:R0:W-:Y:S02]  /*13d30*/  STL.64 [R1+0x8], R68 ;  /* 0x0000084401007387 */ /* 0x0001e40000100a00 */
[----:B0-----:R-:W-:Y:S02]  /*13d40*/  PRMT R67, R82, 0x5410, R81 ;  /* 0x0000541052437816 */ /* 0x001fe40000000051 */
[----:B------:R-:W-:Y:S02]  /*13d50*/  LOP3.LUT R71, R56, 0xffff, RZ, 0xc0, !PT ;  /* 0x0000ffff38477812 */ /* 0x000fe400078ec0ff */
[----:B------:R-:W-:-:S02]  /*13d60*/  LOP3.LUT R82, R55, 0xffff, RZ, 0xc0, !PT ;  /* 0x0000ffff37527812 */ /* 0x000fc400078ec0ff */
[----:B------:R-:W-:Y:S02]  /*13d70*/  PRMT R73, R73, 0x3340, R72 ;  /* 0x0000334049497816 */ /* 0x000fe40000000048 */
[----:B------:R-:W-:Y:S02]  /*13d80*/  PRMT R81, R82, 0x3340, R71 ;  /* 0x0000334052517816 */ /* 0x000fe40000000047 */
[----:B------:R-:W-:Y:S02]  /*13d90*/  LOP3.LUT R71, R53, 0xffff, RZ, 0xc0, !PT ;  /* 0x0000ffff35477812 */ /* 0x000fe400078ec0ff */
[----:B------:R-:W-:Y:S02]  /*13da0*/  LOP3.LUT R68, R58, 0xffff, RZ, 0xc0, !PT ;  /* 0x0000ffff3a447812 */ /* 0x000fe400078ec0ff */
[----:B------:R-:W-:Y:S02]  /*13db0*/  LOP3.LUT R69, R57, 0xffff, RZ, 0xc0, !PT ;  /* 0x0000ffff39457812 */ /* 0x000fe400078ec0ff */
[----:B------:R-:W-:-:S02]  /*13dc0*/  PRMT R66, R84, 0x5410, R83 ;  /* 0x0000541054427816 */ /* 0x000fc40000000053 */
[----:B------:R-:W-:Y:S02]  /*13dd0*/  PRMT R72, R69, 0x3340, R68 ;  /* 0x0000334045487816 */ /* 0x000fe40000000044 */
[----:B------:R-:W-:Y:S01]  /*13de0*/  LOP3.LUT R68, R54, 0xffff, RZ, 0xc0, !PT ;  /* 0x0000ffff36447812 */ /* 0x000fe200078ec0ff */
[----:B------:R-:W-:Y:S01]  /*13df0*/  STL.64 [R1+0x10], R66 ;  /* 0x0000104201007387 */ /* 0x000fe20000100a00 */
[----:B------:R-:W-:Y:S02]  /*13e00*/  PRMT R73, R72, 0x5410, R73 ;  /* 0x0000541048497816 */ /* 0x000fe40000000049 */
[----:B------:R-:W-:Y:S01]  /*13e10*/  PRMT R84, R71, 0x3340, R68 ;  /* 0x0000334047547816 */ /* 0x000fe20000000044 */
[----:B-1----:R-:W-:Y:S01]  /*13e20*/  STL.64 [R1+0x40], R64 ;  /* 0x0000404001007387 */ /* 0x002fe20000100a00 */
[----:B------:R-:W-:Y:S02]  /*13e30*/  PRMT R69, R86, 0x5410, R85 ;  /* 0x0000541056457816 */ /* 0x000fe40000000055 */
[----:B------:R-:W-:Y:S01]  /*13e40*/  PRMT R82, R62, 0x7604, R61 ;  /* 0x000076043e527816 */ /* 0x000fe2000000003d */
[----:B--2---:R-:W-:Y:S01]  /*13e50*/  STL.64 [R1+0x58], R12 ;  /* 0x0000580c01007387 */ /* 0x004fe20000100a00 */
[----:B------:R-:W-:-:S02]  /*13e60*/  PRMT R68, R88, 0x5410, R87 ;  /* 0x0000541058447816 */ /* 0x000fc40000000057 */
[----:B------:R-:W-:Y:S01]  /*13e70*/  PRMT R71, R90, 0x5410, R89 ;  /* 0x000054105a477816 */ /* 0x000fe20000000059 */
[----:B------:R-:W-:Y:S01]  /*13e80*/  STL.U16 [R1+0x30], R82 ;  /* 0x0000305201007387 */ /* 0x000fe20000100400 */
[----:B------:R-:W-:Y:S02]  /*13e90*/  PRMT R70, R70, 0x5410, R91 ;  /* 0x0000541046467816 */ /* 0x000fe4000000005b */
[----:B------:R-:W-:Y:S01]  /*13ea0*/  PRMT R72, R84, 0x5410, R81 ;  /* 0x0000541054487816 */ /* 0x000fe20000000051 */
[----:B------:R-:W-:Y:S01]  /*13eb0*/  STL.64 [R1+0x18], R68 ;  /* 0x0000184401007387 */ /* 0x000fe20000100a00 */
[----:B------:R-:W-:Y:S02]  /*13ec0*/  PRMT R80, R80, 0x7710, RZ ;  /* 0x0000771050507816 */ /* 0x000fe400000000ff */
[----:B------:R-:W-:Y:S01]  /*13ed0*/  LOP3.LUT P0, RZ, R39, 0xff, RZ, 0xc0, !PT ;  /* 0x000000ff27ff7812 */ /* 0x000fe2000780c0ff */
[----:B------:R-:W-:Y:S01]  /*13ee0*/  STL.64 [R1+0x20], R70 ;  /* 0x0000204601007387 */ /* 0x000fe20000100a00 */
[----:B---3--:R-:W-:-:S03]  /*13ef0*/  PRMT R6, R64, 0x7770, RZ ;  /* 0x0000777040067816 */ /* 0x008fc600000000ff */
[----:B------:R-:W-:Y:S04]  /*13f00*/  STL.64 [R1+0x28], R72 ;  /* 0x0000284801007387 */ /* 0x000fe80000100a00 */
[----:B------:R-:W-:Y:S04]  /*13f10*/  STL.U16 [R1+0x70], R80 ;  /* 0x0000705001007387 */ /* 0x000fe80000100400 */
[----:B----4-:R-:W-:Y:S04]  /*13f20*/  STL.64 [R1+0x50], R10 ;  /* 0x0000500a01007387 */ /* 0x010fe80000100a00 */
[----:B------:R-:W-:Y:S04]  /*13f30*/  STL.64 [R1+0x60], R14 ;  /* 0x0000600e01007387 */ /* 0x000fe80000100a00 */
[----:B------:R-:W-:Y:S04]  /*13f40*/  STL.64 [R1+0x68], R4 ;  /* 0x0000680401007387 */ /* 0x000fe80000100a00 */
[----:B------:R-:W-:Y:S04]  /*13f50*/  STL [R1+0x74], R7 ;  /* 0x0000740701007387 */ /* 0x000fe80000100800 */
        /* <DEDUP_REMOVED lines=151> */
.L_x_297:
[----:B------:R-:W-:-:S13]  /*148d0*/  LOP3.LUT P0, RZ, R6, 0xff, RZ, 0xc0, !PT ;  /* 0x000000ff06ff7812 */ /* 0x000fda000780c0ff */
[----:B------:R-:W-:Y:S05]  /*148e0*/  @!P0 BREAK.RELIABLE B2 ;  /* 0x0000000000028942 */ /* 0x000fea0003800100 */
[----:B------:R-:W-:Y:S05]  /*148f0*/  @!P0 BRA `(.L_x_298) ;  /* 0x00000004004c8947 */ /* 0x000fea0003800000 */
[----:B------:R-:W-:Y:S05]  /*14900*/  BSYNC.RELIABLE B2 ;  /* 0x0000000000027941 */ /* 0x000fea0003800100 */
.L_x_296:
[----:B------:R-:W-:Y:S01]  /*14910*/  BSSY.RECONVERGENT B2, `(.L_x_299) ;  /* 0x0000009000027945 */ /* 0x000fe20003800200 */
[----:B------:R-:W-:-:S07]  /*14920*/  IMAD.MOV.U32 R0, RZ, RZ, RZ ;  /* 0x000000ffff007224 */ /* 0x000fce00078e00ff */
.L_x_300:
        /* <DEDUP_REMOVED lines=8> */
.L_x_299:
        /* <DEDUP_REMOVED lines=72> */
.L_x_298:
[----:B------:R-:W-:Y:S05]  /*14e30*/  BSYNC.RECONVERGENT B1 ;  /* 0x0000000000017941 */ /* 0x000fea0003800200 */
.L_x_295:
[----:B-----5:R-:W-:Y:S01]  /*14e40*/  DADD R76, R78, R76 ;  /* 0x000000004e4c7229 */ /* 0x020fe2000000004c */
[----:B------:R-:W-:Y:S01]  /*14e50*/  IMAD.IADD R74, R74, 0x1, R7 ;  /* 0x000000014a4a7824 */ /* 0x000fe200078e0207 */
[----:B------:R-:W-:Y:S09]  /*14e60*/  BRA `(.L_x_258) ;  /* 0x0000029000347947 */ /* 0x000ff20003800000 */
.L_x_217:
[----:B------:R-:W-:Y:S01]  /*14e70*/  IMAD.U32 R4, R21, 0x10000, RZ ;  /* 0x0001000015047824 */ /* 0x000fe200078e00ff */
[----:B------:R-:W-:Y:S01]  /*14e80*/  LOP3.LUT R5, R23, 0xff, RZ, 0xc0, !PT ;  /* 0x000000ff17057812 */ /* 0x000fe200078ec0ff */
[----:B------:R-:W0:Y:S01]  /*14e90*/  S2R R63, SR_TID.X ;  /* 0x00000000003f7919 */ /* 0x000e220000002100 */
[----:B------:R-:W-:Y:S01]  /*14ea0*/  IMAD.U32 R8, R51, 0x10000, RZ ;  /* 0x0001000033087824 */ /* 0x000fe200078e00ff */
[----:B------:R-:W-:Y:S01]  /*14eb0*/  LOP3.LUT R9, R49, 0xff, RZ, 0xc0, !PT ;  /* 0x000000ff31097812 */ /* 0x000fe200078ec0ff */
[----:B------:R-:W-:Y:S01]  /*14ec0*/  IMAD.U32 R6, R0, 0x10000, RZ ;  /* 0x0001000000067824 */ /* 0x000fe200078e00ff */
[----:B------:R-:W-:Y:S01]  /*14ed0*/  PRMT R5, R22, 0x7604, R5 ;  /* 0x0000760416057816 */ /* 0x000fe20000000005 */
[----:B------:R-:W-:Y:S01]  /*14ee0*/  IMAD.U32 R10, R55, 0x10000, RZ ;  /* 0x00010000370a7824 */ /* 0x000fe200078e00ff */
[----:B------:R-:W-:Y:S01]  /*14ef0*/  LOP3.LUT R4, R4, 0xff0000, RZ, 0xc0, !PT ;  /* 0x00ff000004047812 */ /* 0x000fe200078ec0ff */
[----:B------:R-:W-:Y:S01]  /*14f00*/  BSSY.RECONVERGENT B2, `(.L_x_301) ;  /* 0x00001be000027945 */ /* 0x000fe20003800200 */
[----:B------:R-:W-:-:S02]  /*14f10*/  LOP3.LUT R7, R3, 0xff, RZ, 0xc0, !PT ;  /* 0x000000ff03077812 */ /* 0x000fc400078ec0ff */
[----:B------:R-:W-:Y:S01]  /*14f20*/  LOP3.LUT R11, R53, 0xff, RZ, 0xc0, !PT ;  /* 0x000000ff350b7812 */ /* 0x000fe200078ec0ff */
[----:B------:R-:W-:Y:S01]  /*14f30*/  IMAD.IADD R13, R5, 0x1, R4 ;  /* 0x00000001050d7824 */ /* 0x000fe200078e0204 */
[----:B------:R-:W-:Y:S01]  /*14f40*/  LOP3.LUT R5, R41, 0xff, RZ, 0xc0, !PT ;  /* 0x000000ff29057812 */ /* 0x000fe200078ec0ff */
[----:B------:R-:W-:Y:S01]  /*14f50*/  IMAD.U32 R4, R43, 0x10000, RZ ;  /* 0x000100002b047824 */ /* 0x000fe200078e00ff */
[----:B------:R-:W-:Y:S02]  /*14f60*/  PRMT R9, R50, 0x7604, R9 ;  /* 0x0000760432097816 */ /* 0x000fe40000000009 */
[----:B------:R-:W-:Y:S02]  /*14f70*/  PRMT R5, R42, 0x7604, R5 ;  /* 0x000076042a057816 */ /* 0x000fe40000000005 */
[----:B------:R-:W-:Y:S02]  /*14f80*/  LOP3.LUT R4, R4, 0xff0000, RZ, 0xc0, !PT ;  /* 0x00ff000004047812 */ /* 0x000fe400078ec0ff */
[----:B------:R-:W-:-:S02]  /*14f90*/  LOP3.LUT R8, R8, 0xff0000, RZ, 0xc0, !PT ;  /* 0x00ff000008087812 */ /* 0x000fc400078ec0ff */
[----:B------:R-:W-:Y:S01]  /*14fa0*/  LOP3.LUT R68, R33, 0xffff, RZ, 0xc0, !PT ;  /* 0x0000ffff21447812 */ /* 0x000fe200078ec0ff */
[----:B------:R-:W-:Y:S01]  /*14fb0*/  IMAD.IADD R65, R5, 0x1, R4 ;  /* 0x0000000105417824 */ /* 0x000fe200078e0204 */
[----:B------:R-:W-:Y:S01]  /*14fc0*/  PRMT R7, R2, 0x7604, R7 ;  /* 0x0000760402077816 */ /* 0x000fe20000000007 */
[----:B------:R-:W-:Y:S01]  /*14fd0*/  IMAD.IADD R69, R9, 0x1, R8 ;  /* 0x0000000109457824 */ /* 0x000fe200078e0208 */
[----:B------:R-:W-:Y:S01]  /*14fe0*/  LOP3.LUT R6, R6, 0xff0000, RZ, 0xc0, !PT ;  /* 0x00ff000006067812 */ /* 0x000fe200078ec0ff */
[----:B------:R-:W-:Y:S01]  /*14ff0*/  IMAD.U32 R4, R59, 0x10000, RZ ;  /* 0x000100003b047824 */ /* 0x000fe200078e00ff */
[----:B------:R-:W-:Y:S01]  /*15000*/  LOP3.LUT R82, R35, 0xffff, RZ, 0xc0, !PT ;  /* 0x0000ffff23527812 */ /* 0x000fe200078ec0ff */
[----:B------:R-:W-:Y:S01]  /*15010*/  IMAD.U32 R8, R68, 0x10000, RZ ;  /* 0x0001000044087824 */ /* 0x000fe200078e00ff */
[----:B------:R-:W-:Y:S01]  /*15020*/  PRMT R11, R54, 0x7604, R11 ;  /* 0x00007604360b7816 */ /* 0x000fe2000000000b */
[----:B------:R-:W-:Y:S01]  /*15030*/  IMAD.IADD R15, R7, 0x1, R6 ;  /* 0x00000001070f7824 */ /* 0x000fe200078e0206 */
[----:B------:R-:W-:Y:S01]  /*15040*/  LOP3.LUT R10, R10, 0xff0000, RZ, 0xc0, !PT ;  /* 0x00ff00000a0a7812 */ /* 0x000fe200078ec0ff */
[----:B------:R-:W-:Y:S01]  /*15050*/  IMAD.U32 R6, R47, 0x10000, RZ ;  /* 0x000100002f067824 */ /* 0x000fe200078e00ff */
[----:B------:R-:W-:-:S02]  /*15060*/  LOP3.LUT R5, R57, 0xff, RZ, 0xc0, !PT ;  /* 0x000000ff39057812 */ /* 0x000fc400078ec0ff */
[----:B------:R-:W-:Y:S01]  /*15070*/  LOP3.LUT R9, R82, 0xff, RZ, 0xc0, !PT ;  /* 0x000000ff52097812 */ /* 0x000fe200078ec0ff */
[----:B------:R-:W-:Y:S01]  /*15080*/  IMAD.IADD R72, R11, 0x1, R10 ;  /* 0x000000010b487824 */ /* 0x000fe200078e020a */
[----:B------:R-:W-:Y:S02]  /*15090*/  LOP3.LUT R7, R45, 0xff, RZ, 0xc0, !PT ;  /* 0x000000ff2d077812 */ /* 0x000fe400078ec0ff */
[----:B------:R-:W-:Y:S02]  /*150a0*/  PRMT R10, R58, 0x7604, R5 ;  /* 0x000076043a0a7816 */ /* 0x000fe40000000005 */
[----:B------:R-:W-:Y:S02]  /*150b0*/  LOP3.LUT R11, R4, 0xff0000, RZ, 0xc0, !PT ;  /* 0x00ff0000040b7812 */ /* 0x000fe400078ec0ff */
[----:B------:R-:W-:Y:S02]  /*150c0*/  PRMT R9, R34, 0x7604, R9 ;  /* 0x0000760422097816 */ /* 0x000fe40000000009 */
[----:B------:R-:W-:Y:S01]  /*150d0*/  LOP3.LUT R8, R8, 0xff0000, RZ, 0xc0, !PT ;  /* 0x00ff000008087812 */ /* 0x000fe200078ec0ff */
[----:B------:R-:W-:Y:S01]  /*150e0*/  IMAD.IADD R75, R10, 0x1, R11 ;  /* 0x000000010a4b7824 */ /* 0x000fe200078e020b */
[----:B------:R-:W-:-:S02]  /*150f0*/  LOP3.LUT R73, R25, 0xffff, RZ, 0xc0, !PT ;  /* 0x0000ffff19497812 */ /* 0x000fc400078ec0ff */
[----:B------:R-:W-:Y:S01]  /*15100*/  LOP3.LUT R84, R27, 0xffff, RZ, 0xc0, !PT ;  /* 0x0000ffff1b547812 */ /* 0x000fe200078ec0ff */
[----:B------:R-:W-:Y:S01]  /*15110*/  IMAD.IADD R8, R9, 0x1, R8 ;  /* 0x0000000109087824 */ /* 0x000fe200078e0208 */
[----:B------:R-:W-:Y:S01]  /*15120*/  PRMT R7, R46, 0x7604, R7 ;  /* 0x000076042e077816 */ /* 0x000fe20000000007 */
[----:B------:R-:W-:Y:S01]  /*15130*/  IMAD.U32 R11, R73, 0x10000, RZ ;  /* 0x00010000490b7824 */ /* 0x000fe200078e00ff */
[----:B------:R-:W-:Y:S02]  /*15140*/  LOP3.LUT R6, R6, 0xff0000, RZ, 0xc0, !PT ;  /* 0x00ff000006067812 */ /* 0x000fe400078ec0ff */
[----:B------:R-:W-:Y:S02]  /*15150*/  LOP3.LUT R71, R37, 0xffff, RZ, 0xc0, !PT ;  /* 0x0000ffff25477812 */ /* 0x000fe400078ec0ff */
[----:B------:R-:W-:Y:S01]  /*15160*/  LOP3.LUT R81, R39, 0xffff, RZ, 0xc0, !PT ;  /* 0x0000ffff27517812 */ /* 0x000fe200078ec0ff */
[----:B------:R-:W-:Y:S01]  /*15170*/  IMAD.IADD R67, R7, 0x1, R6 ;  /* 0x0000000107437824 */ /* 0x000fe200078e0206 */
[----:B------:R-:W-:Y:S01]  /*15180*/  LOP3.LUT R9, R84, 0xff, RZ, 0xc0, !PT ;  /* 0x000000ff54097812 */ /* 0x000fe200078ec0ff */
[----:B------:R-:W-:Y:S01]  /*15190*/  IMAD.U32 R7, R71, 0x10000, RZ ;  /* 0x0001000047077824 */ /* 0x000fe200078e00ff */
[----:B0-----:R-:W-:-:S02]  /*151a0*/  LOP3.LUT R4, R63, 0x3e0, RZ, 0xc0, !PT ;  /* 0x000003e03f047812 */ /* 0x001fc400078ec0ff */
[----:B------:R-:W-:Y:S02]  /*151b0*/  LOP3.LUT R5, R81, 0xff, RZ, 0xc0, !PT ;  /* 0x000000ff51057812 */ /* 0x000fe400078ec0ff */
[----:B------:R-:W-:Y:S02]  /*151c0*/  PRMT R9, R26, 0x7604, R9 ;  /* 0x000076041a097816 */ /* 0x000fe40000000009 */
[----:B------:R-:W-:Y:S02]  /*151d0*/  LOP3.LUT R12, R11, 0xff0000, RZ, 0xc0, !PT ;  /* 0x00ff00000b0c7812 */ /* 0x000fe400078ec0ff */
[----:B------:R-:W-:Y:S01]  /*151e0*/  PRMT R6, R38, 0x7604, R5 ;  /* 0x0000760426067816 */ /* 0x000fe20000000005 */
[----:B------:R-:W-:Y:S01]  /*151f0*/  VIADD R5, R4, 0x20 ;  /* 0x0000002004057836 */ /* 0x000fe20000000000 */
        /* <DEDUP_REMOVED lines=8> */
[----:B------:R-:W-:Y:S01]  /*15280*/  IMAD R64, R12, 0x1000000, R13 ;  /* 0x010000000c407824 */ /* 0x000fe200078e020d */
[----:B------:R-:W-:Y:S02]  /*15290*/  ISETP.GT.AND P0, PT, R5, R78, PT ;  /* 0x0000004e0500720c */ /* 0x000fe40003f04270 */
[----:B------:R-:W-:Y:S01]  /*152a0*/  LOP3.LUT R5, R83, 0xff, RZ, 0xc0, !PT ;  /* 0x000000ff53057812 */ /* 0x000fe200078ec0ff */
[----:B------:R-:W-:Y:S01]  /*152b0*/  IMAD R12, R66, 0x1000000, R15 ;  /* 0x01000000420c7824 */ /* 0x000fe200078e020f */
[----:B------:R-:W-:-:S02]  /*152c0*/  LOP3.LUT R66, R52, 0xffff, RZ, 0xc0, !PT ;  /* 0x0000ffff34427812 */ /* 0x000fc400078ec0ff */
[----:B------:R-:W-:Y:S02]  /*152d0*/  PRMT R5, R30, 0x7604, R5 ;  /* 0x000076041e057816 */ /* 0x000fe40000000005 */
[----:B------:R-:W-:Y:S01]  /*152e0*/  LOP3.LUT R10, R7, 0xff0000, RZ, 0xc0, !PT ;  /* 0x00ff0000070a7812 */ /* 0x000fe200078ec0ff */
[----:B------:R-:W-:Y:S01]  /*152f0*/  IMAD R98, R66, 0x1000000, R69 ;  /* 0x0100000042627824 */ /* 0x000fe200078e0245 */
[----:B------:R-:W-:Y:S01]  /*15300*/  LOP3.LUT R80, R17, 0xffff, RZ, 0xc0, !PT ;  /* 0x0000ffff11507812 */ /* 0x000fe200078ec0ff */
[----:B------:R-:W0:Y:S01]  /*15310*/  S2R R66, SR_LANEID ;  /* 0x0000000000427919 */ /* 0x000e220000000000 */
[----:B------:R-:W-:Y:S01]  /*15320*/  LOP3.LUT R85, R19, 0xffff, RZ, 0xc0, !PT ;  /* 0x0000ffff13557812 */ /* 0x000fe200078ec0ff */
[----:B------:R-:W-:Y:S01]  /*15330*/  IMAD.IADD R10, R5, 0x1, R10 ;  /* 0x00000001050a7824 */ /* 0x000fe200078e020a */
[----:B------:R-:W-:Y:S01]  /*15340*/  LOP3.LUT R70, R44, 0xffff, RZ, 0xc0, !PT ;  /* 0x0000ffff2c467812 */ /* 0x000fe200078ec0ff */
[----:B------:R-:W-:Y:S01]  /*15350*/  IMAD.U32 R7, R80, 0x10000, RZ ;  /* 0x0001000050077824 */ /* 0x000fe200078e00ff */
[----:B------:R-:W-:-:S02]  /*15360*/  LOP3.LUT R5, R85, 0xff, RZ, 0xc0, !PT ;  /* 0x000000ff55057812 */ /* 0x000fc400078ec0ff */
[----:B------:R-:W-:Y:S01]  /*15370*/  LOP3.LUT R69, R36, 0xffff, RZ, 0xc0, !PT ;  /* 0x0000ffff24457812 */ /* 0x000fe200078ec0ff */
[----:B------:R-:W-:Y:S01]  /*15380*/  IMAD R94, R70, 0x1000000, R65 ;  /* 0x01000000465e7824 */ /* 0x000fe200078e0241 */
[----:B------:R-:W-:Y:S02]  /*15390*/  PRMT R5, R18, 0x7604, R5 ;  /* 0x0000760412057816 */ /* 0x000fe40000000005 */
[----:B------:R-:W-:Y:S02]  /*153a0*/  LOP3.LUT R14, R7, 0xff0000, RZ, 0xc0, !PT ;  /* 0x00ff0000070e7812 */ /* 0x000fe400078ec0ff */
[----:B------:R-:W-:Y:S02]  /*153b0*/  LOP3.LUT R70, R60, 0xffff, RZ, 0xc0, !PT ;  /* 0x0000ffff3c467812 */ /* 0x000fe400078ec0ff */
[----:B------:R-:W-:Y:S01]  /*153c0*/  LOP3.LUT R86, R28, 0xffff, RZ, 0xc0, !PT ;  /* 0x0000ffff1c567812 */ /* 0x000fe200078ec0ff */
[----:B------:R-:W-:Y:S01]  /*153d0*/  IMAD.IADD R7, R5, 0x1, R14 ;  /* 0x0000000105077824 */ /* 0x000fe200078e020e */
[----:B------:R-:W-:Y:S01]  /*153e0*/  LOP3.LUT R5, R56, 0xffff, RZ, 0xc0, !PT ;  /* 0x0000ffff38057812 */ /* 0x000fe200078ec0ff */
[----:B------:R-:W-:Y:S01]  /*153f0*/  IMAD R102, R70, 0x1000000, R75 ;  /* 0x0100000046667824 */ /* 0x000fe200078e024b */
[----:B------:R-:W-:-:S02]  /*15400*/  LOP3.LUT R14, R48, 0xffff, RZ, 0xc0, !PT ;  /* 0x0000ffff300e7812 */ /* 0x000fc400078ec0ff */
[----:B------:R-:W-:Y:S01]  /*15410*/  LOP3.LUT R75, R32, 0xffff, RZ, 0xc0, !PT ;  /* 0x0000ffff204b7812 */ /* 0x000fe200078ec0ff */
[----:B------:R-:W-:Y:S01]  /*15420*/  IMAD R100, R5, 0x1000000, R72 ;  /* 0x0100000005647824 */ /* 0x000fe200078e0248 */
[----:B------:R-:W-:Y:S01]  /*15430*/  LOP3.LUT R5, RZ, R4, RZ, 0x33, !PT ;  /* 0x00000004ff057212 */ /* 0x000fe200078e33ff */
[----:B------:R-:W-:Y:S01]  /*15440*/  IMAD R96, R14, 0x1000000, R67 ;  /* 0x010000000e607824 */ /* 0x000fe200078e0243 */
[----:B------:R-:W-:Y:S01]  /*15450*/  LOP3.LUT R11, R61, 0xff, RZ, 0xc0, !PT ;  /* 0x000000ff3d0b7812 */ /* 0x000fe200078ec0ff */
[----:B------:R-:W-:Y:S01]  /*15460*/  IMAD R4, R69, 0x1000000, R6 ;  /* 0x0100000045047824 */ /* 0x000fe200078e0206 */
[----:B------:R-:W-:Y:S01]  /*15470*/  LOP3.LUT R88, R24, 0xffff, RZ, 0xc0, !PT ;  /* 0x0000ffff18587812 */ /* 0x000fe200078ec0ff */
[----:B------:R-:W-:Y:S01]  /*15480*/  IMAD.IADD R5, R78, 0x1, R5 ;  /* 0x000000014e057824 */ /* 0x000fe200078e0205 */
[----:B------:R-:W-:Y:S01]  /*15490*/  LOP3.LUT R89, R16, 0xffff, RZ, 0xc0, !PT ;  /* 0x0000ffff10597812 */ /* 0x000fe200078ec0ff */
[----:B------:R-:W-:Y:S01]  /*154a0*/  IMAD R14, R86, 0x1000000, R10 ;  /* 0x01000000560e7824 */ /* 0x000fe200078e020a */
[----:B------:R-:W-:Y:S01]  /*154b0*/  PRMT R70, R62, 0x7604, R11 ;  /* 0x000076043e467816 */ /* 0x000fe2000000000b */
[----:B------:R-:W-:Y:S01]  /*154c0*/  IMAD R72, R75, 0x1000000, R8 ;  /* 0x010000004b487824 */ /* 0x000fe200078e0208 */
[----:B------:R-:W-:Y:S01]  /*154d0*/  SEL R67, R5, 0x1f, P0 ;  /* 0x0000001f05437807 */ /* 0x000fe20000000000 */
[----:B------:R-:W-:-:S02]  /*154e0*/  IMAD R90, R88, 0x1000000, R9 ;  /* 0x01000000585a7824 */ /* 0x000fc400078e0209 */
[----:B------:R-:W-:Y:S01]  /*154f0*/  IMAD R92, R89, 0x1000000, R7 ;  /* 0x01000000595c7824 */ /* 0x000fe200078e0207 */
[----:B0-----:R-:W-:Y:S01]  /*15500*/  ISETP.GE.AND P0, PT, R66, R67, PT ;  /* 0x000000434200720c */ /* 0x001fe20003f06270 */
[----:B------:R0:W1:Y:S04]  /*15510*/  SHFL.DOWN PT, R87, R70, 0x1, R67 ;  /* 0x0820000046577989 */ /* 0x00006800000e0043 */
[----:B------:R0:W2:Y:S04]  /*15520*/  SHFL.DOWN PT, R64, R64, 0x1, R67 ;  /* 0x0820000040407989 */ /* 0x0000a800000e0043 */
        /* <DEDUP_REMOVED lines=11> */
[----:B-----5:R0:W0:Y:S04]  /*155e0*/  SHFL.DOWN PT, R70, R74, 0x1, R67 ;  /* 0x082000004a467989 */ /* 0x02002800000e0043 */
[----:B------:R0:W0:Y:S04]  /*155f0*/  SHFL.DOWN PT, R8, R76, 0x1, R67 ;  /* 0x082000004c087989 */ /* 0x00002800000e0043 */
[----:B------:R0:W0:Y:S01]  /*15600*/  SHFL.DOWN PT, R9, R77, 0x1, R67 ;  /* 0x082000004d097989 */ /* 0x00002200000e0043 */
[----:B-1234-:R-:W-:Y:S05]  /*15610*/  @P0 BRA `(.L_x_302) ;  /* 0x0000001400300947 */ /* 0x01efea0003800000 */
[----:B0-----:R0:W-:Y:S01]  /*15620*/  STL.64 [R1+0x48], R14 ;  /* 0x0000480e01007387 */ /* 0x0011e20000100a00 */
[----:B------:R-:W-:Y:S01]  /*15630*/  PRMT R79, R79, 0x3340, R86 ;  /* 0x000033404f4f7816 */ /* 0x000fe20000000056 */
[----:B------:R-:W-:Y:S01]  /*15640*/  BSSY.RECONVERGENT B1, `(.L_x_303) ;  /* 0x0000147000017945 */ /* 0x000fe20003800200 */
[----:B------:R-:W-:Y:S01]  /*15650*/  LOP3.LUT R86, R23, 0xffff, RZ, 0xc0, !PT ;  /* 0x0000ffff17567812 */ /* 0x000fe200078ec0ff */
[----:B------:R-:W-:Y:S01]  /*15660*/  STL.64 [R1+0x50], R64 ;  /* 0x0000504001007387 */ /* 0x000fe20000100a00 */
[----:B------:R-:W-:Y:S01]  /*15670*/  PRMT R68, R68, 0x3340, R75 ;  /* 0x0000334044447816 */ /* 0x000fe2000000004b */
[----:B------:R-:W-:Y:S01]  /*15680*/  BSSY.RELIABLE B3, `(.L_x_304) ;  /* 0x00000f0000037945 */ /* 0x000fe20003800100 */
[----:B------:R-:W-:Y:S01]  /*15690*/  PRMT R71, R71, 0x3340, R69 ;  /* 0x0000334047477816 */ /* 0x000fe20000000045 */
[----:B------:R1:W-:Y:S01]  /*156a0*/  STL.64 [R1+0x58], R12 ;  /* 0x0000580c01007387 */ /* 0x0003e20000100a00 */
[----:B------:R-:W-:Y:S02]  /*156b0*/  LOP3.LUT R69, R34, 0xffff, RZ, 0xc0, !PT ;  /* 0x0000ffff22457812 */ /* 0x000fe400078ec0ff */
[----:B------:R-:W-:Y:S01]  /*156c0*/  LOP3.LUT R75, R26, 0xffff, RZ, 0xc0, !PT ;  /* 0x0000ffff1a4b7812 */ /* 0x000fe200078ec0ff */
[----:B------:R-:W-:Y:S01]  /*156d0*/  STL.64 [R1+0x60], R10 ;  /* 0x0000600a01007387 */ /* 0x000fe20000100a00 */
[----:B0-----:R-:W-:-:S02]  /*156e0*/  LOP3.LUT R14, R18, 0xffff, RZ, 0xc0, !PT ;  /* 0x0000ffff120e7812 */ /* 0x001fc400078ec0ff */
[----:B------:R-:W-:Y:S01]  /*156f0*/  LOP3.LUT R15, R22, 0xffff, RZ, 0xc0, !PT ;  /* 0x0000ffff160f7812 */ /* 0x000fe200078ec0ff */
[----:B------:R-:W-:Y:S01]  /*15700*/  STL.64 [R1+0x40], R4 ;  /* 0x0000400401007387 */ /* 0x000fe20000100a00 */
[----:B------:R-:W-:Y:S02]  /*15710*/  PRMT R85, R85, 0x3340, R14 ;  /* 0x0000334055557816 */ /* 0x000fe4000000000e */
[----:B------:R-:W-:Y:S01]  /*15720*/  PRMT R86, R86, 0x3340, R15 ;  /* 0x0000334056567816 */ /* 0x000fe2000000000f */
[----:B------:R-:W-:Y:S01]  /*15730*/  STL [R1+0x34], R74 ;  /* 0x0000344a01007387 */ /* 0x000fe20000100800 */
[----:B------:R-:W-:Y:S02]  /*15740*/  LOP3.LUT R14, R42, 0xffff, RZ, 0xc0, !PT ;  /* 0x0000ffff2a0e7812 */ /* 0x000fe400078ec0ff */
[----:B------:R-:W-:Y:S01]  /*15750*/  LOP3.LUT R15, R41, 0xffff, RZ, 0xc0, !PT ;  /* 0x0000ffff290f7812 */ /* 0x000fe200078ec0ff */
[----:B------:R-:W-:Y:S01]  /*15760*/  STL.64 [R1+0x38], R76 ;  /* 0x0000384c01007387 */ /* 0x000fe20000100a00 */
[----:B-1----:R-:W-:-:S02]  /*15770*/  LOP3.LUT R12, R30, 0xffff, RZ, 0xc0, !PT ;  /* 0x0000ffff1e0c7812 */ /* 0x002fc400078ec0ff */
[----:B------:R-:W-:Y:S01]  /*15780*/  LOP3.LUT R13, R20, 0xffff, RZ, 0xc0, !PT ;  /* 0x0000ffff140d7812 */ /* 0x000fe200078ec0ff */
[----:B------:R-:W-:Y:S01]  /*15790*/  STL [R1+0x74], R70 ;  /* 0x0000744601007387 */ /* 0x000fe20000100800 */
[----:B------:R-:W-:Y:S02]  /*157a0*/  LOP3.LUT R64, R21, 0xffff, RZ, 0xc0, !PT ;  /* 0x0000ffff15407812 */ /* 0x000fe400078ec0ff */
[----:B------:R-:W-:Y:S01]  /*157b0*/  PRMT R73, R73, 0x3340, R88 ;  /* 0x0000334049497816 */ /* 0x000fe20000000058 */
[----:B------:R-:W-:Y:S01]  /*157c0*/  STL.64 [R1+0x78], R8 ;  /* 0x0000780801007387 */ /* 0x000fe20000100a00 */
[----:B------:R-:W-:Y:S02]  /*157d0*/  LOP3.LUT R72, R38, 0xffff, RZ, 0xc0, !PT ;  /* 0x0000ffff26487812 */ /* 0x000fe400078ec0ff */
[----:B------:R-:W-:Y:S01]  /*157e0*/  PRMT R69, R82, 0x3340, R69 ;  /* 0x0000334052457816 */ /* 0x000fe20000000045 */
[----:B------:R0:W-:Y:S01]  /*157f0*/  STL.64 [R1+0x68], R6 ;  /* 0x0000680601007387 */ /* 0x0001e20000100a00 */
[----:B------:R-:W-:-:S02]  /*15800*/  PRMT R84, R84, 0x3340, R75 ;  /* 0x0000334054547816 */ /* 0x000fc4000000004b */
[----:B------:R-:W-:Y:S02]  /*15810*/  PRMT R88, R15, 0x3340, R14 ;  /* 0x000033400f587816 */ /* 0x000fe4000000000e */
[----:B------:R-:W-:Y:S02]  /*15820*/  PRMT R82, R83, 0x3340, R12 ;  /* 0x0000334053527816 */ /* 0x000fe4000000000c */
[----:B------:R-:W-:Y:S02]  /*15830*/  PRMT R75, R64, 0x3340, R13 ;  /* 0x00003340404b7816 */ /* 0x000fe4000000000d */
[----:B------:R-:W-:Y:S02]  /*15840*/  LOP3.LUT R14, R40, 0xffff, RZ, 0xc0, !PT ;  /* 0x0000ffff280e7812 */ /* 0x000fe400078ec0ff */
[----:B------:R-:W-:Y:S01]  /*15850*/  LOP3.LUT R15, R0, 0xffff, RZ, 0xc0, !PT ;  /* 0x0000ffff000f7812 */ /* 0x000fe200078ec0ff */
[----:B0-----:R-:W-:Y:S01]  /*15860*/  IMAD.MOV.U32 R6, RZ, RZ, RZ ;  /* 0x000000ffff067224 */ /* 0x001fe200078e00ff */
        /* <DEDUP_REMOVED lines=8> */
[----:B------:R-:W-:Y:S02]  /*158f0*/  PRMT R12, R72, 0x5410, R71 ;  /* 0x00005410480c7816 */ /* 0x000fe40000000047 */
[----:B------:R-:W-:Y:S02]  /*15900*/  PRMT R68, R15, 0x3340, R14 ;  /* 0x000033400f447816 */ /* 0x000fe4000000000e */
[----:B------:R-:W-:Y:S01]  /*15910*/  LOP3.LUT R14, R48, 0xffff, RZ, 0xc0, !PT ;  /* 0x0000ffff300e7812 */ /* 0x000fe200078ec0ff */
[----:B------:R0:W-:Y:S01]  /*15920*/  STL.64 [R1], R12 ;  /* 0x0000000c01007387 */ /* 0x0001e20000100a00 */
[----:B------:R-:W-:Y:S02]  /*15930*/  LOP3.LUT R15, R47, 0xffff, RZ, 0xc0, !PT ;  /* 0x0000ffff2f0f7812 */ /* 0x000fe400078ec0ff */
[----:B------:R-:W-:-:S02]  /*15940*/  LOP3.LUT R64, R2, 0xffff, RZ, 0xc0, !PT ;  /* 0x0000ffff02407812 */ /* 0x000fc400078ec0ff */
[----:B------:R-:W-:Y:S02]  /*15950*/  LOP3.LUT R65, R3, 0xffff, RZ, 0xc0, !PT ;  /* 0x0000ffff03417812 */ /* 0x000fe400078ec0ff */
[----:B------:R-:W-:Y:S02]  /*15960*/  PRMT R71, R15, 0x3340, R14 ;  /* 0x000033400f477816 */ /* 0x000fe4000000000e */
[----:B------:R-:W-:Y:S02]  /*15970*/  PRMT R15, R84, 0x5410, R73 ;  /* 0x00005410540f7816 */ /* 0x000fe40000000049 */
[----:B------:R-:W-:Y:S02]  /*15980*/  PRMT R90, R65, 0x3340, R64 ;  /* 0x00003340415a7816 */ /* 0x000fe40000000040 */
[----:B0-----:R-:W-:Y:S02]  /*15990*/  LOP3.LUT R12, R46, 0xffff, RZ, 0xc0, !PT ;  /* 0x0000ffff2e0c7812 */ /* 0x001fe400078ec0ff */
[----:B------:R-:W-:-:S02]  /*159a0*/  LOP3.LUT R13, R45, 0xffff, RZ, 0xc0, !PT ;  /* 0x0000ffff2d0d7812 */ /* 0x000fc400078ec0ff */
[----:B------:R-:W-:Y:S02]  /*159b0*/  LOP3.LUT R64, R50, 0xffff, RZ, 0xc0, !PT ;  /* 0x0000ffff32407812 */ /* 0x000fe400078ec0ff */
[----:B------:R-:W-:Y:S02]  /*159c0*/  PRMT R84, R13, 0x3340, R12 ;  /* 0x000033400d547816 */ /* 0x000fe4000000000c */
[----:B------:R-:W-:Y:S02]  /*159d0*/  LOP3.LUT R65, R49, 0xffff, RZ, 0xc0, !PT ;  /* 0x0000ffff31417812 */ /* 0x000fe400078ec0ff */
[----:B------:R-:W-:Y:S02]  /*159e0*/  LOP3.LUT R12, R60, 0xffff, RZ, 0xc0, !PT ;  /* 0x0000ffff3c0c7812 */ /* 0x000fe400078ec0ff */
[----:B------:R-:W-:Y:S02]  /*159f0*/  LOP3.LUT R13, R59, 0xffff, RZ, 0xc0, !PT ;  /* 0x0000ffff3b0d7812 */ /* 0x000fe400078ec0ff */
[----:B------:R-:W-:-:S02]  /*15a00*/  PRMT R14, R82, 0x5410, R79 ;  /* 0x00005410520e7816 */ /* 0x000fc4000000004f */
[----:B------:R-:W-:Y:S02]  /*15a10*/  PRMT R69, R65, 0x3340, R64 ;  /* 0x0000334041457816 */ /* 0x000fe40000000040 */
[----:B------:R-:W-:Y:S01]  /*15a20*/  PRMT R79, R13, 0x3340, R12 ;  /* 0x000033400d4f7816 */ /* 0x000fe2000000000c */
[----:B------:R0:W-:Y:S01]  /*15a30*/  STL.64 [R1+0x8], R14 ;  /* 0x0000080e01007387 */ /* 0x0001e20000100a00 */
        /* <DEDUP_REMOVED lines=10> */
[----:B------:R-:W-:Y:S02]  /*15ae0*/  PRMT R13, R85, 0x5410, R80 ;  /* 0x00005410550d7816 */ /* 0x000fe40000000050 */
[----:B------:R-:W-:Y:S02]  /*15af0*/  SHF.R.U32.HI R72, RZ, 0x8, R87 ;  /* 0x00000008ff487819 */ /* 0x000fe40000011657 */
[----:B------:R-:W-:Y:S01]  /*15b00*/  PRMT R80, R75, 0x3340, R64 ;  /* 0x000033404b507816 */ /* 0x000fe20000000040 */
[----:B------:R0:W-:Y:S01]  /*15b10*/  STL.64 [R1+0x10], R12 ;  /* 0x0000100c01007387 */ /* 0x0001e20000100a00 */
[----:B------:R-:W-:Y:S02]  /*15b20*/  PRMT R11, R69, 0x5410, R68 ;  /* 0x00005410450b7816 */ /* 0x000fe40000000044 */
[----:B------:R-:W-:Y:S02]  /*15b30*/  PRMT R65, R88, 0x5410, R81 ;  /* 0x0000541058417816 */ /* 0x000fe40000000051 */
[----:B------:R-:W-:-:S02]  /*15b40*/  PRMT R82, R62, 0x7604, R61 ;  /* 0x000076043e527816 */ /* 0x000fc4000000003d */
[----:B------:R-:W-:Y:S02]  /*15b50*/  PRMT R72, R72, 0x7604, R87 ;  /* 0x0000760448487816 */ /* 0x000fe40000000057 */
[----:B------:R-:W-:Y:S01]  /*15b60*/  PRMT R64, R90, 0x5410, R83 ;  /* 0x000054105a407816 */ /* 0x000fe20000000053 */
[----:B------:R0:W-:Y:S01]  /*15b70*/  STL.U16 [R1+0x30], R82 ;  /* 0x0000305201007387 */ /* 0x0001e20000100400 */
[----:B------:R-:W-:Y:S02]  /*15b80*/  PRMT R10, R84, 0x5410, R71 ;  /* 0x00005410540a7816 */ /* 0x000fe40000000047 */
[----:B------:R-:W-:Y:S01]  /*15b90*/  PRMT R69, R92, 0x5410, R79 ;  /* 0x000054105c457816 */ /* 0x000fe2000000004f */
[----:B------:R0:W-:Y:S01]  /*15ba0*/  STL.U16 [R1+0x70], R72 ;  /* 0x0000704801007387 */ /* 0x0001e20000100400 */
[----:B------:R-:W-:Y:S02]  /*15bb0*/  PRMT R68, R80, 0x5410, R73 ;  /* 0x0000541050447816 */ /* 0x000fe40000000049 */
[----:B------:R-:W-:Y:S01]  /*15bc0*/  LOP3.LUT P0, RZ, R39, 0xff, RZ, 0xc0, !PT ;  /* 0x000000ff27ff7812 */ /* 0x000fe2000780c0ff */
[----:B------:R0:W-:Y:S04]  /*15bd0*/  STL.64 [R1+0x18], R64 ;  /* 0x0000184001007387 */ /* 0x0001e80000100a00 */
[----:B------:R0:W-:Y:S04]  /*15be0*/  STL.64 [R1+0x20], R10 ;  /* 0x0000200a01007387 */ /* 0x0001e80000100a00 */
[----:B------:R0:W-:Y:S04]  /*15bf0*/  STL.64 [R1+0x28], R68 ;  /* 0x0000284401007387 */ /* 0x0001e80000100a00 */
        /* <DEDUP_REMOVED lines=149> */
.L_x_305:
[----:B------:R-:W-:-:S13]  /*16550*/  LOP3.LUT P0, RZ, R4, 0xff, RZ, 0xc0, !PT ;  /* 0x000000ff04ff7812 */ /* 0x000fda000780c0ff */
[----:B------:R-:W-:Y:S05]  /*16560*/  @!P0 BREAK.RELIABLE B3 ;  /* 0x0000000000038942 */ /* 0x000fea0003800100 */
[----:B------:R-:W-:Y:S05]  /*16570*/  @!P0 BRA `(.L_x_306) ;  /* 0x00000004004c8947 */ /* 0x000fea0003800000 */
[----:B------:R-:W-:Y:S05]  /*16580*/  BSYNC.RELIABLE B3 ;  /* 0x0000000000037941 */ /* 0x000fea0003800100 */
.L_x_304:
[----:B------:R-:W-:Y:S01]  /*16590*/  BSSY.RECONVERGENT B3, `(.L_x_307) ;  /* 0x0000009000037945 */ /* 0x000fe20003800200 */
[----:B------:R-:W-:-:S07]  /*165a0*/  IMAD.MOV.U32 R0, RZ, RZ, RZ ;  /* 0x000000ffff007224 */ /* 0x000fce00078e00ff */
.L_x_308:
[C---:B------:R-:W-:Y:S01]  /*165b0*/  IADD3 R3, PT, PT, R1.reuse, R0, R6 ;  /* 0x0000000001037210 */ /* 0x040fe20007ffe006 */
[----:B------:R-:W-:-:S04]  /*165c0*/  IMAD.IADD R2, R1, 0x1, R0 ;  /* 0x0000000101027824 */ /* 0x000fc800078e0200 */
[----:B------:R1:W-:Y:S04]  /*165d0*/  STL.U8 [R3], R4 ;  /* 0x0000000403007387 */ /* 0x0003e80000100000 */
[----:B-1----:R-:W2:Y:S01]  /*165e0*/  LDL.U8 R4, [R2+0x41] ;  /* 0x0000410002047983 */ /* 0x002ea20000100000 */
[----:B------:R-:W-:Y:S01]  /*165f0*/  VIADD R0, R0, 0x1 ;  /* 0x0000000100007836 */ /* 0x000fe20000000000 */
[----:B--2---:R-:W-:-:S13]  /*16600*/  ISETP.NE.AND P0, PT, R4, RZ, PT ;  /* 0x000000ff0400720c */ /* 0x004fda0003f05270 */
[----:B------:R-:W-:Y:S05]  /*16610*/  @P0 BRA `(.L_x_308) ;  /* 0xfffffffc00e40947 */ /* 0x000fea000383ffff */
[----:B------:R-:W-:Y:S05]  /*16620*/  BSYNC.RECONVERGENT B3 ;  /* 0x0000000000037941 */ /* 0x000fea0003800200 */
.L_x_307:
[----:B0-----:R-:W2:Y:S04]  /*16630*/  LDL.64 R14, [R1] ;  /* 0x00000000010e7983 */ /* 0x001ea80000100a00 */
        /* <DEDUP_REMOVED lines=70> */
[----:B-1----:R-:W-:-:S07]  /*16aa0*/  PRMT R60, R13, 0x7610, R60 ;  /* 0x000076100d3c7816 */ /* 0x002fce000000003c */
.L_x_306:
[----:B------:R-:W-:Y:S05]  /*16ab0*/  BSYNC.RECONVERGENT B1 ;  /* 0x0000000000017941 */ /* 0x000fea0003800200 */
.L_x_303:
[----:B-----5:R-:W-:Y:S01]  /*16ac0*/  DADD R76, R8, R76 ;  /* 0x00000000084c7229 */ /* 0x020fe2000000004c */
[----:B------:R-:W-:-:S10]  /*16ad0*/  IMAD.IADD R74, R70, 0x1, R74 ;  /* 0x00000001464a7824 */ /* 0x000fd400078e024a */
.L_x_302:
[----:B------:R-:W-:Y:S05]  /*16ae0*/  BSYNC.RECONVERGENT B2 ;  /* 0x0000000000027941 */ /* 0x000fea0003800200 */
.L_x_301:
[----:B0-----:R-:W-:Y:S01]  /*16af0*/  IMAD.U32 R4, R21, 0x10000, RZ ;  /* 0x0001000015047824 */ /* 0x001fe200078e00ff */
[----:B------:R-:W-:Y:S01]  /*16b00*/  LOP3.LUT R5, R23, 0xff, RZ, 0xc0, !PT ;  /* 0x000000ff17057812 */ /* 0x000fe200078ec0ff */
[----:B------:R-:W-:Y:S01]  /*16b10*/  IMAD.U32 R8, R43, 0x10000, RZ ;  /* 0x000100002b087824 */ /* 0x000fe200078e00ff */
[----:B------:R-:W-:Y:S01]  /*16b20*/  LOP3.LUT R9, R41, 0xff, RZ, 0xc0, !PT ;  /* 0x000000ff29097812 */ /* 0x000fe200078ec0ff */
[----:B------:R-:W-:Y:S01]  /*16b30*/  IMAD.U32 R10, R47, 0x10000, RZ ;  /* 0x000100002f0a7824 */ /* 0x000fe200078e00ff */
[----:B------:R-:W-:Y:S01]  /*16b40*/  PRMT R5, R22, 0x7604, R5 ;  /* 0x0000760416057816 */ /* 0x000fe20000000005 */
[----:B------:R-:W-:Y:S01]  /*16b50*/  IMAD.U32 R6, R0, 0x10000, RZ ;  /* 0x0001000000067824 */ /* 0x000fe200078e00ff */
[----:B------:R-:W-:Y:S01]  /*16b60*/  LOP3.LUT R4, R4, 0xff0000, RZ, 0xc0, !PT ;  /* 0x00ff000004047812 */ /* 0x000fe200078ec0ff */
[----:B------:R-:W-:Y:S01]  /*16b70*/  IMAD.U32 R13, R59, 0x10000, RZ ;  /* 0x000100003b0d7824 */ /* 0x000fe200078e00ff */
[----:B------:R-:W-:Y:S01]  /*16b80*/  LOP3.LUT R7, R3, 0xff, RZ, 0xc0, !PT ;  /* 0x000000ff03077812 */ /* 0x000fe200078ec0ff */
[----:B------:R-:W-:Y:S01]  /*16b90*/  BSSY.RECONVERGENT B2, `(.L_x_309) ;  /* 0x00001b6000027945 */ /* 0x000fe20003800200 */
[----:B------:R-:W-:-:S02]  /*16ba0*/  PRMT R9, R42, 0x7604, R9 ;  /* 0x000076042a097816 */ /* 0x000fc40000000009 */
[----:B------:R-:W-:Y:S02]  /*16bb0*/  LOP3.LUT R8, R8, 0xff0000, RZ, 0xc0, !PT ;  /* 0x00ff000008087812 */ /* 0x000fe400078ec0ff */
[----:B------:R-:W-:Y:S01]  /*16bc0*/  LOP3.LUT R64, R10, 0xff0000, RZ, 0xc0, !PT ;  /* 0x00ff00000a407812 */ /* 0x000fe200078ec0ff */
[----:B------:R-:W-:Y:S01]  /*16bd0*/  IMAD.IADD R10, R5, 0x1, R4 ;  /* 0x00000001050a7824 */ /* 0x000fe200078e0204 */
[----:B------:R-:W-:Y:S01]  /*16be0*/  PRMT R7, R2, 0x7604, R7 ;  /* 0x0000760402077816 */ /* 0x000fe20000000007 */
[----:B------:R-:W-:Y:S01]  /*16bf0*/  IMAD.U32 R4, R51, 0x10000, RZ ;  /* 0x0001000033047824 */ /* 0x000fe200078e00ff */
[----:B------:R-:W-:Y:S01]  /*16c00*/  LOP3.LUT R6, R6, 0xff0000, RZ, 0xc0, !PT ;  /* 0x00ff000006067812 */ /* 0x000fe200078ec0ff */
[----:B------:R-:W-:Y:S01]  /*16c10*/  IMAD.IADD R14, R9, 0x1, R8 ;  /* 0x00000001090e7824 */ /* 0x000fe200078e0208 */
[----:B------:R-:W-:Y:S01]  /*16c20*/  LOP3.LUT R11, R45, 0xff, RZ, 0xc0, !PT ;  /* 0x000000ff2d0b7812 */ /* 0x000fe200078ec0ff */
[----:B------:R-:W-:Y:S01]  /*16c30*/  IMAD.U32 R8, R55, 0x10000, RZ ;  /* 0x0001000037087824 */ /* 0x000fe200078e00ff */
[----:B------:R-:W-:Y:S01]  /*16c40*/  LOP3.LUT R71, R37, 0xffff, RZ, 0xc0, !PT ;  /* 0x0000ffff25477812 */ /* 0x000fe200078ec0ff */
[----:B------:R-:W-:Y:S01]  /*16c50*/  IMAD.IADD R12, R7, 0x1, R6 ;  /* 0x00000001070c7824 */ /* 0x000fe200078e0206 */
[----:B------:R-:W-:-:S02]  /*16c60*/  LOP3.LUT R5, R49, 0xff, RZ, 0xc0, !PT ;  /* 0x000000ff31057812 */ /* 0x000fc400078ec0ff */
[----:B------:R-:W-:Y:S02]  /*16c70*/  LOP3.LUT R83, R39, 0xffff, RZ, 0xc0, !PT ;  /* 0x0000ffff27537812 */ /* 0x000fe400078ec0ff */
[----:B------:R-:W-:Y:S02]  /*16c80*/  PRMT R11, R46, 0x7604, R11 ;  /* 0x000076042e0b7816 */ /* 0x000fe4000000000b */
[----:B------:R-:W-:Y:S02]  /*16c90*/  LOP3.LUT R9, R53, 0xff, RZ, 0xc0, !PT ;  /* 0x000000ff35097812 */ /* 0x000fe400078ec0ff */
[----:B------:R-:W-:Y:S01]  /*16ca0*/  LOP3.LUT R7, R4, 0xff0000, RZ, 0xc0, !PT ;  /* 0x00ff000004077812 */ /* 0x000fe200078ec0ff */
[----:B------:R-:W-:Y:S01]  /*16cb0*/  IMAD.U32 R4, R71, 0x10000, RZ ;  /* 0x0001000047047824 */ /* 0x000fe200078e00ff */
[----:B------:R-:W-:Y:S01]  /*16cc0*/  PRMT R6, R50, 0x7604, R5 ;  /* 0x0000760432067816 */ /* 0x000fe20000000005 */
[----:B------:R-:W-:Y:S01]  /*16cd0*/  IMAD.IADD R15, R11, 0x1, R64 ;  /* 0x000000010b0f7824 */ /* 0x000fe200078e0240 */
[----:B------:R-:W-:-:S02]  /*16ce0*/  LOP3.LUT R5, R83, 0xff, RZ, 0xc0, !PT ;  /* 0x000000ff53057812 */ /* 0x000fc400078ec0ff */
[----:B------:R-:W-:Y:S01]  /*16cf0*/  PRMT R9, R54, 0x7604, R9 ;  /* 0x0000760436097816 */ /* 0x000fe20000000009 */
[----:B------:R-:W-:Y:S01]  /*16d00*/  IMAD.IADD R65, R6, 0x1, R7 ;  /* 0x0000000106417824 */ /* 0x000fe200078e0207 */
[----:B------:R-:W-:Y:S02]  /*16d10*/  LOP3.LUT R8, R8, 0xff0000, RZ, 0xc0, !PT ;  /* 0x00ff000008087812 */ /* 0x000fe400078ec0ff */
[----:B------:R-:W-:Y:S02]  /*16d20*/  LOP3.LUT R79, R29, 0xffff, RZ, 0xc0, !PT ;  /* 0x0000ffff1d4f7812 */ /* 0x000fe400078ec0ff */
[----:B------:R-:W-:Y:S01]  /*16d30*/  LOP3.LUT R11, R57, 0xff, RZ, 0xc0, !PT ;  /* 0x000000ff390b7812 */ /* 0x000fe200078ec0ff */
[----:B------:R-:W-:Y:S01]  /*16d40*/  IMAD.IADD R69, R9, 0x1, R8 ;  /* 0x0000000109457824 */ /* 0x000fe200078e0208 */
[----:B------:R-:W-:Y:S01]  /*16d50*/  PRMT R5, R38, 0x7604, R5 ;  /* 0x0000760426057816 */ /* 0x000fe20000000005 */
[----:B------:R-:W-:Y:S01]  /*16d60*/  IMAD.U32 R8, R79, 0x10000, RZ ;  /* 0x000100004f087824 */ /* 0x000fe200078e00ff */
[----:B------:R-:W-:-:S02]  /*16d70*/  LOP3.LUT R4, R4, 0xff0000, RZ, 0xc0, !PT ;  /* 0x00ff000004047812 */ /* 0x000fc400078ec0ff */
[----:B------:R-:W-:Y:S02]  /*16d80*/  LOP3.LUT R68, R33, 0xffff, RZ, 0xc0, !PT ;  /* 0x0000ffff21447812 */ /* 0x000fe400078ec0ff */
[----:B------:R-:W-:Y:S01]  /*16d90*/  LOP3.LUT R82, R31, 0xffff, RZ, 0xc0, !PT ;  /* 0x0000ffff1f527812 */ /* 0x000fe200078ec0ff */
[----:B------:R-:W-:Y:S01]  /*16da0*/  IMAD.IADD R4, R5, 0x1, R4 ;  /* 0x0000000105047824 */ /* 0x000fe200078e0204 */
[----:B------:R-:W-:Y:S01]  /*16db0*/  LOP3.LUT R84, R35, 0xffff, RZ, 0xc0, !PT ;  /* 0x0000ffff23547812 */ /* 0x000fe200078ec0ff */
[----:B------:R-:W-:Y:S01]  /*16dc0*/  IMAD.U32 R6, R68, 0x10000, RZ ;  /* 0x0001000044067824 */ /* 0x000fe200078e00ff */
[----:B------:R-:W-:Y:S02]  /*16dd0*/  PRMT R11, R58, 0x7604, R11 ;  /* 0x000076043a0b7816 */ /* 0x000fe4000000000b */
[----:B------:R-:W-:Y:S02]  /*16de0*/  LOP3.LUT R64, R13, 0xff0000, RZ, 0xc0, !PT ;  /* 0x00ff00000d407812 */ /* 0x000fe400078ec0ff */
[----:B------:R-:W-:-:S02]  /*16df0*/  LOP3.LUT R7, R82, 0xff, RZ, 0xc0, !PT ;  /* 0x000000ff52077812 */ /* 0x000fc400078ec0ff */
[----:B------:R-:W-:Y:S01]  /*16e00*/  LOP3.LUT R5, R84, 0xff, RZ, 0xc0, !PT ;  /* 0x000000ff54057812 */ /* 0x000fe200078ec0ff */
[----:B------:R-:W-:Y:S01]  /*16e10*/  IMAD.IADD R75, R11, 0x1, R64 ;  /* 0x000000010b4b7824 */ /* 0x000fe200078e0240 */
        /* <DEDUP_REMOVED lines=15> */
[----:B------:R-:W0:Y:S01]  /*16f10*/  SHFL.DOWN PT, R64, R64, 0x2, R67 ;  /* 0x0840000040407989 */ /* 0x000e2200000e0043 */
[----:B------:R-:W-:Y:S02]  /*16f20*/  LOP3.LUT R11, R44, 0xffff, RZ, 0xc0, !PT ;  /* 0x0000ffff2c0b7812 */ /* 0x000fe400078ec0ff */
[----:B------:R-:W-:Y:S02]  /*16f30*/  LOP3.LUT R9, R86, 0xff, RZ, 0xc0, !PT ;  /* 0x000000ff56097812 */ /* 0x000fe400078ec0ff */
[----:B------:R-:W-:Y:S01]  /*16f40*/  PRMT R13, R18, 0x7604, R13 ;  /* 0x00007604120d7816 */ /* 0x000fe2000000000d */
[----:B------:R-:W-:Y:S01]  /*16f50*/  IMAD R72, R11, 0x1000000, R14 ;  /* 0x010000000b487824 */ /* 0x000fe200078e020e */
[----:B------:R-:W-:-:S02]  /*16f60*/  LOP3.LUT R8, R8, 0xff0000, RZ, 0xc0, !PT ;  /* 0x00ff000008087812 */ /* 0x000fc400078ec0ff */
[----:B------:R-:W-:Y:S02]  /*16f70*/  PRMT R9, R26, 0x7604, R9 ;  /* 0x000076041a097816 */ /* 0x000fe40000000009 */
[----:B------:R-:W-:Y:S01]  /*16f80*/  LOP3.LUT R6, R6, 0xff0000, RZ, 0xc0, !PT ;  /* 0x00ff000006067812 */ /* 0x000fe200078ec0ff */
[----:B------:R-:W-:Y:S01]  /*16f90*/  IMAD.IADD R8, R13, 0x1, R8 ;  /* 0x000000010d087824 */ /* 0x000fe200078e0208 */
[----:B------:R-:W-:Y:S01]  /*16fa0*/  LOP3.LUT R70, R56, 0xffff, RZ, 0xc0, !PT ;  /* 0x0000ffff38467812 */ /* 0x000fe200078ec0ff */
[----:B------:R1:W2:Y:S01]  /*16fb0*/  SHFL.DOWN PT, R13, R72, 0x2, R67 ;  /* 0x08400000480d7989 */ /* 0x0002a200000e0043 */
[----:B------:R-:W-:Y:S01]  /*16fc0*/  LOP3.LUT R88, R60, 0xffff, RZ, 0xc0, !PT ;  /* 0x0000ffff3c587812 */ /* 0x000fe200078ec0ff */
[----:B------:R-:W-:Y:S01]  /*16fd0*/  IMAD.IADD R6, R9, 0x1, R6 ;  /* 0x0000000109067824 */ /* 0x000fe200078e0206 */
[----:B------:R-:W-:Y:S01]  /*16fe0*/  LOP3.LUT R9, R40, 0xffff, RZ, 0xc0, !PT ;  /* 0x0000ffff28097812 */ /* 0x000fe200078ec0ff */
[----:B------:R-:W-:Y:S01]  /*16ff0*/  IMAD R98, R70, 0x1000000, R69 ;  /* 0x0100000046627824 */ /* 0x000fe200078e0245 */
[----:B------:R-:W-:Y:S01]  /*17000*/  LOP3.LUT R14, R52, 0xffff, RZ, 0xc0, !PT ;  /* 0x0000ffff340e7812 */ /* 0x000fe200078ec0ff */
[----:B------:R-:W-:Y:S01]  /*17010*/  IMAD R100, R88, 0x1000000, R75 ;  /* 0x0100000058647824 */ /* 0x000fe200078e024b */
[----:B------:R-:W-:Y:S01]  /*17020*/  LOP3.LUT R10, R48, 0xffff, RZ, 0xc0, !PT ;  /* 0x0000ffff300a7812 */ /* 0x000fe200078ec0ff */
[----:B------:R-:W-:Y:S01]  /*17030*/  IMAD R12, R9, 0x1000000, R12 ;  /* 0x01000000090c7824 */ /* 0x000fe200078e020c */
[----:B------:R-:W-:Y:S01]  /*17040*/  LOP3.LUT R69, R36, 0xffff, RZ, 0xc0, !PT ;  /* 0x0000ffff24457812 */ /* 0x000fe200078ec0ff */
[----:B-1----:R-:W-:Y:S01]  /*17050*/  VIADD R72, R66, 0x2 ;  /* 0x0000000242487836 */ /* 0x002fe20000000000 */
[----:B------:R-:W-:Y:S01]  /*17060*/  LOP3.LUT R90, R28, 0xffff, RZ, 0xc0, !PT ;  /* 0x0000ffff1c5a7812 */ /* 0x000fe200078ec0ff */
[----:B------:R-:W-:Y:S01]  /*17070*/  IMAD R96, R14, 0x1000000, R65 ;  /* 0x010000000e607824 */ /* 0x000fe200078e0241 */
[----:B------:R-:W-:Y:S01]  /*17080*/  LOP3.LUT R9, R61, 0xff, RZ, 0xc0, !PT ;  /* 0x000000ff3d097812 */ /* 0x000fe200078ec0ff */
[----:B------:R-:W-:Y:S01]  /*17090*/  IMAD R10, R10, 0x1000000, R15 ;  /* 0x010000000a0a7824 */ /* 0x000fe200078e020f */
[----:B------:R-:W-:Y:S01]  /*170a0*/  ISETP.GT.AND P0, PT, R72, R67, PT ;  /* 0x000000434800720c */ /* 0x000fe20003f04270 */
[----:B------:R-:W-:Y:S01]  /*170b0*/  IMAD R4, R69, 0x1000000, R4 ;  /* 0x0100000045047824 */ /* 0x000fe200078e0204 */
[----:B------:R-:W-:Y:S01]  /*170c0*/  LOP3.LUT R75, R32, 0xffff, RZ, 0xc0, !PT ;  /* 0x0000ffff204b7812 */ /* 0x000fe200078ec0ff */
[----:B------:R-:W-:Y:S01]  /*170d0*/  IMAD R14, R90, 0x1000000, R7 ;  /* 0x010000005a0e7824 */ /* 0x000fe200078e0207 */
[----:B------:R-:W-:Y:S01]  /*170e0*/  LOP3.LUT R87, R24, 0xffff, RZ, 0xc0, !PT ;  /* 0x0000ffff18577812 */ /* 0x000fe200078ec0ff */
[----:B------:R1:W3:Y:S01]  /*170f0*/  SHFL.DOWN PT, R12, R12, 0x2, R67 ;  /* 0x084000000c0c7989 */ /* 0x0002e200000e0043 */
[----:B------:R-:W-:Y:S01]  /*17100*/  LOP3.LUT R89, R16, 0xffff, RZ, 0xc0, !PT ;  /* 0x0000ffff10597812 */ /* 0x000fe200078ec0ff */
[----:B------:R-:W-:Y:S01]  /*17110*/  IMAD R88, R75, 0x1000000, R5 ;  /* 0x010000004b587824 */ /* 0x000fe200078e0205 */
[----:B------:R-:W-:Y:S01]  /*17120*/  PRMT R70, R62, 0x7604, R9 ;  /* 0x000076043e467816 */ /* 0x000fe20000000009 */
[----:B------:R-:W-:Y:S01]  /*17130*/  IMAD R92, R87, 0x1000000, R6 ;  /* 0x01000000575c7824 */ /* 0x000fe200078e0206 */
[----:B------:R1:W4:Y:S01]  /*17140*/  SHFL.DOWN PT, R10, R10, 0x2, R67 ;  /* 0x084000000a0a7989 */ /* 0x00032200000e0043 */
[----:B------:R-:W-:-:S03]  /*17150*/  IMAD R94, R89, 0x1000000, R8 ;  /* 0x01000000595e7824 */ /* 0x000fc600078e0208 */
        /* <DEDUP_REMOVED lines=12> */
[----:B--234-:R-:W-:Y:S05]  /*17220*/  @P0 BRA `(.L_x_310) ;  /* 0x0000001400300947 */ /* 0x01cfea0003800000 */
[----:B------:R-:W-:Y:S01]  /*17230*/  PRMT R68, R68, 0x3340, R75 ;  /* 0x0000334044447816 */ /* 0x000fe2000000004b */
[----:B0-----:R0:W-:Y:S01]  /*17240*/  STL.64 [R1+0x48], R14 ;  /* 0x0000480e01007387 */ /* 0x0011e20000100a00 */
[----:B------:R-:W-:Y:S01]  /*17250*/  LOP3.LUT R75, R26, 0xffff, RZ, 0xc0, !PT ;  /* 0x0000ffff1a4b7812 */ /* 0x000fe200078ec0ff */
[----:B------:R-:W-:Y:S01]  /*17260*/  BSSY.RECONVERGENT B1, `(.L_x_311) ;  /* 0x0000146000017945 */ /* 0x000fe20003800200 */
[----:B------:R-:W-:Y:S01]  /*17270*/  PRMT R71, R71, 0x3340, R69 ;  /* 0x0000334047477816 */ /* 0x000fe20000000045 */
[----:B------:R2:W-:Y:S01]  /*17280*/  STL.64 [R1+0x58], R12 ;  /* 0x0000580c01007387 */ /* 0x0005e20000100a00 */
[----:B------:R-:W-:Y:S01]  /*17290*/  PRMT R86, R86, 0x3340, R75 ;  /* 0x0000334056567816 */ /* 0x000fe2000000004b */
[----:B------:R-:W-:Y:S01]  /*172a0*/  BSSY.RELIABLE B3, `(.L_x_312) ;  /* 0x00000ef000037945 */ /* 0x000fe20003800100 */
[----:B------:R-:W-:Y:S01]  /*172b0*/  LOP3.LUT R69, R34, 0xffff, RZ, 0xc0, !PT ;  /* 0x0000ffff22457812 */ /* 0x000fe200078ec0ff */
[----:B------:R-:W-:Y:S01]  /*172c0*/  STL.64 [R1+0x50], R64 ;  /* 0x0000504001007387 */ /* 0x000fe20000100a00 */
[----:B------:R-:W-:-:S02]  /*172d0*/  LOP3.LUT R72, R38, 0xffff, RZ, 0xc0, !PT ;  /* 0x0000ffff26487812 */ /* 0x000fc400078ec0ff */
[----:B------:R-:W-:Y:S01]  /*172e0*/  PRMT R69, R84, 0x3340, R69 ;  /* 0x0000334054457816 */ /* 0x000fe20000000045 */
[----:B------:R-:W-:Y:S01]  /*172f0*/  STL.64 [R1+0x60], R10 ;  /* 0x0000600a01007387 */ /* 0x000fe20000100a00 */
[----:B0-----:R-:W-:Y:S02]  /*17300*/  LOP3.LUT R14, R20, 0xffff, RZ, 0xc0, !PT ;  /* 0x0000ffff140e7812 */ /* 0x001fe400078ec0ff */
[----:B------:R-:W-:Y:S01]  /*17310*/  LOP3.LUT R15, R21, 0xffff, RZ, 0xc0, !PT ;  /* 0x0000ffff150f7812 */ /* 0x000fe200078ec0ff */
        /* <DEDUP_REMOVED lines=8> */
[----:B-1----:R-:W-:Y:S01]  /*173a0*/  PRMT R88, R15, 0x3340, R14 ;  /* 0x000033400f587816 */ /* 0x002fe2000000000e */
[----:B------:R-:W-:Y:S01]  /*173b0*/  STL [R1+0x74], R70 ;  /* 0x0000744601007387 */ /* 0x000fe20000100800 */
[----:B------:R-:W-:Y:S02]  /*173c0*/  PRMT R82, R82, 0x3340, R13 ;  /* 0x0000334052527816 */ /* 0x000fe4000000000d */
[----:B------:R-:W-:Y:S01]  /*173d0*/  PRMT R85, R85, 0x3340, R12 ;  /* 0x0000334055557816 */ /* 0x000fe2000000000c */
[----:B------:R-:W-:Y:S01]  /*173e0*/  STL.64 [R1+0x78], R8 ;  /* 0x0000780801007387 */ /* 0x000fe20000100a00 */
[----:B------:R-:W-:-:S02]  /*173f0*/  LOP3.LUT R14, R40, 0xffff, RZ, 0xc0, !PT ;  /* 0x0000ffff280e7812 */ /* 0x000fc400078ec0ff */
[----:B------:R-:W-:Y:S01]  /*17400*/  LOP3.LUT R15, R0, 0xffff, RZ, 0xc0, !PT ;  /* 0x0000ffff000f7812 */ /* 0x000fe200078ec0ff */
[----:B------:R0:W-:Y:S01]  /*17410*/  STL.64 [R1+0x68], R6 ;  /* 0x0000680601007387 */ /* 0x0001e20000100a00 */
[----:B------:R-:W-:Y:S02]  /*17420*/  LOP3.LUT R12, R44, 0xffff, RZ, 0xc0, !PT ;  /* 0x0000ffff2c0c7812 */ /* 0x000fe400078ec0ff */
[----:B------:R-:W-:Y:S02]  /*17430*/  LOP3.LUT R13, R43, 0xffff, RZ, 0xc0, !PT ;  /* 0x0000ffff2b0d7812 */ /* 0x000fe400078ec0ff */
[----:B------:R-:W-:Y:S02]  /*17440*/  PRMT R72, R83, 0x3340, R72 ;  /* 0x0000334053487816 */ /* 0x000fe40000000048 */
[----:B------:R-:W-:Y:S02]  /*17450*/  PRMT R73, R73, 0x3340, R87 ;  /* 0x0000334049497816 */ /* 0x000fe40000000057 */
[----:B------:R-:W-:-:S02]  /*17460*/  PRMT R87, R15, 0x3340, R14 ;  /* 0x000033400f577816 */ /* 0x000fc4000000000e */
[----:B------:R-:W-:Y:S01]  /*17470*/  PRMT R83, R13, 0x3340, R12 ;  /* 0x000033400d537816 */ /* 0x000fe2000000000c */
[----:B0-----:R-:W-:Y:S01]  /*17480*/  IMAD.MOV.U32 R6, RZ, RZ, RZ ;  /* 0x000000ffff067224 */ /* 0x001fe200078e00ff */
[----:B------:R-:W-:Y:S02]  /*17490*/  LOP3.LUT R14, R52, 0xffff, RZ, 0xc0, !PT ;  /* 0x0000ffff340e7812 */ /* 0x000fe400078ec0ff */
[----:B------:R-:W-:Y:S02]  /*174a0*/  LOP3.LUT R15, R51, 0xffff, RZ, 0xc0, !PT ;  /* 0x0000ffff330f7812 */ /* 0x000fe400078ec0ff */
[----:B------:R-:W-:Y:S02]  /*174b0*/  PRMT R13, R69, 0x5410, R68 ;  /* 0x00005410450d7816 */ /* 0x000fe40000000044 */
[----:B------:R-:W-:Y:S02]  /*174c0*/  PRMT R12, R72, 0x5410, R71 ;  /* 0x00005410480c7816 */ /* 0x000fe40000000047 */
[----:B------:R-:W-:-:S02]  /*174d0*/  LOP3.LUT R64, R22, 0xffff, RZ, 0xc0, !PT ;  /* 0x0000ffff16407812 */ /* 0x000fc400078ec0ff */
[----:B------:R-:W-:Y:S01]  /*174e0*/  LOP3.LUT R65, R23, 0xffff, RZ, 0xc0, !PT ;  /* 0x0000ffff17417812 */ /* 0x000fe200078ec0ff */
[----:B------:R0:W-:Y:S01]  /*174f0*/  STL.64 [R1], R12 ;  /* 0x0000000c01007387 */ /* 0x0001e20000100a00 */
[----:B------:R-:W-:Y:S02]  /*17500*/  PRMT R68, R15, 0x3340, R14 ;  /* 0x000033400f447816 */ /* 0x000fe4000000000e */
[----:B------:R-:W-:Y:S02]  /*17510*/  LOP3.LUT R14, R48, 0xffff, RZ, 0xc0, !PT ;  /* 0x0000ffff300e7812 */ /* 0x000fe400078ec0ff */
[----:B------:R-:W-:Y:S02]  /*17520*/  LOP3.LUT R15, R47, 0xffff, RZ, 0xc0, !PT ;  /* 0x0000ffff2f0f7812 */ /* 0x000fe400078ec0ff */
[----:B------:R-:W-:Y:S02]  /*17530*/  PRMT R84, R65, 0x3340, R64 ;  /* 0x0000334041547816 */ /* 0x000fe40000000040 */
[----:B------:R-:W-:-:S02]  /*17540*/  LOP3.LUT R64, R2, 0xffff, RZ, 0xc0, !PT ;  /* 0x0000ffff02407812 */ /* 0x000fc400078ec0ff */
[----:B------:R-:W-:Y:S02]  /*17550*/  LOP3.LUT R65, R3, 0xffff, RZ, 0xc0, !PT ;  /* 0x0000ffff03417812 */ /* 0x000fe400078ec0ff */
[----:B0-----:R-:W-:Y:S02]  /*17560*/  LOP3.LUT R12, R46, 0xffff, RZ, 0xc0, !PT ;  /* 0x0000ffff2e0c7812 */ /* 0x001fe400078ec0ff */
        /* <DEDUP_REMOVED lines=11> */
[----:B------:R-:W-:Y:S02]  /*17620*/  PRMT R69, R65, 0x3340, R64 ;  /* 0x0000334041457816 */ /* 0x000fe40000000040 */
[----:B------:R-:W-:Y:S01]  /*17630*/  PRMT R79, R13, 0x3340, R12 ;  /* 0x000033400d4f7816 */ /* 0x000fe2000000000c */
[----:B------:R0:W-:Y:S01]  /*17640*/  STL.64 [R1+0x8], R14 ;  /* 0x0000080e01007387 */ /* 0x0001e20000100a00 */
        /* <DEDUP_REMOVED lines=8> */
[----:B------:R-:W-:-:S02]  /*176d0*/  LOP3.LUT R64, R54, 0xffff, RZ, 0xc0, !PT ;  /* 0x0000ffff36407812 */ /* 0x000fc400078ec0ff */
[----:B------:R-:W-:Y:S02]  /*176e0*/  LOP3.LUT R75, R53, 0xffff, RZ, 0xc0, !PT ;  /* 0x0000ffff354b7812 */ /* 0x000fe400078ec0ff */
[----:B------:R-:W-:Y:S02]  /*176f0*/  PRMT R13, R85, 0x5410, R80 ;  /* 0x00005410550d7816 */ /* 0x000fe40000000050 */
[----:B------:R-:W-:Y:S02]  /*17700*/  SHF.R.U32.HI R72, RZ, 0x8, R81 ;  /* 0x00000008ff487819 */ /* 0x000fe40000011651 */
[----:B------:R-:W-:Y:S01]  /*17710*/  PRMT R80, R75, 0x3340, R64 ;  /* 0x000033404b507816 */ /* 0x000fe20000000040 */
[----:B------:R0:W-:Y:S01]  /*17720*/  STL.64 [R1+0x10], R12 ;  /* 0x0000100c01007387 */ /* 0x0001e20000100a00 */
[----:B------:R-:W-:Y:S02]  /*17730*/  PRMT R11, R69, 0x5410, R68 ;  /* 0x00005410450b7816 */ /* 0x000fe40000000044 */
        /* <DEDUP_REMOVED lines=8> */
[----:B------:R-:W-:-:S02]  /*177c0*/  PRMT R68, R80, 0x5410, R73 ;  /* 0x0000541050447816 */ /* 0x000fc40000000049 */
        /* <DEDUP_REMOVED lines=153> */
.L_x_313:
[----:B------:R-:W-:-:S13]  /*18160*/  LOP3.LUT P0, RZ, R4, 0xff, RZ, 0xc0, !PT ;  /* 0x000000ff04ff7812 */ /* 0x000fda000780c0ff */
[----:B------:R-:W-:Y:S05]  /*18170*/  @!P0 BREAK.RELIABLE B3 ;  /* 0x0000000000038942 */ /* 0x000fea0003800100 */
[----:B------:R-:W-:Y:S05]  /*18180*/  @!P0 BRA `(.L_x_314) ;  /* 0x00000004004c8947 */ /* 0x000fea0003800000 */
[----:B------:R-:W-:Y:S05]  /*18190*/  BSYNC.RELIABLE B3 ;  /* 0x0000000000037941 */ /* 0x000fea0003800100 */
.L_x_312:
[----:B------:R-:W-:Y:S01]  /*181a0*/  BSSY.RECONVERGENT B3, `(.L_x_315) ;  /* 0x0000009000037945 */ /* 0x000fe20003800200 */
[----:B------:R-:W-:-:S07]  /*181b0*/  IMAD.MOV.U32 R0, RZ, RZ, RZ ;  /* 0x000000ffff007224 */ /* 0x000fce00078e00ff */
.L_x_316:
        /* <DEDUP_REMOVED lines=8> */
.L_x_315:
        /* <DEDUP_REMOVED lines=72> */
.L_x_314:
[----:B------:R-:W-:Y:S05]  /*186c0*/  BSYNC.RECONVERGENT B1 ;  /* 0x0000000000017941 */ /* 0x000fea0003800200 */
.L_x_311:
[----:B-----5:R-:W-:Y:S01]  /*186d0*/  DADD R76, R8, R76 ;  /* 0x00000000084c7229 */ /* 0x020fe2000000004c */
[----:B------:R-:W-:-:S10]  /*186e0*/  IMAD.IADD R74, R70, 0x1, R74 ;  /* 0x00000001464a7824 */ /* 0x000fd400078e024a */
.L_x_310:
[----:B------:R-:W-:Y:S05]  /*186f0*/  BSYNC.RECONVERGENT B2 ;  /* 0x0000000000027941 */ /* 0x000fea0003800200 */
.L_x_309:
        /* <DEDUP_REMOVED lines=25> */
[----:B------:R-:W-:Y:S02]  /*18890*/  LOP3.LUT R9, R53, 0xff, RZ, 0xc0, !PT ;  /* 0x000000ff35097812 */ /* 0x000fe400078ec0ff */
[----:B------:R-:W-:Y:S01]  /*188a0*/  LOP3.LUT R7, R4, 0xff0000, RZ, 0xc0, !PT ;  /* 0x00ff000004077812 */ /* 0x000fe200078ec0ff */
[----:B------:R-:W-:Y:S01]  /*188b0*/  IMAD.U32 R4, R71, 0x10000, RZ ;  /* 0x0001000047047824 */ /* 0x000fe200078e00ff */
[----:B------:R-:W-:Y:S02]  /*188c0*/  PRMT R6, R50, 0x7604, R5 ;  /* 0x0000760432067816 */ /* 0x000fe40000000005 */
[----:B------:R-:W-:Y:S02]  /*188d0*/  LOP3.LUT R5, R83, 0xff, RZ, 0xc0, !PT ;  /* 0x000000ff53057812 */ /* 0x000fe400078ec0ff */
[----:B------:R-:W-:Y:S01]  /*188e0*/  PRMT R11, R46, 0x7604, R11 ;  /* 0x000076042e0b7816 */ /* 0x000fe2000000000b */
[----:B------:R-:W-:Y:S01]  /*188f0*/  IMAD.IADD R69, R6, 0x1, R7 ;  /* 0x0000000106457824 */ /* 0x000fe200078e0207 */
[----:B------:R-:W-:-:S02]  /*18900*/  PRMT R9, R54, 0x7604, R9 ;  /* 0x0000760436097816 */ /* 0x000fc40000000009 */
[----:B------:R-:W-:Y:S01]  /*18910*/  LOP3.LUT R8, R8, 0xff0000, RZ, 0xc0, !PT ;  /* 0x00ff000008087812 */ /* 0x000fe200078ec0ff */
[----:B------:R-:W-:Y:S01]  /*18920*/  IMAD.IADD R65, R11, 0x1, R64 ;  /* 0x000000010b417824 */ /* 0x000fe200078e0240 */
[----:B------:R-:W-:Y:S02]  /*18930*/  LOP3.LUT R79, R29, 0xffff, RZ, 0xc0, !PT ;  /* 0x0000ffff1d4f7812 */ /* 0x000fe400078ec0ff */
[----:B------:R-:W-:Y:S01]  /*18940*/  PRMT R5, R38, 0x7604, R5 ;  /* 0x0000760426057816 */ /* 0x000fe20000000005 */
[----:B-1----:R-:W-:Y:S01]  /*18950*/  IMAD.IADD R70, R9, 0x1, R8 ;  /* 0x0000000109467824 */ /* 0x002fe200078e0208 */
[----:B------:R-:W-:Y:S01]  /*18960*/  LOP3.LUT R4, R4, 0xff0000, RZ, 0xc0, !PT ;  /* 0x00ff000004047812 */ /* 0x000fe200078ec0ff */
[----:B------:R-:W-:Y:S01]  /*18970*/  IMAD.U32 R8, R79, 0x10000, RZ ;  /* 0x000100004f087824 */ /* 0x000fe200078e00ff */
[----:B------:R-:W-:Y:S02]  /*18980*/  LOP3.LUT R68, R33, 0xffff, RZ, 0xc0, !PT ;  /* 0x0000ffff21447812 */ /* 0x000fe400078ec0ff */
[----:B------:R-:W-:Y:S01]  /*18990*/  LOP3.LUT R82, R31, 0xffff, RZ, 0xc0, !PT ;  /* 0x0000ffff1f527812 */ /* 0x000fe200078ec0ff */
[----:B------:R-:W-:Y:S01]  /*189a0*/  IMAD.IADD R4, R5, 0x1, R4 ;  /* 0x0000000105047824 */ /* 0x000fe200078e0204 */
[----:B------:R-:W-:Y:S01]  /*189b0*/  LOP3.LUT R84, R35, 0xffff, RZ, 0xc0, !PT ;  /* 0x0000ffff23547812 */ /* 0x000fe200078ec0ff */
[----:B------:R-:W-:Y:S01]  /*189c0*/  IMAD.U32 R6, R68, 0x10000, RZ ;  /* 0x0001000044067824 */ /* 0x000fe200078e00ff */
[----:B------:R-:W-:-:S02]  /*189d0*/  LOP3.LUT R11, R57, 0xff, RZ, 0xc0, !PT ;  /* 0x000000ff390b7812 */ /* 0x000fc400078ec0ff */
[----:B------:R-:W-:Y:S02]  /*189e0*/  LOP3.LUT R7, R82, 0xff, RZ, 0xc0, !PT ;  /* 0x000000ff52077812 */ /* 0x000fe400078ec0ff */
[----:B------:R-:W-:Y:S02]  /*189f0*/  LOP3.LUT R5, R84, 0xff, RZ, 0xc0, !PT ;  /* 0x000000ff54057812 */ /* 0x000fe400078ec0ff */
[----:B------:R-:W-:Y:S02]  /*18a00*/  PRMT R11, R58, 0x7604, R11 ;  /* 0x000076043a0b7816 */ /* 0x000fe4000000000b */
[----:B------:R-:W-:Y:S02]  /*18a10*/  LOP3.LUT R64, R13, 0xff0000, RZ, 0xc0, !PT ;  /* 0x00ff00000d407812 */ /* 0x000fe400078ec0ff */
[----:B------:R-:W-:Y:S02]  /*18a20*/  PRMT R7, R30, 0x7604, R7 ;  /* 0x000076041e077816 */ /* 0x000fe40000000007 */
[----:B------:R-:W-:Y:S01]  /*18a30*/  LOP3.LUT R8, R8, 0xff0000, RZ, 0xc0, !PT ;  /* 0x00ff000008087812 */ /* 0x000fe200078ec0ff */
[----:B------:R-:W-:Y:S01]  /*18a40*/  IMAD.IADD R75, R11, 0x1, R64 ;  /* 0x000000010b4b7824 */ /* 0x000fe200078e0240 */
[----:B------:R-:W-:-:S02]  /*18a50*/  PRMT R5, R34, 0x7604, R5 ;  /* 0x0000760422057816 */ /* 0x000fc40000000005 */
[----:B------:R-:W-:Y:S01]  /*18a60*/  LOP3.LUT R6, R6, 0xff0000, RZ, 0xc0, !PT ;  /* 0x00ff000006067812 */ /* 0x000fe200078ec0ff */
[----:B------:R-:W-:Y:S01]  /*18a70*/  IMAD.IADD R7, R7, 0x1, R8 ;  /* 0x0000000107077824 */ /* 0x000fe200078e0208 */
[----:B------:R-:W-:Y:S02]  /*18a80*/  LOP3.LUT R80, R17, 0xffff, RZ, 0xc0, !PT ;  /* 0x0000ffff11507812 */ /* 0x000fe400078ec0ff */
[----:B------:R-:W-:Y:S01]  /*18a90*/  LOP3.LUT R73, R25, 0xffff, RZ, 0xc0, !PT ;  /* 0x0000ffff19497812 */ /* 0x000fe200078ec0ff */
[----:B------:R-:W-:Y:S01]  /*18aa0*/  IMAD.IADD R5, R5, 0x1, R6 ;  /* 0x0000000105057824 */ /* 0x000fe200078e0206 */
        /* <DEDUP_REMOVED lines=8> */
[----:B------:R-:W-:Y:S02]  /*18b30*/  LOP3.LUT R11, R40, 0xffff, RZ, 0xc0, !PT ;  /* 0x0000ffff280b7812 */ /* 0x000fe400078ec0ff */
[----:B------:R-:W-:Y:S02]  /*18b40*/  PRMT R13, R18, 0x7604, R13 ;  /* 0x00007604120d7816 */ /* 0x000fe4000000000d */
[----:B------:R-:W-:Y:S01]  /*18b50*/  LOP3.LUT R8, R8, 0xff0000, RZ, 0xc0, !PT ;  /* 0x00ff000008087812 */ /* 0x000fe200078ec0ff */
[----:B------:R-:W-:Y:S01]  /*18b60*/  IMAD R12, R11, 0x1000000, R12 ;  /* 0x010000000b0c7824 */ /* 0x000fe200078e020c */
[----:B------:R-:W-:Y:S01]  /*18b70*/  PRMT R9, R26, 0x7604, R9 ;  /* 0x000076041a097816 */ /* 0x000fe20000000009 */
[----:B------:R-:W0:Y:S01]  /*18b80*/  SHFL.DOWN PT, R64, R64, 0x4, R67 ;  /* 0x0880000040407989 */ /* 0x000e2200000e0043 */
[----:B------:R-:W-:Y:S01]  /*18b90*/  LOP3.LUT R6, R6, 0xff0000, RZ, 0xc0, !PT ;  /* 0x00ff000006067812 */ /* 0x000fe200078ec0ff */
[----:B------:R-:W-:Y:S01]  /*18ba0*/  IMAD.IADD R8, R13, 0x1, R8 ;  /* 0x000000010d087824 */ /* 0x000fe200078e0208 */
[----:B------:R-:W-:Y:S01]  /*18bb0*/  LOP3.LUT R15, R44, 0xffff, RZ, 0xc0, !PT ;  /* 0x0000ffff2c0f7812 */ /* 0x000fe200078ec0ff */
[----:B------:R-:W1:Y:S01]  /*18bc0*/  SHFL.DOWN PT, R12, R12, 0x4, R67 ;  /* 0x088000000c0c7989 */ /* 0x000e6200000e0043 */
[----:B------:R-:W-:Y:S01]  /*18bd0*/  LOP3.LUT R11, R56, 0xffff, RZ, 0xc0, !PT ;  /* 0x0000ffff380b7812 */ /* 0x000fe200078ec0ff */
[----:B------:R-:W-:Y:S01]  /*18be0*/  IMAD.IADD R9, R9, 0x1, R6 ;  /* 0x0000000109097824 */ /* 0x000fe200078e0206 */
[----:B------:R-:W-:Y:S01]  /*18bf0*/  LOP3.LUT R13, R61, 0xff, RZ, 0xc0, !PT ;  /* 0x000000ff3d0d7812 */ /* 0x000fe200078ec0ff */
[----:B------:R-:W-:Y:S01]  /*18c00*/  IMAD R72, R15, 0x1000000, R14 ;  /* 0x010000000f487824 */ /* 0x000fe200078e020e */
[----:B------:R-:W-:Y:S01]  /*18c10*/  LOP3.LUT R6, R48, 0xffff, RZ, 0xc0, !PT ;  /* 0x0000ffff30067812 */ /* 0x000fe200078ec0ff */
[----:B------:R-:W-:Y:S01]  /*18c20*/  IMAD R100, R11, 0x1000000, R70 ;  /* 0x010000000b647824 */ /* 0x000fe200078e0246 */
[----:B------:R-:W-:-:S02]  /*18c30*/  PRMT R70, R62, 0x7604, R13 ;  /* 0x000076043e467816 */ /* 0x000fc4000000000d */
[----:B------:R2:W3:Y:S01]  /*18c40*/  SHFL.DOWN PT, R13, R72, 0x4, R67 ;  /* 0x08800000480d7989 */ /* 0x0004e200000e0043 */
[----:B------:R-:W-:Y:S01]  /*18c50*/  IMAD R10, R6, 0x1000000, R65 ;  /* 0x01000000060a7824 */ /* 0x000fe200078e0241 */
[----:B------:R-:W-:Y:S02]  /*18c60*/  LOP3.LUT R6, R52, 0xffff, RZ, 0xc0, !PT ;  /* 0x0000ffff34067812 */ /* 0x000fe400078ec0ff */
[----:B------:R-:W-:Y:S01]  /*18c70*/  LOP3.LUT R14, R60, 0xffff, RZ, 0xc0, !PT ;  /* 0x0000ffff3c0e7812 */ /* 0x000fe200078ec0ff */
[----:B------:R4:W0:Y:S01]  /*18c80*/  SHFL.DOWN PT, R81, R70, 0x4, R67 ;  /* 0x0880000046517989 */ /* 0x00082200000e0043 */
[----:B------:R-:W-:Y:S01]  /*18c90*/  LOP3.LUT R90, R28, 0xffff, RZ, 0xc0, !PT ;  /* 0x0000ffff1c5a7812 */ /* 0x000fe200078ec0ff */
[----:B------:R-:W-:Y:S01]  /*18ca0*/  IMAD R98, R6, 0x1000000, R69 ;  /* 0x0100000006627824 */ /* 0x000fe200078e0245 */
[----:B------:R-:W-:Y:S01]  /*18cb0*/  LOP3.LUT R69, R36, 0xffff, RZ, 0xc0, !PT ;  /* 0x0000ffff24457812 */ /* 0x000fe200078ec0ff */
[----:B------:R-:W-:Y:S01]  /*18cc0*/  IMAD R102, R14, 0x1000000, R75 ;  /* 0x010000000e667824 */ /* 0x000fe200078e024b */
[----:B------:R-:W-:Y:S01]  /*18cd0*/  LOP3.LUT R75, R32, 0xffff, RZ, 0xc0, !PT ;  /* 0x0000ffff204b7812 */ /* 0x000fe200078ec0ff */
[----:B--2---:R-:W-:Y:S01]  /*18ce0*/  VIADD R72, R66, 0x4 ;  /* 0x0000000442487836 */ /* 0x004fe20000000000 */
[----:B------:R-:W-:Y:S01]  /*18cf0*/  LOP3.LUT R92, R24, 0xffff, RZ, 0xc0, !PT ;  /* 0x0000ffff185c7812 */ /* 0x000fe200078ec0ff */
[----:B------:R-:W-:Y:S01]  /*18d00*/  IMAD R6, R69, 0x1000000, R4 ;  /* 0x0100000045067824 */ /* 0x000fe200078e0204 */
[----:B------:R-:W-:Y:S01]  /*18d10*/  LOP3.LUT R87, R16, 0xffff, RZ, 0xc0, !PT ;  /* 0x0000ffff10577812 */ /* 0x000fe200078ec0ff */
[----:B------:R-:W-:Y:S01]  /*18d20*/  IMAD R14, R90, 0x1000000, R7 ;  /* 0x010000005a0e7824 */ /* 0x000fe200078e0207 */
[----:B------:R-:W-:Y:S01]  /*18d30*/  ISETP.GT.AND P0, PT, R72, R67, PT ;  /* 0x000000434800720c */ /* 0x000fe20003f04270 */
[----:B------:R-:W-:Y:S01]  /*18d40*/  IMAD R88, R75, 0x1000000, R5 ;  /* 0x010000004b587824 */ /* 0x000fe200078e0205 */
[----:B------:R4:W2:Y:S01]  /*18d50*/  SHFL.DOWN PT, R10, R10, 0x4, R67 ;  /* 0x088000000a0a7989 */ /* 0x0008a200000e0043 */
[----:B------:R-:W-:-:S02]  /*18d60*/  IMAD R94, R92, 0x1000000, R9 ;  /* 0x010000005c5e7824 */ /* 0x000fc400078e0209 */
[----:B------:R-:W-:Y:S01]  /*18d70*/  IMAD R96, R87, 0x1000000, R8 ;  /* 0x0100000057607824 */ /* 0x000fe200078e0208 */
        /* <DEDUP_REMOVED lines=28> */
[----:B-1----:R-:W-:Y:S02]  /*18f40*/  LOP3.LUT R13, R30, 0xffff, RZ, 0xc0, !PT ;  /* 0x0000ffff1e0d7812 */ /* 0x002fe400078ec0ff */
[----:B------:R-:W-:Y:S01]  /*18f50*/  PRMT R75, R15, 0x3340, R14 ;  /* 0x000033400f4b7816 */ /* 0x000fe2000000000e */
[----:B------:R-:W-:Y:S01]  /*18f60*/  STL [R1+0x34], R74 ;  /* 0x0000344a01007387 */ /* 0x000fe20000100800 */
[----:B------:R-:W-:-:S02]  /*18f70*/  LOP3.LUT R14, R42, 0xffff, RZ, 0xc0, !PT ;  /* 0x0000ffff2a0e7812 */ /* 0x000fc400078ec0ff */
[----:B------:R-:W-:Y:S01]  /*18f80*/  LOP3.LUT R15, R41, 0xffff, RZ, 0xc0, !PT ;  /* 0x0000ffff290f7812 */ /* 0x000fe200078ec0ff */
[----:B------:R-:W-:Y:S01]  /*18f90*/  STL.64 [R1+0x38], R76 ;  /* 0x0000384c01007387 */ /* 0x000fe20000100a00 */
[----:B------:R-:W-:Y:S02]  /*18fa0*/  LOP3.LUT R12, R18, 0xffff, RZ, 0xc0, !PT ;  /* 0x0000ffff120c7812 */ /* 0x000fe400078ec0ff */
[----:B----4-:R-:W-:Y:S01]  /*18fb0*/  PRMT R88, R15, 0x3340, R14 ;  /* 0x000033400f587816 */ /* 0x010fe2000000000e */
        /* <DEDUP_REMOVED lines=25> */
[----:B------:R-:W-:-:S02]  /*19150*/  PRMT R84, R65, 0x3340, R64 ;  /* 0x0000334041547816 */ /* 0x000fc40000000040 */
[----:B------:R-:W-:Y:S02]  /*19160*/  LOP3.LUT R64, R2, 0xffff, RZ, 0xc0, !PT ;  /* 0x0000ffff02407812 */ /* 0x000fe400078ec0ff */
[----:B------:R-:W-:Y:S02]  /*19170*/  LOP3.LUT R65, R3, 0xffff, RZ, 0xc0, !PT ;  /* 0x0000ffff03417812 */ /* 0x000fe400078ec0ff */
[----:B0-----:R-:W-:Y:S02]  /*19180*/  LOP3.LUT R12, R46, 0xffff, RZ, 0xc0, !PT ;  /* 0x0000ffff2e0c7812 */ /* 0x001fe400078ec0ff */
        /* <DEDUP_REMOVED lines=12> */
[----:B------:R-:W-:Y:S01]  /*19250*/  PRMT R79, R13, 0x3340, R12 ;  /* 0x000033400d4f7816 */ /* 0x000fe2000000000c */
[----:B------:R0:W-:Y:S01]  /*19260*/  STL.64 [R1+0x8], R14 ;  /* 0x0000080e01007387 */ /* 0x0001e20000100a00 */
        /* <DEDUP_REMOVED lines=176> */
.L_x_321:
[----:B------:R-:W-:-:S13]  /*19d70*/  LOP3.LUT P0, RZ, R6, 0xff, RZ, 0xc0, !PT ;  /* 0x000000ff06ff7812 */ /* 0x000fda000780c0ff */
[----:B------:R-:W-:Y:S05]  /*19d80*/  @!P0 BREAK.RELIABLE B3 ;  /* 0x0000000000038942 */ /* 0x000fea0003800100 */
[----:B------:R-:W-:Y:S05]  /*19d90*/  @!P0 BRA `(.L_x_322) ;  /* 0x00000004004c8947 */ /* 0x000fea0003800000 */
[----:B------:R-:W-:Y:S05]  /*19da0*/  BSYNC.RELIABLE B3 ;  /* 0x0000000000037941 */ /* 0x000fea0003800100 */
.L_x_320:
[----:B------:R-:W-:Y:S01]  /*19db0*/  BSSY.RECONVERGENT B3, `(.L_x_323) ;  /* 0x0000009000037945 */ /* 0x000fe20003800200 */
[----:B------:R-:W-:-:S07]  /*19dc0*/  IMAD.MOV.U32 R0, RZ, RZ, RZ ;  /* 0x000000ffff007224 */ /* 0x000fce00078e00ff */
.L_x_324:
        /* <DEDUP_REMOVED lines=8> */
.L_x_323:
        /* <DEDUP_REMOVED lines=72> */
.L_x_322:
[----:B------:R-:W-:Y:S05]  /*1a2d0*/  BSYNC.RECONVERGENT B1 ;  /* 0x0000000000017941 */ /* 0x000fea0003800200 */
.L_x_319:
[----:B-----5:R-:W-:Y:S01]  /*1a2e0*/  DADD R76, R8, R76 ;  /* 0x00000000084c7229 */ /* 0x020fe2000000004c */
[----:B------:R-:W-:-:S10]  /*1a2f0*/  IMAD.IADD R74, R70, 0x1, R74 ;  /* 0x00000001464a7824 */ /* 0x000fd400078e024a */
.L_x_318:
[----:B------:R-:W-:Y:S05]  /*1a300*/  BSYNC.RECONVERGENT B2 ;  /* 0x0000000000027941 */ /* 0x000fea0003800200 */
.L_x_317:
        /* <DEDUP_REMOVED lines=37> */
[----:B----4-:R-:W-:Y:S01]  /*1a560*/  IMAD.IADD R70, R9, 0x1, R8 ;  /* 0x0000000109467824 */ /* 0x010fe200078e0208 */
        /* <DEDUP_REMOVED lines=321> */
.L_x_329:
[----:B------:R-:W-:-:S13]  /*1b980*/  LOP3.LUT P0, RZ, R6, 0xff, RZ, 0xc0, !PT ;  /* 0x000000ff06ff7812 */ /* 0x000fda000780c0ff */
[----:B------:R-:W-:Y:S05]  /*1b990*/  @!P0 BREAK.RELIABLE B3 ;  /* 0x0000000000038942 */ /* 0x000fea0003800100 */
[----:B------:R-:W-:Y:S05]  /*1b9a0*/  @!P0 BRA `(.L_x_330) ;  /* 0x00000004004c8947 */ /* 0x000fea0003800000 */
[----:B------:R-:W-:Y:S05]  /*1b9b0*/  BSYNC.RELIABLE B3 ;  /* 0x0000000000037941 */ /* 0x000fea0003800100 */
.L_x_328:
[----:B------:R-:W-:Y:S01]  /*1b9c0*/  BSSY.RECONVERGENT B3, `(.L_x_331) ;  /* 0x0000009000037945 */ /* 0x000fe20003800200 */
[----:B------:R-:W-:-:S07]  /*1b9d0*/  IMAD.MOV.U32 R0, RZ, RZ, RZ ;  /* 0x000000ffff007224 */ /* 0x000fce00078e00ff */
.L_x_332:
        /* <DEDUP_REMOVED lines=8> */
.L_x_331:
        /* <DEDUP_REMOVED lines=72> */
.L_x_330:
[----:B------:R-:W-:Y:S05]  /*1bee0*/  BSYNC.RECONVERGENT B1 ;  /* 0x0000000000017941 */ /* 0x000fea0003800200 */
.L_x_327:
[----:B-----5:R-:W-:Y:S01]  /*1bef0*/  DADD R76, R8, R76 ;  /* 0x00000000084c7229 */ /* 0x020fe2000000004c */
[----:B------:R-:W-:-:S10]  /*1bf00*/  IMAD.IADD R74, R70, 0x1, R74 ;  /* 0x00000001464a7824 */ /* 0x000fd400078e024a */
.L_x_326:
[----:B------:R-:W-:Y:S05]  /*1bf10*/  BSYNC.RECONVERGENT B2 ;  /* 0x0000000000027941 */ /* 0x000fea0003800200 */
.L_x_325:
        /* <DEDUP_REMOVED lines=19> */
[----:B------:R-:W-:Y:S01]  /*1c050*/  LOP3.LUT R7, R4, 0xff0000, RZ, 0xc0, !PT ;  /* 0x00ff000004077812 */ /* 0x000fe200078ec0ff */
[----:B------:R-:W-:Y:S01]  /*1c060*/  IMAD.U32 R4, R71, 0x10000, RZ ;  /* 0x0001000047047824 */ /* 0x000fe200078e00ff */
[----:B------:R-:W-:Y:S02]  /*1c070*/  PRMT R6, R50, 0x7604, R5 ;  /* 0x0000760432067816 */ /* 0x000fe40000000005 */
[----:B------:R-:W-:Y:S02]  /*1c080*/  LOP3.LUT R9, R41, 0xff, RZ, 0xc0, !PT ;  /* 0x000000ff29097812 */ /* 0x000fe400078ec0ff */
[----:B------:R-:W-:Y:S01]  /*1c090*/  LOP3.LUT R5, R83, 0xff, RZ, 0xc0, !PT ;  /* 0x000000ff53057812 */ /* 0x000fe200078ec0ff */
[----:B------:R-:W-:Y:S01]  /*1c0a0*/  IMAD.IADD R75, R6, 0x1, R7 ;  /* 0x00000001064b7824 */ /* 0x000fe200078e0207 */
[----:B------:R-:W-:-:S02]  /*1c0b0*/  PRMT R9, R42, 0x7604, R9 ;  /* 0x000076042a097816 */ /* 0x000fc40000000009 */
[----:B------:R-:W-:Y:S02]  /*1c0c0*/  LOP3.LUT R8, R8, 0xff0000, RZ, 0xc0, !PT ;  /* 0x00ff000008087812 */ /* 0x000fe400078ec0ff */
[----:B------:R-:W-:Y:S02]  /*1c0d0*/  PRMT R5, R38, 0x7604, R5 ;  /* 0x0000760426057816 */ /* 0x000fe40000000005 */
[----:B------:R-:W-:Y:S01]  /*1c0e0*/  LOP3.LUT R4, R4, 0xff0000, RZ, 0xc0, !PT ;  /* 0x00ff000004047812 */ /* 0x000fe200078ec0ff */
[----:B------:R-:W-:Y:S01]  /*1c0f0*/  IMAD.IADD R15, R9, 0x1, R8 ;  /* 0x00000001090f7824 */ /* 0x000fe200078e0208 */
[----:B------:R-:W-:Y:S01]  /*1c100*/  LOP3.LUT R68, R33, 0xffff, RZ, 0xc0, !PT ;  /* 0x0000ffff21447812 */ /* 0x000fe200078ec0ff */
[----:B------:R-:W-:Y:S01]  /*1c110*/  IMAD.U32 R8, R55, 0x10000, RZ ;  /* 0x0001000037087824 */ /* 0x000fe200078e00ff */
[----:B------:R-:W-:Y:S01]  /*1c120*/  LOP3.LUT R80, R35, 0xffff, RZ, 0xc0, !PT ;  /* 0x0000ffff23507812 */ /* 0x000fe200078ec0ff */
[----:B------:R-:W-:Y:S01]  /*1c130*/  IMAD.IADD R4, R5, 0x1, R4 ;  /* 0x0000000105047824 */ /* 0x000fe200078e0204 */
[----:B------:R-:W-:Y:S01]  /*1c140*/  LOP3.LUT R9, R53, 0xff, RZ, 0xc0, !PT ;  /* 0x000000ff35097812 */ /* 0x000fe200078ec0ff */
[----:B------:R-:W-:Y:S01]  /*1c150*/  IMAD.U32 R6, R68, 0x10000, RZ ;  /* 0x0001000044067824 */ /* 0x000fe200078e00ff */
[----:B------:R-:W-:-:S02]  /*1c160*/  LOP3.LUT R5, R80, 0xff, RZ, 0xc0, !PT ;  /* 0x000000ff50057812 */ /* 0x000fc400078ec0ff */
[----:B------:R-:W-:Y:S02]  /*1c170*/  LOP3.LUT R11, R45, 0xff, RZ, 0xc0, !PT ;  /* 0x000000ff2d0b7812 */ /* 0x000fe400078ec0ff */
[----:B------:R-:W-:Y:S02]  /*1c180*/  PRMT R5, R34, 0x7604, R5 ;  /* 0x0000760422057816 */ /* 0x000fe40000000005 */
[----:B------:R-:W-:Y:S02]  /*1c190*/  LOP3.LUT R6, R6, 0xff0000, RZ, 0xc0, !PT ;  /* 0x00ff000006067812 */ /* 0x000fe400078ec0ff */
[----:B------:R-:W-:Y:S02]  /*1c1a0*/  PRMT R9, R54, 0x7604, R9 ;  /* 0x0000760436097816 */ /* 0x000fe40000000009 */
[----:B------:R-:W-:Y:S01]  /*1c1b0*/  LOP3.LUT R8, R8, 0xff0000, RZ, 0xc0, !PT ;  /* 0x00ff000008087812 */ /* 0x000fe200078ec0ff */
[----:B------:R-:W-:Y:S01]  /*1c1c0*/  IMAD.IADD R5, R5, 0x1, R6 ;  /* 0x0000000105057824 */ /* 0x000fe200078e0206 */
[----:B------:R-:W-:-:S02]  /*1c1d0*/  LOP3.LUT R73, R25, 0xffff, RZ, 0xc0, !PT ;  /* 0x0000ffff19497812 */ /* 0x000fc400078ec0ff */
[----:B------:R-:W-:Y:S01]  /*1c1e0*/  PRMT R11, R46, 0x7604, R11 ;  /* 0x000076042e0b7816 */ /* 0x000fe2000000000b */
[----:B------:R-:W-:Y:S01]  /*1c1f0*/  IMAD.IADD R81, R9, 0x1, R8 ;  /* 0x0000000109517824 */ /* 0x000fe200078e0208 */
[----:B------:R-:W-:Y:S01]  /*1c200*/  LOP3.LUT R82, R27, 0xffff, RZ, 0xc0, !PT ;  /* 0x0000ffff1b527812 */ /* 0x000fe200078ec0ff */
[----:B------:R-:W-:Y:S01]  /*1c210*/  IMAD.U32 R6, R73, 0x10000, RZ ;  /* 0x0001000049067824 */ /* 0x000fe200078e00ff */
[----:B------:R-:W-:Y:S01]  /*1c220*/  LOP3.LUT R79, R29, 0xffff, RZ, 0xc0, !PT ;  /* 0x0000ffff1d4f7812 */ /* 0x000fe200078ec0ff */
[----:B------:R-:W-:Y:S01]  /*1c230*/  IMAD.IADD R65, R11, 0x1, R14 ;  /* 0x000000010b417824 */ /* 0x000fe200078e020e */
[----:B------:R-:W-:Y:S02]  /*1c240*/  LOP3.LUT R9, R82, 0xff, RZ, 0xc0, !PT ;  /* 0x000000ff52097812 */ /* 0x000fe400078ec0ff */
[----:B------:R-:W-:Y:S01]  /*1c250*/  LOP3.LUT R11, R57, 0xff, RZ, 0xc0, !PT ;  /* 0x000000ff390b7812 */ /* 0x000fe200078ec0ff */
[----:B------:R-:W-:Y:S01]  /*1c260*/  IMAD.U32 R8, R79, 0x10000, RZ ;  /* 0x000100004f087824 */ /* 0x000fe200078e00ff */
[----:B------:R-:W-:-:S02]  /*1c270*/  PRMT R9, R26, 0x7604, R9 ;  /* 0x000076041a097816 */ /* 0x000fc40000000009 */
[----:B------:R-:W-:Y:S02]  /*1c280*/  LOP3.LUT R6, R6, 0xff0000, RZ, 0xc0, !PT ;  /* 0x00ff000006067812 */ /* 0x000fe400078ec0ff */
[----:B------:R-:W-:Y:S02]  /*1c290*/  PRMT R11, R58, 0x7604, R11 ;  /* 0x000076043a0b7816 */ /* 0x000fe4000000000b */
[----:B------:R-:W-:Y:S01]  /*1c2a0*/  LOP3.LUT R14, R13, 0xff0000, RZ, 0xc0, !PT ;  /* 0x00ff00000d0e7812 */ /* 0x000fe200078ec0ff */
[----:B------:R-:W-:Y:S01]  /*1c2b0*/  IMAD.IADD R6, R9, 0x1, R6 ;  /* 0x0000000109067824 */ /* 0x000fe200078e0206 */
        /* <DEDUP_REMOVED lines=9> */
[----:B----4-:R-:W-:Y:S01]  /*1c350*/  IMAD R102, R9, 0x1000000, R86 ;  /* 0x0100000009667824 */ /* 0x010fe200078e0256 */
[----:B------:R-:W-:Y:S02]  /*1c360*/  PRMT R7, R30, 0x7604, R7 ;  /* 0x000076041e077816 */ /* 0x000fe40000000007 */
[----:B------:R-:W-:Y:S01]  /*1c370*/  LOP3.LUT R8, R8, 0xff0000, RZ, 0xc0, !PT ;  /* 0x00ff000008087812 */ /* 0x000fe200078ec0ff */
[----:B------:R-:W-:Y:S01]  /*1c380*/  IMAD R72, R10, 0x1000000, R15 ;  /* 0x010000000a487824 */ /* 0x000fe200078e020f */
[----:B------:R-:W-:Y:S01]  /*1c390*/  LOP3.LUT R69, R17, 0xffff, RZ, 0xc0, !PT ;  /* 0x0000ffff11457812 */ /* 0x000fe200078ec0ff */
[----:B------:R-:W0:Y:S01]  /*1c3a0*/  SHFL.DOWN PT, R14, R14, 0x10, R67 ;  /* 0x0a0000000e0e7989 */ /* 0x000e2200000e0043 */
[----:B------:R-:W-:Y:S01]  /*1c3b0*/  LOP3.LUT R86, R32, 0xffff, RZ, 0xc0, !PT ;  /* 0x0000ffff20567812 */ /* 0x000fe200078ec0ff */
[----:B------:R-:W-:Y:S01]  /*1c3c0*/  IMAD.IADD R7, R7, 0x1, R8 ;  /* 0x0000000107077824 */ /* 0x000fe200078e0208 */
[----:B------:R-:W-:Y:S01]  /*1c3d0*/  LOP3.LUT R84, R19, 0xffff, RZ, 0xc0, !PT ;  /* 0x0000ffff13547812 */ /* 0x000fe200078ec0ff */
[----:B------:R-:W-:Y:S01]  /*1c3e0*/  IMAD.U32 R8, R69, 0x10000, RZ ;  /* 0x0001000045087824 */ /* 0x000fe200078e00ff */
[----:B------:R-:W-:Y:S01]  /*1c3f0*/  LOP3.LUT R10, R52, 0xffff, RZ, 0xc0, !PT ;  /* 0x0000ffff340a7812 */ /* 0x000fe200078ec0ff */
[----:B------:R-:W-:Y:S01]  /*1c400*/  IMAD R88, R86, 0x1000000, R5 ;  /* 0x0100000056587824 */ /* 0x000fe200078e0205 */
[----:B------:R-:W-:Y:S01]  /*1c410*/  LOP3.LUT R13, R84, 0xff, RZ, 0xc0, !PT ;  /* 0x000000ff540d7812 */ /* 0x000fe200078ec0ff */
[----:B------:R1:W2:Y:S01]  /*1c420*/  SHFL.DOWN PT, R5, R72, 0x10, R67 ;  /* 0x0a00000048057989 */ /* 0x0002a200000e0043 */
[----:B------:R-:W-:Y:S01]  /*1c430*/  LOP3.LUT R8, R8, 0xff0000, RZ, 0xc0, !PT ;  /* 0x00ff000008087812 */ /* 0x000fe200078ec0ff */
[----:B------:R-:W-:Y:S01]  /*1c440*/  IMAD R98, R10, 0x1000000, R75 ;  /* 0x010000000a627824 */ /* 0x000fe200078e024b */
[----:B------:R-:W-:Y:S01]  /*1c450*/  PRMT R13, R18, 0x7604, R13 ;  /* 0x00007604120d7816 */ /* 0x000fe2000000000d */
[----:B------:R3:W4:Y:S01]  /*1c460*/  SHFL.DOWN PT, R9, R102, 0x10, R67 ;  /* 0x0a00000066097989 */ /* 0x00072200000e0043 */
[----:B------:R-:W-:-:S02]  /*1c470*/  LOP3.LUT R70, R48, 0xffff, RZ, 0xc0, !PT ;  /* 0x0000ffff30467812 */ /* 0x000fc400078ec0ff */
[----:B------:R-:W-:Y:S01]  /*1c480*/  LOP3.LUT R12, R56, 0xffff, RZ, 0xc0, !PT ;  /* 0x0000ffff380c7812 */ /* 0x000fe200078ec0ff */
[----:B------:R-:W-:Y:S01]  /*1c490*/  IMAD.IADD R8, R13, 0x1, R8 ;  /* 0x000000010d087824 */ /* 0x000fe200078e0208 */
        /* <DEDUP_REMOVED lines=11> */
[----:B------:R3:W1:Y:S01]  /*1c550*/  SHFL.DOWN PT, R4, R64, 0x10, R67 ;  /* 0x0a00000040047989 */ /* 0x00066200000e0043 */
[----:B------:R-:W-:Y:S01]  /*1c560*/  PRMT R70, R62, 0x7604, R11 ;  /* 0x000076043e467816 */ /* 0x000fe2000000000b */
        /* <DEDUP_REMOVED lines=14> */
[----:B-12-4-:R-:W-:Y:S05]  /*1c650*/  @P0 BRA `(.L_x_334) ;  /* 0x0000001400300947 */ /* 0x016fea0003800000 */
[----:B0-----:R0:W-:Y:S01]  /*1c660*/  STL.64 [R1+0x48], R12 ;  /* 0x0000480c01007387 */ /* 0x0011e20000100a00 */
[----:B------:R-:W-:Y:S01]  /*1c670*/  LOP3.LUT R72, R38, 0xffff, RZ, 0xc0, !PT ;  /* 0x0000ffff26487812 */ /* 0x000fe200078ec0ff */
[----:B------:R-:W-:Y:S01]  /*1c680*/  BSSY.RECONVERGENT B1, `(.L_x_335) ;  /* 0x0000147000017945 */ /* 0x000fe20003800200 */
[----:B------:R-:W-:Y:S01]  /*1c690*/  PRMT R71, R71, 0x3340, R75 ;  /* 0x0000334047477816 */ /* 0x000fe2000000004b */
[----:B------:R1:W-:Y:S01]  /*1c6a0*/  STL.64 [R1+0x58], R4 ;  /* 0x0000580401007387 */ /* 0x0003e20000100a00 */
[----:B------:R-:W-:Y:S01]  /*1c6b0*/  LOP3.LUT R75, R26, 0xffff, RZ, 0xc0, !PT ;  /* 0x0000ffff1a4b7812 */ /* 0x000fe200078ec0ff */
[----:B------:R-:W-:Y:S01]  /*1c6c0*/  BSSY.RELIABLE B3, `(.L_x_336) ;  /* 0x00000f0000037945 */ /* 0x000fe20003800100 */
[----:B---3--:R-:W-:Y:S01]  /*1c6d0*/  PRMT R67, R69, 0x3340, R89 ;  /* 0x0000334045437816 */ /* 0x008fe20000000059 */
[----:B------:R2:W-:Y:S01]  /*1c6e0*/  STL.64 [R1+0x50], R14 ;  /* 0x0000500e01007387 */ /* 0x0005e20000100a00 */
[----:B------:R-:W-:Y:S02]  /*1c6f0*/  LOP3.LUT R69, R34, 0xffff, RZ, 0xc0, !PT ;  /* 0x0000ffff22457812 */ /* 0x000fe400078ec0ff */
[----:B------:R-:W-:Y:S01]  /*1c700*/  PRMT R68, R68, 0x3340, R86 ;  /* 0x0000334044447816 */ /* 0x000fe20000000056 */
[----:B------:R-:W-:Y:S01]  /*1c710*/  STL.64 [R1+0x60], R6 ;  /* 0x0000600601007387 */ /* 0x000fe20000100a00 */
[----:B0-----:R-:W-:-:S02]  /*1c720*/  LOP3.LUT R12, R30, 0xffff, RZ, 0xc0, !PT ;  /* 0x0000ffff1e0c7812 */ /* 0x001fc400078ec0ff */
[----:B------:R-:W-:Y:S01]  /*1c730*/  LOP3.LUT R13, R21, 0xffff, RZ, 0xc0, !PT ;  /* 0x0000ffff150d7812 */ /* 0x000fe200078ec0ff */
[----:B------:R-:W-:Y:S01]  /*1c740*/  STL.64 [R1+0x40], R10 ;  /* 0x0000400a01007387 */ /* 0x000fe20000100a00 */
[----:B-1----:R-:W-:Y:S02]  /*1c750*/  PRMT R4, R83, 0x3340, R72 ;  /* 0x0000334053047816 */ /* 0x002fe40000000048 */
[----:B------:R-:W-:Y:S01]  /*1c760*/  PRMT R72, R85, 0x3340, R12 ;  /* 0x0000334055487816 */ /* 0x000fe2000000000c */
[----:B------:R-:W-:Y:S01]  /*1c770*/  STL [R1+0x34], R74 ;  /* 0x0000344a01007387 */ /* 0x000fe20000100800 */
[----:B------:R-:W-:Y:S02]  /*1c780*/  LOP3.LUT R5, R18, 0xffff, RZ, 0xc0, !PT ;  /* 0x0000ffff12057812 */ /* 0x000fe400078ec0ff */
[----:B------:R-:W-:Y:S01]  /*1c790*/  LOP3.LUT R12, R20, 0xffff, RZ, 0xc0, !PT ;  /* 0x0000ffff140c7812 */ /* 0x000fe200078ec0ff */
[----:B------:R-:W-:Y:S01]  /*1c7a0*/  STL.64 [R1+0x38], R76 ;  /* 0x0000384c01007387 */ /* 0x000fe20000100a00 */
[----:B------:R-:W-:-:S02]  /*1c7b0*/  PRMT R82, R82, 0x3340, R75 ;  /* 0x0000334052527816 */ /* 0x000fc4000000004b */
[----:B------:R-:W-:Y:S01]  /*1c7c0*/  LOP3.LUT R83, R44, 0xffff, RZ, 0xc0, !PT ;  /* 0x0000ffff2c537812 */ /* 0x000fe200078ec0ff */
[----:B------:R-:W-:Y:S01]  /*1c7d0*/  STL [R1+0x74], R70 ;  /* 0x0000744601007387 */ /* 0x000fe20000100800 */
[----:B------:R-:W-:Y:S02]  /*1c7e0*/  LOP3.LUT R86, R43, 0xffff, RZ, 0xc0, !PT ;  /* 0x0000ffff2b567812 */ /* 0x000fe400078ec0ff */
[----:B------:R-:W-:Y:S01]  /*1c7f0*/  PRMT R84, R84, 0x3340, R5 ;  /* 0x0000334054547816 */ /* 0x000fe20000000005 */
[----:B------:R-:W-:Y:S01]  /*1c800*/  STL.64 [R1+0x78], R64 ;  /* 0x0000784001007387 */ /* 0x000fe20000100a00 */
[----:B------:R-:W-:Y:S02]  /*1c810*/  PRMT R75, R13, 0x3340, R12 ;  /* 0x000033400d4b7816 */ /* 0x000fe4000000000c */
[----:B------:R-:W-:Y:S01]  /*1c820*/  LOP3.LUT R5, R42, 0xffff, RZ, 0xc0, !PT ;  /* 0x0000ffff2a057812 */ /* 0x000fe200078ec0ff */
[----:B------:R0:W-:Y:S01]  /*1c830*/  STL.64 [R1+0x68], R8 ;  /* 0x0000680801007387 */ /* 0x0001e20000100a00 */
[----:B------:R-:W-:-:S02]  /*1c840*/  LOP3.LUT R12, R41, 0xffff, RZ, 0xc0, !PT ;  /* 0x0000ffff290c7812 */ /* 0x000fc400078ec0ff */
[----:B------:R-:W-:Y:S02]  /*1c850*/  PRMT R69, R80, 0x3340, R69 ;  /* 0x0000334050457816 */ /* 0x000fe40000000045 */
[----:B------:R-:W-:Y:S02]  /*1c860*/  PRMT R83, R86, 0x3340, R83 ;  /* 0x0000334056537816 */ /* 0x000fe40000000053 */
[----:B------:R-:W-:Y:S02]  /*1c870*/  PRMT R86, R12, 0x3340, R5 ;  /* 0x000033400c567816 */ /* 0x000fe40000000005 */
[----:B--2---:R-:W-:Y:S02]  /*1c880*/  LOP3.LUT R14, R22, 0xffff, RZ, 0xc0, !PT ;  /* 0x0000ffff160e7812 */ /* 0x004fe400078ec0ff */
[----:B------:R-:W-:Y:S01]  /*1c890*/  LOP3.LUT R15, R23, 0xffff, RZ, 0xc0, !PT ;  /* 0x0000ffff170f7812 */ /* 0x000fe200078ec0ff */
[----:B0-----:R-:W-:Y:S01]  /*1c8a0*/  IMAD.MOV.U32 R8, RZ, RZ, RZ ;  /* 0x000000ffff087224 */ /* 0x001fe200078e00ff */
[----:B------:R-:W-:-:S02]  /*1c8b0*/  PRMT R5, R69, 0x5410, R68 ;  /* 0x0000541045057816 */ /* 0x000fc40000000044 */
[----:B------:R-:W-:Y:S02]  /*1c8c0*/  PRMT R4, R4, 0x5410, R71 ;  /* 0x0000541004047816 */ /* 0x000fe40000000047 */
[----:B------:R-:W-:Y:S02]  /*1c8d0*/  PRMT R80, R15, 0x3340, R14 ;  /* 0x000033400f507816 */ /* 0x000fe4000000000e */
[----:B------:R-:W-:Y:S01]  /*1c8e0*/  LOP3.LUT R13, R40, 0xffff, RZ, 0xc0, !PT ;  /* 0x0000ffff280d7812 */ /* 0x000fe200078ec0ff */
[----:B------:R0:W-:Y:S01]  /*1c8f0*/  STL.64 [R1], R4 ;  /* 0x0000000401007387 */ /* 0x0001e20000100a00 */
[----:B------:R-:W-:Y:S02]  /*1c900*/  LOP3.LUT R14, R0, 0xffff, RZ, 0xc0, !PT ;  /* 0x0000ffff000e7812 */ /* 0x000fe400078ec0ff */
[----:B------:R-:W-:Y:S02]  /*1c910*/  LOP3.LUT R12, R2, 0xffff, RZ, 0xc0, !PT ;  /* 0x0000ffff020c7812 */ /* 0x000fe400078ec0ff */
[----:B------:R-:W-:-:S02]  /*1c920*/  PRMT R85, R14, 0x3340, R13 ;  /* 0x000033400e557816 */ /* 0x000fc4000000000d */
[----:B------:R-:W-:Y:S02]  /*1c930*/  LOP3.LUT R13, R3, 0xffff, RZ, 0xc0, !PT ;  /* 0x0000ffff030d7812 */ /* 0x000fe400078ec0ff */
[----:B------:R-:W-:Y:S02]  /*1c940*/  LOP3.LUT R14, R52, 0xffff, RZ, 0xc0, !PT ;  /* 0x0000ffff340e7812 */ /* 0x000fe400078ec0ff */
[----:B------:R-:W-:Y:S02]  /*1c950*/  LOP3.LUT R15, R51, 0xffff, RZ, 0xc0, !PT ;  /* 0x0000ffff330f7812 */ /* 0x000fe400078ec0ff */
[----:B0-----:R-:W-:Y:S02]  /*1c960*/  LOP3.LUT R4, R60, 0xffff, RZ, 0xc0, !PT ;  /* 0x0000ffff3c047812 */ /* 0x001fe400078ec0ff */
[----:B------:R-:W-:Y:S02]  /*1c970*/  LOP3.LUT R5, R59, 0xffff, RZ, 0xc0, !PT ;  /* 0x0000ffff3b057812 */ /* 0x000fe400078ec0ff */
[----:B------:R-:W-:-:S02]  /*1c980*/  PRMT R88, R13, 0x3340, R12 ;  /* 0x000033400d587816 */ /* 0x000fc4000000000c */
        /* <DEDUP_REMOVED lines=13> */
[----:B------:R-:W-:Y:S02]  /*1ca60*/  PRMT R15, R13, 0x3340, R12 ;  /* 0x000033400d0f7816 */ /* 0x000fe4000000000c */
[----:B------:R-:W-:Y:S02]  /*1ca70*/  LOP3.LUT R12, R46, 0xffff, RZ, 0xc0, !PT ;  /* 0x0000ffff2e0c7812 */ /* 0x000fe400078ec0ff */
[----:B------:R-:W-:Y:S02]  /*1ca80*/  LOP3.LUT R13, R45, 0xffff, RZ, 0xc0, !PT ;  /* 0x0000ffff2d0d7812 */ /* 0x000fe400078ec0ff */
[----:B------:R-:W-:Y:S02]  /*1ca90*/  PRMT R68, R67, 0x3340, R68 ;  /* 0x0000334043447816 */ /* 0x000fe40000000044 */
[----:B------:R-:W-:-:S02]  /*1caa0*/  PRMT R4, R80, 0x5410, R75 ;  /* 0x0000541050047816 */ /* 0x000fc4000000004b */
[----:B------:R-:W-:Y:S02]  /*1cab0*/  LOP3.LUT R67, R54, 0xffff, RZ, 0xc0, !PT ;  /* 0x0000ffff36437812 */ /* 0x000fe400078ec0ff */
[----:B------:R-:W-:Y:S01]  /*1cac0*/  LOP3.LUT R80, R53, 0xffff, RZ, 0xc0, !PT ;  /* 0x0000ffff35507812 */ /* 0x000fe200078ec0ff */
[----:B------:R0:W-:Y:S01]  /*1cad0*/  STL.64 [R1+0x10], R4 ;  /* 0x0000100401007387 */ /* 0x0001e20000100a00 */
[----:B------:R-:W-:Y:S02]  /*1cae0*/  PRMT R14, R69, 0x3340, R14 ;  /* 0x00003340450e7816 */ /* 0x000fe4000000000e */
[----:B------:R-:W-:Y:S02]  /*1caf0*/  PRMT R69, R13, 0x3340, R12 ;  /* 0x000033400d457816 */ /* 0x000fe4000000000c */
[----:B------:R-:W-:Y:S02]  /*1cb00*/  PRMT R73, R73, 0x3340, R87 ;  /* 0x0000334049497816 */ /* 0x000fe40000000057 */
[----:B------:R-:W-:-:S02]  /*1cb10*/  PRMT R12, R72, 0x5410, R79 ;  /* 0x00005410480c7816 */ /* 0x000fc4000000004f */
[----:B------:R-:W-:Y:S02]  /*1cb20*/  SHF.R.U32.HI R72, RZ, 0x8, R81 ;  /* 0x00000008ff487819 */ /* 0x000fe40000011651 */
[----:B------:R-:W-:Y:S02]  /*1cb30*/  PRMT R67, R80, 0x3340, R67 ;  /* 0x0000334050437816 */ /* 0x000fe40000000043 */
[----:B------:R-:W-:Y:S02]  /*1cb40*/  PRMT R13, R82, 0x5410, R73 ;  /* 0x00005410520d7816 */ /* 0x000fe40000000049 */
[----:B------:R-:W-:Y:S02]  /*1cb50*/  PRMT R14, R69, 0x5410, R14 ;  /* 0x00005410450e7816 */ /* 0x000fe4000000000e */
[----:B------:R-:W-:Y:S01]  /*1cb60*/  PRMT R82, R62, 0x7604, R61 ;  /* 0x000076043e527816 */ /* 0x000fe2000000003d */
[----:B------:R0:W-:Y:S01]  /*1cb70*/  STL.64 [R1+0x8], R12 ;  /* 0x0000080c01007387 */ /* 0x0001e20000100a00 */
[----:B------:R-:W-:-:S02]  /*1cb80*/  PRMT R72, R72, 0x7604, R81 ;  /* 0x0000760448487816 */ /* 0x000fc40000000051 */
[----:B------:R-:W-:Y:S01]  /*1cb90*/  PRMT R7, R86, 0x5410, R83 ;  /* 0x0000541056077816 */ /* 0x000fe20000000053 */
[----:B------:R0:W-:Y:S01]  /*1cba0*/  STL.U16 [R1+0x30], R82 ;  /* 0x0000305201007387 */ /* 0x0001e20000100400 */
[----:B------:R-:W-:Y:S02]  /*1cbb0*/  PRMT R6, R88, 0x5410, R85 ;  /* 0x0000541058067816 */ /* 0x000fe40000000055 */
[----:B------:R-:W-:Y:S01]  /*1cbc0*/  PRMT R15, R15, 0x5410, R90 ;  /* 0x000054100f0f7816 */ /* 0x000fe2000000005a */
[----:B------:R0:W-:Y:S01]  /*1cbd0*/  STL.U16 [R1+0x70], R72 ;  /* 0x0000704801007387 */ /* 0x0001e20000100400 */
[----:B------:R-:W-:Y:S02]  /*1cbe0*/  PRMT R69, R92, 0x5410, R71 ;  /* 0x000054105c457816 */ /* 0x000fe40000000047 */
        /* <DEDUP_REMOVED lines=154> */
.L_x_337:
[----:B------:R-:W-:-:S13]  /*1d590*/  LOP3.LUT P0, RZ, R10, 0xff, RZ, 0xc0, !PT ;  /* 0x000000ff0aff7812 */ /* 0x000fda000780c0ff */
[----:B------:R-:W-:Y:S05]  /*1d5a0*/  @!P0 BREAK.RELIABLE B3 ;  /* 0x0000000000038942 */ /* 0x000fea0003800100 */
[----:B------:R-:W-:Y:S05]  /*1d5b0*/  @!P0 BRA `(.L_x_338) ;  /* 0x00000004004c8947 */ /* 0x000fea0003800000 */
[----:B------:R-:W-:Y:S05]  /*1d5c0*/  BSYNC.RELIABLE B3 ;  /* 0x0000000000037941 */ /* 0x000fea0003800100 */
.L_x_336:
[----:B------:R-:W-:Y:S01]  /*1d5d0*/  BSSY.RECONVERGENT B3, `(.L_x_339) ;  /* 0x0000009000037945 */ /* 0x000fe20003800200 */
[----:B------:R-:W-:-:S07]  /*1d5e0*/  IMAD.MOV.U32 R0, RZ, RZ, RZ ;  /* 0x000000ffff007224 */ /* 0x000fce00078e00ff */
.L_x_340:
        /* <DEDUP_REMOVED lines=8> */
.L_x_339:
        /* <DEDUP_REMOVED lines=72> */
.L_x_338:
[----:B------:R-:W-:Y:S05]  /*1daf0*/  BSYNC.RECONVERGENT B1 ;  /* 0x0000000000017941 */ /* 0x000fea0003800200 */
.L_x_335:
[----:B-----5:R-:W-:Y:S01]  /*1db00*/  DADD R76, R64, R76 ;  /* 0x00000000404c7229 */ /* 0x020fe2000000004c */
[----:B------:R-:W-:-:S10]  /*1db10*/  IMAD.IADD R74, R70, 0x1, R74 ;  /* 0x00000001464a7824 */ /* 0x000fd400078e024a */
.L_x_334:
[----:B------:R-:W-:Y:S05]  /*1db20*/  BSYNC.RECONVERGENT B2 ;  /* 0x0000000000027941 */ /* 0x000fea0003800200 */
.L_x_333:
        /* <DEDUP_REMOVED lines=22> */
[----:B---3--:R-:W-:Y:S02]  /*1dc90*/  LOP3.LUT R64, R31, 0xffff, RZ, 0xc0, !PT ;  /* 0x0000ffff1f407812 */ /* 0x008fe400078ec0ff */
        /* <DEDUP_REMOVED lines=68> */
[----:B------:R-:W-:Y:S01]  /*1e0e0*/  PRMT R8, R71, 0x5410, R68 ;  /* 0x0000541047087816 */ /* 0x000fe20000000044 */
[----:B------:R1:W-:Y:S01]  /*1e0f0*/  STS.128 [R65+0x10], R4 ;  /* 0x0000100441007388 */ /* 0x0003e20000000c00 */
[----:B------:R-:W-:-:S02]  /*1e100*/  PRMT R11, R73, 0x5410, R72 ;  /* 0x00005410490b7816 */ /* 0x000fc40000000048 */
[----:B------:R-:W-:Y:S02]  /*1e110*/  PRMT R10, R75, 0x5410, R80 ;  /* 0x000054104b0a7816 */ /* 0x000fe40000000050 */
[----:B------:R-:W-:Y:S02]  /*1e120*/  PRMT R15, R70, 0x5410, R79 ;  /* 0x00005410460f7816 */ /* 0x000fe4000000004f */
[----:B------:R-:W-:Y:S01]  /*1e130*/  PRMT R14, R84, 0x5410, R81 ;  /* 0x00005410540e7816 */ /* 0x000fe20000000051 */
[----:B------:R1:W-:Y:S01]  /*1e140*/  STS.128 [R65+0x20], R8 ;  /* 0x0000200841007388 */ /* 0x0003e20000000c00 */
[----:B------:R-:W-:-:S03]  /*1e150*/  PRMT R64, R62, 0x7604, R61 ;  /* 0x000076043e407816 */ /* 0x000fc6000000003d */
[----:B------:R1:W-:Y:S04]  /*1e160*/  STS.64 [R65+0x30], R14 ;  /* 0x0000300e41007388 */ /* 0x0003e80000000a00 */
[----:B------:R1:W-:Y:S02]  /*1e170*/  STS.U16 [R65+0x38], R64 ;  /* 0x0000384041007388 */ /* 0x0003e40000000400 */
.L_x_342:
[----:B------:R-:W-:Y:S05]  /*1e180*/  BSYNC.RECONVERGENT B1 ;  /* 0x0000000000017941 */ /* 0x000fea0003800200 */
.L_x_341:
[----:B------:R-:W-:Y:S01]  /*1e190*/  BAR.SYNC.DEFER_BLOCKING 0x0 ;  /* 0x0000000000007b1d */ /* 0x000fe20000010000 */
[----:B------:R-:W-:-:S04]  /*1e1a0*/  ISETP.GE.AND P0, PT, R78, 0x21, PT ;  /* 0x000000214e00780c */ /* 0x000fc80003f06270 */
[----:B------:R-:W-:-:S13]  /*1e1b0*/  ISETP.NE.OR P0, PT, R63, RZ, !P0 ;  /* 0x000000ff3f00720c */ /* 0x000fda0004705670 */
[----:B------:R-:W-:Y:S05]  /*1e1c0*/  @P0 BRA `(.L_x_258) ;  /* 0x000001fc005c0947 */ /* 0x000fea0003800000 */
[----:B01----:R-:W-:Y:S01]  /*1e1d0*/  LOP3.LUT R4, R32, 0xffff, RZ, 0xc0, !PT ;  /* 0x0000ffff20047812 */ /* 0x003fe200078ec0ff */
[----:B------:R-:W-:Y:S01]  /*1e1e0*/  STL [R1+0x34], R74 ;  /* 0x0000344a01007387 */ /* 0x000fe20000100800 */
[----:B------:R-:W-:Y:S01]  /*1e1f0*/  LOP3.LUT R5, R33, 0xffff, RZ, 0xc0, !PT ;  /* 0x0000ffff21057812 */ /* 0x000fe200078ec0ff */
[----:B------:R-:W-:Y:S01]  /*1e200*/  BSSY.RECONVERGENT B1, `(.L_x_343) ;  /* 0x000015e000017945 */ /* 0x000fe20003800200 */
[----:B------:R-:W-:Y:S01]  /*1e210*/  LOP3.LUT R6, R34, 0xffff, RZ, 0xc0, !PT ;  /* 0x0000ffff22067812 */ /* 0x000fe200078ec0ff */
[----:B------:R-:W-:Y:S01]  /*1e220*/  STL.64 [R1+0x38], R76 ;  /* 0x0000384c01007387 */ /* 0x000fe20000100a00 */
[----:B------:R-:W-:Y:S01]  /*1e230*/  LOP3.LUT R7, R35, 0xffff, RZ, 0xc0, !PT ;  /* 0x0000ffff23077812 */ /* 0x000fe200078ec0ff */
[----:B------:R-:W-:Y:S01]  /*1e240*/  BSSY.RELIABLE B2, `(.L_x_344) ;  /* 0x0000107000027945 */ /* 0x000fe20003800100 */
[----:B------:R-:W-:Y:S02]  /*1e250*/  PRMT R5, R5, 0x3340, R4 ;  /* 0x0000334005057816 */ /* 0x000fe40000000004 */
[----:B------:R-:W-:-:S02]  /*1e260*/  PRMT R6, R7, 0x3340, R6 ;  /* 0x0000334007067816 */ /* 0x000fc40000000006 */
[----:B------:R-:W-:Y:S02]  /*1e270*/  LOP3.LUT R4, R38, 0xffff, RZ, 0xc0, !PT ;  /* 0x0000ffff26047812 */ /* 0x000fe400078ec0ff */
[----:B------:R-:W-:Y:S02]  /*1e280*/  LOP3.LUT R7, R39, 0xffff, RZ, 0xc0, !PT ;  /* 0x0000ffff27077812 */ /* 0x000fe400078ec0ff */
[----:B------:R-:W-:Y:S02]  /*1e290*/  LOP3.LUT R8, R36, 0xffff, RZ, 0xc0, !PT ;  /* 0x0000ffff24087812 */ /* 0x000fe400078ec0ff */
[----:B------:R-:W-:Y:S02]  /*1e2a0*/  PRMT R7, R7, 0x3340, R4 ;  /* 0x0000334007077816 */ /* 0x000fe40000000004 */
[----:B------:R-:W0:Y:S01]  /*1e2b0*/  S2R R4, SR_CgaCtaId ;  /* 0x0000000000047919 */ /* 0x000e220000008800 */
        /* <DEDUP_REMOVED lines=15> */
[----:B---3--:R-:W-:Y:S02]  /*1e3b0*/  LOP3.LUT R64, R18, 0xffff, RZ, 0xc0, !PT ;  /* 0x0000ffff12407812 */ /* 0x008fe400078ec0ff */
        /* <DEDUP_REMOVED lines=14> */
[----:B0-----:R-:W-:Y:S02]  /*1e4a0*/  LEA R75, R4, R75, 0x18 ;  /* 0x0000004b044b7211 */ /* 0x001fe400078ec0ff */
[----:B------:R-:W-:-:S02]  /*1e4b0*/  PRMT R79, R64, 0x3340, R11 ;  /* 0x00003340404f7816 */ /* 0x000fc4000000000b */
[----:B------:R-:W-:Y:S01]  /*1e4c0*/  PRMT R83, R68, 0x3340, R15 ;  /* 0x0000334044537816 */ /* 0x000fe2000000000f */
[----:B------:R-:W-:Y:S01]  /*1e4d0*/  LDS.U16 R82, [R75+0x78] ;  /* 0x000078004b527984 */ /* 0x000fe20000000400 */
[----:B------:R-:W-:Y:S02]  /*1e4e0*/  PRMT R84, R70, 0x3340, R67 ;  /* 0x0000334046547816 */ /* 0x000fe40000000043 */
[----:B------:R-:W-:Y:S01]  /*1e4f0*/  LOP3.LUT R11, R2, 0xffff, RZ, 0xc0, !PT ;  /* 0x0000ffff020b7812 */ /* 0x000fe200078ec0ff */
[----:B------:R-:W0:Y:S01]  /*1e500*/  LDS.64 R80, [R75+0x80] ;  /* 0x000080004b507984 */ /* 0x000e220000000a00 */
        /* <DEDUP_REMOVED lines=10> */
[----:B------:R-:W-:Y:S02]  /*1e5b0*/  PRMT R70, R10, 0x5410, R13 ;  /* 0x000054100a467816 */ /* 0x000fe4000000000d */
[----:B------:R-:W-:Y:S01]  /*1e5c0*/  PRMT R67, R65, 0x5410, R14 ;  /* 0x0000541041437816 */ /* 0x000fe2000000000e */
[----:B------:R-:W1:Y:S01]  /*1e5d0*/  LDS.128 R8, [R75+0x60] ;  /* 0x000060004b087984 */ /* 0x000e620000000c00 */
[----:B------:R-:W-:Y:S02]  /*1e5e0*/  LOP3.LUT R69, R40, 0xffff, RZ, 0xc0, !PT ;  /* 0x0000ffff28457812 */ /* 0x000fe400078ec0ff */
[----:B------:R-:W-:Y:S01]  /*1e5f0*/  LOP3.LUT R72, R0, 0xffff, RZ, 0xc0, !PT ;  /* 0x0000ffff00487812 */ /* 0x000fe200078ec0ff */
[----:B------:R-:W2:Y:S01]  /*1e600*/  LDS.64 R64, [R75+0x48] ;  /* 0x000048004b407984 */ /* 0x000ea20000000a00 */
[----:B------:R-:W-:-:S02]  /*1e610*/  LOP3.LUT R4, R48, 0xffff, RZ, 0xc0, !PT ;  /* 0x0000ffff30047812 */ /* 0x000fc400078ec0ff */
[----:B------:R-:W-:Y:S01]  /*1e620*/  PRMT R85, R72, 0x3340, R69 ;  /* 0x0000334048557816 */ /* 0x000fe20000000045 */
[----:B------:R-:W3:Y:S01]  /*1e630*/  LDS.128 R12, [R75+0x70] ;  /* 0x000070004b0c7984 */ /* 0x000ee20000000c00 */
[----:B------:R-:W-:Y:S02]  /*1e640*/  PRMT R69, R6, 0x5410, R5 ;  /* 0x0000541006457816 */ /* 0x000fe40000000005 */
[----:B------:R-:W-:Y:S01]  /*1e650*/  LOP3.LUT R5, R47, 0xffff, RZ, 0xc0, !PT ;  /* 0x0000ffff2f057812 */ /* 0x000fe200078ec0ff */
[----:B------:R4:W-:Y:S01]  /*1e660*/  STL.64 [R1+0x8], R70 ;  /* 0x0000084601007387 */ /* 0x0009e20000100a00 */
[----:B------:R-:W-:Y:S02]  /*1e670*/  LOP3.LUT R6, R46, 0xffff, RZ, 0xc0, !PT ;  /* 0x0000ffff2e067812 */ /* 0x000fe400078ec0ff */
[----:B------:R-:W-:Y:S01]  /*1e680*/  LOP3.LUT R7, R45, 0xffff, RZ, 0xc0, !PT ;  /* 0x0000ffff2d077812 */ /* 0x000fe200078ec0ff */
[----:B------:R5:W-:Y:S01]  /*1e690*/  STL.64 [R1], R68 ;  /* 0x0000004401007387 */ /* 0x000be20000100a00 */
[----:B------:R-:W-:-:S02]  /*1e6a0*/  PRMT R89, R5, 0x3340, R4 ;  /* 0x0000334005597816 */ /* 0x000fc40000000004 */
[----:B------:R-:W-:Y:S01]  /*1e6b0*/  PRMT R90, R7, 0x3340, R6 ;  /* 0x00003340075a7816 */ /* 0x000fe20000000006 */
[----:B0-----:R-:W-:Y:S01]  /*1e6c0*/  STL.64 [R1+0x78], R80 ;  /* 0x0000785001007387 */ /* 0x001fe20000100a00 */
[----:B------:R-:W-:Y:S02]  /*1e6d0*/  LOP3.LUT R72, R60, 0xffff, RZ, 0xc0, !PT ;  /* 0x0000ffff3c487812 */ /* 0x000fe400078ec0ff */
[----:B------:R-:W-:Y:S01]  /*1e6e0*/  LOP3.LUT R73, R59, 0xffff, RZ, 0xc0, !PT ;  /* 0x0000ffff3b497812 */ /* 0x000fe200078ec0ff */
[----:B------:R-:W0:Y:S01]  /*1e6f0*/  LDS.128 R4, [R75+0x50] ;  /* 0x000050004b047984 */ /* 0x000e220000000c00 */
[----:B----4-:R-:W-:Y:S02]  /*1e700*/  LOP3.LUT R70, R58, 0xffff, RZ, 0xc0, !PT ;  /* 0x0000ffff3a467812 */ /* 0x010fe400078ec0ff */
[----:B------:R-:W-:Y:S02]  /*1e710*/  LOP3.LUT R71, R57, 0xffff, RZ, 0xc0, !PT ;  /* 0x0000ffff39477812 */ /* 0x000fe400078ec0ff */
[----:B------:R-:W-:-:S02]  /*1e720*/  PRMT R73, R73, 0x3340, R72 ;  /* 0x0000334049497816 */ /* 0x000fc40000000048 */
[----:B------:R-:W-:Y:S02]  /*1e730*/  PRMT R66, R79, 0x5410, R66 ;  /* 0x000054104f427816 */ /* 0x000fe40000000042 */
[----:B-----5:R-:W-:Y:S02]  /*1e740*/  PRMT R69, R84, 0x5410, R83 ;  /* 0x0000541054457816 */ /* 0x020fe40000000053 */
[----:B------:R-:W-:Y:S01]  /*1e750*/  PRMT R72, R71, 0x3340, R70 ;  /* 0x0000334047487816 */ /* 0x000fe20000000046 */
[----:B------:R-:W-:Y:S01]  /*1e760*/  STL.64 [R1+0x10], R66 ;  /* 0x0000104201007387 */ /* 0x000fe20000100a00 */
[----:B------:R-:W-:Y:S02]  /*1e770*/  LOP3.LUT R79, R56, 0xffff, RZ, 0xc0, !PT ;  /* 0x0000ffff384f7812 */ /* 0x000fe400078ec0ff */
[----:B------:R-:W-:Y:S01]  /*1e780*/  LOP3.LUT R84, R55, 0xffff, RZ, 0xc0, !PT ;  /* 0x0000ffff37547812 */ /* 0x000fe200078ec0ff */
[----:B-1----:R-:W-:Y:S01]  /*1e790*/  STL.64 [R1+0x58], R8 ;  /* 0x0000580801007387 */ /* 0x002fe20000100a00 */
[----:B------:R-:W-:-:S02]  /*1e7a0*/  LOP3.LUT R70, R54, 0xffff, RZ, 0xc0, !PT ;  /* 0x0000ffff36467812 */ /* 0x000fc400078ec0ff */
[----:B------:R-:W-:Y:S01]  /*1e7b0*/  LOP3.LUT R83, R53, 0xffff, RZ, 0xc0, !PT ;  /* 0x0000ffff35537812 */ /* 0x000fe200078ec0ff */
[----:B------:R-:W-:Y:S01]  /*1e7c0*/  STL.64 [R1+0x60], R10 ;  /* 0x0000600a01007387 */ /* 0x000fe20000100a00 */
[----:B------:R-:W-:Y:S02]  /*1e7d0*/  PRMT R68, R86, 0x5410, R85 ;  /* 0x0000541056447816 */ /* 0x000fe40000000055 */
[----:B------:R-:W-:Y:S01]  /*1e7e0*/  PRMT R79, R84, 0x3340, R79 ;  /* 0x00003340544f7816 */ /* 0x000fe2000000004f */
[----:B--2---:R-:W-:Y:S01]  /*1e7f0*/  STL.64 [R1+0x40], R64 ;  /* 0x0000404001007387 */ /* 0x004fe20000100a00 */
[----:B------:R-:W-:Y:S02]  /*1e800*/  PRMT R86, R83, 0x3340, R70 ;  /* 0x0000334053567816 */ /* 0x000fe40000000046 */
[----:B------:R-:W-:Y:S01]  /*1e810*/  PRMT R73, R72, 0x5410, R73 ;  /* 0x0000541048497816 */ /* 0x000fe20000000049 */
[----:B------:R-:W-:Y:S01]  /*1e820*/  STL.64 [R1+0x18], R68 ;  /* 0x0000184401007387 */ /* 0x000fe20000100a00 */
[----:B------:R-:W-:-:S02]  /*1e830*/  PRMT R71, R88, 0x5410, R87 ;  /* 0x0000541058477816 */ /* 0x000fc40000000057 */
[----:B------:R-:W-:Y:S01]  /*1e840*/  PRMT R84, R62, 0x7604, R61 ;  /* 0x000076043e547816 */ /* 0x000fe2000000003d */
[----:B---3--:R-:W-:Y:S01]  /*1e850*/  STL.64 [R1+0x68], R12 ;  /* 0x0000680c01007387 */ /* 0x008fe20000100a00 */
[----:B------:R-:W-:Y:S02]  /*1e860*/  PRMT R70, R90, 0x5410, R89 ;  /* 0x000054105a467816 */ /* 0x000fe40000000059 */
[----:B------:R-:W-:Y:S01]  /*1e870*/  PRMT R72, R86, 0x5410, R79 ;  /* 0x0000541056487816 */ /* 0x000fe2000000004f */
[----:B------:R-:W-:Y:S01]  /*1e880*/  STL.U16 [R1+0x30], R84 ;  /* 0x0000305401007387 */ /* 0x000fe20000100400 */
[----:B------:R-:W-:Y:S02]  /*1e890*/  PRMT R82, R82, 0x7710, RZ ;  /* 0x0000771052527816 */ /* 0x000fe400000000ff */
[----:B------:R-:W-:Y:S01]  /*1e8a0*/  LOP3.LUT P0, RZ, R39, 0xff, RZ, 0xc0, !PT ;  /* 0x000000ff27ff7812 */ /* 0x000fe2000780c0ff */
[----:B------:R-:W-:Y:S04]  /*1e8b0*/  STL.64 [R1+0x20], R70 ;  /* 0x0000204601007387 */ /* 0x000fe80000100a00 */
[----:B------:R-:W-:Y:S04]  /*1e8c0*/  STL.64 [R1+0x28], R72 ;  /* 0x0000284801007387 */ /* 0x000fe80000100a00 */
[----:B------:R-:W-:Y:S04]  /*1e8d0*/  STL.U16 [R1+0x70], R82 ;  /* 0x0000705201007387 */ /* 0x000fe80000100400 */
[----:B------:R-:W-:Y:S04]  /*1e8e0*/  STL [R1+0x74], R15 ;  /* 0x0000740f01007387 */ /* 0x000fe80000100800 */
[----:B0-----:R0:W-:Y:S04]  /*1e8f0*/  STL.64 [R1+0x48], R4 ;  /* 0x0000480401007387 */ /* 0x0011e80000100a00 */
        /* <DEDUP_REMOVED lines=152> */
.L_x_345:
[----:B------:R-:W-:-:S13]  /*1f280*/  LOP3.LUT P0, RZ, R4, 0xff, RZ, 0xc0, !PT ;  /* 0x000000ff04ff7812 */ /* 0x000fda000780c0ff */
[----:B------:R-:W-:Y:S05]  /*1f290*/  @!P0 BREAK.RELIABLE B2 ;  /* 0x0000000000028942 */ /* 0x000fea0003800100 */
[----:B------:R-:W-:Y:S05]  /*1f2a0*/  @!P0 BRA `(.L_x_346) ;  /* 0x00000004004c8947 */ /* 0x000fea0003800000 */
[----:B------:R-:W-:Y:S05]  /*1f2b0*/  BSYNC.RELIABLE B2 ;  /* 0x0000000000027941 */ /* 0x000fea0003800100 */
.L_x_344:
[----:B------:R-:W-:Y:S01]  /*1f2c0*/  BSSY.RECONVERGENT B2, `(.L_x_347) ;  /* 0x0000009000027945 */ /* 0x000fe20003800200 */
[----:B------:R-:W-:-:S07]  /*1f2d0*/  IMAD.MOV.U32 R0, RZ, RZ, RZ ;  /* 0x000000ffff007224 */ /* 0x000fce00078e00ff */
.L_x_348:
        /* <DEDUP_REMOVED lines=8> */
.L_x_347:
        /* <DEDUP_REMOVED lines=72> */
.L_x_346:
[----:B------:R-:W-:Y:S05]  /*1f7e0*/  BSYNC.RECONVERGENT B1 ;  /* 0x0000000000017941 */ /* 0x000fea0003800200 */
.L_x_343:
[----:B------:R-:W-:Y:S01]  /*1f7f0*/  ISETP.GE.U32.AND P0, PT, R78, 0x41, PT ;  /* 0x000000414e00780c */ /* 0x000fe20003f06070 */
[----:B-----5:R-:W-:Y:S01]  /*1f800*/  DADD R76, R80, R76 ;  /* 0x00000000504c7229 */ /* 0x020fe2000000004c */
[----:B------:R-:W-:-:S11]  /*1f810*/  IMAD.IADD R74, R74, 0x1, R15 ;  /* 0x000000014a4a7824 */ /* 0x000fd600078e020f */
[----:B------:R-:W-:Y:S05]  /*1f820*/  @!P0 BRA `(.L_x_258) ;  /* 0x000001e400c48947 */ /* 0x000fea0003800000 */
[----:B------:R-:W-:Y:S01]  /*1f830*/  LOP3.LUT R4, R32, 0xffff, RZ, 0xc0, !PT ;  /* 0x0000ffff20047812 */ /* 0x000fe200078ec0ff */
[----:B------:R-:W-:Y:S01]  /*1f840*/  LDS.U16 R82, [R75+0xb8] ;  /* 0x0000b8004b527984 */ /* 0x000fe20000000400 */
[----:B------:R-:W-:Y:S01]  /*1f850*/  LOP3.LUT R5, R33, 0xffff, RZ, 0xc0, !PT ;  /* 0x0000ffff21057812 */ /* 0x000fe200078ec0ff */
[----:B------:R-:W-:Y:S01]  /*1f860*/  BSSY.RECONVERGENT B1, `(.L_x_349) ;  /* 0x000015b000017945 */ /* 0x000fe20003800200 */
[----:B------:R-:W-:Y:S01]  /*1f870*/  LOP3.LUT R6, R34, 0xffff, RZ, 0xc0, !PT ;  /* 0x0000ffff22067812 */ /* 0x000fe200078ec0ff */
[----:B------:R-:W0:Y:S01]  /*1f880*/  LDS.64 R80, [R75+0xc0] ;  /* 0x0000c0004b507984 */ /* 0x000e220000000a00 */
[----:B------:R-:W-:Y:S01]  /*1f890*/  LOP3.LUT R7, R35, 0xffff, RZ, 0xc0, !PT ;  /* 0x0000ffff23077812 */ /* 0x000fe200078ec0ff */
[----:B------:R-:W-:Y:S01]  /*1f8a0*/  BSSY.RELIABLE B2, `(.L_x_350) ;  /* 0x0000104000027945 */ /* 0x000fe20003800100 */
[----:B------:R-:W-:Y:S01]  /*1f8b0*/  PRMT R4, R5, 0x3340, R4 ;  /* 0x0000334005047816 */ /* 0x000fe20000000004 */
[----:B------:R-:W-:Y:S01]  /*1f8c0*/  STL [R1+0x34], R74 ;  /* 0x0000344a01007387 */ /* 0x000fe20000100800 */
[----:B------:R-:W-:-:S02]  /*1f8d0*/  PRMT R7, R7, 0x3340, R6 ;  /* 0x0000334007077816 */ /* 0x000fc40000000006 */
[----:B------:R-:W-:Y:S01]  /*1f8e0*/  LOP3.LUT R5, R36, 0xffff, RZ, 0xc0, !PT ;  /* 0x0000ffff24057812 */ /* 0x000fe200078ec0ff */
[----:B------:R-:W-:Y:S01]  /*1f8f0*/  STL.64 [R1+0x38], R76 ;  /* 0x0000384c01007387 */ /* 0x000fe20000100a00 */
        /* <DEDUP_REMOVED lines=15> */
[----:B------:R-:W-:Y:S01]  /*1f9f0*/  LOP3.LUT R11, R30, 0xffff, RZ, 0xc0, !PT ;  /* 0x0000ffff1e0b7812 */ /* 0x000fe200078ec0ff */
[----:B0-----:R-:W-:Y:S01]  /*1fa00*/  STL.64 [R1+0x78], R80 ;  /* 0x0000785001007387 */ /* 0x001fe20000100a00 */
        /* <DEDUP_REMOVED lines=32> */
[----:B------:R-:W-:Y:S01]  /*1fc10*/  LOP3.LUT R7, R46, 0xffff, RZ, 0xc0, !PT ;  /* 0x0000ffff2e077812 */ /* 0x000fe200078ec0ff */
[----:B------:R0:W-:Y:S01]  /*1fc20*/  STL.64 [R1], R68 ;  /* 0x0000004401007387 */ /* 0x0001e20000100a00 */
[----:B------:R-:W-:Y:S02]  /*1fc30*/  PRMT R85, R12, 0x3340, R9 ;  /* 0x000033400c557816 */ /* 0x000fe40000000009 */
[----:B------:R-:W-:Y:S02]  /*1fc40*/  PRMT R86, R64, 0x3340, R15 ;  /* 0x0000334040567816 */ /* 0x000fe4000000000f */
[----:B------:R-:W-:Y:S02]  /*1fc50*/  PRMT R71, R13, 0x5410, R10 ;  /* 0x000054100d477816 */ /* 0x000fe4000000000a */
[----:B------:R-:W-:-:S02]  /*1fc60*/  PRMT R70, R11, 0x5410, R6 ;  /* 0x000054100b467816 */ /* 0x000fc40000000006 */
[----:B------:R-:W-:Y:S02]  /*1fc70*/  PRMT R90, R8, 0x3340, R7 ;  /* 0x00003340085a7816 */ /* 0x000fe40000000007 */
[----:B------:R-:W-:Y:S01]  /*1fc80*/  PRMT R67, R65, 0x5410, R14 ;  /* 0x0000541041437816 */ /* 0x000fe2000000000e */
[----:B------:R-:W1:Y:S01]  /*1fc90*/  LDS.128 R8, [R75+0xa0] ;  /* 0x0000a0004b087984 */ /* 0x000e620000000c00 */
[----:B------:R-:W-:Y:S02]  /*1fca0*/  LOP3.LUT R4, R48, 0xffff, RZ, 0xc0, !PT ;  /* 0x0000ffff30047812 */ /* 0x000fe400078ec0ff */
[----:B------:R-:W-:Y:S01]  /*1fcb0*/  LOP3.LUT R5, R47, 0xffff, RZ, 0xc0, !PT ;  /* 0x0000ffff2f057812 */ /* 0x000fe200078ec0ff */
[----:B------:R-:W2:Y:S01]  /*1fcc0*/  LDS.64 R64, [R75+0x88] ;  /* 0x000088004b407984 */ /* 0x000ea20000000a00 */
[----:B------:R-:W-:Y:S02]  /*1fcd0*/  LOP3.LUT R72, R60, 0xffff, RZ, 0xc0, !PT ;  /* 0x0000ffff3c487812 */ /* 0x000fe400078ec0ff */
[----:B------:R-:W-:Y:S01]  /*1fce0*/  PRMT R89, R5, 0x3340, R4 ;  /* 0x0000334005597816 */ /* 0x000fe20000000004 */
[----:B------:R-:W3:Y:S01]  /*1fcf0*/  LDS.128 R12, [R75+0xb0] ;  /* 0x0000b0004b0c7984 */ /* 0x000ee20000000c00 */
[----:B------:R-:W-:-:S02]  /*1fd00*/  LOP3.LUT R73, R59, 0xffff, RZ, 0xc0, !PT ;  /* 0x0000ffff3b497812 */ /* 0x000fc400078ec0ff */
[----:B------:R-:W-:Y:S01]  /*1fd10*/  PRMT R66, R79, 0x5410, R66 ;  /* 0x000054104f427816 */ /* 0x000fe20000000042 */
[----:B------:R-:W4:Y:S01]  /*1fd20*/  LDS.128 R4, [R75+0x90] ;  /* 0x000090004b047984 */ /* 0x000f220000000c00 */
[----:B------:R-:W-:Y:S02]  /*1fd30*/  PRMT R73, R73, 0x3340, R72 ;  /* 0x0000334049497816 */ /* 0x000fe40000000048 */
[----:B0-----:R-:W-:Y:S01]  /*1fd40*/  PRMT R69, R84, 0x5410, R83 ;  /* 0x0000541054457816 */ /* 0x001fe20000000053 */
[----:B------:R0:W-:Y:S01]  /*1fd50*/  STL.64 [R1+0x8], R70 ;  /* 0x0000084601007387 */ /* 0x0001e20000100a00 */
[----:B------:R-:W-:Y:S02]  /*1fd60*/  LOP3.LUT R79, R56, 0xffff, RZ, 0xc0, !PT ;  /* 0x0000ffff384f7812 */ /* 0x000fe400078ec0ff */
[----:B------:R-:W-:Y:S01]  /*1fd70*/  LOP3.LUT R84, R55, 0xffff, RZ, 0xc0, !PT ;  /* 0x0000ffff37547812 */ /* 0x000fe200078ec0ff */
[----:B------:R-:W-:Y:S01]  /*1fd80*/  STL.64 [R1+0x10], R66 ;  /* 0x0000104201007387 */ /* 0x000fe20000100a00 */
[----:B------:R-:W-:-:S02]  /*1fd90*/  LOP3.LUT R83, R53, 0xffff, RZ, 0xc0, !PT ;  /* 0x0000ffff35537812 */ /* 0x000fc400078ec0ff */
[----:B------:R-:W-:Y:S02]  /*1fda0*/  PRMT R68, R86, 0x5410, R85 ;  /* 0x0000541056447816 */ /* 0x000fe40000000055 */
[----:B------:R-:W-:Y:S02]  /*1fdb0*/  PRMT R79, R84, 0x3340, R79 ;  /* 0x00003340544f7816 */ /* 0x000fe4000000004f */
[----:B------:R-:W-:Y:S01]  /*1fdc0*/  PRMT R84, R62, 0x7604, R61 ;  /* 0x000076043e547816 */ /* 0x000fe2000000003d */
[----:B------:R-:W-:Y:S01]  /*1fdd0*/  STL.64 [R1+0x18], R68 ;  /* 0x0000184401007387 */ /* 0x000fe20000100a00 */
[----:B0-----:R-:W-:Y:S02]  /*1fde0*/  LOP3.LUT R70, R58, 0xffff, RZ, 0xc0, !PT ;  /* 0x0000ffff3a467812 */ /* 0x001fe400078ec0ff */
[----:B------:R-:W-:Y:S01]  /*1fdf0*/  LOP3.LUT R71, R57, 0xffff, RZ, 0xc0, !PT ;  /* 0x0000ffff39477812 */ /* 0x000fe200078ec0ff */
[----:B------:R-:W-:Y:S01]  /*1fe00*/  STL.U16 [R1+0x30], R84 ;  /* 0x0000305401007387 */ /* 0x000fe20000100400 */
[----:B------:R-:W-:-:S02]  /*1fe10*/  PRMT R82, R82, 0x7710, RZ ;  /* 0x0000771052527816 */ /* 0x000fc400000000ff */
[----:B------:R-:W-:Y:S02]  /*1fe20*/  PRMT R72, R71, 0x3340, R70 ;  /* 0x0000334047487816 */ /* 0x000fe40000000046 */
[----:B------:R-:W-:Y:S01]  /*1fe30*/  LOP3.LUT R70, R54, 0xffff, RZ, 0xc0, !PT ;  /* 0x0000ffff36467812 */ /* 0x000fe200078ec0ff */
[----:B------:R-:W-:Y:S01]  /*1fe40*/  STL.U16 [R1+0x70], R82 ;  /* 0x0000705201007387 */ /* 0x000fe20000100400 */
[----:B------:R-:W-:Y:S02]  /*1fe50*/  PRMT R73, R72, 0x5410, R73 ;  /* 0x0000541048497816 */ /* 0x000fe40000000049 */
[----:B------:R-:W-:Y:S01]  /*1fe60*/  PRMT R86, R83, 0x3340, R70 ;  /* 0x0000334053567816 */ /* 0x000fe20000000046 */
[----:B-1----:R-:W-:Y:S01]  /*1fe70*/  STL.64 [R1+0x58], R8 ;  /* 0x0000580801007387 */ /* 0x002fe20000100a00 */
[----:B------:R-:W-:Y:S02]  /*1fe80*/  PRMT R71, R88, 0x5410, R87 ;  /* 0x0000541058477816 */ /* 0x000fe40000000057 */
[----:B------:R-:W-:Y:S01]  /*1fe90*/  PRMT R70, R90, 0x5410, R89 ;  /* 0x000054105a467816 */ /* 0x000fe20000000059 */
[----:B------:R-:W-:Y:S01]  /*1fea0*/  STL.64 [R1+0x60], R10 ;  /* 0x0000600a01007387 */ /* 0x000fe20000100a00 */
[----:B------:R-:W-:-:S02]  /*1feb0*/  PRMT R72, R86, 0x5410, R79 ;  /* 0x0000541056487816 */ /* 0x000fc4000000004f */
[----:B------:R-:W-:Y:S01]  /*1fec0*/  LOP3.LUT P0, RZ, R39, 0xff, RZ, 0xc0, !PT ;  /* 0x000000ff27ff7812 */ /* 0x000fe2000780c0ff */
[----:B------:R-:W-:Y:S04]  /*1fed0*/  STL.64 [R1+0x20], R70 ;  /* 0x0000204601007387 */ /* 0x000fe80000100a00 */
[----:B------:R-:W-:Y:S04]  /*1fee0*/  STL.64 [R1+0x28], R72 ;  /* 0x0000284801007387 */ /* 0x000fe80000100a00 */
[----:B--2---:R-:W-:Y:S04]  /*1fef0*/  STL.64 [R1+0x40], R64 ;  /* 0x0000404001007387 */ /* 0x004fe80000100a00 */
[----:B---3--:R-:W-:Y:S04]  /*1ff00*/  STL.64 [R1+0x68], R12 ;  /* 0x0000680c01007387 */ /* 0x008fe80000100a00 */
[----:B------:R-:W-:Y:S04]  /*1ff10*/  STL [R1+0x74], R15 ;  /* 0x0000740f01007387 */ /* 0x000fe80000100800 */
[----:B----4-:R0:W-:Y:S04]  /*1ff20*/  STL.64 [R1+0x48], R4 ;  /* 0x0000480401007387 */ /* 0x0101e80000100a00 */
        /* <DEDUP_REMOVED lines=152> */
.L_x_351:
[----:B------:R-:W-:-:S13]  /*208b0*/  LOP3.LUT P0, RZ, R4, 0xff, RZ, 0xc0, !PT ;  /* 0x000000ff04ff7812 */ /* 0x000fda000780c0ff */
[----:B------:R-:W-:Y:S05]  /*208c0*/  @!P0 BREAK.RELIABLE B2 ;  /* 0x0000000000028942 */ /* 0x000fea0003800100 */
[----:B------:R-:W-:Y:S05]  /*208d0*/  @!P0 BRA `(.L_x_352) ;  /* 0x00000004004c8947 */ /* 0x000fea0003800000 */
[----:B------:R-:W-:Y:S05]  /*208e0*/  BSYNC.RELIABLE B2 ;  /* 0x0000000000027941 */ /* 0x000fea0003800100 */
.L_x_350:
[----:B------:R-:W-:Y:S01]  /*208f0*/  BSSY.RECONVERGENT B2, `(.L_x_353) ;  /* 0x0000009000027945 */ /* 0x000fe20003800200 */
[----:B------:R-:W-:-:S07]  /*20900*/  IMAD.MOV.U32 R0, RZ, RZ, RZ ;  /* 0x000000ffff007224 */ /* 0x000fce00078e00ff */
.L_x_354:
        /* <DEDUP_REMOVED lines=8> */
.L_x_353:
        /* <DEDUP_REMOVED lines=72> */
.L_x_352:
[----:B------:R-:W-:Y:S05]  /*20e10*/  BSYNC.RECONVERGENT B1 ;  /* 0x0000000000017941 */ /* 0x000fea0003800200 */
.L_x_349:
        /* <DEDUP_REMOVED lines=268> */
.L_x_357:
[----:B------:R-:W-:-:S13]  /*21ee0*/  LOP3.LUT P0, RZ, R4, 0xff, RZ, 0xc0, !PT ;  /* 0x000000ff04ff7812 */ /* 0x000fda000780c0ff */
[----:B------:R-:W-:Y:S05]  /*21ef0*/  @!P0 BREAK.RELIABLE B2 ;  /* 0x0000000000028942 */ /* 0x000fea0003800100 */
[----:B------:R-:W-:Y:S05]  /*21f00*/  @!P0 BRA `(.L_x_358) ;  /* 0x00000004004c8947 */ /* 0x000fea0003800000 */
[----:B------:R-:W-:Y:S05]  /*21f10*/  BSYNC.RELIABLE B2 ;  /* 0x0000000000027941 */ /* 0x000fea0003800100 */
.L_x_356:
[----:B------:R-:W-:Y:S01]  /*21f20*/  BSSY.RECONVERGENT B2, `(.L_x_359) ;  /* 0x0000009000027945 */ /* 0x000fe20003800200 */
[----:B------:R-:W-:-:S07]  /*21f30*/  IMAD.MOV.U32 R0, RZ, RZ, RZ ;  /* 0x000000ffff007224 */ /* 0x000fce00078e00ff */
.L_x_360:
        /* <DEDUP_REMOVED lines=8> */
.L_x_359:
        /* <DEDUP_REMOVED lines=72> */
.L_x_358:
[----:B------:R-:W-:Y:S05]  /*22440*/  BSYNC.RECONVERGENT B1 ;  /* 0x0000000000017941 */ /* 0x000fea0003800200 */
.L_x_355:
        /* <DEDUP_REMOVED lines=268> */
.L_x_363:
[----:B------:R-:W-:-:S13]  /*23510*/  LOP3.LUT P0, RZ, R4, 0xff, RZ, 0xc0, !PT ;  /* 0x000000ff04ff7812 */ /* 0x000fda000780c0ff */
[----:B------:R-:W-:Y:S05]  /*23520*/  @!P0 BREAK.RELIABLE B2 ;  /* 0x0000000000028942 */ /* 0x000fea0003800100 */
[----:B------:R-:W-:Y:S05]  /*23530*/  @!P0 BRA `(.L_x_364) ;  /* 0x00000004004c8947 */ /* 0x000fea0003800000 */
[----:B------:R-:W-:Y:S05]  /*23540*/  BSYNC.RELIABLE B2 ;  /* 0x0000000000027941 */ /* 0x000fea0003800100 */
.L_x_362:
[----:B------:R-:W-:Y:S01]  /*23550*/  BSSY.RECONVERGENT B2, `(.L_x_365) ;  /* 0x0000009000027945 */ /* 0x000fe20003800200 */
[----:B------:R-:W-:-:S07]  /*23560*/  IMAD.MOV.U32 R0, RZ, RZ, RZ ;  /* 0x000000ffff007224 */ /* 0x000fce00078e00ff */
.L_x_366:
        /* <DEDUP_REMOVED lines=8> */
.L_x_365:
        /* <DEDUP_REMOVED lines=72> */
.L_x_364:
[----:B------:R-:W-:Y:S05]  /*23a70*/  BSYNC.RECONVERGENT B1 ;  /* 0x0000000000017941 */ /* 0x000fea0003800200 */
.L_x_361:
        /* <DEDUP_REMOVED lines=268> */
.L_x_369:
[----:B------:R-:W-:-:S13]  /*24b40*/  LOP3.LUT P0, RZ, R4, 0xff, RZ, 0xc0, !PT ;  /* 0x000000ff04ff7812 */ /* 0x000fda000780c0ff */
[----:B------:R-:W-:Y:S05]  /*24b50*/  @!P0 BREAK.RELIABLE B2 ;  /* 0x0000000000028942 */ /* 0x000fea0003800100 */
[----:B------:R-:W-:Y:S05]  /*24b60*/  @!P0 BRA `(.L_x_370) ;  /* 0x00000004004c8947 */ /* 0x000fea0003800000 */
[----:B------:R-:W-:Y:S05]  /*24b70*/  BSYNC.RELIABLE B2 ;  /* 0x0000000000027941 */ /* 0x000fea0003800100 */
.L_x_368:
[----:B------:R-:W-:Y:S01]  /*24b80*/  BSSY.RECONVERGENT B2, `(.L_x_371) ;  /* 0x0000009000027945 */ /* 0x000fe20003800200 */
[----:B------:R-:W-:-:S07]  /*24b90*/  IMAD.MOV.U32 R0, RZ, RZ, RZ ;  /* 0x000000ffff007224 */ /* 0x000fce00078e00ff */
.L_x_372:
        /* <DEDUP_REMOVED lines=8> */
.L_x_371:
        /* <DEDUP_REMOVED lines=72> */
.L_x_370:
[----:B------:R-:W-:Y:S05]  /*250a0*/  BSYNC.RECONVERGENT B1 ;  /* 0x0000000000017941 */ /* 0x000fea0003800200 */
.L_x_367:
        /* <DEDUP_REMOVED lines=268> */
.L_x_375:
[----:B------:R-:W-:-:S13]  /*26170*/  LOP3.LUT P0, RZ, R4, 0xff, RZ, 0xc0, !PT ;  /* 0x000000ff04ff7812 */ /* 0x000fda000780c0ff */
[----:B------:R-:W-:Y:S05]  /*26180*/  @!P0 BREAK.RELIABLE B2 ;  /* 0x0000000000028942 */ /* 0x000fea0003800100 */
[----:B------:R-:W-:Y:S05]  /*26190*/  @!P0 BRA `(.L_x_376) ;  /* 0x00000004004c8947 */ /* 0x000fea0003800000 */
[----:B------:R-:W-:Y:S05]  /*261a0*/  BSYNC.RELIABLE B2 ;  /* 0x0000000000027941 */ /* 0x000fea0003800100 */
.L_x_374:
[----:B------:R-:W-:Y:S01]  /*261b0*/  BSSY.RECONVERGENT B2, `(.L_x_377) ;  /* 0x0000009000027945 */ /* 0x000fe20003800200 */
[----:B------:R-:W-:-:S07]  /*261c0*/  IMAD.MOV.U32 R0, RZ, RZ, RZ ;  /* 0x000000ffff007224 */ /* 0x000fce00078e00ff */
.L_x_378:
        /* <DEDUP_REMOVED lines=8> */
.L_x_377:
        /* <DEDUP_REMOVED lines=72> */
.L_x_376:
[----:B------:R-:W-:Y:S05]  /*266d0*/  BSYNC.RECONVERGENT B1 ;  /* 0x0000000000017941 */ /* 0x000fea0003800200 */
.L_x_373:
        /* <DEDUP_REMOVED lines=10> */
[----:B------:R-:W-:Y:S01]  /*26780*/  PRMT R4, R5, 0x3340, R4 ;  /* 0x0000334005047816 */ /* 0x000fe20000000004 */
[----:B------:R-:W-:Y:S01]  /*26790*/  BSSY.RELIABLE B2, `(.L_x_380) ;  /* 0x0000104000027945 */ /* 0x000fe20003800100 */
[----:B------:R-:W-:Y:S01]  /*267a0*/  LOP3.LUT R7, R35, 0xffff, RZ, 0xc0, !PT ;  /* 0x0000ffff23077812 */ /* 0x000fe200078ec0ff */
[----:B------:R-:W-:Y:S01]  /*267b0*/  STL [R1+0x34], R74 ;  /* 0x0000344a01007387 */ /* 0x000fe20000100800 */
[----:B------:R-:W-:-:S02]  /*267c0*/  LOP3.LUT R5, R36, 0xffff, RZ, 0xc0, !PT ;  /* 0x0000ffff24057812 */ /* 0x000fc400078ec0ff */
[----:B------:R-:W-:Y:S01]  /*267d0*/  LOP3.LUT R8, R37, 0xffff, RZ, 0xc0, !PT ;  /* 0x0000ffff25087812 */ /* 0x000fe200078ec0ff */
[----:B------:R-:W-:Y:S01]  /*267e0*/  STL.64 [R1+0x38], R76 ;  /* 0x0000384c01007387 */ /* 0x000fe20000100a00 */
        /* <DEDUP_REMOVED lines=38> */
[----:B------:R-:W-:Y:S02]  /*26a50*/  LOP3.LUT R9, R42, 0xffff, RZ, 0xc0, !PT ;  /* 0x0000ffff2a097812 */ /* 0x000fe400078ec0ff */
[----:B------:R-:W-:Y:S01]  /*26a60*/  LOP3.LUT R12, R41, 0xffff, RZ, 0xc0, !PT ;  /* 0x0000ffff290c7812 */ /* 0x000fe200078ec0ff */
[----:B------:R0:W-:Y:S01]  /*26a70*/  STL.64 [R1], R66 ;  /* 0x0000004201007387 */ /* 0x0001e20000100a00 */
        /* <DEDUP_REMOVED lines=12> */
[----:B------:R-:W1:Y:S01]  /*26b40*/  LDS.64 R64, [R75+0x1c8] ;  /* 0x0001c8004b407984 */ /* 0x000e620000000a00 */
[----:B------:R-:W-:Y:S02]  /*26b50*/  PRMT R68, R15, 0x5410, R8 ;  /* 0x000054100f447816 */ /* 0x000fe40000000008 */
[----:B------:R-:W-:Y:S01]  /*26b60*/  PRMT R90, R5, 0x3340, R4 ;  /* 0x00003340055a7816 */ /* 0x000fe20000000004 */
[----:B------:R-:W2:Y:S01]  /*26b70*/  LDS.128 R12, [R75+0x1e0] ;  /* 0x0001e0004b0c7984 */ /* 0x000ea20000000c00 */
[----:B------:R-:W-:-:S02]  /*26b80*/  PRMT R91, R10, 0x3340, R7 ;  /* 0x000033400a5b7816 */ /* 0x000fc40000000007 */
[----:B------:R-:W-:Y:S01]  /*26b90*/  LOP3.LUT R70, R46, 0xffff, RZ, 0xc0, !PT ;  /* 0x0000ffff2e467812 */ /* 0x000fe200078ec0ff */
[----:B------:R-:W3:Y:S01]  /*26ba0*/  LDS.128 R4, [R75+0x1f0] ;  /* 0x0001f0004b047984 */ /* 0x000ee20000000c00 */
[----:B------:R-:W-:Y:S02]  /*26bb0*/  LOP3.LUT R71, R45, 0xffff, RZ, 0xc0, !PT ;  /* 0x0000ffff2d477812 */ /* 0x000fe400078ec0ff */
[----:B------:R-:W-:Y:S01]  /*26bc0*/  LOP3.LUT R72, R60, 0xffff, RZ, 0xc0, !PT ;  /* 0x0000ffff3c487812 */ /* 0x000fe200078ec0ff */
[----:B------:R-:W4:Y:S01]  /*26bd0*/  LDS.128 R8, [R75+0x1d0] ;  /* 0x0001d0004b087984 */ /* 0x000f220000000c00 */
[----:B------:R-:W-:Y:S02]  /*26be0*/  LOP3.LUT R73, R59, 0xffff, RZ, 0xc0, !PT ;  /* 0x0000ffff3b497812 */ /* 0x000fe400078ec0ff */
[----:B------:R-:W-:Y:S01]  /*26bf0*/  PRMT R70, R71, 0x3340, R70 ;  /* 0x0000334047467816 */ /* 0x000fe20000000046 */
[----:B------:R5:W-:Y:S01]  /*26c00*/  STL.64 [R1+0x8], R68 ;  /* 0x0000084401007387 */ /* 0x000be20000100a00 */
[----:B0-----:R-:W-:-:S02]  /*26c10*/  PRMT R67, R82, 0x5410, R81 ;  /* 0x0000541052437816 */ /* 0x001fc40000000051 */
[----:B------:R-:W-:Y:S02]  /*26c20*/  LOP3.LUT R71, R56, 0xffff, RZ, 0xc0, !PT ;  /* 0x0000ffff38477812 */ /* 0x000fe400078ec0ff */
[----:B------:R-:W-:Y:S02]  /*26c30*/  LOP3.LUT R82, R55, 0xffff, RZ, 0xc0, !PT ;  /* 0x0000ffff37527812 */ /* 0x000fe400078ec0ff */
[----:B------:R-:W-:Y:S02]  /*26c40*/  PRMT R73, R73, 0x3340, R72 ;  /* 0x0000334049497816 */ /* 0x000fe40000000048 */
[----:B------:R-:W-:Y:S02]  /*26c50*/  PRMT R81, R82, 0x3340, R71 ;  /* 0x0000334052517816 */ /* 0x000fe40000000047 */
[----:B------:R-:W-:Y:S02]  /*26c60*/  LOP3.LUT R71, R53, 0xffff, RZ, 0xc0, !PT ;  /* 0x0000ffff35477812 */ /* 0x000fe400078ec0ff */
[----:B-----5:R-:W-:-:S02]  /*26c70*/  LOP3.LUT R68, R58, 0xffff, RZ, 0xc0, !PT ;  /* 0x0000ffff3a447812 */ /* 0x020fc400078ec0ff */
[----:B------:R-:W-:Y:S02]  /*26c80*/  LOP3.LUT R69, R57, 0xffff, RZ, 0xc0, !PT ;  /* 0x0000ffff39457812 */ /* 0x000fe400078ec0ff */
[----:B------:R-:W-:Y:S02]  /*26c90*/  PRMT R66, R84, 0x5410, R83 ;  /* 0x0000541054427816 */ /* 0x000fe40000000053 */
[----:B------:R-:W-:Y:S02]  /*26ca0*/  PRMT R72, R69, 0x3340, R68 ;  /* 0x0000334045487816 */ /* 0x000fe40000000044 */
[----:B------:R-:W-:Y:S01]  /*26cb0*/  LOP3.LUT R68, R54, 0xffff, RZ, 0xc0, !PT ;  /* 0x0000ffff36447812 */ /* 0x000fe200078ec0ff */
[----:B------:R-:W-:Y:S01]  /*26cc0*/  STL.64 [R1+0x10], R66 ;  /* 0x0000104201007387 */ /* 0x000fe20000100a00 */
[----:B------:R-:W-:Y:S02]  /*26cd0*/  PRMT R73, R72, 0x5410, R73 ;  /* 0x0000541048497816 */ /* 0x000fe40000000049 */
[----:B------:R-:W-:Y:S01]  /*26ce0*/  PRMT R84, R71, 0x3340, R68 ;  /* 0x0000334047547816 */ /* 0x000fe20000000044 */
[----:B-1----:R-:W-:Y:S01]  /*26cf0*/  STL.64 [R1+0x40], R64 ;  /* 0x0000404001007387 */ /* 0x002fe20000100a00 */
[----:B------:R-:W-:-:S02]  /*26d00*/  PRMT R69, R86, 0x5410, R85 ;  /* 0x0000541056457816 */ /* 0x000fc40000000055 */
[----:B------:R-:W-:Y:S01]  /*26d10*/  PRMT R82, R62, 0x7604, R61 ;  /* 0x000076043e527816 */ /* 0x000fe2000000003d */
[----:B--2---:R-:W-:Y:S01]  /*26d20*/  STL.64 [R1+0x58], R12 ;  /* 0x0000580c01007387 */ /* 0x004fe20000100a00 */
[----:B------:R-:W-:Y:S02]  /*26d30*/  PRMT R68, R88, 0x5410, R87 ;  /* 0x0000541058447816 */ /* 0x000fe40000000057 */
[----:B------:R-:W-:Y:S01]  /*26d40*/  PRMT R71, R90, 0x5410, R89 ;  /* 0x000054105a477816 */ /* 0x000fe20000000059 */
[----:B------:R-:W-:Y:S01]  /*26d50*/  STL.U16 [R1+0x30], R82 ;  /* 0x0000305201007387 */ /* 0x000fe20000100400 */
[----:B------:R-:W-:Y:S02]  /*26d60*/  PRMT R70, R70, 0x5410, R91 ;  /* 0x0000541046467816 */ /* 0x000fe4000000005b */
[----:B------:R-:W-:Y:S01]  /*26d70*/  PRMT R72, R84, 0x5410, R81 ;  /* 0x0000541054487816 */ /* 0x000fe20000000051 */
[----:B------:R-:W-:Y:S01]  /*26d80*/  STL.64 [R1+0x18], R68 ;  /* 0x0000184401007387 */ /* 0x000fe20000100a00 */
[----:B------:R-:W-:-:S02]  /*26d90*/  PRMT R80, R80, 0x7710, RZ ;  /* 0x0000771050507816 */ /* 0x000fc400000000ff */
        /* <DEDUP_REMOVED lines=160> */
.L_x_381:
[----:B------:R-:W-:-:S13]  /*277a0*/  LOP3.LUT P0, RZ, R6, 0xff, RZ, 0xc0, !PT ;  /* 0x000000ff06ff7812 */ /* 0x000fda000780c0ff */
[----:B------:R-:W-:Y:S05]  /*277b0*/  @!P0 BREAK.RELIABLE B2 ;  /* 0x0000000000028942 */ /* 0x000fea0003800100 */
[----:B------:R-:W-:Y:S05]  /*277c0*/  @!P0 BRA `(.L_x_382) ;  /* 0x00000004004c8947 */ /* 0x000fea0003800000 */
[----:B------:R-:W-:Y:S05]  /*277d0*/  BSYNC.RELIABLE B2 ;  /* 0x0000000000027941 */ /* 0x000fea0003800100 */
.L_x_380:
[----:B------:R-:W-:Y:S01]  /*277e0*/  BSSY.RECONVERGENT B2, `(.L_x_383) ;  /* 0x0000009000027945 */ /* 0x000fe20003800200 */
[----:B------:R-:W-:-:S07]  /*277f0*/  IMAD.MOV.U32 R0, RZ, RZ, RZ ;  /* 0x000000ffff007224 */ /* 0x000fce00078e00ff */
.L_x_384:
        /* <DEDUP_REMOVED lines=8> */
.L_x_383:
        /* <DEDUP_REMOVED lines=72> */
.L_x_382:
[----:B------:R-:W-:Y:S05]  /*27d00*/  BSYNC.RECONVERGENT B1 ;  /* 0x0000000000017941 */ /* 0x000fea0003800200 */
.L_x_379:
[----:B-----5:R-:W-:Y:S01]  /*27d10*/  DADD R76, R78, R76 ;  /* 0x000000004e4c7229 */ /* 0x020fe2000000004c */
[----:B------:R-:W-:Y:S01]  /*27d20*/  IMAD.IADD R74, R74, 0x1, R7 ;  /* 0x000000014a4a7824 */ /* 0x000fe200078e0207 */
[----:B------:R-:W-:Y:S09]  /*27d30*/  BRA `(.L_x_258) ;  /* 0x0000016000807947 */ /* 0x000ff20003800000 */
.L_x_205:
[----:B------:R-:W0:Y:S01]  /*27d40*/  S2R R75, SR_TID.X ;  /* 0x00000000004b7919 */ /* 0x000e220000002100 */
[----:B------:R-:W1:Y:S01]  /*27d50*/  LDC.64 R2, c[0x0][0x380] ;  /* 0x0000e000ff027b82 */ /* 0x000e620000000a00 */
[----:B------:R-:W2:Y:S01]  /*27d60*/  LDCU UR4, c[0x0][0x3c0] ;  /* 0x00007800ff0477ac */ /* 0x000ea20008000800 */
[----:B0-----:R-:W-:-:S04]  /*27d70*/  IMAD.IADD R7, R81, 0x1, R75 ;  /* 0x0000000151077824 */ /* 0x001fc800078e024b */
[----:B-1----:R-:W-:-:S05]  /*27d80*/  IMAD.WIDE.U32 R2, R7, 0x40, R2 ;  /* 0x0000004007027825 */ /* 0x002fca00078e0002 */
[----:B------:R-:W3:Y:S04]  /*27d90*/  LDG.E.64 R52, desc[UR6][R2.64+0x28] ;  /* 0x0000280602347981 */ /* 0x000ee8000c1e1b00 */
[----:B------:R-:W4:Y:S04]  /*27da0*/  LDG.E.64 R6, desc[UR6][R2.64] ;  /* 0x0000000602067981 */ /* 0x000f28000c1e1b00 */
[----:B------:R-:W4:Y:S04]  /*27db0*/  LDG.E.64 R8, desc[UR6][R2.64+0x8] ;  /* 0x0000080602087981 */ /* 0x000f28000c1e1b00 */
[----:B------:R-:W4:Y:S04]  /*27dc0*/  LDG.E.64 R10, desc[UR6][R2.64+0x10] ;  /* 0x00001006020a7981 */ /* 0x000f28000c1e1b00 */
[----:B------:R-:W4:Y:S04]  /*27dd0*/  LDG.E.64 R12, desc[UR6][R2.64+0x18] ;  /* 0x00001806020c7981 */ /* 0x000f28000c1e1b00 */
[----:B------:R-:W4:Y:S04]  /*27de0*/  LDG.E.64 R14, desc[UR6][R2.64+0x20] ;  /* 0x00002006020e7981 */ /* 0x000f28000c1e1b00 */
[----:B------:R-:W4:Y:S01]  /*27df0*/  LDG.E.U16 R63, desc[UR6][R2.64+0x30] ;  /* 0x00003006023f7981 */ /* 0x000f22000c1e1500 */
[----:B--2---:R-:W-:-:S03]  /*27e00*/  USHF.L.U32 UR4, UR4, 0x8, URZ ;  /* 0x0000000804047899 */ /* 0x004fc600080006ff */
[----:B------:R-:W5:Y:S01]  /*27e10*/  LDG.E R74, desc[UR6][R2.64+0x34] ;  /* 0x00003406024a7981 */ /* 0x000f62000c1e1900 */
[----:B------:R-:W-:Y:S02]  /*27e20*/  USHF.R.S32.HI UR5, URZ, 0x1f, UR4 ;  /* 0x0000001fff057899 */ /* 0x000fe40008011404 */
[----:B------:R-:W-:Y:S01]  /*27e30*/  ISETP.GE.U32.AND P0, PT, R0, UR4, PT ;  /* 0x0000000400007c0c */ /* 0x000fe2000bf06070 */
[----:B------:R0:W5:Y:S03]  /*27e40*/  LDG.E.64 R76, desc[UR6][R2.64+0x38] ;  /* 0x00003806024c7981 */ /* 0x000166000c1e1b00 */
[----:B------:R-:W-:Y:S02]  /*27e50*/  ISETP.GE.U32.AND.EX P0, PT, R16, UR5, PT, P0 ;  /* 0x0000000510007c0c */ /* 0x000fe4000bf06100 */
[C---:B---3--:R-:W-:Y:S02]  /*27e60*/  PRMT R54, R52.reuse, 0x7770, RZ ;  /* 0x0000777034367816 */ /* 0x048fe400000000ff */
        /* <DEDUP_REMOVED lines=41> */
[----:B------:R-:W-:Y:S02]  /*28100*/  PRMT R62, R63, 0x7770, RZ ;  /* 0x000077703f3e7816 */ /* 0x000fe400000000ff */
[----:B------:R-:W-:-:S02]  /*28110*/  PRMT R57, R58, 0x7610, R57 ;  /* 0x000076103a397816 */ /* 0x000fc40000000039 */
        /* <DEDUP_REMOVED lines=26> */
[----:B------:R-:W-:Y:S06]  /*282c0*/  @!P0 BRA `(.L_x_385) ;  /* 0x0000002c00cc8947 */ /* 0x000fec0003800000 */
[----:B------:R-:W-:Y:S02]  /*282d0*/  IADD3 R81, P1, PT, R81, UR4, RZ ;  /* 0x0000000451517c10 */ /* 0x000fe4000ff3e0ff */
[----:B------:R-:W-:-:S03]  /*282e0*/  IADD3 R6, P2, PT, R4, -0x100, RZ ;  /* 0xffffff0004067810 */ /* 0x000fc60007f5e0ff */
[----:B------:R-:W-:Y:S01]  /*282f0*/  IMAD.X R80, RZ, RZ, UR5, P1 ;  /* 0x00000005ff507e24 */ /* 0x000fe200088e06ff */
[----:B------:R-:W-:Y:S02]  /*28300*/  ISETP.GT.U32.AND P0, PT, R81, R6, PT ;  /* 0x000000065100720c */ /* 0x000fe40003f04070 */
[----:B------:R-:W-:-:S04]  /*28310*/  IADD3.X R7, PT, PT, R5, -0x1, RZ, P2, !PT ;  /* 0xffffffff05077810 */ /* 0x000fc800017fe4ff */
[----:B------:R-:W-:-:S13]  /*28320*/  ISETP.GT.U32.AND.EX P0, PT, R80, R7, PT, P0 ;  /* 0x000000075000720c */ /* 0x000fda0003f04100 */
[----:B------:R-:W-:Y:S05]  /*28330*/  @P0 BRA `(.L_x_386) ;  /* 0x0000001400e00947 */ /* 0x000fea0003800000 */
.L_x_393:
[----:B------:R-:W0:Y:S01]  /*28340*/  S2R R75, SR_TID.X ;  /* 0x00000000004b7919 */ /* 0x000e220000002100 */
[----:B------:R-:W1:Y:S01]  /*28350*/  LDCU.64 UR8, c[0x0][0x380] ;  /* 0x00007000ff0877ac */ /* 0x000e620008000a00 */
[----:B0-----:R-:W-:-:S05]  /*28360*/  IADD3 R4, P0, PT, R75, R81, RZ ;  /* 0x000000514b047210 */ /* 0x001fca0007f1e0ff */
[----:B------:R-:W-:Y:S01]  /*28370*/  IMAD.X R5, RZ, RZ, R80, P0 ;  /* 0x000000ffff057224 */ /* 0x000fe200000e0650 */
[----:B-1----:R-:W-:-:S04]  /*28380*/  LEA R64, P0, R4, UR8, 0x6 ;  /* 0x0000000804407c11 */ /* 0x002fc8000f8030ff */
        /* <DEDUP_REMOVED lines=20> */
[----:B0-----:R-:W-:Y:S02]  /*284d0*/  LOP3.LUT R64, R24, 0xffff, RZ, 0xc0, !PT ;  /* 0x0000ffff18407812 */ /* 0x001fe400078ec0ff */
        /* <DEDUP_REMOVED lines=30> */
[----:B------:R-:W-:Y:S01]  /*286c0*/  LOP3.LUT R71, R41, 0xffff, RZ, 0xc0, !PT ;  /* 0x0000ffff29477812 */ /* 0x000fe200078ec0ff */
[----:B------:R0:W-:Y:S01]  /*286d0*/  STL.64 [R1+0x80], R66 ;  /* 0x0000804201007387 */ /* 0x0001e20000100a00 */
[----:B------:R-:W-:-:S02]  /*286e0*/  PRMT R69, R65, 0x3340, R64 ;  /* 0x0000334041457816 */ /* 0x000fc40000000040 */
[----:B------:R-:W-:Y:S02]  /*286f0*/  PRMT R68, R71, 0x3340, R68 ;  /* 0x0000334047447816 */ /* 0x000fe40000000044 */
[----:B------:R-:W-:Y:S02]  /*28700*/  PRMT R65, R83, 0x5410, R70 ;  /* 0x0000541053417816 */ /* 0x000fe40000000046 */
[----:B------:R-:W-:Y:S02]  /*28710*/  LOP3.LUT R64, R40, 0xffff, RZ, 0xc0, !PT ;  /* 0x0000ffff28407812 */ /* 0x000fe400078ec0ff */
[----:B------:R-:W-:Y:S02]  /*28720*/  LOP3.LUT R71, R0, 0xffff, RZ, 0xc0, !PT ;  /* 0x0000ffff00477812 */ /* 0x000fe400078ec0ff */
[----:B------:R-:W-:Y:S02]  /*28730*/  LOP3.LUT R70, R2, 0xffff, RZ, 0xc0, !PT ;  /* 0x0000ffff02467812 */ /* 0x000fe400078ec0ff */
[----:B0-----:R-:W-:-:S02]  /*28740*/  LOP3.LUT R67, R3, 0xffff, RZ, 0xc0, !PT ;  /* 0x0000ffff03437812 */ /* 0x001fc400078ec0ff */
        /* <DEDUP_REMOVED lines=31> */
[----:B------:R-:W-:-:S04]  /*28940*/  LOP3.LUT R84, R53, 0xffff, RZ, 0xc0, !PT ;  /* 0x0000ffff35547812 */ /* 0x000fc800078ec0ff */
[----:B------:R-:W-:Y:S02]  /*28950*/  PRMT R86, R84, 0x3340, R73 ;  /* 0x0000334054567816 */ /* 0x000fe40000000049 */
[----:B------:R-:W-:Y:S02]  /*28960*/  PRMT R73, R72, 0x5410, R85 ;  /* 0x0000541048497816 */ /* 0x000fe40000000055 */
[----:B------:R-:W-:Y:S02]  /*28970*/  PRMT R84, R62, 0x7604, R61 ;  /* 0x000076043e547816 */ /* 0x000fe4000000003d */
[----:B------:R-:W-:Y:S01]  /*28980*/  PRMT R72, R86, 0x5410, R83 ;  /* 0x0000541056487816 */ /* 0x000fe20000000053 */
[----:B------:R-:W-:Y:S04]  /*28990*/  STL.64 [R1+0x88], R64 ;  /* 0x0000884001007387 */ /* 0x000fe80000100a00 */
[----:B------:R-:W-:Y:S04]  /*289a0*/  STL.U16 [R1+0xb0], R84 ;  /* 0x0000b05401007387 */ /* 0x000fe80000100400 */
        /* <DEDUP_REMOVED lines=170> */
.L_x_389:
[----:B------:R-:W-:-:S13]  /*29450*/  LOP3.LUT P0, RZ, R4, 0xff, RZ, 0xc0, !PT ;  /* 0x000000ff04ff7812 */ /* 0x000fda000780c0ff */
[----:B------:R-:W-:Y:S05]  /*29460*/  @!P0 BREAK.RELIABLE B2 ;  /* 0x0000000000028942 */ /* 0x000fea0003800100 */
[----:B------:R-:W-:Y:S05]  /*29470*/  @!P0 BRA `(.L_x_390) ;  /* 0x00000004004c8947 */ /* 0x000fea0003800000 */
[----:B------:R-:W-:Y:S05]  /*29480*/  BSYNC.RELIABLE B2 ;  /* 0x0000000000027941 */ /* 0x000fea0003800100 */
.L_x_388:
[----:B------:R-:W-:Y:S01]  /*29490*/  BSSY.RECONVERGENT B2, `(.L_x_391) ;  /* 0x0000009000027945 */ /* 0x000fe20003800200 */
[----:B------:R-:W-:-:S07]  /*294a0*/  IMAD.MOV.U32 R0, RZ, RZ, RZ ;  /* 0x000000ffff007224 */ /* 0x000fce00078e00ff */
.L_x_392:
        /* <DEDUP_REMOVED lines=8> */
.L_x_391:
        /* <DEDUP_REMOVED lines=72> */
.L_x_390:
[----:B------:R-:W-:Y:S05]  /*299b0*/  BSYNC.RECONVERGENT B1 ;  /* 0x0000000000017941 */ /* 0x000fea0003800200 */
.L_x_387:
[----:B------:R-:W0:Y:S01]  /*299c0*/  LDC.64 R4, c[0x0][0x3b8] ;  /* 0x0000ee00ff047b82 */ /* 0x000e220000000a00 */
[----:B------:R-:W-:Y:S01]  /*299d0*/  USHF.R.S32.HI UR5, URZ, 0x1f, UR4 ;  /* 0x0000001fff057899 */ /* 0x000fe20008011404 */
[----:B-----5:R-:W-:Y:S01]  /*299e0*/  DADD R76, R78, R76 ;  /* 0x000000004e4c7229 */ /* 0x020fe2000000004c */
[----:B------:R-:W-:Y:S01]  /*299f0*/  IMAD.IADD R74, R63, 0x1, R74 ;  /* 0x000000013f4a7824 */ /* 0x000fe200078e024a */
[----:B0-----:R-:W-:-:S04]  /*29a00*/  IADD3 R6, P1, PT, -R81, R4, RZ ;  /* 0x0000000451067210 */ /* 0x001fc80007f3e1ff */
[----:B------:R-:W-:Y:S01]  /*29a10*/  ISETP.GE.U32.AND P0, PT, R6, UR4, PT ;  /* 0x0000000406007c0c */ /* 0x000fe2000bf06070 */
[----:B------:R-:W-:-:S05]  /*29a20*/  IMAD.X R6, R5, 0x1, ~R80, P1 ;  /* 0x0000000105067824 */ /* 0x000fca00008e0e50 */
[----:B------:R-:W-:-:S13]  /*29a30*/  ISETP.GE.U32.AND.EX P0, PT, R6, UR5, PT, P0 ;  /* 0x0000000506007c0c */ /* 0x000fda000bf06100 */
[----:B------:R-:W-:Y:S05]  /*29a40*/  @!P0 BRA `(.L_x_385) ;  /* 0x0000001400ec8947 */ /* 0x000fea0003800000 */
[----:B------:R-:W-:Y:S02]  /*29a50*/  IADD3 R81, P1, PT, R81, UR4, RZ ;  /* 0x0000000451517c10 */ /* 0x000fe4000ff3e0ff */
[----:B------:R-:W-:Y:S02]  /*29a60*/  IADD3 R6, P2, PT, R4, -0x100, RZ ;  /* 0xffffff0004067810 */ /* 0x000fe40007f5e0ff */
[----:B------:R-:W-:Y:S02]  /*29a70*/  IADD3.X R80, PT, PT, R80, UR5, RZ, P1, !PT ;  /* 0x0000000550507c10 */ /* 0x000fe40008ffe4ff */
[----:B------:R-:W-:Y:S02]  /*29a80*/  ISETP.GT.U32.AND P0, PT, R81, R6, PT ;  /* 0x000000065100720c */ /* 0x000fe40003f04070 */
[----:B------:R-:W-:-:S04]  /*29a90*/  IADD3.X R7, PT, PT, R5, -0x1, RZ, P2, !PT ;  /* 0xffffffff05077810 */ /* 0x000fc800017fe4ff */
[----:B------:R-:W-:-:S13]  /*29aa0*/  ISETP.GT.U32.AND.EX P0, PT, R80, R7, PT, P0 ;  /* 0x000000075000720c */ /* 0x000fda0003f04100 */
[----:B------:R-:W-:Y:S05]  /*29ab0*/  @!P0 BRA `(.L_x_393) ;  /* 0xffffffe800208947 */ /* 0x000fea000383ffff */
.L_x_386:
[----:B------:R-:W-:-:S04]  /*29ac0*/  ISETP.GE.U32.AND P0, PT, R81, R4, PT ;  /* 0x000000045100720c */ /* 0x000fc80003f06070 */
[----:B------:R-:W-:-:S13]  /*29ad0*/  ISETP.GE.U32.AND.EX P0, PT, R80, R5, PT, P0 ;  /* 0x000000055000720c */ /* 0x000fda0003f06100 */
[----:B------:R-:W-:Y:S05]  /*29ae0*/  @P0 BRA `(.L_x_385) ;  /* 0x0000001400c40947 */ /* 0x000fea0003800000 */
[----:B------:R-:W-:Y:S01]  /*29af0*/  IMAD.IADD R86, R4, 0x1, -R81 ;  /* 0x0000000104567824 */ /* 0x000fe200078e0a51 */
[----:B------:R-:W-:Y:S04]  /*29b00*/  BSSY.RECONVERGENT B2, `(.L_x_385) ;  /* 0x000016f000027945 */ /* 0x000fe80003800200 */
[----:B------:R-:W-:-:S13]  /*29b10*/  ISETP.GE.AND P0, PT, R75, R86, PT ;  /* 0x000000564b00720c */ /* 0x000fda0003f06270 */
[----:B------:R-:W-:Y:S05]  /*29b20*/  @P0 BRA `(.L_x_394) ;  /* 0x0000001400b00947 */ /* 0x000fea0003800000 */
.L_x_401:
[----:B------:R-:W0:Y:S01]  /*29b30*/  LDCU.64 UR4, c[0x0][0x380] ;  /* 0x00007000ff0477ac */ /* 0x000e220008000a00 */
[----:B------:R-:W-:-:S05]  /*29b40*/  IADD3 R4, P0, PT, R75, R81, RZ ;  /* 0x000000514b047210 */ /* 0x000fca0007f1e0ff */
[----:B------:R-:W-:Y:S01]  /*29b50*/  IMAD.X R5, RZ, RZ, R80, P0 ;  /* 0x000000ffff057224 */ /* 0x000fe200000e0650 */
        /* <DEDUP_REMOVED lines=57> */
[----:B------:R-:W-:Y:S02]  /*29ef0*/  LOP3.LUT R70, R40, 0xffff, RZ, 0xc0, !PT ;  /* 0x0000ffff28467812 */ /* 0x000fe400078ec0ff */
[----:B------:R-:W-:Y:S02]  /*29f00*/  LOP3.LUT R71, R3, 0xffff, RZ, 0xc0, !PT ;  /* 0x0000ffff03477812 */ /* 0x000fe400078ec0ff */
[----:B0-----:R-:W-:Y:S02]  /*29f10*/  LOP3.LUT R67, R0, 0xffff, RZ, 0xc0, !PT ;  /* 0x0000ffff00437812 */ /* 0x001fe400078ec0ff */
        /* <DEDUP_REMOVED lines=22> */
[----:B------:R-:W-:Y:S02]  /*2a080*/  PRMT R85, R85, 0x3340, R68 ;  /* 0x0000334055557816 */ /* 0x000fe40000000044 */
[----:B------:R-:W-:-:S04]  /*2a090*/  LOP3.LUT R68, R58, 0xffff, RZ, 0xc0, !PT ;  /* 0x0000ffff3a447812 */ /* 0x000fc800078ec0ff */
[----:B------:R-:W-:Y:S02]  /*2a0a0*/  PRMT R88, R87, 0x3340, R68 ;  /* 0x0000334057587816 */ /* 0x000fe40000000044 */
[----:B------:R-:W-:Y:S02]  /*2a0b0*/  PRMT R68, R71, 0x5410, R70 ;  /* 0x0000541047447816 */ /* 0x000fe40000000046 */
[----:B------:R-:W-:Y:S02]  /*2a0c0*/  PRMT R71, R72, 0x5410, R73 ;  /* 0x0000541048477816 */ /* 0x000fe40000000049 */
[----:B------:R-:W-:Y:S02]  /*2a0d0*/  PRMT R70, R83, 0x5410, R84 ;  /* 0x0000541053467816 */ /* 0x000fe40000000054 */
[----:B------:R-:W-:Y:S02]  /*2a0e0*/  LOP3.LUT R72, R56, 0xffff, RZ, 0xc0, !PT ;  /* 0x0000ffff38487812 */ /* 0x000fe400078ec0ff */
[----:B------:R-:W-:-:S02]  /*2a0f0*/  LOP3.LUT R83, R55, 0xffff, RZ, 0xc0, !PT ;  /* 0x0000ffff37537812 */ /* 0x000fc400078ec0ff */
[----:B------:R-:W-:Y:S02]  /*2a100*/  LOP3.LUT R84, R53, 0xffff, RZ, 0xc0, !PT ;  /* 0x0000ffff35547812 */ /* 0x000fe400078ec0ff */
[----:B------:R-:W-:Y:S02]  /*2a110*/  PRMT R72, R83, 0x3340, R72 ;  /* 0x0000334053487816 */ /* 0x000fe40000000048 */
        /* <DEDUP_REMOVED lines=14> */
[----:B------:R-:W-:Y:S01]  /*2a200*/  VIADD R75, R75, 0x100 ;  /* 0x000001004b4b7836 */ /* 0x000fe20000000000 */
[----:B------:R-:W-:Y:S04]  /*2a210*/  BSSY.RECONVERGENT B1, `(.L_x_395) ;  /* 0x00000fa000017945 */ /* 0x000fe80003800200 */
[----:B------:R-:W-:Y:S01]  /*2a220*/  BSSY.RELIABLE B3, `(.L_x_396) ;  /* 0x00000a6000037945 */ /* 0x000fe20003800100 */
[----:B------:R-:W-:-:S02]  /*2a230*/  ISETP.GE.AND P0, PT, R75, R86, PT ;  /* 0x000000564b00720c */ /* 0x000fc40003f06270 */
        /* <DEDUP_REMOVED lines=161> */
.L_x_397:
[----:B------:R-:W-:-:S13]  /*2ac50*/  LOP3.LUT P1, RZ, R4, 0xff, RZ, 0xc0, !PT ;  /* 0x000000ff04ff7812 */ /* 0x000fda000782c0ff */
[----:B------:R-:W-:Y:S05]  /*2ac60*/  @!P1 BREAK.RELIABLE B3 ;  /* 0x0000000000039942 */ /* 0x000fea0003800100 */
[----:B------:R-:W-:Y:S05]  /*2ac70*/  @!P1 BRA `(.L_x_398) ;  /* 0x00000004004c9947 */ /* 0x000fea0003800000 */
[----:B------:R-:W-:Y:S05]  /*2ac80*/  BSYNC.RELIABLE B3 ;  /* 0x0000000000037941 */ /* 0x000fea0003800100 */
.L_x_396:
[----:B------:R-:W-:Y:S01]  /*2ac90*/  BSSY.RECONVERGENT B3, `(.L_x_399) ;  /* 0x0000009000037945 */ /* 0x000fe20003800200 */
[----:B------:R-:W-:-:S07]  /*2aca0*/  IMAD.MOV.U32 R0, RZ, RZ, RZ ;  /* 0x000000ffff007224 */ /* 0x000fce00078e00ff */
.L_x_400:
        /* <DEDUP_REMOVED lines=8> */
.L_x_399:
        /* <DEDUP_REMOVED lines=72> */
.L_x_398:
[----:B------:R-:W-:Y:S05]  /*2b1b0*/  BSYNC.RECONVERGENT B1 ;  /* 0x0000000000017941 */ /* 0x000fea0003800200 */
.L_x_395:
[----:B-----5:R-:W-:Y:S01]  /*2b1c0*/  DADD R76, R78, R76 ;  /* 0x000000004e4c7229 */ /* 0x020fe2000000004c */
[----:B------:R-:W-:Y:S01]  /*2b1d0*/  IMAD.IADD R74, R63, 0x1, R74 ;  /* 0x000000013f4a7824 */ /* 0x000fe200078e024a */
[----:B------:R-:W-:Y:S09]  /*2b1e0*/  @!P0 BRA `(.L_x_401) ;  /* 0xffffffe800508947 */ /* 0x000ff2000383ffff */
.L_x_394:
[----:B------:R-:W-:Y:S05]  /*2b1f0*/  BSYNC.RECONVERGENT B2 ;  /* 0x0000000000027941 */ /* 0x000fea0003800200 */
.L_x_385:
        /* <DEDUP_REMOVED lines=25> */
[----:B------:R-:W-:Y:S01]  /*2b390*/  IMAD.IADD R12, R7, 0x1, R6 ;  /* 0x00000001070c7824 */ /* 0x000fe200078e0206 */
[----:B------:R-:W-:Y:S01]  /*2b3a0*/  LOP3.LUT R13, R40, 0xffff, RZ, 0xc0, !PT ;  /* 0x0000ffff280d7812 */ /* 0x000fe200078ec0ff */
[----:B------:R-:W-:Y:S01]  /*2b3b0*/  IMAD.U32 R6, R59, 0x10000, RZ ;  /* 0x000100003b067824 */ /* 0x000fe200078e00ff */
[----:B------:R-:W-:-:S02]  /*2b3c0*/  PRMT R11, R50, 0x7604, R11 ;  /* 0x00007604320b7816 */ /* 0x000fc4000000000b */
[----:B------:R-:W-:Y:S01]  /*2b3d0*/  PRMT R8, R54, 0x7604, R5 ;  /* 0x0000760436087816 */ /* 0x000fe20000000005 */
[----:B------:R-:W-:Y:S01]  /*2b3e0*/  IMAD R85, R13, 0x1000000, R12 ;  /* 0x010000000d557824 */ /* 0x000fe200078e020c */
        /* <DEDUP_REMOVED lines=11> */
[----:B------:R-:W-:Y:S01]  /*2b4a0*/  IMAD.U32 R4, R72, 0x10000, RZ ;  /* 0x0001000048047824 */ /* 0x000fe200078e00ff */
[----:B------:R-:W-:Y:S01]  /*2b4b0*/  LOP3.LUT R78, R39, 0xffff, RZ, 0xc0, !PT ;  /* 0x0000ffff274e7812 */ /* 0x000fe200078ec0ff */
[----:B------:R-:W0:Y:S01]  /*2b4c0*/  S2R R66, SR_LANEID ;  /* 0x0000000000427919 */ /* 0x000e220000000000 */
[----:B------:R-:W-:Y:S01]  /*2b4d0*/  LOP3.LUT R64, R6, 0xff0000, RZ, 0xc0, !PT ;  /* 0x00ff000006407812 */ /* 0x000fe200078ec0ff */
[----:B------:R-:W-:Y:S01]  /*2b4e0*/  IMAD.U32 R6, R70, 0x10000, RZ ;  /* 0x0001000046067824 */ /* 0x000fe200078e00ff */
[----:B------:R-:W-:Y:S01]  /*2b4f0*/  PRMT R11, R58, 0x7604, R7 ;  /* 0x000076043a0b7816 */ /* 0x000fe20000000007 */
[----:B------:R-:W1:Y:S01]  /*2b500*/  SHFL.DOWN PT, R12, R12, 0x1, 0x1f ;  /* 0x08201f000c0c7f89 */ /* 0x000e6200000e0000 */
[----:B------:R-:W-:-:S02]  /*2b510*/  LOP3.LUT R7, R80, 0xff, RZ, 0xc0, !PT ;  /* 0x000000ff50077812 */ /* 0x000fc400078ec0ff */
[----:B------:R-:W-:Y:S01]  /*2b520*/  LOP3.LUT R5, R78, 0xff, RZ, 0xc0, !PT ;  /* 0x000000ff4e057812 */ /* 0x000fe200078ec0ff */
[----:B------:R-:W-:Y:S01]  /*2b530*/  IMAD.IADD R71, R11, 0x1, R64 ;  /* 0x000000010b477824 */ /* 0x000fe200078e0240 */
[----:B------:R-:W-:Y:S02]  /*2b540*/  PRMT R7, R34, 0x7604, R7 ;  /* 0x0000760422077816 */ /* 0x000fe40000000007 */
[----:B------:R-:W-:Y:S02]  /*2b550*/  LOP3.LUT R6, R6, 0xff0000, RZ, 0xc0, !PT ;  /* 0x00ff000006067812 */ /* 0x000fe400078ec0ff */
[----:B------:R-:W-:Y:S02]  /*2b560*/  LOP3.LUT R69, R25, 0xffff, RZ, 0xc0, !PT ;  /* 0x0000ffff19457812 */ /* 0x000fe400078ec0ff */
[----:B------:R-:W-:Y:S01]  /*2b570*/  PRMT R5, R38, 0x7604, R5 ;  /* 0x0000760426057816 */ /* 0x000fe20000000005 */
        /* <DEDUP_REMOVED lines=10> */
[----:B------:R-:W-:Y:S02]  /*2b620*/  PRMT R9, R26, 0x7604, R9 ;  /* 0x000076041a097816 */ /* 0x000fe40000000009 */
[----:B------:R-:W-:-:S02]  /*2b630*/  LOP3.LUT R8, R8, 0xff0000, RZ, 0xc0, !PT ;  /* 0x00ff000008087812 */ /* 0x000fc400078ec0ff */
[----:B------:R-:W-:Y:S02]  /*2b640*/  PRMT R5, R30, 0x7604, R5 ;  /* 0x000076041e057816 */ /* 0x000fe40000000005 */
[----:B------:R-:W-:Y:S01]  /*2b650*/  LOP3.LUT R6, R6, 0xff0000, RZ, 0xc0, !PT ;  /* 0x00ff000006067812 */ /* 0x000fe200078ec0ff */
[----:B------:R-:W-:Y:S01]  /*2b660*/  IMAD.IADD R8, R9, 0x1, R8 ;  /* 0x0000000109087824 */ /* 0x000fe200078e0208 */
        /* <DEDUP_REMOVED lines=8> */
[----:B------:R-:W-:Y:S01]  /*2b6f0*/  LOP3.LUT R6, R6, 0xff0000, RZ, 0xc0, !PT ;  /* 0x00ff000006067812 */ /* 0x000fe200078ec0ff */
[----:B------:R-:W-:Y:S01]  /*2b700*/  IMAD R9, R15, 0x1000000, R14 ;  /* 0x010000000f097824 */ /* 0x000fe200078e020e */
[----:B------:R-:W-:Y:S02]  /*2b710*/  PRMT R11, R18, 0x7604, R11 ;  /* 0x00007604120b7816 */ /* 0x000fe4000000000b */
[----:B------:R-:W-:Y:S01]  /*2b720*/  LOP3.LUT R14, R60, 0xffff, RZ, 0xc0, !PT ;  /* 0x0000ffff3c0e7812 */ /* 0x000fe200078ec0ff */
[----:B------:R-:W2:Y:S01]  /*2b730*/  SHFL.DOWN PT, R64, R64, 0x1, 0x1f ;  /* 0x08201f0040407f89 */ /* 0x000ea200000e0000 */
[----:B0-----:R-:W-:Y:S01]  /*2b740*/  ISETP.GT.AND P0, PT, R66, 0x1e, PT ;  /* 0x0000001e4200780c */ /* 0x001fe20003f04270 */
[----:B------:R-:W-:Y:S01]  /*2b750*/  IMAD.IADD R11, R11, 0x1, R6 ;  /* 0x000000010b0b7824 */ /* 0x000fe200078e0206 */
[----:B------:R-:W-:Y:S01]  /*2b760*/  LOP3.LUT R6, R48, 0xffff, RZ, 0xc0, !PT ;  /* 0x0000ffff30067812 */ /* 0x000fe200078ec0ff */
[----:B------:R-:W-:Y:S01]  /*2b770*/  IMAD R13, R14, 0x1000000, R71 ;  /* 0x010000000e0d7824 */ /* 0x000fe200078e0247 */
[----:B------:R-:W-:Y:S01]  /*2b780*/  LOP3.LUT R15, R61, 0xff, RZ, 0xc0, !PT ;  /* 0x000000ff3d0f7812 */ /* 0x000fe200078ec0ff */
[----:B------:R-:W0:Y:S01]  /*2b790*/  SHFL.DOWN PT, R9, R9, 0x1, 0x1f ;  /* 0x08201f0009097f89 */ /* 0x000e2200000e0000 */
[----:B------:R-:W-:Y:S01]  /*2b7a0*/  LOP3.LUT R71, R36, 0xffff, RZ, 0xc0, !PT ;  /* 0x0000ffff24477812 */ /* 0x000fe200078ec0ff */
[----:B------:R-:W-:Y:S01]  /*2b7b0*/  IMAD R10, R6, 0x1000000, R63 ;  /* 0x01000000060a7824 */ /* 0x000fe200078e023f */
[----:B------:R-:W-:Y:S01]  /*2b7c0*/  LOP3.LUT R73, R32, 0xffff, RZ, 0xc0, !PT ;  /* 0x0000ffff20497812 */ /* 0x000fe200078ec0ff */
[----:B-----5:R3:W4:Y:S01]  /*2b7d0*/  SHFL.DOWN PT, R63, R74, 0x1, 0x1f ;  /* 0x08201f004a3f7f89 */ /* 0x02072200000e0000 */
        /* <DEDUP_REMOVED lines=21> */
[----:B-12-4-:R-:W-:Y:S05]  /*2b930*/  @P0 BRA `(.L_x_403) ;  /* 0x0000001400300947 */ /* 0x016fea0003800000 */
        /* <DEDUP_REMOVED lines=15> */
[----:B-1----:R-:W-:Y:S02]  /*2ba30*/  LOP3.LUT R14, R26, 0xffff, RZ, 0xc0, !PT ;  /* 0x0000ffff1a0e7812 */ /* 0x002fe400078ec0ff */
        /* <DEDUP_REMOVED lines=8> */
[----:B--2---:R-:W-:Y:S02]  /*2bac0*/  LOP3.LUT R64, R21, 0xffff, RZ, 0xc0, !PT ;  /* 0x0000ffff15407812 */ /* 0x004fe400078ec0ff */
[----:B------:R-:W-:Y:S01]  /*2bad0*/  PRMT R78, R81, 0x3340, R14 ;  /* 0x00003340514e7816 */ /* 0x000fe2000000000e */
[----:B------:R-:W-:Y:S01]  /*2bae0*/  STL [R1+0x74], R63 ;  /* 0x0000743f01007387 */ /* 0x000fe20000100800 */
[----:B---3--:R-:W-:Y:S02]  /*2baf0*/  LOP3.LUT R85, R40, 0xffff, RZ, 0xc0, !PT ;  /* 0x0000ffff28557812 */ /* 0x008fe400078ec0ff */
[----:B------:R-:W-:Y:S01]  /*2bb00*/  LOP3.LUT R86, R0, 0xffff, RZ, 0xc0, !PT ;  /* 0x0000ffff00567812 */ /* 0x000fe200078ec0ff */
        /* <DEDUP_REMOVED lines=214> */
.L_x_406:
[----:B------:R-:W-:-:S13]  /*2c870*/  LOP3.LUT P0, RZ, R6, 0xff, RZ, 0xc0, !PT ;  /* 0x000000ff06ff7812 */ /* 0x000fda000780c0ff */
[----:B------:R-:W-:Y:S05]  /*2c880*/  @!P0 BREAK.RELIABLE B3 ;  /* 0x0000000000038942 */ /* 0x000fea0003800100 */
[----:B------:R-:W-:Y:S05]  /*2c890*/  @!P0 BRA `(.L_x_407) ;  /* 0x00000004004c8947 */ /* 0x000fea0003800000 */
[----:B------:R-:W-:Y:S05]  /*2c8a0*/  BSYNC.RELIABLE B3 ;  /* 0x0000000000037941 */ /* 0x000fea0003800100 */
.L_x_405:
[----:B------:R-:W-:Y:S01]  /*2c8b0*/  BSSY.RECONVERGENT B3, `(.L_x_408) ;  /* 0x0000009000037945 */ /* 0x000fe20003800200 */
[----:B------:R-:W-:-:S07]  /*2c8c0*/  IMAD.MOV.U32 R0, RZ, RZ, RZ ;  /* 0x000000ffff007224 */ /* 0x000fce00078e00ff */
.L_x_409:
        /* <DEDUP_REMOVED lines=8> */
.L_x_408:
        /* <DEDUP_REMOVED lines=72> */
.L_x_407:
[----:B------:R-:W-:Y:S05]  /*2cdd0*/  BSYNC.RECONVERGENT B1 ;  /* 0x0000000000017941 */ /* 0x000fea0003800200 */
.L_x_404:
[----:B-----5:R-:W-:Y:S01]  /*2cde0*/  DADD R76, R4, R76 ;  /* 0x00000000044c7229 */ /* 0x020fe2000000004c */
[----:B------:R-:W-:-:S10]  /*2cdf0*/  IMAD.IADD R74, R63, 0x1, R74 ;  /* 0x000000013f4a7824 */ /* 0x000fd400078e024a */
.L_x_403:
[----:B------:R-:W-:Y:S05]  /*2ce00*/  BSYNC.RECONVERGENT B2 ;  /* 0x0000000000027941 */ /* 0x000fea0003800200 */
.L_x_402:
        /* <DEDUP_REMOVED lines=90> */
[----:B------:R-:W4:Y:S01]  /*2d3b0*/  SHFL.DOWN PT, R10, R10, 0x2, 0x1f ;  /* 0x08401f000a0a7f89 */ /* 0x000f2200000e0000 */
[----:B------:R-:W-:-:S02]  /*2d3c0*/  LOP3.LUT R73, R32, 0xffff, RZ, 0xc0, !PT ;  /* 0x0000ffff20497812 */ /* 0x000fc400078ec0ff */
[----:B------:R-:W-:Y:S01]  /*2d3d0*/  LOP3.LUT R83, R28, 0xffff, RZ, 0xc0, !PT ;  /* 0x0000ffff1c537812 */ /* 0x000fe200078ec0ff */
[----:B------:R-:W-:Y:S01]  /*2d3e0*/  IMAD R4, R71, 0x1000000, R4 ;  /* 0x0100000047047824 */ /* 0x000fe200078e0204 */
[----:B------:R-:W-:Y:S01]  /*2d3f0*/  LOP3.LUT R84, R24, 0xffff, RZ, 0xc0, !PT ;  /* 0x0000ffff18547812 */ /* 0x000fe200078ec0ff */
[----:B------:R-:W0:Y:S01]  /*2d400*/  SHFL.DOWN PT, R11, R11, 0x2, 0x1f ;  /* 0x08401f000b0b7f89 */ /* 0x000e2200000e0000 */
[----:B---3--:R-:W-:Y:S01]  /*2d410*/  LOP3.LUT R85, R16, 0xffff, RZ, 0xc0, !PT ;  /* 0x0000ffff10557812 */ /* 0x008fe200078ec0ff */
[----:B------:R-:W-:Y:S01]  /*2d420*/  IMAD R14, R83, 0x1000000, R8 ;  /* 0x01000000530e7824 */ /* 0x000fe200078e0208 */
[----:B------:R-:W-:Y:S01]  /*2d430*/  PRMT R75, R62, 0x7604, R5 ;  /* 0x000076043e4b7816 */ /* 0x000fe20000000005 */
[----:B------:R-:W-:Y:S01]  /*2d440*/  IMAD R5, R73, 0x1000000, R6 ;  /* 0x0100000049057824 */ /* 0x000fe200078e0206 */
[----:B------:R1:W3:Y:S01]  /*2d450*/  SHFL.DOWN PT, R8, R7, 0x2, 0x1f ;  /* 0x08401f0007087f89 */ /* 0x0002e200000e0000 */
        /* <DEDUP_REMOVED lines=257> */
.L_x_414:
[----:B------:R-:W-:-:S13]  /*2e470*/  LOP3.LUT P0, RZ, R4, 0xff, RZ, 0xc0, !PT ;  /* 0x000000ff04ff7812 */ /* 0x000fda000780c0ff */
[----:B------:R-:W-:Y:S05]  /*2e480*/  @!P0 BREAK.RELIABLE B3 ;  /* 0x0000000000038942 */ /* 0x000fea0003800100 */
[----:B------:R-:W-:Y:S05]  /*2e490*/  @!P0 BRA `(.L_x_415) ;  /* 0x00000004004c8947 */ /* 0x000fea0003800000 */
[----:B------:R-:W-:Y:S05]  /*2e4a0*/  BSYNC.RELIABLE B3 ;  /* 0x0000000000037941 */ /* 0x000fea0003800100 */
.L_x_413:
[----:B------:R-:W-:Y:S01]  /*2e4b0*/  BSSY.RECONVERGENT B3, `(.L_x_416) ;  /* 0x0000009000037945 */ /* 0x000fe20003800200 */
[----:B------:R-:W-:-:S07]  /*2e4c0*/  IMAD.MOV.U32 R0, RZ, RZ, RZ ;  /* 0x000000ffff007224 */ /* 0x000fce00078e00ff */
.L_x_417:
        /* <DEDUP_REMOVED lines=8> */
.L_x_416:
        /* <DEDUP_REMOVED lines=72> */
.L_x_415:
[----:B------:R-:W-:Y:S05]  /*2e9d0*/  BSYNC.RECONVERGENT B1 ;  /* 0x0000000000017941 */ /* 0x000fea0003800200 */
.L_x_412:
[----:B-----5:R-:W-:Y:S01]  /*2e9e0*/  DADD R76, R6, R76 ;  /* 0x00000000064c7229 */ /* 0x020fe2000000004c */
[----:B------:R-:W-:-:S10]  /*2e9f0*/  IMAD.IADD R74, R63, 0x1, R74 ;  /* 0x000000013f4a7824 */ /* 0x000fd400078e024a */
.L_x_411:
[----:B------:R-:W-:Y:S05]  /*2ea00*/  BSYNC.RECONVERGENT B2 ;  /* 0x0000000000027941 */ /* 0x000fea0003800200 */
.L_x_410:
        /* <DEDUP_REMOVED lines=358> */
.L_x_422:
[----:B------:R-:W-:-:S13]  /*30070*/  LOP3.LUT P0, RZ, R4, 0xff, RZ, 0xc0, !PT ;  /* 0x000000ff04ff7812 */ /* 0x000fda000780c0ff */
[----:B------:R-:W-:Y:S05]  /*30080*/  @!P0 BREAK.RELIABLE B3 ;  /* 0x0000000000038942 */ /* 0x000fea0003800100 */
[----:B------:R-:W-:Y:S05]  /*30090*/  @!P0 BRA `(.L_x_423) ;  /* 0x00000004004c8947 */ /* 0x000fea0003800000 */
[----:B------:R-:W-:Y:S05]  /*300a0*/  BSYNC.RELIABLE B3 ;  /* 0x0000000000037941 */ /* 0x000fea0003800100 */
.L_x_421:
[----:B------:R-:W-:Y:S01]  /*300b0*/  BSSY.RECONVERGENT B3, `(.L_x_424) ;  /* 0x0000009000037945 */ /* 0x000fe20003800200 */
[----:B------:R-:W-:-:S07]  /*300c0*/  IMAD.MOV.U32 R0, RZ, RZ, RZ ;  /* 0x000000ffff007224 */ /* 0x000fce00078e00ff */
.L_x_425:
        /* <DEDUP_REMOVED lines=8> */
.L_x_424:
        /* <DEDUP_REMOVED lines=72> */
.L_x_423:
[----:B------:R-:W-:Y:S05]  /*305d0*/  BSYNC.RECONVERGENT B1 ;  /* 0x0000000000017941 */ /* 0x000fea0003800200 */
.L_x_420:
[----:B-----5:R-:W-:Y:S01]  /*305e0*/  DADD R76, R6, R76 ;  /* 0x00000000064c7229 */ /* 0x020fe2000000004c */
[----:B------:R-:W-:-:S10]  /*305f0*/  IMAD.IADD R74, R63, 0x1, R74 ;  /* 0x000000013f4a7824 */ /* 0x000fd400078e024a */
.L_x_419:
[----:B------:R-:W-:Y:S05]  /*30600*/  BSYNC.RECONVERGENT B2 ;  /* 0x0000000000027941 */ /* 0x000fea0003800200 */
.L_x_418:
        /* <DEDUP_REMOVED lines=358> */
.L_x_430:
[----:B------:R-:W-:-:S13]  /*31c70*/  LOP3.LUT P0, RZ, R4, 0xff, RZ, 0xc0, !PT ;  /* 0x000000ff04ff7812 */ /* 0x000fda000780c0ff */
[----:B------:R-:W-:Y:S05]  /*31c80*/  @!P0 BREAK.RELIABLE B3 ;  /* 0x0000000000038942 */ /* 0x000fea0003800100 */
[----:B------:R-:W-:Y:S05]  /*31c90*/  @!P0 BRA `(.L_x_431) ;  /* 0x00000004004c8947 */ /* 0x000fea0003800000 */
[----:B------:R-:W-:Y:S05]  /*31ca0*/  BSYNC.RELIABLE B3 ;  /* 0x0000000000037941 */ /* 0x000fea0003800100 */
.L_x_429:
[----:B------:R-:W-:Y:S01]  /*31cb0*/  BSSY.RECONVERGENT B3, `(.L_x_432) ;  /* 0x0000009000037945 */ /* 0x000fe20003800200 */
[----:B------:R-:W-:-:S07]  /*31cc0*/  IMAD.MOV.U32 R0, RZ, RZ, RZ ;  /* 0x000000ffff007224 */ /* 0x000fce00078e00ff */
.L_x_433:
        /* <DEDUP_REMOVED lines=8> */
.L_x_432:
        /* <DEDUP_REMOVED lines=72> */
.L_x_431:
[----:B------:R-:W-:Y:S05]  /*321d0*/  BSYNC.RECONVERGENT B1 ;  /* 0x0000000000017941 */ /* 0x000fea0003800200 */
.L_x_428:
[----:B-----5:R-:W-:Y:S01]  /*321e0*/  DADD R76, R6, R76 ;  /* 0x00000000064c7229 */ /* 0x020fe2000000004c */
[----:B------:R-:W-:-:S10]  /*321f0*/  IMAD.IADD R74, R63, 0x1, R74 ;  /* 0x000000013f4a7824 */ /* 0x000fd400078e024a */
.L_x_427:
[----:B------:R-:W-:Y:S05]  /*32200*/  BSYNC.RECONVERGENT B2 ;  /* 0x0000000000027941 */ /* 0x000fea0003800200 */
.L_x_426:
        /* <DEDUP_REMOVED lines=358> */
.L_x_438:
[----:B------:R-:W-:-:S13]  /*33870*/  LOP3.LUT P0, RZ, R4, 0xff, RZ, 0xc0, !PT ;  /* 0x000000ff04ff7812 */ /* 0x000fda000780c0ff */
[----:B------:R-:W-:Y:S05]  /*33880*/  @!P0 BREAK.RELIABLE B3 ;  /* 0x0000000000038942 */ /* 0x000fea0003800100 */
[----:B------:R-:W-:Y:S05]  /*33890*/  @!P0 BRA `(.L_x_439) ;  /* 0x00000004004c8947 */ /* 0x000fea0003800000 */
[----:B------:R-:W-:Y:S05]  /*338a0*/  BSYNC.RELIABLE B3 ;  /* 0x0000000000037941 */ /* 0x000fea0003800100 */
.L_x_437:
[----:B------:R-:W-:Y:S01]  /*338b0*/  BSSY.RECONVERGENT B3, `(.L_x_440) ;  /* 0x0000009000037945 */ /* 0x000fe20003800200 */
[----:B------:R-:W-:-:S07]  /*338c0*/  IMAD.MOV.U32 R0, RZ, RZ, RZ ;  /* 0x000000ffff007224 */ /* 0x000fce00078e00ff */
.L_x_441:
        /* <DEDUP_REMOVED lines=8> */
.L_x_440:
        /* <DEDUP_REMOVED lines=72> */
.L_x_439:
[----:B------:R-:W-:Y:S05]  /*33dd0*/  BSYNC.RECONVERGENT B1 ;  /* 0x0000000000017941 */ /* 0x000fea0003800200 */
.L_x_436:
        /* <DEDUP_REMOVED lines=103> */
.L_x_435:
[----:B------:R-:W-:Y:S05]  /*34450*/  BSYNC.RECONVERGENT B2 ;  /* 0x0000000000027941 */ /* 0x000fea0003800200 */
.L_x_434:
        /* <DEDUP_REMOVED lines=271> */
.L_x_444:
[----:B------:R-:W-:-:S13]  /*35550*/  LOP3.LUT P0, RZ, R6, 0xff, RZ, 0xc0, !PT ;  /* 0x000000ff06ff7812 */ /* 0x000fda000780c0ff */
[----:B------:R-:W-:Y:S05]  /*35560*/  @!P0 BREAK.RELIABLE B2 ;  /* 0x0000000000028942 */ /* 0x000fea0003800100 */
[----:B------:R-:W-:Y:S05]  /*35570*/  @!P0 BRA `(.L_x_445) ;  /* 0x00000004004c8947 */ /* 0x000fea0003800000 */
[----:B------:R-:W-:Y:S05]  /*35580*/  BSYNC.RELIABLE B2 ;  /* 0x0000000000027941 */ /* 0x000fea0003800100 */
.L_x_443:
[----:B------:R-:W-:Y:S01]  /*35590*/  BSSY.RECONVERGENT B2, `(.L_x_446) ;  /* 0x0000009000027945 */ /* 0x000fe20003800200 */
[----:B------:R-:W-:-:S07]  /*355a0*/  IMAD.MOV.U32 R0, RZ, RZ, RZ ;  /* 0x000000ffff007224 */ /* 0x000fce00078e00ff */
.L_x_447:
        /* <DEDUP_REMOVED lines=8> */
.L_x_446:
        /* <DEDUP_REMOVED lines=72> */
.L_x_445:
[----:B------:R-:W-:Y:S05]  /*35ab0*/  BSYNC.RECONVERGENT B1 ;  /* 0x0000000000017941 */ /* 0x000fea0003800200 */
.L_x_442:
        /* <DEDUP_REMOVED lines=266> */
.L_x_450:
[----:B------:R-:W-:-:S13]  /*36b60*/  LOP3.LUT P0, RZ, R6, 0xff, RZ, 0xc0, !PT ;  /* 0x000000ff06ff7812 */ /* 0x000fda000780c0ff */
[----:B------:R-:W-:Y:S05]  /*36b70*/  @!P0 BREAK.RELIABLE B2 ;  /* 0x0000000000028942 */ /* 0x000fea0003800100 */
[----:B------:R-:W-:Y:S05]  /*36b80*/  @!P0 BRA `(.L_x_451) ;  /* 0x00000004004c8947 */ /* 0x000fea0003800000 */
[----:B------:R-:W-:Y:S05]  /*36b90*/  BSYNC.RELIABLE B2 ;  /* 0x0000000000027941 */ /* 0x000fea0003800100 */
.L_x_449:
[----:B------:R-:W-:Y:S01]  /*36ba0*/  BSSY.RECONVERGENT B2, `(.L_x_452) ;  /* 0x0000009000027945 */ /* 0x000fe20003800200 */
[----:B------:R-:W-:-:S07]  /*36bb0*/  IMAD.MOV.U32 R0, RZ, RZ, RZ ;  /* 0x000000ffff007224 */ /* 0x000fce00078e00ff */
.L_x_453:
        /* <DEDUP_REMOVED lines=8> */
.L_x_452:
        /* <DEDUP_REMOVED lines=72> */
.L_x_451:
[----:B------:R-:W-:Y:S05]  /*370c0*/  BSYNC.RECONVERGENT B1 ;  /* 0x0000000000017941 */ /* 0x000fea0003800200 */
.L_x_448:
        /* <DEDUP_REMOVED lines=266> */
.L_x_456:
[----:B------:R-:W-:-:S13]  /*38170*/  LOP3.LUT P0, RZ, R6, 0xff, RZ, 0xc0, !PT ;  /* 0x000000ff06ff7812 */ /* 0x000fda000780c0ff */
[----:B------:R-:W-:Y:S05]  /*38180*/  @!P0 BREAK.RELIABLE B2 ;  /* 0x0000000000028942 */ /* 0x000fea0003800100 */
[----:B------:R-:W-:Y:S05]  /*38190*/  @!P0 BRA `(.L_x_457) ;  /* 0x00000004004c8947 */ /* 0x000fea0003800000 */
[----:B------:R-:W-:Y:S05]  /*381a0*/  BSYNC.RELIABLE B2 ;  /* 0x0000000000027941 */ /* 0x000fea0003800100 */
.L_x_455:
[----:B------:R-:W-:Y:S01]  /*381b0*/  BSSY.RECONVERGENT B2, `(.L_x_458) ;  /* 0x0000009000027945 */ /* 0x000fe20003800200 */
[----:B------:R-:W-:-:S07]  /*381c0*/  IMAD.MOV.U32 R0, RZ, RZ, RZ ;  /* 0x000000ffff007224 */ /* 0x000fce00078e00ff */
.L_x_459:
        /* <DEDUP_REMOVED lines=8> */
.L_x_458:
        /* <DEDUP_REMOVED lines=72> */
.L_x_457:
[----:B------:R-:W-:Y:S05]  /*386d0*/  BSYNC.RECONVERGENT B1 ;  /* 0x0000000000017941 */ /* 0x000fea0003800200 */
.L_x_454:
        /* <DEDUP_REMOVED lines=266> */
.L_x_462:
[----:B------:R-:W-:-:S13]  /*39780*/  LOP3.LUT P0, RZ, R6, 0xff, RZ, 0xc0, !PT ;  /* 0x000000ff06ff7812 */ /* 0x000fda000780c0ff */
[----:B------:R-:W-:Y:S05]  /*39790*/  @!P0 BREAK.RELIABLE B2 ;  /* 0x0000000000028942 */ /* 0x000fea0003800100 */
[----:B------:R-:W-:Y:S05]  /*397a0*/  @!P0 BRA `(.L_x_463) ;  /* 0x00000004004c8947 */ /* 0x000fea0003800000 */
[----:B------:R-:W-:Y:S05]  /*397b0*/  BSYNC.RELIABLE B2 ;  /* 0x0000000000027941 */ /* 0x000fea0003800100 */
.L_x_461:
[----:B------:R-:W-:Y:S01]  /*397c0*/  BSSY.RECONVERGENT B2, `(.L_x_464) ;  /* 0x0000009000027945 */ /* 0x000fe20003800200 */
[----:B------:R-:W-:-:S07]  /*397d0*/  IMAD.MOV.U32 R0, RZ, RZ, RZ ;  /* 0x000000ffff007224 */ /* 0x000fce00078e00ff */
.L_x_465:
        /* <DEDUP_REMOVED lines=8> */
.L_x_464:
        /* <DEDUP_REMOVED lines=72> */
.L_x_463:
[----:B------:R-:W-:Y:S05]  /*39ce0*/  BSYNC.RECONVERGENT B1 ;  /* 0x0000000000017941 */ /* 0x000fea0003800200 */
.L_x_460:
        /* <DEDUP_REMOVED lines=266> */
.L_x_468:
[----:B------:R-:W-:-:S13]  /*3ad90*/  LOP3.LUT P0, RZ, R6, 0xff, RZ, 0xc0, !PT ;  /* 0x000000ff06ff7812 */ /* 0x000fda000780c0ff */
[----:B------:R-:W-:Y:S05]  /*3ada0*/  @!P0 BREAK.RELIABLE B2 ;  /* 0x0000000000028942 */ /* 0x000fea0003800100 */
[----:B------:R-:W-:Y:S05]  /*3adb0*/  @!P0 BRA `(.L_x_469) ;  /* 0x00000004004c8947 */ /* 0x000fea0003800000 */
[----:B------:R-:W-:Y:S05]  /*3adc0*/  BSYNC.RELIABLE B2 ;  /* 0x0000000000027941 */ /* 0x000fea0003800100 */
.L_x_467:
[----:B------:R-:W-:Y:S01]  /*3add0*/  BSSY.RECONVERGENT B2, `(.L_x_470) ;  /* 0x0000009000027945 */ /* 0x000fe20003800200 */
[----:B------:R-:W-:-:S07]  /*3ade0*/  IMAD.MOV.U32 R0, RZ, RZ, RZ ;  /* 0x000000ffff007224 */ /* 0x000fce00078e00ff */
.L_x_471:
        /* <DEDUP_REMOVED lines=8> */
.L_x_470:
        /* <DEDUP_REMOVED lines=72> */
.L_x_469:
[----:B------:R-:W-:Y:S05]  /*3b2f0*/  BSYNC.RECONVERGENT B1 ;  /* 0x0000000000017941 */ /* 0x000fea0003800200 */
.L_x_466:
        /* <DEDUP_REMOVED lines=266> */
.L_x_474:
[----:B------:R-:W-:-:S13]  /*3c3a0*/  LOP3.LUT P0, RZ, R6, 0xff, RZ, 0xc0, !PT ;  /* 0x000000ff06ff7812 */ /* 0x000fda000780c0ff */
[----:B------:R-:W-:Y:S05]  /*3c3b0*/  @!P0 BREAK.RELIABLE B2 ;  /* 0x0000000000028942 */ /* 0x000fea0003800100 */
[----:B------:R-:W-:Y:S05]  /*3c3c0*/  @!P0 BRA `(.L_x_475) ;  /* 0x00000004004c8947 */ /* 0x000fea0003800000 */
[----:B------:R-:W-:Y:S05]  /*3c3d0*/  BSYNC.RELIABLE B2 ;  /* 0x0000000000027941 */ /* 0x000fea0003800100 */
.L_x_473:
[----:B------:R-:W-:Y:S01]  /*3c3e0*/  BSSY.RECONVERGENT B2, `(.L_x_476) ;  /* 0x0000009000027945 */ /* 0x000fe20003800200 */
[----:B------:R-:W-:-:S07]  /*3c3f0*/  IMAD.MOV.U32 R0, RZ, RZ, RZ ;  /* 0x000000ffff007224 */ /* 0x000fce00078e00ff */
.L_x_477:
        /* <DEDUP_REMOVED lines=8> */
.L_x_476:
        /* <DEDUP_REMOVED lines=72> */
.L_x_475:
[----:B------:R-:W-:Y:S05]  /*3c900*/  BSYNC.RECONVERGENT B1 ;  /* 0x0000000000017941 */ /* 0x000fea0003800200 */
.L_x_472:
        /* <DEDUP_REMOVED lines=266> */
.L_x_480:
[----:B------:R-:W-:-:S13]  /*3d9b0*/  LOP3.LUT P0, RZ, R6, 0xff, RZ, 0xc0, !PT ;  /* 0x000000ff06ff7812 */ /* 0x000fda000780c0ff */
[----:B------:R-:W-:Y:S05]  /*3d9c0*/  @!P0 BREAK.RELIABLE B2 ;  /* 0x0000000000028942 */ /* 0x000fea0003800100 */
[----:B------:R-:W-:Y:S05]  /*3d9d0*/  @!P0 BRA `(.L_x_481) ;  /* 0x00000004004c8947 */ /* 0x000fea0003800000 */
[----:B------:R-:W-:Y:S05]  /*3d9e0*/  BSYNC.RELIABLE B2 ;  /* 0x0000000000027941 */ /* 0x000fea0003800100 */
.L_x_479:
[----:B------:R-:W-:Y:S01]  /*3d9f0*/  BSSY.RECONVERGENT B2, `(.L_x_482) ;  /* 0x0000009000027945 */ /* 0x000fe20003800200 */
[----:B------:R-:W-:-:S07]  /*3da00*/  IMAD.MOV.U32 R0, RZ, RZ, RZ ;  /* 0x000000ffff007224 */ /* 0x000fce00078e00ff */
.L_x_483:
        /* <DEDUP_REMOVED lines=8> */
.L_x_482:
        /* <DEDUP_REMOVED lines=72> */
.L_x_481:
[----:B------:R-:W-:Y:S05]  /*3df10*/  BSYNC.RECONVERGENT B1 ;  /* 0x0000000000017941 */ /* 0x000fea0003800200 */
.L_x_478:
[----:B-----5:R-:W-:Y:S01]  /*3df20*/  DADD R76, R78, R76 ;  /* 0x000000004e4c7229 */ /* 0x020fe2000000004c */
[----:B------:R-:W-:-:S10]  /*3df30*/  IMAD.IADD R74, R74, 0x1, R7 ;  /* 0x000000014a4a7824 */ /* 0x000fd400078e0207 */
.L_x_258:
[----:B------:R-:W-:Y:S05]  /*3df40*/  BSYNC.RECONVERGENT B0 ;  /* 0x0000000000007941 */ /* 0x000fea0003800200 */
.L_x_204:
[----:B------:R-:W-:Y:S05]  /*3df50*/  WARPSYNC.ALL ;  /* 0x0000000000007948 */ /* 0x000fea0003800000 */
[----:B------:R-:W-:-:S13]  /*3df60*/  ISETP.NE.AND P0, PT, R63, RZ, PT ;  /* 0x000000ff3f00720c */ /* 0x000fda0003f05270 */
[----:B------:R-:W-:Y:S05]  /*3df70*/  @P0 EXIT ;  /* 0x000000000000094d */ /* 0x000fea0003800000 */
[----:B012---:R-:W0:Y:S01]  /*3df80*/  S2R R9, SR_CTAID.X ;  /* 0x0000000000097919 */ /* 0x007e220000002500 */
[----:B------:R-:W0:Y:S01]  /*3df90*/  LDC.64 R4, c[0x0][0x388] ;  /* 0x0000e200ff047b82 */ /* 0x000e220000000a00 */
        /* <DEDUP_REMOVED lines=68> */
[----:B0-----:R-:W-:Y:S01]  /*3e3e0*/  IMAD.WIDE.U32 R2, R9, 0x40, R4 ;  /* 0x0000004009027825 */ /* 0x001fe200078e0004 */
[----:B------:R-:W-:Y:S02]  /*3e3f0*/  PRMT R47, R47, 0x3340, R48 ;  /* 0x000033402f2f7816 */ /* 0x000fe40000000030 */
[----:B------:R-:W-:Y:S02]  /*3e400*/  PRMT R46, R45, 0x3340, R46 ;  /* 0x000033402d2e7816 */ /* 0x000fe4000000002e */
[----:B------:R-:W-:Y:S01]  /*3e410*/  PRMT R55, R55, 0x3340, R56 ;  /* 0x0000334037377816 */ /* 0x000fe20000000038 */
[----:B------:R-:W-:Y:S01]  /*3e420*/  STG.E.64 desc[UR6][R2.64+0x38], R76 ;  /* 0x0000384c02007986 */ /* 0x000fe2000c101b06 */
[----:B------:R-:W-:-:S02]  /*3e430*/  PRMT R54, R53, 0x3340, R54 ;  /* 0x0000334035367816 */ /* 0x000fc40000000036 */
[----:B------:R-:W-:Y:S01]  /*3e440*/  PRMT R43, R42, 0x5410, R43 ;  /* 0x000054102a2b7816 */ /* 0x000fe2000000002b */
[----:B------:R-:W-:Y:S01]  /*3e450*/  STG.E desc[UR6][R2.64+0x34], R74 ;  /* 0x0000344a02007986 */ /* 0x000fe2000c101906 */
[----:B------:R-:W-:Y:S02]  /*3e460*/  PRMT R51, R50, 0x5410, R51 ;  /* 0x0000541032337816 */ /* 0x000fe40000000033 */
[----:B------:R-:W-:Y:S02]  /*3e470*/  PRMT R59, R58, 0x5410, R59 ;  /* 0x000054103a3b7816 */ /* 0x000fe4000000003b */
[----:B------:R-:W-:Y:S02]  /*3e480*/  PRMT R61, R62, 0x7604, R61 ;  /* 0x000076043e3d7816 */ /* 0x000fe4000000003d */
[----:B------:R-:W-:Y:S02]  /*3e490*/  PRMT R35, R35, 0x5410, R32 ;  /* 0x0000541023237816 */ /* 0x000fe40000000020 */
[----:B------:R-:W-:Y:S01]  /*3e4a0*/  PRMT R34, R39, 0x5410, R36 ;  /* 0x0000541027227816 */ /* 0x000fe20000000024 */
[----:B------:R-:W-:Y:S01]  /*3e4b0*/  STG.E.U16 desc[UR6][R2.64+0x30], R61 ;  /* 0x0000303d02007986 */ /* 0x000fe2000c101506 */
        /* <DEDUP_REMOVED lines=9> */
[----:B------:R-:W-:-:S03]  /*3e550*/  PRMT R58, R54, 0x5410, R55 ;  /* 0x00005410363a7816 */ /* 0x000fc60000000037 */
[----:B------:R-:W-:Y:S04]  /*3e560*/  STG.E.64 desc[UR6][R2.64+0x18], R42 ;  /* 0x0000182a02007986 */ /* 0x000fe8000c101b06 */
[----:B------:R-:W-:Y:S04]  /*3e570*/  STG.E.64 desc[UR6][R2.64+0x20], R50 ;  /* 0x0000203202007986 */ /* 0x000fe8000c101b06 */
[----:B------:R-:W-:Y:S01]  /*3e580*/  STG.E.64 desc[UR6][R2.64+0x28], R58 ;  /* 0x0000283a02007986 */ /* 0x000fe2000c101b06 */
[----:B------:R-:W-:Y:S05]  /*3e590*/  EXIT ;  /* 0x000000000000794d */ /* 0x000fea0003800000 */
.L_x_484:
        /* <DEDUP_REMOVED lines=14> */
.L_x_1313:


//--------------------- .text._ZN3cub18CUB_300001_SM_10006detail6reduce28DeviceReduceSingleTileKernelINS2_10policy_hubI4Study8sum_funcE10Policy1000EN6thrust24THRUST_300001_SM_1000_NS6detail15normal_iteratorINSA_10device_ptrIS5_EEEEPS5_yS6_S5_S5_N4cuda3std3__410__identityEEEvT0_T1_T2_T3_T4_T6_ --------------------------
	.section	.text._ZN3cub18CUB_300001_SM_10006detail6reduce28DeviceReduceSingleTileKernelINS2_10policy_hubI4Study8sum_funcE10Policy1000EN6thrust24THRUST_300001_SM_1000_NS6detail15normal_iteratorINSA_10device_ptrIS5_EEEEPS5_yS6_S5_S5_N4cuda3std3__410__identityEEEvT0_T1_T2_T3_T4_T6_,"ax",@progbits
	.align	128
        .global         _ZN3cub18CUB_300001_SM_10006detail6reduce28DeviceReduceSingleTileKernelINS2_10policy_hubI4Study8sum_funcE10Policy1000EN6thrust24THRUST_300001_SM_1000_NS6detail15normal_iteratorINSA_10device_ptrIS5_EEEEPS5_yS6_S5_S5_N4cuda3std3__410__identityEEEvT0_T1_T2_T3_T4_T6_
        .type           _ZN3cub18CUB_300001_SM_10006detail6reduce28DeviceReduceSingleTileKernelINS2_10policy_hubI4Study8sum_funcE10Policy1000EN6thrust24THRUST_300001_SM_1000_NS6detail15normal_iteratorINSA_10device_ptrIS5_EEEEPS5_yS6_S5_S5_N4cuda3std3__410__identityEEEvT0_T1_T2_T3_T4_T6_,@function
        .size           _ZN3cub18CUB_300001_SM_10006detail6reduce28DeviceReduceSingleTileKernelINS2_10policy_hubI4Study8sum_funcE10Policy1000EN6thrust24THRUST_300001_SM_1000_NS6detail15normal_iteratorINSA_10device_ptrIS5_EEEEPS5_yS6_S5_S5_N4cuda3std3__410__identityEEEvT0_T1_T2_T3_T4_T6_,(.L_x_1314 - _ZN3cub18CUB_300001_SM_10006detail6reduce28DeviceReduceSingleTileKernelINS2_10policy_hubI4Study8sum_funcE10Policy1000EN6thrust24THRUST_300001_SM_1000_NS6detail15normal_iteratorINSA_10device_ptrIS5_EEEEPS5_yS6_S5_S5_N4cuda3std3__410__identityEEEvT0_T1_T2_T3_T4_T6_)
        .other          _ZN3cub18CUB_300001_SM_10006detail6reduce28DeviceReduceSingleTileKernelINS2_10policy_hubI4Study8sum_funcE10Policy1000EN6thrust24THRUST_300001_SM_1000_NS6detail15normal_iteratorINSA_10device_ptrIS5_EEEEPS5_yS6_S5_S5_N4cuda3std3__410__identityEEEvT0_T1_T2_T3_T4_T6_,@"STO_CUDA_ENTRY STV_DEFAULT"
_ZN3cub18CUB_300001_SM_10006detail6reduce28DeviceReduceSingleTileKernelINS2_10policy_hubI4Study8sum_funcE10Policy1000EN6thrust24THRUST_300001_SM_1000_NS6detail15normal_iteratorINSA_10device_ptrIS5_EEEEPS5_yS6_S5_S5_N4cuda3std3__410__identityEEEvT0_T1_T2_T3_T4_T6_:
.text._ZN3cub18CUB_300001_SM_10006detail6reduce28DeviceReduceSingleTileKernelINS2_10policy_hubI4Study8sum_funcE10Policy1000EN6thrust24THRUST_300001_SM_1000_NS6detail15normal_iteratorINSA_10device_ptrIS5_EEEEPS5_yS6_S5_S5_N4cuda3std3__410__identityEEEvT0_T1_T2_T3_T4_T6_:
[----:B------:R-:W0:Y:S01]  /*0000*/  LDC R1, c[0x0][0x37c] ;  /* 0x0000df00ff017b82 */ /* 0x000e220000000800 */
[----:B------:R-:W1:Y:S01]  /*0010*/  LDCU.128 UR4, c[0x0][0x3c0] ;  /* 0x00007800ff0477ac */ /* 0x000e620008000c00 */
[----:B0-----:R-:W-:Y:S01]  /*0020*/  VIADD R1, R1, 0xffffff00 ;  /* 0xffffff0001017836 */ /* 0x001fe20000000000 */
[----:B------:R-:W0:Y:S01]  /*0030*/  LDCU.64 UR18, c[0x0][0x390] ;  /* 0x00007200ff1277ac */ /* 0x000e220008000a00 */
[----:B------:R-:W2:Y:S01]  /*0040*/  LDCU.128 UR8, c[0x0][0x3b0] ;  /* 0x00007600ff0877ac */ /* 0x000ea20008000c00 */
[----:B------:R-:W3:Y:S01]  /*0050*/  LDCU UR58, c[0x0][0x2f8] ;  /* 0x00005f00ff3a77ac */ /* 0x000ee20008000800 */
[----:B------:R-:W4:Y:S01]  /*0060*/  LDCU.U8 UR59, c[0x0][0x3d0] ;  /* 0x00007a00ff3b77ac */ /* 0x000f220008000000 */
[----:B-1----:R-:W-:Y:S02]  /*0070*/  UPRMT UR22, UR7, 0x7773, URZ ;  /* 0x0000777307167896 */ /* 0x002fe400080000ff */
[----:B------:R-:W-:Y:S01]  /*0080*/  UPRMT UR23, UR7, 0x7772, URZ ;  /* 0x0000777207177896 */ /* 0x000fe200080000ff */
[----:B0-----:R-:W-:Y:S01]  /*0090*/  IMAD.U32 R98, RZ, RZ, UR18 ;  /* 0x00000012ff627e24 */ /* 0x001fe2000f8e00ff */
[----:B------:R-:W-:Y:S01]  /*00a0*/  UPRMT UR24, UR7, 0x7771, URZ ;  /* 0x0000777107187896 */ /* 0x000fe200080000ff */
[----:B------:R-:W-:Y:S01]  /*00b0*/  IMAD.U32 R99, RZ, RZ, UR19 ;  /* 0x00000013ff637e24 */ /* 0x000fe2000f8e00ff */
[----:B------:R-:W-:Y:S01]  /*00c0*/  UPRMT UR12, UR7, 0x7770, URZ ;  /* 0x00007770070c7896 */ /* 0x000fe200080000ff */
[----:B------:R-:W-:Y:S01]  /*00d0*/  IMAD.U32 R115, RZ, RZ, UR22 ;  /* 0x00000016ff737e24 */ /* 0x000fe2000f8e00ff */
[----:B------:R-:W-:Y:S01]  /*00e0*/  UPRMT UR25, UR6, 0x7773, URZ ;  /* 0x0000777306197896 */ /* 0x000fe200080000ff */
[----:B------:R-:W-:Y:S01]  /*00f0*/  ISETP.NE.U32.AND P0, PT, R98, RZ, PT ;  /* 0x000000ff6200720c */ /* 0x000fe20003f05070 */
[----:B------:R-:W-:Y:S01]  /*0100*/  UPRMT UR26, UR6, 0x7772, URZ ;  /* 0x00007772061a7896 */ /* 0x000fe200080000ff */
[----:B---3--:R-:W-:Y:S01]  /*0110*/  VIADD R121, R1, UR58 ;  /* 0x0000003a01797c36 */ /* 0x008fe20008000000 */
[----:B------:R-:W-:Y:S01]  /*0120*/  UPRMT UR27, UR6, 0x7771, URZ ;  /* 0x00007771061b7896 */ /* 0x000fe200080000ff */
[----:B------:R-:W-:Y:S01]  /*0130*/  ISETP.NE.AND.EX P0, PT, R99, RZ, PT, P0 ;  /* 0x000000ff6300720c */ /* 0x000fe20003f05300 */
[----:B------:R-:W-:Y:S01]  /*0140*/  UPRMT UR13, UR6, 0x7770, URZ ;  /* 0x00007770060d7896 */ /* 0x000fe200080000ff */
[----:B----4-:R-:W-:Y:S01]  /*0150*/  IMAD.U32 R3, RZ, RZ, UR59 ;  /* 0x0000003bff037e24 */ /* 0x010fe2000f8e00ff */
        /* <DEDUP_REMOVED lines=16> */
[----:B------:R-:W0:Y:S01]  /*0260*/  LDCU.128 UR4, c[0x0][0x3a0] ;  /* 0x00007400ff0477ac */ /* 0x000e220008000c00 */
[----:B------:R-:W-:-:S02]  /*0270*/  IMAD.U32 R106, RZ, RZ, UR29 ;  /* 0x0000001dff6a7e24 */ /* 0x000fc4000f8e00ff */
[----:B------:R-:W-:Y:S01]  /*0280*/  IMAD.U32 R105, RZ, RZ, UR30 ;  /* 0x0000001eff697e24 */ /* 0x000fe2000f8e00ff */
[----:B------:R-:W1:Y:S01]  /*0290*/  LDCU.U8 UR60, c[0x0][0x3d1] ;  /* 0x00007a20ff3c77ac */ /* 0x000e620008000000 */
[----:B------:R-:W-:Y:S02]  /*02a0*/  IMAD.U32 R104, RZ, RZ, UR14 ;  /* 0x0000000eff687e24 */ /* 0x000fe4000f8e00ff */
[----:B------:R-:W-:Y:S01]  /*02b0*/  IMAD.U32 R103, RZ, RZ, UR31 ;  /* 0x0000001fff677e24 */ /* 0x000fe2000f8e00ff */
[----:B------:R-:W3:Y:S01]  /*02c0*/  LDCU.64 UR16, c[0x0][0x3d8] ;  /* 0x00007b00ff1077ac */ /* 0x000ee20008000a00 */
[----:B------:R-:W-:Y:S02]  /*02d0*/  IMAD.U32 R102, RZ, RZ, UR32 ;  /* 0x00000020ff667e24 */ /* 0x000fe4000f8e00ff */
[----:B------:R-:W-:Y:S01]  /*02e0*/  IMAD.U32 R101, RZ, RZ, UR33 ;  /* 0x00000021ff657e24 */ /* 0x000fe2000f8e00ff */
[----:B------:R-:W4:Y:S01]  /*02f0*/  LDCU UR61, c[0x0][0x3d4] ;  /* 0x00007a80ff3d77ac */ /* 0x000f220008000800 */
[----:B------:R-:W-:Y:S01]  /*0300*/  IMAD.U32 R100, RZ, RZ, UR15 ;  /* 0x0000000fff647e24 */ /* 0x000fe2000f8e00ff */
[----:B--2---:R-:W-:-:S02]  /*0310*/  UPRMT UR34, UR11, 0x7773, URZ ;  /* 0x000077730b227896 */ /* 0x004fc400080000ff */
[----:B------:R-:W-:Y:S02]  /*0320*/  UPRMT UR35, UR11, 0x7772, URZ ;  /* 0x000077720b237896 */ /* 0x000fe400080000ff */
[----:B------:R-:W-:Y:S02]  /*0330*/  UPRMT UR36, UR11, 0x7771, URZ ;  /* 0x000077710b247896 */ /* 0x000fe400080000ff */
[----:B------:R-:W-:Y:S01]  /*0340*/  UPRMT UR37, UR10, 0x7773, URZ ;  /* 0x000077730a257896 */ /* 0x000fe200080000ff */
[----:B-1----:R-:W-:Y:S01]  /*0350*/  IMAD.U32 R2, RZ, RZ, UR60 ;  /* 0x0000003cff027e24 */ /* 0x002fe2000f8e00ff */
[----:B------:R-:W-:Y:S01]  /*0360*/  UPRMT UR38, UR10, 0x7772, URZ ;  /* 0x000077720a267896 */ /* 0x000fe200080000ff */
[----:B------:R-:W-:Y:S01]  /*0370*/  IMAD.U32 R97, RZ, RZ, UR34 ;  /* 0x00000022ff617e24 */ /* 0x000fe2000f8e00ff */
[----:B------:R-:W-:Y:S01]  /*0380*/  UPRMT UR39, UR10, 0x7771, URZ ;  /* 0x000077710a277896 */ /* 0x000fe200080000ff */
[----:B---3--:R-:W-:Y:S01]  /*0390*/  IMAD.U32 R116, RZ, RZ, UR16 ;  /* 0x00000010ff747e24 */ /* 0x008fe2000f8e00ff */
[----:B------:R-:W-:Y:S01]  /*03a0*/  UPRMT UR40, UR9, 0x7773, URZ ;  /* 0x0000777309287896 */ /* 0x000fe200080000ff */
[----:B------:R-:W-:Y:S01]  /*03b0*/  IMAD.U32 R117, RZ, RZ, UR17 ;  /* 0x00000011ff757e24 */ /* 0x000fe2000f8e00ff */
        /* <DEDUP_REMOVED lines=62> */
[----:B------:R-:W-:Y:S01]  /*07a0*/  PRMT R7, R2, 0x7604, R3 ;  /* 0x0000760402077816 */ /* 0x000fe20000000003 */
[----:B------:R-:W0:Y:S01]  /*07b0*/  LDC R9, c[0x0][0x3d4] ;  /* 0x0000f500ff097b82 */ /* 0x000e220000000800 */
[----:B------:R-:W-:Y:S02]  /*07c0*/  LOP3.LUT R30, R30, 0xffff, RZ, 0xc0, !PT ;  /* 0x0000ffff1e1e7812 */ /* 0x000fe400078ec0ff */
[----:B------:R-:W-:Y:S02]  /*07d0*/  LOP3.LUT R29, R29, 0xffff, RZ, 0xc0, !PT ;  /* 0x0000ffff1d1d7812 */ /* 0x000fe400078ec0ff */
[----:B------:R-:W-:Y:S02]  /*07e0*/  LOP3.LUT R28, R28, 0xffff, RZ, 0xc0, !PT ;  /* 0x0000ffff1c1c7812 */ /* 0x000fe400078ec0ff */
[----:B------:R-:W-:Y:S01]  /*07f0*/  LOP3.LUT R27, R27, 0xffff, RZ, 0xc0, !PT ;  /* 0x0000ffff1b1b7812 */ /* 0x000fe200078ec0ff */
[----:B------:R-:W1:Y:S01]  /*0800*/  LDC.64 R2, c[0x0][0x388] ;  /* 0x0000e200ff027b82 */ /* 0x000e620000000a00 */
[----:B------:R-:W-:-:S02]  /*0810*/  LOP3.LUT R22, R22, 0xffff, RZ, 0xc0, !PT ;  /* 0x0000ffff16167812 */ /* 0x000fc400078ec0ff */
[----:B------:R-:W-:Y:S02]  /*0820*/  LOP3.LUT R21, R21, 0xffff, RZ, 0xc0, !PT ;  /* 0x0000ffff15157812 */ /* 0x000fe400078ec0ff */
[----:B------:R-:W-:Y:S02]  /*0830*/  LOP3.LUT R20, R20, 0xffff, RZ, 0xc0, !PT ;  /* 0x0000ffff14147812 */ /* 0x000fe400078ec0ff */
[----:B------:R-:W-:Y:S01]  /*0840*/  LOP3.LUT R19, R19, 0xffff, RZ, 0xc0, !PT ;  /* 0x0000ffff13137812 */ /* 0x000fe200078ec0ff */
[----:B------:R-:W2:Y:S01]  /*0850*/  LDC.64 R4, c[0x0][0x3d8] ;  /* 0x0000f600ff047b82 */ /* 0x000ea20000000a00 */
        /* <DEDUP_REMOVED lines=8> */
[----:B-1----:R-:W-:Y:S01]  /*08e0*/  STG.E.U16 desc[UR20][R2.64+0x30], R7 ;  /* 0x0000300702007986 */ /* 0x002fe2000c101514 */
[----:B------:R-:W-:-:S02]  /*08f0*/  LOP3.LUT R26, R26, 0xffff, RZ, 0xc0, !PT ;  /* 0x0000ffff1a1a7812 */ /* 0x000fc400078ec0ff */
[----:B------:R-:W-:Y:S01]  /*0900*/  LOP3.LUT R25, R25, 0xffff, RZ, 0xc0, !PT ;  /* 0x0000ffff19197812 */ /* 0x000fe200078ec0ff */
[----:B0-----:R-:W-:Y:S01]  /*0910*/  STG.E desc[UR20][R2.64+0x34], R9 ;  /* 0x0000340902007986 */ /* 0x001fe2000c101914 */
[----:B------:R-:W-:Y:S02]  /*0920*/  LOP3.LUT R24, R24, 0xffff, RZ, 0xc0, !PT ;  /* 0x0000ffff18187812 */ /* 0x000fe400078ec0ff */
[----:B------:R-:W-:Y:S01]  /*0930*/  LOP3.LUT R23, R23, 0xffff, RZ, 0xc0, !PT ;  /* 0x0000ffff17177812 */ /* 0x000fe200078ec0ff */
[----:B--2---:R-:W-:Y:S01]  /*0940*/  STG.E.64 desc[UR20][R2.64+0x38], R4 ;  /* 0x0000380402007986 */ /* 0x004fe2000c101b14 */
        /* <DEDUP_REMOVED lines=69> */
[----:B------:R-:W-:Y:S01]  /*0da0*/  STG.E.64 desc[UR20][R2.64+0x28], R108 ;  /* 0x0000286c02007986 */ /* 0x000fe2000c101b14 */
[----:B------:R-:W-:Y:S05]  /*0db0*/  EXIT ;  /* 0x000000000000794d */ /* 0x000fea0003800000 */
.L_x_485:
[----:B------:R-:W-:Y:S01]  /*0dc0*/  ISETP.GT.U32.AND P0, PT, R98, 0xff, PT ;  /* 0x000000ff6200780c */ /* 0x000fe20003f04070 */
[----:B------:R-:W-:Y:S03]  /*0dd0*/  BSSY.RECONVERGENT B0, `(.L_x_486) ;  /* 0x0002b1b000007945 */ /* 0x000fe60003800200 */
[----:B------:R-:W-:-:S13]  /*0de0*/  ISETP.GT.U32.AND.EX P0, PT, R99, RZ, PT, P0 ;  /* 0x000000ff6300720c */ /* 0x000fda0003f04100 */
[----:B------:R-:W-:Y:S05]  /*0df0*/  @P0 BRA `(.L_x_487) ;  /* 0x0000014c00fc0947 */ /* 0x000fea0003800000 */
[----:B------:R-:W1:Y:S01]  /*0e00*/  S2R R99, SR_TID.X ;  /* 0x0000000000637919 */ /* 0x000e620000002100 */
        /* <DEDUP_REMOVED lines=18> */
[----:B-1----:R-:W-:Y:S01]  /*0f30*/  ISETP.GE.U32.AND P0, PT, R99, R98, PT ;  /* 0x000000626300720c */ /* 0x002fe20003f06070 */
        /* <DEDUP_REMOVED lines=39> */
[----:B0-----:R-:W2:Y:S04]  /*11b0*/  LDG.E.64 R32, desc[UR20][R4.64+0x28] ;  /* 0x0000281404207981 */ /* 0x001ea8000c1e1b00 */
[----:B------:R-:W3:Y:S04]  /*11c0*/  LDG.E.64 R6, desc[UR20][R4.64] ;  /* 0x0000001404067981 */ /* 0x000ee8000c1e1b00 */
[----:B------:R-:W4:Y:S04]  /*11d0*/  LDG.E.64 R8, desc[UR20][R4.64+0x8] ;  /* 0x0000081404087981 */ /* 0x000f28000c1e1b00 */
[----:B------:R-:W4:Y:S04]  /*11e0*/  LDG.E.64 R10, desc[UR20][R4.64+0x10] ;  /* 0x00001014040a7981 */ /* 0x000f28000c1e1b00 */
[----:B------:R-:W4:Y:S04]  /*11f0*/  LDG.E.64 R12, desc[UR20][R4.64+0x18] ;  /* 0x00001814040c7981 */ /* 0x000f28000c1e1b00 */
[----:B------:R-:W4:Y:S04]  /*1200*/  LDG.E.64 R14, desc[UR20][R4.64+0x20] ;  /* 0x00002014040e7981 */ /* 0x000f28000c1e1b00 */
[----:B------:R-:W4:Y:S04]  /*1210*/  LDG.E.U16 R31, desc[UR20][R4.64+0x30] ;  /* 0x00003014041f7981 */ /* 0x000f28000c1e1500 */
[----:B------:R-:W5:Y:S04]  /*1220*/  LDG.E R120, desc[UR20][R4.64+0x34] ;  /* 0x0000341404787981 */ /* 0x000f68000c1e1900 */
[----:B------:R0:W5:Y:S01]  /*1230*/  LDG.E.64 R118, desc[UR20][R4.64+0x38] ;  /* 0x0000381404767981 */ /* 0x000162000c1e1b00 */
[----:B------:R-:W-:Y:S01]  /*1240*/  VIADD R127, R99, 0x100 ;  /* 0x00000100637f7836 */ /* 0x000fe20000000000 */
[----:B--2---:R-:W-:-:S02]  /*1250*/  PRMT R40, R32, 0x7770, RZ ;  /* 0x0000777020287816 */ /* 0x004fc400000000ff */
[C---:B------:R-:W-:Y:S02]  /*1260*/  PRMT R39, R32.reuse, 0x7771, RZ ;  /* 0x0000777120277816 */ /* 0x040fe400000000ff */
[----:B------:R-:W-:Y:S02]  /*1270*/  PRMT R38, R32, 0x7772, RZ ;  /* 0x0000777220267816 */ /* 0x000fe400000000ff */
[C---:B---3--:R-:W-:Y:S02]  /*1280*/  PRMT R80, R6.reuse, 0x7770, RZ ;  /* 0x0000777006507816 */ /* 0x048fe400000000ff */
[C---:B------:R-:W-:Y:S02]  /*1290*/  PRMT R79, R6.reuse, 0x7771, RZ ;  /* 0x00007771064f7816 */ /* 0x040fe400000000ff */
[----:B------:R-:W-:Y:S02]  /*12a0*/  PRMT R78, R6, 0x7772, RZ ;  /* 0x00007772064e7816 */ /* 0x000fe400000000ff */
[----:B------:R-:W-:-:S02]  /*12b0*/  PRMT R76, R7, 0x7770, RZ ;  /* 0x00007770074c7816 */ /* 0x000fc400000000ff */
[C---:B------:R-:W-:Y:S02]  /*12c0*/  PRMT R75, R7.reuse, 0x7771, RZ ;  /* 0x00007771074b7816 */ /* 0x040fe400000000ff */
[----:B------:R-:W-:Y:S02]  /*12d0*/  PRMT R74, R7, 0x7772, RZ ;  /* 0x00007772074a7816 */ /* 0x000fe400000000ff */
[C---:B----4-:R-:W-:Y:S02]  /*12e0*/  PRMT R72, R8.reuse, 0x7770, RZ ;  /* 0x0000777008487816 */ /* 0x050fe400000000ff */
        /* <DEDUP_REMOVED lines=34> */
[----:B0-----:R-:W-:Y:S02]  /*1510*/  PRMT R4, R31, 0x7770, RZ ;  /* 0x000077701f047816 */ /* 0x001fe400000000ff */
[C---:B------:R-:W-:Y:S02]  /*1520*/  PRMT R36, R33.reuse, 0x7770, RZ ;  /* 0x0000777021247816 */ /* 0x040fe400000000ff */
[C---:B------:R-:W-:Y:S02]  /*1530*/  PRMT R35, R33.reuse, 0x7771, RZ ;  /* 0x0000777121237816 */ /* 0x040fe400000000ff */
[----:B------:R-:W-:Y:S02]  /*1540*/  PRMT R34, R33, 0x7772, RZ ;  /* 0x0000777221227816 */ /* 0x000fe400000000ff */
[----:B------:R-:W-:-:S02]  /*1550*/  PRMT R37, R32, 0x7610, R37 ;  /* 0x0000761020257816 */ /* 0x000fc40000000025 */
        /* <DEDUP_REMOVED lines=13> */
.L_x_489:
[----:B0-----:R-:W-:Y:S05]  /*1630*/  BSYNC.RECONVERGENT B1 ;  /* 0x0000000000017941 */ /* 0x001fea0003800200 */
.L_x_488:
[----:B------:R-:W-:Y:S01]  /*1640*/  ISETP.GE.U32.AND P0, PT, R127, R98, PT ;  /* 0x000000627f00720c */ /* 0x000fe20003f06070 */
[----:B------:R-:W-:-:S12]  /*1650*/  BSSY.RECONVERGENT B2, `(.L_x_490) ;  /* 0x000016a000027945 */ /* 0x000fd80003800200 */
[----:B------:R-:W-:Y:S05]  /*1660*/  @P0 BRA `(.L_x_491) ;  /* 0x0000001400a00947 */ /* 0x000fea0003800000 */
.L_x_498:
[----:B------:R-:W0:Y:S01]  /*1670*/  LDC.64 R124, c[0x0][0x380] ;  /* 0x0000e000ff7c7b82 */ /* 0x000e220000000a00 */
[----:B------:R-:W-:Y:S01]  /*1680*/  LOP3.LUT R98, R73, 0xffff, RZ, 0xc0, !PT ;  /* 0x0000ffff49627812 */ /* 0x000fe200078ec0ff */
[----:B------:R-:W1:Y:S01]  /*1690*/  LDCU UR4, c[0x0][0x390] ;  /* 0x00007200ff0477ac */ /* 0x000e620008000800 */
[----:B0-----:R-:W-:-:S05]  /*16a0*/  IMAD.WIDE.U32 R124, R127, 0x40, R124 ;  /* 0x000000407f7c7825 */ /* 0x001fca00078e007c */
        /* <DEDUP_REMOVED lines=19> */
[----:B0-----:R-:W-:Y:S02]  /*17e0*/  PRMT R125, R129, 0x3340, R128 ;  /* 0x00003340817d7816 */ /* 0x001fe40000000080 */
        /* <DEDUP_REMOVED lines=62> */
[----:B------:R-:W-:Y:S01]  /*1bd0*/  PRMT R129, R128, 0x5410, R129 ;  /* 0x0000541080817816 */ /* 0x000fe20000000081 */
[----:B------:R-:W-:Y:S01]  /*1be0*/  STL.64 [R1+0x80], R124 ;  /* 0x0000807c01007387 */ /* 0x000fe20000100a00 */
        /* <DEDUP_REMOVED lines=14> */
[----:B-----5:R-:W-:Y:S04]  /*1cd0*/  STL [R1+0xb4], R120 ;  /* 0x0000b47801007387 */ /* 0x020fe80000100800 */
[----:B------:R-:W-:Y:S01]  /*1ce0*/  STL.64 [R1+0xb8], R118 ;  /* 0x0000b87601007387 */ /* 0x000fe20000100a00 */
[----:B------:R-:W-:-:S02]  /*1cf0*/  LOP3.LUT P1, RZ, R80, 0xff, RZ, 0xc0, !PT ;  /* 0x000000ff50ff7812 */ /* 0x000fc4000782c0ff */
[----:B------:R-:W-:Y:S01]  /*1d00*/  PRMT R98, R31, 0x7604, R32 ;  /* 0x000076041f627816 */ /* 0x000fe20000000020 */
[----:B------:R-:W-:Y:S01]  /*1d10*/  VIADD R127, R127, 0x100 ;  /* 0x000001007f7f7836 */ /* 0x000fe20000000000 */
[----:B------:R-:W-:Y:S03]  /*1d20*/  BSSY.RECONVERGENT B1, `(.L_x_492) ;  /* 0x00000f9000017945 */ /* 0x000fe60003800200 */
[----:B------:R1:W-:Y:S01]  /*1d30*/  STL.U16 [R1+0xb0], R98 ;  /* 0x0000b06201007387 */ /* 0x0003e20000100400 */
[----:B------:R-:W-:Y:S01]  /*1d40*/  BSSY.RELIABLE B3, `(.L_x_493) ;  /* 0x00000a7000037945 */ /* 0x000fe20003800100 */
[----:B-1----:R-:W-:-:S05]  /*1d50*/  IMAD.U32 R98, RZ, RZ, UR4 ;  /* 0x00000004ff627e24 */ /* 0x002fca000f8e00ff */
[----:B------:R-:W-:Y:S02]  /*1d60*/  ISETP.GE.AND P0, PT, R127, R98, PT ;  /* 0x000000627f00720c */ /* 0x000fe40003f06270 */
        /* <DEDUP_REMOVED lines=161> */
.L_x_494:
[----:B------:R-:W-:-:S13]  /*2780*/  LOP3.LUT P1, RZ, R6, 0xff, RZ, 0xc0, !PT ;  /* 0x000000ff06ff7812 */ /* 0x000fda000782c0ff */
[----:B------:R-:W-:Y:S05]  /*2790*/  @!P1 BREAK.RELIABLE B3 ;  /* 0x0000000000039942 */ /* 0x000fea0003800100 */
[----:B------:R-:W-:Y:S05]  /*27a0*/  @!P1 BRA `(.L_x_495) ;  /* 0x0000000400409947 */ /* 0x000fea0003800000 */
[----:B------:R-:W-:Y:S05]  /*27b0*/  BSYNC.RELIABLE B3 ;  /* 0x0000000000037941 */ /* 0x000fea0003800100 */
.L_x_493:
[----:B------:R-:W-:Y:S01]  /*27c0*/  BSSY.RECONVERGENT B3, `(.L_x_496) ;  /* 0x0000009000037945 */ /* 0x000fe20003800200 */
[----:B------:R-:W-:-:S07]  /*27d0*/  IMAD.MOV.U32 R10, RZ, RZ, RZ ;  /* 0x000000ffff0a7224 */ /* 0x000fce00078e00ff */
.L_x_497:
        /* <DEDUP_REMOVED lines=8> */
.L_x_496:
        /* <DEDUP_REMOVED lines=13> */
[C---:B---3--:R-:W-:Y:S02]  /*2930*/  PRMT R72, R6.reuse, 0x7770, RZ ;  /* 0x0000777006487816 */ /* 0x048fe400000000ff */
[C---:B------:R-:W-:Y:S02]  /*2940*/  PRMT R71, R6.reuse, 0x7771, RZ ;  /* 0x0000777106477816 */ /* 0x040fe400000000ff */
[----:B------:R-:W-:-:S02]  /*2950*/  PRMT R70, R6, 0x7772, RZ ;  /* 0x0000777206467816 */ /* 0x000fc400000000ff */
[C---:B------:R-:W-:Y:S02]  /*2960*/  PRMT R68, R7.reuse, 0x7770, RZ ;  /* 0x0000777007447816 */ /* 0x040fe400000000ff */
[C---:B------:R-:W-:Y:S02]  /*2970*/  PRMT R67, R7.reuse, 0x7771, RZ ;  /* 0x0000777107437816 */ /* 0x040fe400000000ff */
        /* <DEDUP_REMOVED lines=50> */
[----:B0-----:R-:W-:-:S07]  /*2ca0*/  PRMT R33, R15, 0x7610, R33 ;  /* 0x000076100f217816 */ /* 0x001fce0000000021 */
.L_x_495:
[----:B------:R-:W-:Y:S05]  /*2cb0*/  BSYNC.RECONVERGENT B1 ;  /* 0x0000000000017941 */ /* 0x000fea0003800200 */
.L_x_492:
[----:B-----5:R-:W-:Y:S01]  /*2cc0*/  DADD R118, R4, R118 ;  /* 0x0000000004767229 */ /* 0x020fe20000000076 */
[----:B------:R-:W-:Y:S01]  /*2cd0*/  IMAD.IADD R120, R126, 0x1, R120 ;  /* 0x000000017e787824 */ /* 0x000fe200078e0278 */
[----:B------:R-:W-:Y:S09]  /*2ce0*/  @!P0 BRA `(.L_x_498) ;  /* 0xffffffe800608947 */ /* 0x000ff2000383ffff */
.L_x_491:
[----:B------:R-:W-:Y:S05]  /*2cf0*/  BSYNC.RECONVERGENT B2 ;  /* 0x0000000000027941 */ /* 0x000fea0003800200 */
.L_x_490:
[----:B------:R-:W-:Y:S01]  /*2d00*/  LOP3.LUT R4, R99, 0x3e0, RZ, 0xc0, !PT ;  /* 0x000003e063047812 */ /* 0x000fe200078ec0ff */
[----:B------:R-:W-:Y:S01]  /*2d10*/  BSSY.RECONVERGENT B2, `(.L_x_499) ;  /* 0x00001ca000027945 */ /* 0x000fe20003800200 */
[----:B------:R-:W-:Y:S02]  /*2d20*/  LOP3.LUT R125, R78, 0xffff, RZ, 0xc0, !PT ;  /* 0x0000ffff4e7d7812 */ /* 0x000fe400078ec0ff */
[----:B------:R-:W-:Y:S01]  /*2d30*/  LOP3.LUT R124, R74, 0xffff, RZ, 0xc0, !PT ;  /* 0x0000ffff4a7c7812 */ /* 0x000fe200078ec0ff */
[----:B------:R-:W-:Y:S01]  /*2d40*/  VIADD R5, R4, 0x20 ;  /* 0x0000002004057836 */ /* 0x000fe20000000000 */
[----:B------:R-:W-:Y:S02]  /*2d50*/  LOP3.LUT R151, R80, 0xffff, RZ, 0xc0, !PT ;  /* 0x0000ffff50977812 */ /* 0x000fe400078ec0ff */
[----:B------:R-:W-:Y:S01]  /*2d60*/  LOP3.LUT R152, R76, 0xffff, RZ, 0xc0, !PT ;  /* 0x0000ffff4c987812 */ /* 0x000fe200078ec0ff */
[----:B------:R-:W-:Y:S01]  /*2d70*/  IMAD.U32 R8, R124, 0x10000, RZ ;  /* 0x000100007c087824 */ /* 0x000fe200078e00ff */
[----:B------:R-:W-:Y:S01]  /*2d80*/  ISETP.GT.AND P0, PT, R5, R98, PT ;  /* 0x000000620500720c */ /* 0x000fe20003f04270 */
[----:B------:R-:W-:Y:S01]  /*2d90*/  IMAD.U32 R5, R125, 0x10000, RZ ;  /* 0x000100007d057824 */ /* 0x000fe200078e00ff */
[----:B------:R-:W-:-:S02]  /*2da0*/  LOP3.LUT R128, R70, 0xffff, RZ, 0xc0, !PT ;  /* 0x0000ffff46807812 */ /* 0x000fc400078ec0ff */
        /* <DEDUP_REMOVED lines=13> */
[----:B------:R-:W-:Y:S01]  /*2e80*/  IMAD.U32 R129, R181, 0x10000, RZ ;  /* 0x00010000b5817824 */ /* 0x000fe200078e00ff */
        /* <DEDUP_REMOVED lines=10> */
[----:B------:R-:W-:Y:S02]  /*2f30*/  LOP3.LUT R142, R67, 0xff, RZ, 0xc0, !PT ;  /* 0x000000ff438e7812 */ /* 0x000fe400078ec0ff */
[----:B------:R-:W-:Y:S01]  /*2f40*/  LOP3.LUT R11, R138, 0xff, RZ, 0xc0, !PT ;  /* 0x000000ff8a0b7812 */ /* 0x000fe200078ec0ff */
[----:B------:R-:W-:Y:S01]  /*2f50*/  IMAD.IADD R9, R10, 0x1, R9 ;  /* 0x000000010a097824 */ /* 0x000fe200078e0209 */
[----:B------:R-:W-:Y:S02]  /*2f60*/  LOP3.LUT R169, R58, 0xffff, RZ, 0xc0, !PT ;  /* 0x0000ffff3aa97812 */ /* 0x000fe400078ec0ff */
        /* <DEDUP_REMOVED lines=33> */
[----:B------:R-:W-:Y:S01]  /*3180*/  LOP3.LUT R154, R52, 0xffff, RZ, 0xc0, !PT ;  /* 0x0000ffff349a7812 */ /* 0x000fe200078ec0ff */
[----:B------:R-:W-:Y:S01]  /*3190*/  IMAD.U32 R122, R174, 0x10000, RZ ;  /* 0x00010000ae7a7824 */ /* 0x000fe200078e00ff */
[----:B------:R-:W-:Y:S01]  /*31a0*/  LOP3.LUT R8, R8, 0xff0000, RZ, 0xc0, !PT ;  /* 0x00ff000008087812 */ /* 0x000fe200078ec0ff */
[----:B------:R-:W-:Y:S01]  /*31b0*/  IMAD.IADD R14, R14, 0x1, R15 ;  /* 0x000000010e0e7824 */ /* 0x000fe200078e020f */
[----:B------:R-:W-:-:S02]  /*31c0*/  LOP3.LUT R146, R51, 0xff, RZ, 0xc0, !PT ;  /* 0x000000ff33927812 */ /* 0x000fc400078ec0ff */
[----:B------:R-:W-:Y:S02]  /*31d0*/  LOP3.LUT R123, R154, 0xff, RZ, 0xc0, !PT ;  /* 0x000000ff9a7b7812 */ /* 0x000fe400078ec0ff */
[----:B------:R-:W-:Y:S01]  /*31e0*/  LOP3.LUT R15, R13, 0xff0000, RZ, 0xc0, !PT ;  /* 0x00ff00000d0f7812 */ /* 0x000fe200078ec0ff */
[----:B------:R-:W-:Y:S01]  /*31f0*/  IMAD.IADD R13, R5, 0x1, R8 ;  /* 0x00000001050d7824 */ /* 0x000fe200078e0208 */
[----:B------:R-:W-:Y:S01]  /*3200*/  LOP3.LUT R5, RZ, R4, RZ, 0x33, !PT ;  /* 0x00000004ff057212 */ /* 0x000fe200078e33ff */
[----:B------:R-:W-:Y:S01]  /*3210*/  IMAD R123, R146, 0x100, R123 ;  /* 0x00000100927b7824 */ /* 0x000fe200078e027b */
        /* <DEDUP_REMOVED lines=10> */
[----:B------:R-:W-:Y:S02]  /*32c0*/  LOP3.LUT R149, R43, 0xff, RZ, 0xc0, !PT ;  /* 0x000000ff2b957812 */ /* 0x000fe400078ec0ff */
[----:B------:R-:W-:Y:S01]  /*32d0*/  LOP3.LUT R147, R35, 0xff, RZ, 0xc0, !PT ;  /* 0x000000ff23937812 */ /* 0x000fe200078ec0ff */
[----:B------:R-:W-:Y:S01]  /*32e0*/  IMAD R123, R148, 0x100, R123 ;  /* 0x00000100947b7824 */ /* 0x000fe200078e027b */
[----:B------:R-:W-:Y:S02]  /*32f0*/  LOP3.LUT R126, R178, 0xff, RZ, 0xc0, !PT ;  /* 0x000000ffb27e7812 */ /* 0x000fe400078ec0ff */
[----:B------:R-:W-:Y:S01]  /*3300*/  LOP3.LUT R132, R158, 0xff, RZ, 0xc0, !PT ;  /* 0x000000ff9e847812 */ /* 0x000fe200078ec0ff */
[----:B------:R-:W-:Y:S01]  /*3310*/  IMAD.IADD R123, R123, 0x1, R130 ;  /* 0x000000017b7b7824 */ /* 0x000fe200078e0282 */
[----:B------:R-:W-:Y:S01]  /*3320*/  SEL R137, R5, 0x1f, P0 ;  /* 0x0000001f05897807 */ /* 0x000fe20000000000 */
        /* <DEDUP_REMOVED lines=9> */
[----:B0-----:R-:W-:Y:S01]  /*33c0*/  ISETP.GE.AND P0, PT, R129, R137, PT ;  /* 0x000000898100720c */ /* 0x001fe20003f06270 */
[----:B------:R-:W-:Y:S01]  /*33d0*/  IMAD R12, R173, 0x1000000, R14 ;  /* 0x01000000ad0c7824 */ /* 0x000fe200078e020e */
[----:B------:R-:W-:Y:S01]  /*33e0*/  LOP3.LUT R133, R77, 0xffff, RZ, 0xc0, !PT ;  /* 0x0000ffff4d857812 */ /* 0x000fe200078ec0ff */
[----:B------:R-:W-:Y:S01]  /*33f0*/  IMAD R162, R175, 0x1000000, R122 ;  /* 0x01000000afa27824 */ /* 0x000fe200078e027a */
[----:B------:R-:W-:Y:S01]  /*3400*/  LOP3.LUT R161, R69, 0xffff, RZ, 0xc0, !PT ;  /* 0x0000ffff45a17812 */ /* 0x000fe200078ec0ff */
[----:B-----5:R0:W1:Y:S01]  /*3410*/  SHFL.DOWN PT, R126, R120, 0x1, R137 ;  /* 0x08200000787e7989 */ /* 0x02006200000e0089 */
        /* <DEDUP_REMOVED lines=17> */
[----:B------:R0:W2:Y:S02]  /*3530*/  SHFL.DOWN PT, R5, R119, 0x1, R137 ;  /* 0x0820000077057989 */ /* 0x0000a400000e0089 */
        /* <DEDUP_REMOVED lines=21> */
[----:B------:R-:W-:Y:S01]  /*3690*/  STL.64 [R1+0x40], R6 ;  /* 0x0000400601007387 */ /* 0x000fe20000100a00 */
        /* <DEDUP_REMOVED lines=10> */
[----:B------:R-:W-:Y:S02]  /*3740*/  PRMT R10, R138, 0x3340, R11 ;  /* 0x000033408a0a7816 */ /* 0x000fe4000000000b */
[----:B------:R-:W-:Y:S01]  /*3750*/  LOP3.LUT R11, R51, 0xffff, RZ, 0xc0, !PT ;  /* 0x0000ffff330b7812 */ /* 0x000fe200078ec0ff */
[----:B------:R3:W-:Y:S01]  /*3760*/  STL.64 [R1+0x68], R122 ;  /* 0x0000687a01007387 */ /* 0x0007e20000100a00 */
[----:B-1----:R-:W-:Y:S02]  /*3770*/  LOP3.LUT R9, R75, 0xffff, RZ, 0xc0, !PT ;  /* 0x0000ffff4b097812 */ /* 0x002fe400078ec0ff */
[----:B------:R-:W-:Y:S01]  /*3780*/  PRMT R7, R154, 0x3340, R11 ;  /* 0x000033409a077816 */ /* 0x000fe2000000000b */
[----:B------:R-:W-:Y:S01]  /*3790*/  STL [R1+0x34], R120 ;  /* 0x0000347801007387 */ /* 0x000fe20000100800 */
[----:B------:R-:W-:-:S02]  /*37a0*/  LOP3.LUT R11, R47, 0xffff, RZ, 0xc0, !PT ;  /* 0x0000ffff2f0b7812 */ /* 0x000fc400078ec0ff */
[----:B--2---:R-:W-:Y:S01]  /*37b0*/  LOP3.LUT R13, R71, 0xffff, RZ, 0xc0, !PT ;  /* 0x0000ffff470d7812 */ /* 0x004fe200078ec0ff */
[----:B------:R-:W-:Y:S01]  /*37c0*/  STL.64 [R1+0x38], R118 ;  /* 0x0000387601007387 */ /* 0x000fe20000100a00 */
[----:B------:R-:W-:Y:S02]  /*37d0*/  LOP3.LUT R8, R79, 0xffff, RZ, 0xc0, !PT ;  /* 0x0000ffff4f087812 */ /* 0x000fe400078ec0ff */
[----:B------:R-:W-:Y:S01]  /*37e0*/  PRMT R9, R152, 0x3340, R9 ;  /* 0x0000334098097816 */ /* 0x000fe20000000009 */
[----:B------:R-:W-:Y:S01]  /*37f0*/  STL [R1+0x74], R126 ;  /* 0x0000747e01007387 */ /* 0x000fe20000100800 */
[----:B0-----:R-:W-:Y:S02]  /*3800*/  LOP3.LUT R15, R59, 0xffff, RZ, 0xc0, !PT ;  /* 0x0000ffff3b0f7812 */ /* 0x001fe400078ec0ff */
[----:B---3--:R-:W-:Y:S01]  /*3810*/  PRMT R122, R160, 0x3340, R11 ;  /* 0x00003340a07a7816 */ /* 0x008fe2000000000b */
[----:B------:R-:W-:Y:S01]  /*3820*/  STL.64 [R1+0x78], R4 ;  /* 0x0000780401007387 */ /* 0x000fe20000100a00 */
        /* <DEDUP_REMOVED lines=14> */
[----:B------:R-:W-:Y:S02]  /*3910*/  SHF.R.U32.HI R136, RZ, 0x8, R163 ;  /* 0x00000008ff887819 */ /* 0x000fe400000116a3 */
        /* <DEDUP_REMOVED lines=8> */
[----:B------:R0:W-:Y:S01]  /*39a0*/  STL.64 [R1+0x8], R10 ;  /* 0x0000080a01007387 */ /* 0x0001e20000100a00 */
[----:B------:R-:W-:Y:S02]  /*39b0*/  PRMT R13, R15, 0x5410, R130 ;  /* 0x000054100f0d7816 */ /* 0x000fe40000000082 */
[----:B------:R-:W-:Y:S01]  /*39c0*/  PRMT R136, R136, 0x7604, R163 ;  /* 0x0000760488887816 */ /* 0x000fe200000000a3 */
[----:B------:R1:W-:Y:S01]  /*39d0*/  STL.64 [R1], R8 ;  /* 0x0000000801007387 */ /* 0x0003e20000100a00 */
[----:B------:R-:W-:-:S02]  /*39e0*/  PRMT R138, R31, 0x7604, R32 ;  /* 0x000076041f8a7816 */ /* 0x000fc40000000020 */
        /* <DEDUP_REMOVED lines=10> */
[----:B-1----:R-:W-:Y:S01]  /*3a90*/  IMAD.MOV.U32 R8, RZ, RZ, RZ ;  /* 0x000000ffff087224 */ /* 0x002fe200078e00ff */
        /* <DEDUP_REMOVED lines=155> */
.L_x_503:
[----:B------:R-:W-:-:S13]  /*4450*/  LOP3.LUT P0, RZ, R6, 0xff, RZ, 0xc0, !PT ;  /* 0x000000ff06ff7812 */ /* 0x000fda000780c0ff */
[----:B------:R-:W-:Y:S05]  /*4460*/  @!P0 BREAK.RELIABLE B3 ;  /* 0x0000000000038942 */ /* 0x000fea0003800100 */
[----:B------:R-:W-:Y:S05]  /*4470*/  @!P0 BRA `(.L_x_504) ;  /* 0x0000000400408947 */ /* 0x000fea0003800000 */
[----:B------:R-:W-:Y:S05]  /*4480*/  BSYNC.RELIABLE B3 ;  /* 0x0000000000037941 */ /* 0x000fea0003800100 */
.L_x_502:
[----:B------:R-:W-:Y:S01]  /*4490*/  BSSY.RECONVERGENT B3, `(.L_x_505) ;  /* 0x0000009000037945 */ /* 0x000fe20003800200 */
[----:B------:R-:W-:-:S07]  /*44a0*/  IMAD.MOV.U32 R4, RZ, RZ, RZ ;  /* 0x000000ffff047224 */ /* 0x000fce00078e00ff */
.L_x_506:
[C---:B------:R-:W-:Y:S01]  /*44b0*/  IADD3 R7, PT, PT, R1.reuse, R4, R8 ;  /* 0x0000000401077210 */ /* 0x040fe20007ffe008 */
[----:B------:R-:W-:-:S04]  /*44c0*/  IMAD.IADD R5, R1, 0x1, R4 ;  /* 0x0000000101057824 */ /* 0x000fc800078e0204 */
[----:B------:R0:W-:Y:S04]  /*44d0*/  STL.U8 [R7], R6 ;  /* 0x0000000607007387 */ /* 0x0001e80000100000 */
[----:B0-----:R-:W3:Y:S01]  /*44e0*/  LDL.U8 R6, [R5+0x41] ;  /* 0x0000410005067983 */ /* 0x001ee20000100000 */
[----:B------:R-:W-:Y:S01]  /*44f0*/  VIADD R4, R4, 0x1 ;  /* 0x0000000104047836 */ /* 0x000fe20000000000 */
[----:B---3--:R-:W-:-:S13]  /*4500*/  ISETP.NE.AND P0, PT, R6, RZ, PT ;  /* 0x000000ff0600720c */ /* 0x008fda0003f05270 */
[----:B------:R-:W-:Y:S05]  /*4510*/  @P0 BRA `(.L_x_506) ;  /* 0xfffffffc00e40947 */ /* 0x000fea000383ffff */
[----:B------:R-:W-:Y:S05]  /*4520*/  BSYNC.RECONVERGENT B3 ;  /* 0x0000000000037941 */ /* 0x000fea0003800200 */
.L_x_505:
[----:B------:R-:W3:Y:S04]  /*4530*/  LDL.64 R72, [R1] ;  /* 0x0000000001487983 */ /* 0x000ee80000100a00 */
[----:B------:R-:W4:Y:S04]  /*4540*/  LDL.64 R4, [R1+0x8] ;  /* 0x0000080001047983 */ /* 0x000f280000100a00 */
[----:B------:R-:W4:Y:S04]  /*4550*/  LDL.64 R6, [R1+0x10] ;  /* 0x0000100001067983 */ /* 0x000f280000100a00 */
[----:B------:R-:W4:Y:S04]  /*4560*/  LDL.64 R8, [R1+0x18] ;  /* 0x0000180001087983 */ /* 0x000f280000100a00 */
[----:B--2---:R-:W2:Y:S04]  /*4570*/  LDL.64 R12, [R1+0x20] ;  /* 0x00002000010c7983 */ /* 0x004ea80000100a00 */
[----:B------:R-:W2:Y:S04]  /*4580*/  LDL.64 R14, [R1+0x28] ;  /* 0x00002800010e7983 */ /* 0x000ea80000100a00 */
[----:B------:R-:W2:Y:S04]  /*4590*/  LDL.U16 R31, [R1+0x30] ;  /* 0x00003000011f7983 */ /* 0x000ea80000100400 */
[----:B------:R0:W5:Y:S04]  /*45a0*/  LDL R120, [R1+0x34] ;  /* 0x0000340001787983 */ /* 0x0001680000100800 */
[----:B------:R0:W5:Y:S01]  /*45b0*/  LDL.64 R118, [R1+0x38] ;  /* 0x0000380001767983 */ /* 0x0001620000100a00 */
[----:B---3--:R-:W-:-:S02]  /*45c0*/  PRMT R80, R72, 0x7770, RZ ;  /* 0x0000777048507816 */ /* 0x008fc400000000ff */
        /* <DEDUP_REMOVED lines=21> */
[C---:B--2---:R-:W-:Y:S02]  /*4720*/  PRMT R48, R12.reuse, 0x7770, RZ ;  /* 0x000077700c307816 */ /* 0x044fe400000000ff */
        /* <DEDUP_REMOVED lines=37> */
.L_x_504:
[----:B------:R-:W-:Y:S05]  /*4980*/  BSYNC.RECONVERGENT B1 ;  /* 0x0000000000017941 */ /* 0x000fea0003800200 */
.L_x_501:
[----:B-----5:R-:W-:Y:S01]  /*4990*/  DADD R118, R10, R118 ;  /* 0x000000000a767229 */ /* 0x020fe20000000076 */
[----:B------:R-:W-:-:S10]  /*49a0*/  IMAD.IADD R120, R126, 0x1, R120 ;  /* 0x000000017e787824 */ /* 0x000fd400078e0278 */
.L_x_500:
[----:B------:R-:W-:Y:S05]  /*49b0*/  BSYNC.RECONVERGENT B2 ;  /* 0x0000000000027941 */ /* 0x000fea0003800200 */
.L_x_499:
[----:B------:R-:W-:Y:S01]  /*49c0*/  LOP3.LUT R131, R78, 0xffff, RZ, 0xc0, !PT ;  /* 0x0000ffff4e837812 */ /* 0x000fe200078ec0ff */
[----:B------:R-:W-:Y:S01]  /*49d0*/  BSSY.RECONVERGENT B2, `(.L_x_507) ;  /* 0x00001c4000027945 */ /* 0x000fe20003800200 */
[----:B------:R-:W-:Y:S02]  /*49e0*/  LOP3.LUT R151, R80, 0xffff, RZ, 0xc0, !PT ;  /* 0x0000ffff50977812 */ /* 0x000fe400078ec0ff */
[----:B------:R-:W-:Y:S01]  /*49f0*/  LOP3.LUT R135, R74, 0xffff, RZ, 0xc0, !PT ;  /* 0x0000ffff4a877812 */ /* 0x000fe200078ec0ff */
[----:B------:R-:W-:Y:S01]  /*4a00*/  IMAD.U32 R5, R131, 0x10000, RZ ;  /* 0x0001000083057824 */ /* 0x000fe200078e00ff */
[----:B------:R-:W-:Y:S02]  /*4a10*/  LOP3.LUT R128, R70, 0xffff, RZ, 0xc0, !PT ;  /* 0x0000ffff46807812 */ /* 0x000fe400078ec0ff */
[----:B------:R-:W-:Y:S01]  /*4a20*/  LOP3.LUT R172, R50, 0xffff, RZ, 0xc0, !PT ;  /* 0x0000ffff32ac7812 */ /* 0x000fe200078ec0ff */
[----:B0-----:R-:W-:Y:S01]  /*4a30*/  IMAD.U32 R6, R135, 0x10000, RZ ;  /* 0x0001000087067824 */ /* 0x001fe200078e00ff */
[----:B------:R-:W-:Y:S01]  /*4a40*/  LOP3.LUT R139, R79, 0xff, RZ, 0xc0, !PT ;  /* 0x000000ff4f8b7812 */ /* 0x000fe200078ec0ff */
[----:B------:R-:W-:Y:S01]  /*4a50*/  IMAD.U32 R9, R128, 0x10000, RZ ;  /* 0x0001000080097824 */ /* 0x000fe200078e00ff */
[----:B--2---:R-:W-:Y:S01]  /*4a60*/  LOP3.LUT R136, R72, 0xffff, RZ, 0xc0, !PT ;  /* 0x0000ffff48887812 */ /* 0x004fe200078ec0ff */
[----:B------:R-:W-:Y:S01]  /*4a70*/  IMAD.U32 R122, R172, 0x10000, RZ ;  /* 0x00010000ac7a7824 */ /* 0x000fe200078e00ff */
[----:B------:R-:W-:-:S02]  /*4a80*/  LOP3.LUT R4, R151, 0xff, RZ, 0xc0, !PT ;  /* 0x000000ff97047812 */ /* 0x000fc400078ec0ff */
[----:B------:R-:W-:Y:S02]  /*4a90*/  LOP3.LUT R154, R52, 0xffff, RZ, 0xc0, !PT ;  /* 0x0000ffff349a7812 */ /* 0x000fe400078ec0ff */
[----:B------:R-:W-:Y:S01]  /*4aa0*/  LOP3.LUT R127, R66, 0xffff, RZ, 0xc0, !PT ;  /* 0x0000ffff427f7812 */ /* 0x000fe200078ec0ff */
[----:B------:R-:W-:Y:S01]  /*4ab0*/  IMAD R4, R139, 0x100, R4 ;  /* 0x000001008b047824 */ /* 0x000fe200078e0204 */
[----:B------:R-:W-:Y:S02]  /*4ac0*/  LOP3.LUT R141, R71, 0xff, RZ, 0xc0, !PT ;  /* 0x000000ff478d7812 */ /* 0x000fe400078ec0ff */
[----:B------:R-:W-:Y:S01]  /*4ad0*/  LOP3.LUT R10, R136, 0xff, RZ, 0xc0, !PT ;  /* 0x000000ff880a7812 */ /* 0x000fe200078ec0ff */
[----:B------:R-:W-:Y:S01]  /*4ae0*/  IMAD.U32 R12, R127, 0x10000, RZ ;  /* 0x000100007f0c7824 */ /* 0x000fe200078e00ff */
[----:B------:R-:W-:Y:S02]  /*4af0*/  LOP3.LUT R5, R5, 0xff0000, RZ, 0xc0, !PT ;  /* 0x00ff000005057812 */ /* 0x000fe400078ec0ff */
[----:B------:R-:W-:Y:S01]  /*4b00*/  LOP3.LUT R152, R76, 0xffff, RZ, 0xc0, !PT ;  /* 0x0000ffff4c987812 */ /* 0x000fe200078ec0ff */
[----:B------:R-:W-:Y:S01]  /*4b10*/  IMAD R10, R141, 0x100, R10 ;  /* 0x000001008d0a7824 */ /* 0x000fe200078e020a */
[----:B------:R-:W-:-:S02]  /*4b20*/  LOP3.LUT R138, R68, 0xffff, RZ, 0xc0, !PT ;  /* 0x0000ffff448a7812 */ /* 0x000fc400078ec0ff */
[----:B------:R-:W-:Y:S02]  /*4b30*/  LOP3.LUT R165, R62, 0xffff, RZ, 0xc0, !PT ;  /* 0x0000ffff3ea57812 */ /* 0x000fe400078ec0ff */
[----:B------:R-:W-:Y:S02]  /*4b40*/  LOP3.LUT R146, R51, 0xff, RZ, 0xc0, !PT ;  /* 0x000000ff33927812 */ /* 0x000fe400078ec0ff */
[----:B------:R-:W-:Y:S02]  /*4b50*/  LOP3.LUT R123, R154, 0xff, RZ, 0xc0, !PT ;  /* 0x000000ff9a7b7812 */ /* 0x000fe400078ec0ff */
[----:B------:R-:W-:Y:S02]  /*4b60*/  LOP3.LUT R155, R64, 0xffff, RZ, 0xc0, !PT ;  /* 0x0000ffff409b7812 */ /* 0x000fe400078ec0ff */
        /* <DEDUP_REMOVED lines=8> */
[----:B------:R-:W-:-:S02]  /*4bf0*/  LOP3.LUT R7, R152, 0xff, RZ, 0xc0, !PT ;  /* 0x000000ff98077812 */ /* 0x000fc400078ec0ff */
[----:B------:R-:W-:Y:S02]  /*4c00*/  LOP3.LUT R11, R138, 0xff, RZ, 0xc0, !PT ;  /* 0x000000ff8a0b7812 */ /* 0x000fe400078ec0ff */
[----:B------:R-:W-:Y:S01]  /*4c10*/  LOP3.LUT R122, R122, 0xff0000, RZ, 0xc0, !PT ;  /* 0x00ff00007a7a7812 */ /* 0x000fe200078ec0ff */
[----:B------:R-:W-:Y:S01]  /*4c20*/  IMAD R7, R140, 0x100, R7 ;  /* 0x000001008c077824 */ /* 0x000fe200078e0207 */
[----:B------:R-:W-:Y:S01]  /*4c30*/  LOP3.LUT R180, R38, 0xffff, RZ, 0xc0, !PT ;  /* 0x0000ffff26b47812 */ /* 0x000fe200078ec0ff */
[----:B------:R-:W-:Y:S01]  /*4c40*/  IMAD R11, R142, 0x100, R11 ;  /* 0x000001008e0b7824 */ /* 0x000fe200078e020b */
        /* <DEDUP_REMOVED lines=9> */
[----:B------:R-:W-:Y:S02]  /*4ce0*/  LOP3.LUT R168, R58, 0xffff, RZ, 0xc0, !PT ;  /* 0x0000ffff3aa87812 */ /* 0x000fe400078ec0ff */
[----:B------:R-:W-:Y:S01]  /*4cf0*/  LOP3.LUT R145, R55, 0xff, RZ, 0xc0, !PT ;  /* 0x000000ff37917812 */ /* 0x000fe200078ec0ff */
[----:B------:R-:W-:Y:S01]  /*4d00*/  IMAD.IADD R11, R11, 0x1, R12 ;  /* 0x000000010b0b7824 */ /* 0x000fe200078e020c */
[----:B------:R-:W-:Y:S01]  /*4d10*/  LOP3.LUT R170, R54, 0xffff, RZ, 0xc0, !PT ;  /* 0x0000ffff36aa7812 */ /* 0x000fe200078ec0ff */
[----:B------:R-:W-:Y:S01]  /*4d20*/  IMAD.U32 R8, R168, 0x10000, RZ ;  /* 0x00010000a8087824 */ /* 0x000fe200078e00ff */
[----:B------:R-:W-:Y:S02]  /*4d30*/  LOP3.LUT R10, R153, 0xff, RZ, 0xc0, !PT ;  /* 0x000000ff990a7812 */ /* 0x000fe400078ec0ff */
[----:B------:R-:W-:Y:S01]  /*4d40*/  LOP3.LUT R5, R5, 0xff0000, RZ, 0xc0, !PT ;  /* 0x00ff000005057812 */ /* 0x000fe200078ec0ff */
[----:B------:R-:W-:Y:S01]  /*4d50*/  IMAD.U32 R14, R170, 0x10000, RZ ;  /* 0x00010000aa0e7824 */ /* 0x000fe200078e00ff */
        /* <DEDUP_REMOVED lines=10> */
[----:B------:R-:W-:Y:S02]  /*4e00*/  LOP3.LUT R144, R59, 0xff, RZ, 0xc0, !PT ;  /* 0x000000ff3b907812 */ /* 0x000fe400078ec0ff */
[----:B------:R-:W-:Y:S01]  /*4e10*/  LOP3.LUT R13, R156, 0xff, RZ, 0xc0, !PT ;  /* 0x000000ff9c0d7812 */ /* 0x000fe200078ec0ff */
[----:B------:R-:W-:Y:S01]  /*4e20*/  IMAD.IADD R123, R123, 0x1, R124 ;  /* 0x000000017b7b7824 */ /* 0x000fe200078e027c */
[----:B------:R-:W-:-:S02]  /*4e30*/  LOP3.LUT R178, R42, 0xffff, RZ, 0xc0, !PT ;  /* 0x0000ffff2ab27812 */ /* 0x000fc400078ec0ff */
[----:B------:R-:W-:Y:S01]  /*4e40*/  LOP3.LUT R164, R73, 0xffff, RZ, 0xc0, !PT ;  /* 0x0000ffff49a47812 */ /* 0x000fe200078ec0ff */
[----:B------:R-:W-:Y:S01]  /*4e50*/  IMAD R13, R144, 0x100, R13 ;  /* 0x00000100900d7824 */ /* 0x000fe200078e020d */
[----:B------:R-:W-:Y:S02]  /*4e60*/  LOP3.LUT R150, R47, 0xff, RZ, 0xc0, !PT ;  /* 0x000000ff2f967812 */ /* 0x000fe400078ec0ff */
        /* <DEDUP_REMOVED lines=13> */
[----:B------:R-:W-:Y:S01]  /*4f40*/  LOP3.LUT R149, R43, 0xff, RZ, 0xc0, !PT ;  /* 0x000000ff2b957812 */ /* 0x000fe200078ec0ff */
[----:B------:R0:W1:Y:S01]  /*4f50*/  SHFL.DOWN PT, R7, R124, 0x2, R137 ;  /* 0x084000007c077989 */ /* 0x00006200000e0089 */
[----:B------:R-:W-:-:S02]  /*4f60*/  LOP3.LUT R147, R35, 0xff, RZ, 0xc0, !PT ;  /* 0x000000ff23937812 */ /* 0x000fc400078ec0ff */
[----:B------:R-:W-:Y:S02]  /*4f70*/  LOP3.LUT R8, R177, 0xff, RZ, 0xc0, !PT ;  /* 0x000000ffb1087812 */ /* 0x000fe400078ec0ff */
[----:B------:R-:W-:Y:S02]  /*4f80*/  LOP3.LUT R126, R159, 0xff, RZ, 0xc0, !PT ;  /* 0x000000ff9f7e7812 */ /* 0x000fe400078ec0ff */
[----:B------:R-:W-:Y:S01]  /*4f90*/  LOP3.LUT R15, R14, 0xff0000, RZ, 0xc0, !PT ;  /* 0x00ff00000e0f7812 */ /* 0x000fe200078ec0ff */
[----:B------:R-:W-:Y:S01]  /*4fa0*/  IMAD.IADD R14, R5, 0x1, R4 ;  /* 0x00000001050e7824 */ /* 0x000fe200078e0204 */
        /* <DEDUP_REMOVED lines=8> */
[----:B------:R-:W-:Y:S01]  /*5030*/  ISETP.GT.AND P0, PT, R124, R137, PT ;  /* 0x000000897c00720c */ /* 0x000fe20003f04270 */
[----:B------:R-:W-:Y:S01]  /*5040*/  IMAD.IADD R15, R8, 0x1, R15 ;  /* 0x00000001080f7824 */ /* 0x000fe200078e020f */
[----:B------:R-:W-:Y:S01]  /*5050*/  LOP3.LUT R133, R77, 0xffff, RZ, 0xc0, !PT ;  /* 0x0000ffff4d857812 */ /* 0x000fe200078ec0ff */
[----:B------:R-:W-:Y:S01]  /*5060*/  IMAD.IADD R125, R126, 0x1, R125 ;  /* 0x000000017e7d7824 */ /* 0x000fe200078e027d */
[----:B------:R-:W-:Y:S01]  /*5070*/  LOP3.LUT R161, R69, 0xffff, RZ, 0xc0, !PT ;  /* 0x0000ffff45a17812 */ /* 0x000fe200078ec0ff */
[----:B------:R-:W-:Y:S01]  /*5080*/  IMAD R134, R173, 0x1000000, R122 ;  /* 0x01000000ad867824 */ /* 0x000fe200078e027a */
[----:B------:R-:W-:Y:S01]  /*5090*/  LOP3.LUT R167, R61, 0xffff, RZ, 0xc0, !PT ;  /* 0x0000ffff3da77812 */ /* 0x000fe200078ec0ff */
[----:B------:R0:W2:Y:S01]  /*50a0*/  SHFL.DOWN PT, R163, R162, 0x2, R137 ;  /* 0x08400000a2a37989 */ /* 0x0000a200000e0089 */
        /* <DEDUP_REMOVED lines=14> */
[----:B------:R3:W4:Y:S01]  /*5190*/  SHFL.DOWN PT, R126, R120, 0x2, R137 ;  /* 0x08400000787e7989 */ /* 0x00072200000e0089 */
[----:B------:R-:W-:-:S02]  /*51a0*/  IMAD R132, R169, 0x1000000, R13 ;  /* 0x01000000a9847824 */ /* 0x000fc400078e020d */
[----:B------:R-:W-:Y:S01]  /*51b0*/  IMAD R160, R179, 0x1000000, R15 ;  /* 0x01000000b3a07824 */ /* 0x000fe200078e020f */
[----:B------:R3:W1:Y:S01]  /*51c0*/  SHFL.DOWN PT, R4, R118, 0x2, R137 ;  /* 0x0840000076047989 */ /* 0x00066200000e0089 */
[----:B0-----:R-:W-:-:S03]  /*51d0*/  IMAD R162, R183, 0x1000000, R125 ;  /* 0x01000000b7a27824 */ /* 0x001fc600078e027d */
        /* <DEDUP_REMOVED lines=22> */
[----:B---3--:R-:W-:Y:S02]  /*5340*/  PRMT R130, R168, 0x3340, R169 ;  /* 0x00003340a8827816 */ /* 0x008fe400000000a9 */
[----:B------:R-:W-:Y:S01]  /*5350*/  PRMT R131, R165, 0x3340, R167 ;  /* 0x00003340a5837816 */ /* 0x000fe200000000a7 */
[----:B------:R3:W-:Y:S01]  /*5360*/  STL.64 [R1+0x60], R14 ;  /* 0x0000600e01007387 */ /* 0x0007e20000100a00 */
[----:B0-----:R-:W-:-:S02]  /*5370*/  LOP3.LUT R11, R67, 0xffff, RZ, 0xc0, !PT ;  /* 0x0000ffff430b7812 */ /* 0x001fc400078ec0ff */
[----:B------:R-:W-:Y:S01]  /*5380*/  PRMT R132, R172, 0x3340, R173 ;  /* 0x00003340ac847816 */ /* 0x000fe200000000ad */
[----:B------:R-:W-:Y:S01]  /*5390*/  STL.64 [R1+0x68], R122 ;  /* 0x0000687a01007387 */ /* 0x000fe20000100a00 */
[----:B------:R-:W-:Y:S02]  /*53a0*/  PRMT R10, R138, 0x3340, R11 ;  /* 0x000033408a0a7816 */ /* 0x000fe4000000000b */
[----:B-1----:R-:W-:Y:S01]  /*53b0*/  LOP3.LUT R9, R75, 0xffff, RZ, 0xc0, !PT ;  /* 0x0000ffff4b097812 */ /* 0x002fe200078ec0ff */
[----:B------:R0:W-:Y:S01]  /*53c0*/  STL.64 [R1+0x40], R6 ;  /* 0x0000400601007387 */ /* 0x0001e20000100a00 */
[----:B------:R-:W-:Y:S02]  /*53d0*/  LOP3.LUT R8, R79, 0xffff, RZ, 0xc0, !PT ;  /* 0x0000ffff4f087812 */ /* 0x000fe400078ec0ff */
[----:B------:R-:W-:Y:S01]  /*53e0*/  LOP3.LUT R11, R51, 0xffff, RZ, 0xc0, !PT ;  /* 0x0000ffff330b7812 */ /* 0x000fe200078ec0ff */
[----:B------:R-:W-:Y:S01]  /*53f0*/  STL [R1+0x34], R120 ;  /* 0x0000347801007387 */ /* 0x000fe20000100800 */
[----:B--2---:R-:W-:-:S02]  /*5400*/  LOP3.LUT R13, R71, 0xffff, RZ, 0xc0, !PT ;  /* 0x0000ffff470d7812 */ /* 0x004fc400078ec0ff */
[----:B------:R-:W-:Y:S01]  /*5410*/  PRMT R9, R152, 0x3340, R9 ;  /* 0x0000334098097816 */ /* 0x000fe20000000009 */
[----:B------:R-:W-:Y:S01]  /*5420*/  STL.64 [R1+0x38], R118 ;  /* 0x0000387601007387 */ /* 0x000fe20000100a00 */
[----:B------:R-:W-:Y:S02]  /*5430*/  PRMT R8, R151, 0x3340, R8 ;  /* 0x0000334097087816 */ /* 0x000fe40000000008 */
[----:B---3--:R-:W-:Y:S01]  /*5440*/  LOP3.LUT R15, R59, 0xffff, RZ, 0xc0, !PT ;  /* 0x0000ffff3b0f7812 */ /* 0x008fe200078ec0ff */
[----:B------:R-:W-:Y:S01]  /*5450*/  STL [R1+0x74], R126 ;  /* 0x0000747e01007387 */ /* 0x000fe20000100800 */
[----:B0-----:R-:W-:Y:S02]  /*5460*/  PRMT R7, R154, 0x3340, R11 ;  /* 0x000033409a077816 */ /* 0x001fe4000000000b */
[----:B------:R-:W-:Y:S01]  /*5470*/  LOP3.LUT R122, R43, 0xffff, RZ, 0xc0, !PT ;  /* 0x0000ffff2b7a7812 */ /* 0x000fe200078ec0ff */
        /* <DEDUP_REMOVED lines=195> */
.L_x_511:
[----:B------:R-:W-:-:S13]  /*60b0*/  LOP3.LUT P0, RZ, R6, 0xff, RZ, 0xc0, !PT ;  /* 0x000000ff06ff7812 */ /* 0x000fda000780c0ff */
[----:B------:R-:W-:Y:S05]  /*60c0*/  @!P0 BREAK.RELIABLE B3 ;  /* 0x0000000000038942 */ /* 0x000fea0003800100 */
[----:B------:R-:W-:Y:S05]  /*60d0*/  @!P0 BRA `(.L_x_512) ;  /* 0x0000000400408947 */ /* 0x000fea0003800000 */
[----:B------:R-:W-:Y:S05]  /*60e0*/  BSYNC.RELIABLE B3 ;  /* 0x0000000000037941 */ /* 0x000fea0003800100 */
.L_x_510:
[----:B------:R-:W-:Y:S01]  /*60f0*/  BSSY.RECONVERGENT B3, `(.L_x_513) ;  /* 0x0000009000037945 */ /* 0x000fe20003800200 */
[----:B------:R-:W-:-:S07]  /*6100*/  IMAD.MOV.U32 R4, RZ, RZ, RZ ;  /* 0x000000ffff047224 */ /* 0x000fce00078e00ff */
.L_x_514:
        /* <DEDUP_REMOVED lines=8> */
.L_x_513:
[----:B------:R-:W2:Y:S04]  /*6190*/  LDL.64 R72, [R1] ;  /* 0x0000000001487983 */ /* 0x000ea80000100a00 */
[----:B------:R-:W3:Y:S04]  /*61a0*/  LDL.64 R4, [R1+0x8] ;  /* 0x0000080001047983 */ /* 0x000ee80000100a00 */
[----:B------:R-:W4:Y:S04]  /*61b0*/  LDL.64 R6, [R1+0x10] ;  /* 0x0000100001067983 */ /* 0x000f280000100a00 */
[----:B------:R-:W4:Y:S04]  /*61c0*/  LDL.64 R8, [R1+0x18] ;  /* 0x0000180001087983 */ /* 0x000f280000100a00 */
[----:B-1----:R-:W4:Y:S04]  /*61d0*/  LDL.64 R12, [R1+0x20] ;  /* 0x00002000010c7983 */ /* 0x002f280000100a00 */
        /* <DEDUP_REMOVED lines=64> */
.L_x_512:
[----:B------:R-:W-:Y:S05]  /*65e0*/  BSYNC.RECONVERGENT B1 ;  /* 0x0000000000017941 */ /* 0x000fea0003800200 */
.L_x_509:
[----:B-----5:R-:W-:Y:S01]  /*65f0*/  DADD R118, R10, R118 ;  /* 0x000000000a767229 */ /* 0x020fe20000000076 */
[----:B------:R-:W-:-:S10]  /*6600*/  IMAD.IADD R120, R126, 0x1, R120 ;  /* 0x000000017e787824 */ /* 0x000fd400078e0278 */
.L_x_508:
[----:B------:R-:W-:Y:S05]  /*6610*/  BSYNC.RECONVERGENT B2 ;  /* 0x0000000000027941 */ /* 0x000fea0003800200 */
.L_x_507:
[----:B------:R-:W-:Y:S01]  /*6620*/  LOP3.LUT R131, R78, 0xffff, RZ, 0xc0, !PT ;  /* 0x0000ffff4e837812 */ /* 0x000fe200078ec0ff */
[----:B------:R-:W-:Y:S01]  /*6630*/  BSSY.RECONVERGENT B2, `(.L_x_515) ;  /* 0x00001c4000027945 */ /* 0x000fe20003800200 */
[----:B------:R-:W-:Y:S02]  /*6640*/  LOP3.LUT R151, R80, 0xffff, RZ, 0xc0, !PT ;  /* 0x0000ffff50977812 */ /* 0x000fe400078ec0ff */
[----:B------:R-:W-:Y:S01]  /*6650*/  LOP3.LUT R135, R74, 0xffff, RZ, 0xc0, !PT ;  /* 0x0000ffff4a877812 */ /* 0x000fe200078ec0ff */
[----:B0-----:R-:W-:Y:S01]  /*6660*/  IMAD.U32 R5, R131, 0x10000, RZ ;  /* 0x0001000083057824 */ /* 0x001fe200078e00ff */
[----:B------:R-:W-:Y:S02]  /*6670*/  LOP3.LUT R128, R70, 0xffff, RZ, 0xc0, !PT ;  /* 0x0000ffff46807812 */ /* 0x000fe400078ec0ff */
[----:B------:R-:W-:Y:S01]  /*6680*/  LOP3.LUT R172, R50, 0xffff, RZ, 0xc0, !PT ;  /* 0x0000ffff32ac7812 */ /* 0x000fe200078ec0ff */
[----:B------:R-:W-:Y:S01]  /*6690*/  IMAD.U32 R6, R135, 0x10000, RZ ;  /* 0x0001000087067824 */ /* 0x000fe200078e00ff */
[----:B------:R-:W-:Y:S01]  /*66a0*/  LOP3.LUT R139, R79, 0xff, RZ, 0xc0, !PT ;  /* 0x000000ff4f8b7812 */ /* 0x000fe200078ec0ff */
[----:B------:R-:W-:Y:S01]  /*66b0*/  IMAD.U32 R9, R128, 0x10000, RZ ;  /* 0x0001000080097824 */ /* 0x000fe200078e00ff */
[----:B-1----:R-:W-:Y:S01]  /*66c0*/  LOP3.LUT R136, R72, 0xffff, RZ, 0xc0, !PT ;  /* 0x0000ffff48887812 */ /* 0x002fe200078ec0ff */
        /* <DEDUP_REMOVED lines=91> */
[----:B---3--:R-:W-:Y:S01]  /*6c80*/  IMAD R162, R158, 0x100, R5 ;  /* 0x000001009ea27824 */ /* 0x008fe200078e0205 */
        /* <DEDUP_REMOVED lines=264> */
.L_x_519:
[----:B------:R-:W-:-:S13]  /*7d10*/  LOP3.LUT P0, RZ, R6, 0xff, RZ, 0xc0, !PT ;  /* 0x000000ff06ff7812 */ /* 0x000fda000780c0ff */
[----:B------:R-:W-:Y:S05]  /*7d20*/  @!P0 BREAK.RELIABLE B3 ;  /* 0x0000000000038942 */ /* 0x000fea0003800100 */
[----:B------:R-:W-:Y:S05]  /*7d30*/  @!P0 BRA `(.L_x_520) ;  /* 0x0000000400408947 */ /* 0x000fea0003800000 */
[----:B------:R-:W-:Y:S05]  /*7d40*/  BSYNC.RELIABLE B3 ;  /* 0x0000000000037941 */ /* 0x000fea0003800100 */
.L_x_518:
[----:B------:R-:W-:Y:S01]  /*7d50*/  BSSY.RECONVERGENT B3, `(.L_x_521) ;  /* 0x0000009000037945 */ /* 0x000fe20003800200 */
[----:B------:R-:W-:-:S07]  /*7d60*/  IMAD.MOV.U32 R4, RZ, RZ, RZ ;  /* 0x000000ffff047224 */ /* 0x000fce00078e00ff */
.L_x_522:
        /* <DEDUP_REMOVED lines=8> */
.L_x_521:
        /* <DEDUP_REMOVED lines=69> */
.L_x_520:
[----:B------:R-:W-:Y:S05]  /*8240*/  BSYNC.RECONVERGENT B1 ;  /* 0x0000000000017941 */ /* 0x000fea0003800200 */
.L_x_517:
[----:B-----5:R-:W-:Y:S01]  /*8250*/  DADD R118, R10, R118 ;  /* 0x000000000a767229 */ /* 0x020fe20000000076 */
[----:B------:R-:W-:-:S10]  /*8260*/  IMAD.IADD R120, R126, 0x1, R120 ;  /* 0x000000017e787824 */ /* 0x000fd400078e0278 */
.L_x_516:
[----:B------:R-:W-:Y:S05]  /*8270*/  BSYNC.RECONVERGENT B2 ;  /* 0x0000000000027941 */ /* 0x000fea0003800200 */
.L_x_515:
        /* <DEDUP_REMOVED lines=367> */
.L_x_527:
[----:B------:R-:W-:-:S13]  /*9970*/  LOP3.LUT P0, RZ, R6, 0xff, RZ, 0xc0, !PT ;  /* 0x000000ff06ff7812 */ /* 0x000fda000780c0ff */
[----:B------:R-:W-:Y:S05]  /*9980*/  @!P0 BREAK.RELIABLE B3 ;  /* 0x0000000000038942 */ /* 0x000fea0003800100 */
[----:B------:R-:W-:Y:S05]  /*9990*/  @!P0 BRA `(.L_x_528) ;  /* 0x0000000400408947 */ /* 0x000fea0003800000 */
[----:B------:R-:W-:Y:S05]  /*99a0*/  BSYNC.RELIABLE B3 ;  /* 0x0000000000037941 */ /* 0x000fea0003800100 */
.L_x_526:
[----:B------:R-:W-:Y:S01]  /*99b0*/  BSSY.RECONVERGENT B3, `(.L_x_529) ;  /* 0x0000009000037945 */ /* 0x000fe20003800200 */
[----:B------:R-:W-:-:S07]  /*99c0*/  IMAD.MOV.U32 R4, RZ, RZ, RZ ;  /* 0x000000ffff047224 */ /* 0x000fce00078e00ff */
.L_x_530:
        /* <DEDUP_REMOVED lines=8> */
.L_x_529:
        /* <DEDUP_REMOVED lines=69> */
.L_x_528:
[----:B------:R-:W-:Y:S05]  /*9ea0*/  BSYNC.RECONVERGENT B1 ;  /* 0x0000000000017941 */ /* 0x000fea0003800200 */
.L_x_525:
[----:B-----5:R-:W-:Y:S01]  /*9eb0*/  DADD R118, R10, R118 ;  /* 0x000000000a767229 */ /* 0x020fe20000000076 */
[----:B------:R-:W-:-:S10]  /*9ec0*/  IMAD.IADD R120, R126, 0x1, R120 ;  /* 0x000000017e787824 */ /* 0x000fd400078e0278 */
.L_x_524:
[----:B------:R-:W-:Y:S05]  /*9ed0*/  BSYNC.RECONVERGENT B2 ;  /* 0x0000000000027941 */ /* 0x000fea0003800200 */
.L_x_523:
        /* <DEDUP_REMOVED lines=161> */
[----:B------:R-:W-:Y:S02]  /*a8f0*/  LOP3.LUT R11, R51, 0xffff, RZ, 0xc0, !PT ;  /* 0x0000ffff330b7812 */ /* 0x000fe400078ec0ff */
[----:B------:R-:W-:Y:S01]  /*a900*/  LOP3.LUT R8, R79, 0xffff, RZ, 0xc0, !PT ;  /* 0x0000ffff4f087812 */ /* 0x000fe200078ec0ff */
[----:B------:R-:W-:Y:S01]  /*a910*/  STL [R1+0x34], R120 ;  /* 0x0000347801007387 */ /* 0x000fe20000100800 */
[----:B------:R-:W-:-:S02]  /*a920*/  PRMT R9, R152, 0x3340, R9 ;  /* 0x0000334098097816 */ /* 0x000fc40000000009 */
[----:B--2---:R-:W-:Y:S01]  /*a930*/  LOP3.LUT R13, R71, 0xffff, RZ, 0xc0, !PT ;  /* 0x0000ffff470d7812 */ /* 0x004fe200078ec0ff */
[----:B------:R-:W-:Y:S01]  /*a940*/  STL.64 [R1+0x38], R118 ;  /* 0x0000387601007387 */ /* 0x000fe20000100a00 */
[----:B---3--:R-:W-:Y:S02]  /*a950*/  LOP3.LUT R15, R59, 0xffff, RZ, 0xc0, !PT ;  /* 0x0000ffff3b0f7812 */ /* 0x008fe400078ec0ff */
[----:B0-----:R-:W-:Y:S01]  /*a960*/  LOP3.LUT R122, R43, 0xffff, RZ, 0xc0, !PT ;  /* 0x0000ffff2b7a7812 */ /* 0x001fe200078ec0ff */
[----:B------:R-:W-:Y:S01]  /*a970*/  STL [R1+0x74], R126 ;  /* 0x0000747e01007387 */ /* 0x000fe20000100800 */
[----:B-1----:R-:W-:Y:S02]  /*a980*/  PRMT R7, R154, 0x3340, R11 ;  /* 0x000033409a077816 */ /* 0x002fe4000000000b */
        /* <DEDUP_REMOVED lines=18> */
[----:B------:R-:W-:Y:S02]  /*aab0*/  SHF.R.U32.HI R136, RZ, 0x8, R161 ;  /* 0x00000008ff887819 */ /* 0x000fe400000116a1 */
        /* <DEDUP_REMOVED lines=18> */
[----:B0-----:R-:W-:Y:S01]  /*abe0*/  IMAD.MOV.U32 R8, RZ, RZ, RZ ;  /* 0x000000ffff087224 */ /* 0x001fe200078e00ff */
[----:B------:R-:W-:Y:S01]  /*abf0*/  PRMT R122, R122, 0x5410, R135 ;  /* 0x000054107a7a7816 */ /* 0x000fe20000000087 */
[----:B------:R2:W-:Y:S01]  /*ac00*/  STL.64 [R1+0x10], R12 ;  /* 0x0000100c01007387 */ /* 0x0005e20000100a00 */
[----:B------:R-:W-:Y:S01]  /*ac10*/  PRMT R124, R157, 0x5410, R160 ;  /* 0x000054109d7c7816 */ /* 0x000fe200000000a0 */
[----:B-1----:R-:W-:Y:S01]  /*ac20*/  IMAD.MOV.U32 R10, RZ, RZ, R4 ;  /* 0x000000ffff0a7224 */ /* 0x002fe200078e0004 */
[----:B------:R-:W-:Y:S01]  /*ac30*/  LOP3.LUT P0, RZ, R80, 0xff, RZ, 0xc0, !PT ;  /* 0x000000ff50ff7812 */ /* 0x000fe2000780c0ff */
[----:B------:R2:W-:Y:S01]  /*ac40*/  STL.64 [R1+0x18], R14 ;  /* 0x0000180e01007387 */ /* 0x0005e20000100a00 */
[----:B------:R-:W-:-:S03]  /*ac50*/  IMAD.MOV.U32 R11, RZ, RZ, R5 ;  /* 0x000000ffff0b7224 */ /* 0x000fc600078e0005 */
        /* <DEDUP_REMOVED lines=151> */
.L_x_535:
[----:B------:R-:W-:-:S13]  /*b5d0*/  LOP3.LUT P0, RZ, R6, 0xff, RZ, 0xc0, !PT ;  /* 0x000000ff06ff7812 */ /* 0x000fda000780c0ff */
[----:B------:R-:W-:Y:S05]  /*b5e0*/  @!P0 BREAK.RELIABLE B3 ;  /* 0x0000000000038942 */ /* 0x000fea0003800100 */
[----:B------:R-:W-:Y:S05]  /*b5f0*/  @!P0 BRA `(.L_x_536) ;  /* 0x0000000400408947 */ /* 0x000fea0003800000 */
[----:B------:R-:W-:Y:S05]  /*b600*/  BSYNC.RELIABLE B3 ;  /* 0x0000000000037941 */ /* 0x000fea0003800100 */
.L_x_534:
[----:B------:R-:W-:Y:S01]  /*b610*/  BSSY.RECONVERGENT B3, `(.L_x_537) ;  /* 0x0000009000037945 */ /* 0x000fe20003800200 */
[----:B------:R-:W-:-:S07]  /*b620*/  IMAD.MOV.U32 R4, RZ, RZ, RZ ;  /* 0x000000ffff047224 */ /* 0x000fce00078e00ff */
.L_x_538:
        /* <DEDUP_REMOVED lines=8> */
.L_x_537:
        /* <DEDUP_REMOVED lines=69> */
.L_x_536:
[----:B------:R-:W-:Y:S05]  /*bb00*/  BSYNC.RECONVERGENT B1 ;  /* 0x0000000000017941 */ /* 0x000fea0003800200 */
.L_x_533:
[----:B-----5:R-:W-:Y:S01]  /*bb10*/  DADD R118, R10, R118 ;  /* 0x000000000a767229 */ /* 0x020fe20000000076 */
[----:B------:R-:W-:-:S10]  /*bb20*/  IMAD.IADD R120, R126, 0x1, R120 ;  /* 0x000000017e787824 */ /* 0x000fd400078e0278 */
.L_x_532:
[----:B------:R-:W-:Y:S05]  /*bb30*/  BSYNC.RECONVERGENT B2 ;  /* 0x0000000000027941 */ /* 0x000fea0003800200 */
.L_x_531:
[----:B------:R-:W-:Y:S01]  /*bb40*/  ISETP.NE.AND P0, PT, R129, RZ, PT ;  /* 0x000000ff8100720c */ /* 0x000fe20003f05270 */
[----:B------:R-:W1:Y:S01]  /*bb50*/  LDCU UR4, c[0x0][0x394] ;  /* 0x00007280ff0477ac */ /* 0x000e620008000800 */
[----:B------:R-:W-:Y:S11]  /*bb60*/  BSSY.RECONVERGENT B1, `(.L_x_539) ;  /* 0x0000064000017945 */ /* 0x000ff60003800200 */
        /* <DEDUP_REMOVED lines=9> */
[----:B--2---:R-:W-:Y:S02]  /*bc00*/  LOP3.LUT R12, R65, 0xffff, RZ, 0xc0, !PT ;  /* 0x0000ffff410c7812 */ /* 0x004fe400078ec0ff */
        /* <DEDUP_REMOVED lines=34> */
[----:B---3--:R-:W-:Y:S02]  /*be30*/  LOP3.LUT R132, R41, 0xffff, RZ, 0xc0, !PT ;  /* 0x0000ffff29847812 */ /* 0x008fe400078ec0ff */
        /* <DEDUP_REMOVED lines=11> */
[----:B------:R-:W-:Y:S01]  /*bef0*/  PRMT R133, R13, 0x3340, R4 ;  /* 0x000033400d857816 */ /* 0x000fe20000000004 */
[----:B------:R-:W-:Y:S01]  /*bf00*/  IMAD.SHL.U32 R4, R99, 0x2, RZ ;  /* 0x0000000263047824 */ /* 0x000fe200078e00ff */
        /* <DEDUP_REMOVED lines=41> */
.L_x_540:
[----:B-1----:R-:W-:Y:S05]  /*c1a0*/  BSYNC.RECONVERGENT B1 ;  /* 0x0000000000017941 */ /* 0x002fea0003800200 */
.L_x_539:
[----:B----4-:R-:W-:Y:S01]  /*c1b0*/  IMAD.U32 R4, RZ, RZ, UR4 ;  /* 0x00000004ff047e24 */ /* 0x010fe2000f8e00ff */
[----:B------:R-:W-:Y:S01]  /*c1c0*/  BAR.SYNC.DEFER_BLOCKING 0x0 ;  /* 0x0000000000007b1d */ /* 0x000fe20000010000 */
[----:B------:R-:W-:-:S04]  /*c1d0*/  ISETP.GE.U32.AND P0, PT, R98, 0x21, PT ;  /* 0x000000216200780c */ /* 0x000fc80003f06070 */
[----:B------:R-:W-:-:S04]  /*c1e0*/  ISETP.GE.AND.EX P0, PT, R4, RZ, PT, P0 ;  /* 0x000000ff0400720c */ /* 0x000fc80003f06300 */
[----:B------:R-:W-:-:S13]  /*c1f0*/  ISETP.NE.OR P0, PT, R99, RZ, !P0 ;  /* 0x000000ff6300720c */ /* 0x000fda0004705670 */
[----:B------:R-:W-:Y:S05]  /*c200*/  @P0 BRA `(.L_x_541) ;  /* 0x000001fc005c0947 */ /* 0x000fea0003800000 */
[----:B------:R-:W-:Y:S01]  /*c210*/  LOP3.LUT R4, R73, 0xffff, RZ, 0xc0, !PT ;  /* 0x0000ffff49047812 */ /* 0x000fe200078ec0ff */
        /* <DEDUP_REMOVED lines=18> */
[----:B---3--:R-:W-:Y:S02]  /*c340*/  PRMT R130, R11, 0x3340, R10 ;  /* 0x000033400b827816 */ /* 0x008fe4000000000a */
        /* <DEDUP_REMOVED lines=17> */
[----:B--2---:R-:W-:Y:S02]  /*c460*/  PRMT R138, R8, 0x3340, R7 ;  /* 0x00003340088a7816 */ /* 0x004fe40000000007 */
        /* <DEDUP_REMOVED lines=229> */
.L_x_544:
[----:B------:R-:W-:-:S13]  /*d2c0*/  LOP3.LUT P0, RZ, R6, 0xff, RZ, 0xc0, !PT ;  /* 0x000000ff06ff7812 */ /* 0x000fda000780c0ff */
[----:B------:R-:W-:Y:S05]  /*d2d0*/  @!P0 BREAK.RELIABLE B2 ;  /* 0x0000000000028942 */ /* 0x000fea0003800100 */
[----:B------:R-:W-:Y:S05]  /*d2e0*/  @!P0 BRA `(.L_x_545) ;  /* 0x0000000400448947 */ /* 0x000fea0003800000 */
[----:B------:R-:W-:Y:S05]  /*d2f0*/  BSYNC.RELIABLE B2 ;  /* 0x0000000000027941 */ /* 0x000fea0003800100 */
.L_x_543:
[----:B------:R-:W-:Y:S01]  /*d300*/  BSSY.RECONVERGENT B2, `(.L_x_546) ;  /* 0x0000009000027945 */ /* 0x000fe20003800200 */
[----:B------:R-:W-:-:S07]  /*d310*/  IMAD.MOV.U32 R4, RZ, RZ, RZ ;  /* 0x000000ffff047224 */ /* 0x000fce00078e00ff */
.L_x_547:
        /* <DEDUP_REMOVED lines=8> */
.L_x_546:
        /* <DEDUP_REMOVED lines=70> */
.L_x_545:
[----:B------:R-:W-:Y:S05]  /*d800*/  BSYNC.RECONVERGENT B1 ;  /* 0x0000000000017941 */ /* 0x000fea0003800200 */
.L_x_542:
[----:B------:R-:W-:Y:S01]  /*d810*/  IMAD.U32 R4, RZ, RZ, UR4 ;  /* 0x00000004ff047e24 */ /* 0x000fe2000f8e00ff */
[----:B------:R-:W-:Y:S01]  /*d820*/  ISETP.GE.U32.AND P0, PT, R98, 0x41, PT ;  /* 0x000000416200780c */ /* 0x000fe20003f06070 */
[----:B-----5:R-:W-:Y:S01]  /*d830*/  DADD R118, R122, R118 ;  /* 0x000000007a767229 */ /* 0x020fe20000000076 */
[----:B------:R-:W-:Y:S02]  /*d840*/  IMAD.IADD R120, R120, 0x1, R7 ;  /* 0x0000000178787824 */ /* 0x000fe400078e0207 */
[----:B------:R-:W-:-:S13]  /*d850*/  ISETP.GE.U32.AND.EX P0, PT, R4, RZ, PT, P0 ;  /* 0x000000ff0400720c */ /* 0x000fda0003f06100 */
        /* <DEDUP_REMOVED lines=10> */
[----:B------:R-:W-:Y:S02]  /*d900*/  LOP3.LUT R8, R77, 0xffff, RZ, 0xc0, !PT ;  /* 0x0000ffff4d087812 */ /* 0x000fe400078ec0ff */
[----:B------:R-:W-:-:S02]  /*d910*/  LOP3.LUT R9, R78, 0xffff, RZ, 0xc0, !PT ;  /* 0x0000ffff4e097812 */ /* 0x000fc400078ec0ff */
[----:B------:R-:W-:Y:S02]  /*d920*/  PRMT R129, R5, 0x3340, R4 ;  /* 0x0000334005817816 */ /* 0x000fe40000000004 */
[----:B------:R-:W-:Y:S02]  /*d930*/  PRMT R128, R7, 0x3340, R6 ;  /* 0x0000334007807816 */ /* 0x000fe40000000006 */
[----:B------:R-:W-:Y:S02]  /*d940*/  PRMT R130, R9, 0x3340, R8 ;  /* 0x0000334009827816 */ /* 0x000fe40000000008 */
[----:B------:R-:W-:Y:S02]  /*d950*/  LOP3.LUT R10, R79, 0xffff, RZ, 0xc0, !PT ;  /* 0x0000ffff4f0a7812 */ /* 0x000fe400078ec0ff */
[----:B------:R-:W-:Y:S02]  /*d960*/  LOP3.LUT R11, R80, 0xffff, RZ, 0xc0, !PT ;  /* 0x0000ffff500b7812 */ /* 0x000fe400078ec0ff */
[----:B------:R-:W-:Y:S01]  /*d970*/  LOP3.LUT R4, R65, 0xffff, RZ, 0xc0, !PT ;  /* 0x0000ffff41047812 */ /* 0x000fe200078ec0ff */
[----:B0-----:R-:W-:Y:S01]  /*d980*/  IMAD.IADD R123, R121, 0x1, -R122 ;  /* 0x00000001797b7824 */ /* 0x001fe200078e0a7a */
[----:B------:R-:W-:-:S02]  /*d990*/  LOP3.LUT R5, R66, 0xffff, RZ, 0xc0, !PT ;  /* 0x0000ffff42057812 */ /* 0x000fc400078ec0ff */
[----:B------:R-:W-:Y:S02]  /*d9a0*/  LOP3.LUT R6, R67, 0xffff, RZ, 0xc0, !PT ;  /* 0x0000ffff43067812 */ /* 0x000fe400078ec0ff */
[----:B------:R-:W-:Y:S01]  /*d9b0*/  LOP3.LUT R7, R68, 0xffff, RZ, 0xc0, !PT ;  /* 0x0000ffff44077812 */ /* 0x000fe200078ec0ff */
[----:B------:R-:W-:Y:S01]  /*d9c0*/  STL [R123+0x34], R120 ;  /* 0x000034787b007387 */ /* 0x000fe20000100800 */
[----:B------:R-:W-:Y:S02]  /*d9d0*/  LOP3.LUT R8, R69, 0xffff, RZ, 0xc0, !PT ;  /* 0x0000ffff45087812 */ /* 0x000fe400078ec0ff */
[----:B------:R-:W-:Y:S01]  /*d9e0*/  LOP3.LUT R9, R70, 0xffff, RZ, 0xc0, !PT ;  /* 0x0000ffff46097812 */ /* 0x000fe200078ec0ff */
[----:B------:R-:W-:Y:S01]  /*d9f0*/  STL.64 [R123+0x38], R118 ;  /* 0x000038767b007387 */ /* 0x000fe20000100a00 */
        /* <DEDUP_REMOVED lines=28> */
[----:B------:R-:W-:Y:S02]  /*dbc0*/  IADD3 R122, PT, PT, -R122, 0x40, R121 ;  /* 0x000000407a7a7810 */ /* 0x000fe40007ffe179 */
[----:B------:R-:W-:Y:S01]  /*dbd0*/  LOP3.LUT R10, R55, 0xffff, RZ, 0xc0, !PT ;  /* 0x0000ffff370a7812 */ /* 0x000fe200078ec0ff */
[----:B------:R-:W0:Y:S01]  /*dbe0*/  LDS.U16 R121, [R99+0xb8] ;  /* 0x0000b80063797984 */ /* 0x000e220000000400 */
        /* <DEDUP_REMOVED lines=33> */
[----:B------:R4:W-:Y:S01]  /*de00*/  STL.64 [R123], R128 ;  /* 0x000000807b007387 */ /* 0x0009e20000100a00 */
        /* <DEDUP_REMOVED lines=8> */
[----:B------:R2:W-:Y:S01]  /*de90*/  STL.64 [R123+0x10], R132 ;  /* 0x000010847b007387 */ /* 0x0005e20000100a00 */
[----:B------:R-:W-:Y:S01]  /*dea0*/  PRMT R136, R147, 0x5410, R146 ;  /* 0x0000541093887816 */ /* 0x000fe20000000092 */
[----:B----4-:R-:W-:Y:S01]  /*deb0*/  IMAD.MOV.U32 R128, RZ, RZ, RZ ;  /* 0x000000ffff807224 */ /* 0x010fe200078e00ff */
[----:B------:R-:W-:Y:S01]  /*dec0*/  PRMT R151, R151, 0x5410, R148 ;  /* 0x0000541097977816 */ /* 0x000fe20000000094 */
[----:B------:R4:W-:Y:S01]  /*ded0*/  STL.64 [R123+0x18], R134 ;  /* 0x000018867b007387 */ /* 0x0009e20000100a00 */
[----:B------:R-:W-:-:S02]  /*dee0*/  PRMT R150, R152, 0x5410, R149 ;  /* 0x0000541098967816 */ /* 0x000fc40000000095 */
        /* <DEDUP_REMOVED lines=163> */
.L_x_550:
[----:B------:R-:W-:-:S13]  /*e920*/  LOP3.LUT P0, RZ, R6, 0xff, RZ, 0xc0, !PT ;  /* 0x000000ff06ff7812 */ /* 0x000fda000780c0ff */
[----:B------:R-:W-:Y:S05]  /*e930*/  @!P0 BREAK.RELIABLE B2 ;  /* 0x0000000000028942 */ /* 0x000fea0003800100 */
[----:B------:R-:W-:Y:S05]  /*e940*/  @!P0 BRA `(.L_x_551) ;  /* 0x0000000400488947 */ /* 0x000fea0003800000 */
[----:B------:R-:W-:Y:S05]  /*e950*/  BSYNC.RELIABLE B2 ;  /* 0x0000000000027941 */ /* 0x000fea0003800100 */
.L_x_549:
[----:B------:R-:W-:Y:S01]  /*e960*/  BSSY.RECONVERGENT B2, `(.L_x_552) ;  /* 0x0000009000027945 */ /* 0x000fe20003800200 */
[----:B----4-:R-:W-:-:S07]  /*e970*/  IMAD.MOV.U32 R5, RZ, RZ, RZ ;  /* 0x000000ffff057224 */ /* 0x010fce00078e00ff */
.L_x_553:
        /* <DEDUP_REMOVED lines=8> */
.L_x_552:
[----:B------:R-:W2:Y:S04]  /*ea00*/  LDL.64 R32, [R123+0x28] ;  /* 0x000028007b207983 */ /* 0x000ea80000100a00 */
[----:B------:R-:W3:Y:S04]  /*ea10*/  LDL.64 R4, [R123] ;  /* 0x000000007b047983 */ /* 0x000ee80000100a00 */
        /* <DEDUP_REMOVED lines=68> */
[----:B0-----:R-:W-:-:S07]  /*ee60*/  PRMT R32, R6, 0x7610, R32 ;  /* 0x0000761006207816 */ /* 0x001fce0000000020 */
.L_x_551:
[----:B------:R-:W-:Y:S05]  /*ee70*/  BSYNC.RECONVERGENT B1 ;  /* 0x0000000000017941 */ /* 0x000fea0003800200 */
.L_x_548:
[----:B----4-:R-:W-:Y:S01]  /*ee80*/  IMAD.U32 R4, RZ, RZ, UR4 ;  /* 0x00000004ff047e24 */ /* 0x010fe2000f8e00ff */
[----:B------:R-:W-:Y:S01]  /*ee90*/  ISETP.GE.U32.AND P0, PT, R98, 0x61, PT ;  /* 0x000000616200780c */ /* 0x000fe20003f06070 */
[----:B-----5:R-:W-:Y:S01]  /*eea0*/  DADD R118, R124, R118 ;  /* 0x000000007c767229 */ /* 0x020fe20000000076 */
[----:B------:R-:W-:Y:S02]  /*eeb0*/  IMAD.IADD R120, R120, 0x1, R7 ;  /* 0x0000000178787824 */ /* 0x000fe400078e0207 */
[----:B------:R-:W-:-:S13]  /*eec0*/  ISETP.GE.U32.AND.EX P0, PT, R4, RZ, PT, P0 ;  /* 0x000000ff0400720c */ /* 0x000fda0003f06100 */
[----:B------:R-:W-:Y:S05]  /*eed0*/  @!P0 BRA `(.L_x_541) ;  /* 0x000001d000288947 */ /* 0x000fea0003800000 */
        /* <DEDUP_REMOVED lines=264> */
.L_x_556:
[----:B------:R-:W-:-:S13]  /*ff60*/  LOP3.LUT P0, RZ, R6, 0xff, RZ, 0xc0, !PT ;  /* 0x000000ff06ff7812 */ /* 0x000fda000780c0ff */
[----:B------:R-:W-:Y:S05]  /*ff70*/  @!P0 BREAK.RELIABLE B2 ;  /* 0x0000000000028942 */ /* 0x000fea0003800100 */
[----:B------:R-:W-:Y:S05]  /*ff80*/  @!P0 BRA `(.L_x_557) ;  /* 0x0000000400488947 */ /* 0x000fea0003800000 */
[----:B------:R-:W-:Y:S05]  /*ff90*/  BSYNC.RELIABLE B2 ;  /* 0x0000000000027941 */ /* 0x000fea0003800100 */
.L_x_555:
[----:B------:R-:W-:Y:S01]  /*ffa0*/  BSSY.RECONVERGENT B2, `(.L_x_558) ;  /* 0x0000009000027945 */ /* 0x000fe20003800200 */
[----:B----4-:R-:W-:-:S07]  /*ffb0*/  IMAD.MOV.U32 R5, RZ, RZ, RZ ;  /* 0x000000ffff057224 */ /* 0x010fce00078e00ff */
.L_x_559:
        /* <DEDUP_REMOVED lines=8> */
.L_x_558:
        /* <DEDUP_REMOVED lines=71> */
.L_x_557:
[----:B------:R-:W-:Y:S05]  /*104b0*/  BSYNC.RECONVERGENT B1 ;  /* 0x0000000000017941 */ /* 0x000fea0003800200 */
.L_x_554:
        /* <DEDUP_REMOVED lines=270> */
.L_x_562:
[----:B------:R-:W-:-:S13]  /*115a0*/  LOP3.LUT P0, RZ, R6, 0xff, RZ, 0xc0, !PT ;  /* 0x000000ff06ff7812 */ /* 0x000fda000780c0ff */
[----:B------:R-:W-:Y:S05]  /*115b0*/  @!P0 BREAK.RELIABLE B2 ;  /* 0x0000000000028942 */ /* 0x000fea0003800100 */
[----:B------:R-:W-:Y:S05]  /*115c0*/  @!P0 BRA `(.L_x_563) ;  /* 0x0000000400488947 */ /* 0x000fea0003800000 */
[----:B------:R-:W-:Y:S05]  /*115d0*/  BSYNC.RELIABLE B2 ;  /* 0x0000000000027941 */ /* 0x000fea0003800100 */
.L_x_561:
[----:B------:R-:W-:Y:S01]  /*115e0*/  BSSY.RECONVERGENT B2, `(.L_x_564) ;  /* 0x0000009000027945 */ /* 0x000fe20003800200 */
[----:B----4-:R-:W-:-:S07]  /*115f0*/  IMAD.MOV.U32 R5, RZ, RZ, RZ ;  /* 0x000000ffff057224 */ /* 0x010fce00078e00ff */
.L_x_565:
        /* <DEDUP_REMOVED lines=8> */
.L_x_564:
        /* <DEDUP_REMOVED lines=71> */
.L_x_563:
[----:B------:R-:W-:Y:S05]  /*11af0*/  BSYNC.RECONVERGENT B1 ;  /* 0x0000000000017941 */ /* 0x000fea0003800200 */
.L_x_560:
        /* <DEDUP_REMOVED lines=270> */
.L_x_568:
[----:B------:R-:W-:-:S13]  /*12be0*/  LOP3.LUT P0, RZ, R6, 0xff, RZ, 0xc0, !PT ;  /* 0x000000ff06ff7812 */ /* 0x000fda000780c0ff */
[----:B------:R-:W-:Y:S05]  /*12bf0*/  @!P0 BREAK.RELIABLE B2 ;  /* 0x0000000000028942 */ /* 0x000fea0003800100 */
[----:B------:R-:W-:Y:S05]  /*12c00*/  @!P0 BRA `(.L_x_569) ;  /* 0x0000000400488947 */ /* 0x000fea0003800000 */
[----:B------:R-:W-:Y:S05]  /*12c10*/  BSYNC.RELIABLE B2 ;  /* 0x0000000000027941 */ /* 0x000fea0003800100 */
.L_x_567:
[----:B------:R-:W-:Y:S01]  /*12c20*/  BSSY.RECONVERGENT B2, `(.L_x_570) ;  /* 0x0000009000027945 */ /* 0x000fe20003800200 */
[----:B----4-:R-:W-:-:S07]  /*12c30*/  IMAD.MOV.U32 R5, RZ, RZ, RZ ;  /* 0x000000ffff057224 */ /* 0x010fce00078e00ff */
.L_x_571:
        /* <DEDUP_REMOVED lines=8> */
.L_x_570:
        /* <DEDUP_REMOVED lines=71> */
.L_x_569:
[----:B------:R-:W-:Y:S05]  /*13130*/  BSYNC.RECONVERGENT B1 ;  /* 0x0000000000017941 */ /* 0x000fea0003800200 */
.L_x_566:
        /* <DEDUP_REMOVED lines=270> */
.L_x_574:
[----:B------:R-:W-:-:S13]  /*14220*/  LOP3.LUT P0, RZ, R6, 0xff, RZ, 0xc0, !PT ;  /* 0x000000ff06ff7812 */ /* 0x000fda000780c0ff */
[----:B------:R-:W-:Y:S05]  /*14230*/  @!P0 BREAK.RELIABLE B2 ;  /* 0x0000000000028942 */ /* 0x000fea0003800100 */
[----:B------:R-:W-:Y:S05]  /*14240*/  @!P0 BRA `(.L_x_575) ;  /* 0x0000000400488947 */ /* 0x000fea0003800000 */
[----:B------:R-:W-:Y:S05]  /*14250*/  BSYNC.RELIABLE B2 ;  /* 0x0000000000027941 */ /* 0x000fea0003800100 */
.L_x_573:
[----:B------:R-:W-:Y:S01]  /*14260*/  BSSY.RECONVERGENT B2, `(.L_x_576) ;  /* 0x0000009000027945 */ /* 0x000fe20003800200 */
[----:B----4-:R-:W-:-:S07]  /*14270*/  IMAD.MOV.U32 R5, RZ, RZ, RZ ;  /* 0x000000ffff057224 */ /* 0x010fce00078e00ff */
.L_x_577:
        /* <DEDUP_REMOVED lines=8> */
.L_x_576:
        /* <DEDUP_REMOVED lines=71> */
.L_x_575:
[----:B------:R-:W-:Y:S05]  /*14770*/  BSYNC.RECONVERGENT B1 ;  /* 0x0000000000017941 */ /* 0x000fea0003800200 */
.L_x_572:
        /* <DEDUP_REMOVED lines=78> */
[----:B------:R3:W4:Y:S01]  /*14c60*/  LDS.64 R124, [R99+0x200] ;  /* 0x00020000637c7984 */ /* 0x0007220000000a00 */
        /* <DEDUP_REMOVED lines=12> */
[----:B------:R-:W-:Y:S01]  /*14d30*/  PRMT R130, R135, 0x5410, R132 ;  /* 0x0000541087827816 */ /* 0x000fe20000000084 */
[----:B------:R-:W-:Y:S01]  /*14d40*/  STL.64 [R123], R128 ;  /* 0x000000807b007387 */ /* 0x000fe20000100a00 */
[----:B---3--:R-:W-:Y:S02]  /*14d50*/  PRMT R99, R137, 0x5410, R134 ;  /* 0x0000541089637816 */ /* 0x008fe40000000086 */
[----:B------:R-:W-:Y:S01]  /*14d60*/  PRMT R152, R31, 0x7604, R32 ;  /* 0x000076041f987816 */ /* 0x000fe20000000020 */
[----:B------:R-:W-:Y:S01]  /*14d70*/  STL.64 [R123+0x8], R130 ;  /* 0x000008827b007387 */ /* 0x000fe20000100a00 */
[----:B------:R-:W-:-:S02]  /*14d80*/  PRMT R98, R139, 0x5410, R136 ;  /* 0x000054108b627816 */ /* 0x000fc40000000088 */
[----:B------:R-:W-:Y:S01]  /*14d90*/  PRMT R133, R141, 0x5410, R138 ;  /* 0x000054108d857816 */ /* 0x000fe2000000008a */
[----:B------:R-:W-:Y:S01]  /*14da0*/  STL.U16 [R123+0x30], R152 ;  /* 0x000030987b007387 */ /* 0x000fe20000100400 */
[----:B------:R-:W-:Y:S02]  /*14db0*/  PRMT R132, R143, 0x5410, R140 ;  /* 0x000054108f847816 */ /* 0x000fe4000000008c */
[----:B------:R-:W-:Y:S01]  /*14dc0*/  PRMT R135, R145, 0x5410, R142 ;  /* 0x0000541091877816 */ /* 0x000fe2000000008e */
[----:B------:R3:W-:Y:S01]  /*14dd0*/  STL.64 [R123+0x10], R98 ;  /* 0x000010627b007387 */ /* 0x0007e20000100a00 */
[----:B------:R-:W-:Y:S02]  /*14de0*/  PRMT R134, R147, 0x5410, R144 ;  /* 0x0000541093867816 */ /* 0x000fe40000000090 */
[----:B------:R-:W-:Y:S01]  /*14df0*/  PRMT R151, R151, 0x5410, R146 ;  /* 0x0000541097977816 */ /* 0x000fe20000000092 */
[----:B------:R2:W-:Y:S01]  /*14e00*/  STL.64 [R123+0x18], R132 ;  /* 0x000018847b007387 */ /* 0x0005e20000100a00 */
[----:B------:R-:W-:-:S02]  /*14e10*/  PRMT R150, R148, 0x5410, R149 ;  /* 0x0000541094967816 */ /* 0x000fc40000000095 */
[----:B0-----:R-:W-:Y:S01]  /*14e20*/  PRMT R121, R121, 0x7710, RZ ;  /* 0x0000771079797816 */ /* 0x001fe200000000ff */
[----:B------:R0:W-:Y:S01]  /*14e30*/  STL.64 [R123+0x20], R134 ;  /* 0x000020867b007387 */ /* 0x0001e20000100a00 */
[----:B------:R-:W-:Y:S02]  /*14e40*/  LOP3.LUT P0, RZ, R80, 0xff, RZ, 0xc0, !PT ;  /* 0x000000ff50ff7812 */ /* 0x000fe4000780c0ff */
[----:B-1----:R-:W-:Y:S01]  /*14e50*/  PRMT R6, R126, 0x7770, RZ ;  /* 0x000077707e067816 */ /* 0x002fe200000000ff */
[----:B------:R0:W-:Y:S01]  /*14e60*/  STL.64 [R123+0x28], R150 ;  /* 0x000028967b007387 */ /* 0x0001e20000100a00 */
[----:B---3--:R-:W-:-:S03]  /*14e70*/  IMAD.MOV.U32 R98, RZ, RZ, RZ ;  /* 0x000000ffff627224 */ /* 0x008fc600078e00ff */
        /* <DEDUP_REMOVED lines=8> */
[----:B----4-:R0:W-:Y:S01]  /*14f00*/  STL.64 [R122+0x38], R124 ;  /* 0x0000387c7a007387 */ /* 0x0101e20000100a00 */
        /* <DEDUP_REMOVED lines=149> */
.L_x_580:
[----:B------:R-:W-:-:S13]  /*15860*/  LOP3.LUT P0, RZ, R6, 0xff, RZ, 0xc0, !PT ;  /* 0x000000ff06ff7812 */ /* 0x000fda000780c0ff */
[----:B------:R-:W-:Y:S05]  /*15870*/  @!P0 BREAK.RELIABLE B2 ;  /* 0x0000000000028942 */ /* 0x000fea0003800100 */
[----:B------:R-:W-:Y:S05]  /*15880*/  @!P0 BRA `(.L_x_581) ;  /* 0x0000000400488947 */ /* 0x000fea0003800000 */
[----:B------:R-:W-:Y:S05]  /*15890*/  BSYNC.RELIABLE B2 ;  /* 0x0000000000027941 */ /* 0x000fea0003800100 */
.L_x_579:
[----:B------:R-:W-:Y:S01]  /*158a0*/  BSSY.RECONVERGENT B2, `(.L_x_582) ;  /* 0x0000009000027945 */ /* 0x000fe20003800200 */
[----:B0-----:R-:W-:-:S07]  /*158b0*/  IMAD.MOV.U32 R5, RZ, RZ, RZ ;  /* 0x000000ffff057224 */ /* 0x001fce00078e00ff */
.L_x_583:
        /* <DEDUP_REMOVED lines=8> */
.L_x_582:
        /* <DEDUP_REMOVED lines=70> */
[----:B-1----:R-:W-:-:S07]  /*15da0*/  PRMT R32, R6, 0x7610, R32 ;  /* 0x0000761006207816 */ /* 0x002fce0000000020 */
.L_x_581:
[----:B------:R-:W-:Y:S05]  /*15db0*/  BSYNC.RECONVERGENT B1 ;  /* 0x0000000000017941 */ /* 0x000fea0003800200 */
.L_x_578:
[----:B-----5:R-:W-:Y:S01]  /*15dc0*/  DADD R118, R124, R118 ;  /* 0x000000007c767229 */ /* 0x020fe20000000076 */
[----:B------:R-:W-:Y:S01]  /*15dd0*/  IMAD.IADD R120, R120, 0x1, R7 ;  /* 0x0000000178787824 */ /* 0x000fe200078e0207 */
[----:B------:R-:W-:Y:S09]  /*15de0*/  BRA `(.L_x_541) ;  /* 0x0000016000647947 */ /* 0x000ff20003800000 */
.L_x_487:
[----:B------:R-:W1:Y:S01]  /*15df0*/  S2R R124, SR_TID.X ;  /* 0x00000000007c7919 */ /* 0x000e620000002100 */
        /* <DEDUP_REMOVED lines=9> */
[----:B------:R0:W5:Y:S04]  /*15e90*/  LDG.E R120, desc[UR20][R136.64+0x34] ;  /* 0x0000341488787981 */ /* 0x000168000c1e1900 */
[----:B------:R0:W5:Y:S01]  /*15ea0*/  LDG.E.64 R118, desc[UR20][R136.64+0x38] ;  /* 0x0000381488767981 */ /* 0x000162000c1e1b00 */
[----:B------:R-:W-:Y:S01]  /*15eb0*/  IADD3 R140, P1, PT, R98, -0x100, RZ ;  /* 0xffffff00628c7810 */ /* 0x000fe20007f3e0ff */
[----:B------:R-:W-:-:S02]  /*15ec0*/  IMAD.MOV.U32 R139, RZ, RZ, 0x100 ;  /* 0x00000100ff8b7424 */ /* 0x000fc400078e00ff */
[----:B------:R-:W-:Y:S01]  /*15ed0*/  IMAD.MOV.U32 R138, RZ, RZ, RZ ;  /* 0x000000ffff8a7224 */ /* 0x000fe200078e00ff */
[----:B------:R-:W-:Y:S02]  /*15ee0*/  ISETP.GE.U32.AND P0, PT, R140, 0x100, PT ;  /* 0x000001008c00780c */ /* 0x000fe40003f06070 */
[----:B------:R-:W-:-:S04]  /*15ef0*/  IADD3.X R141, PT, PT, R99, -0x1, RZ, P1, !PT ;  /* 0xffffffff638d7810 */ /* 0x000fc80000ffe4ff */
[----:B------:R-:W-:Y:S02]  /*15f00*/  ISETP.GE.U32.AND.EX P0, PT, R141, RZ, PT, P0 ;  /* 0x000000ff8d00720c */ /* 0x000fe40003f06100 */
[C---:B--2---:R-:W-:Y:S02]  /*15f10*/  PRMT R80, R4.reuse, 0x7770, RZ ;  /* 0x0000777004507816 */ /* 0x044fe400000000ff */
[C---:B------:R-:W-:Y:S02]  /*15f20*/  PRMT R79, R4.reuse, 0x7771, RZ ;  /* 0x00007771044f7816 */ /* 0x040fe400000000ff */
[----:B------:R-:W-:Y:S02]  /*15f30*/  PRMT R78, R4, 0x7772, RZ ;  /* 0x00007772044e7816 */ /* 0x000fe400000000ff */
        /* <DEDUP_REMOVED lines=46> */
[----:B------:R-:W-:Y:S02]  /*16220*/  PRMT R31, R31, 0x7771, RZ ;  /* 0x000077711f1f7816 */ /* 0x000fe400000000ff */
        /* <DEDUP_REMOVED lines=12> */
[----:B0-----:R-:W-:Y:S06]  /*162f0*/  @!P0 BRA `(.L_x_584) ;  /* 0x0000001400c08947 */ /* 0x001fec0003800000 */
[----:B------:R-:W-:Y:S02]  /*16300*/  IMAD.MOV.U32 R139, RZ, RZ, 0x100 ;  /* 0x00000100ff8b7424 */ /* 0x000fe400078e00ff */
[----:B------:R-:W-:-:S07]  /*16310*/  IMAD.MOV.U32 R138, RZ, RZ, RZ ;  /* 0x000000ffff8a7224 */ /* 0x000fce00078e00ff */
.L_x_592:
[----:B------:R-:W-:-:S04]  /*16320*/  LEA R122, P0, R139, R136, 0x6 ;  /* 0x000000888b7a7211 */ /* 0x000fc800078030ff */
[----:B------:R-:W-:-:S05]  /*16330*/  LEA.HI.X R123, R139, R137, R138, 0x6, P0 ;  /* 0x000000898b7b7211 */ /* 0x000fca00000f348a */
        /* <DEDUP_REMOVED lines=20> */
[----:B0-----:R-:W-:Y:S02]  /*16480*/  PRMT R123, R128, 0x3340, R127 ;  /* 0x00003340807b7816 */ /* 0x001fe4000000007f */
        /* <DEDUP_REMOVED lines=66> */
[----:B------:R2:W-:Y:S01]  /*168b0*/  STL.64 [R1+0x80], R122 ;  /* 0x0000807a01007387 */ /* 0x0005e20000100a00 */
[----:B------:R-:W-:Y:S02]  /*168c0*/  PRMT R129, R132, 0x5410, R129 ;  /* 0x0000541084817816 */ /* 0x000fe40000000081 */
[----:B------:R-:W-:-:S02]  /*168d0*/  PRMT R131, R133, 0x5410, R146 ;  /* 0x0000541085837816 */ /* 0x000fc40000000092 */
[----:B------:R-:W-:Y:S02]  /*168e0*/  PRMT R128, R144, 0x5410, R143 ;  /* 0x0000541090807816 */ /* 0x000fe4000000008f */
[----:B------:R-:W-:Y:S02]  /*168f0*/  PRMT R130, R150, 0x5410, R145 ;  /* 0x0000541096827816 */ /* 0x000fe40000000091 */
[----:B------:R-:W-:Y:S02]  /*16900*/  PRMT R133, R148, 0x5410, R149 ;  /* 0x0000541094857816 */ /* 0x000fe40000000095 */
[----:B------:R-:W-:Y:S02]  /*16910*/  PRMT R132, R154, 0x5410, R151 ;  /* 0x000054109a847816 */ /* 0x000fe40000000097 */
[----:B------:R-:W-:Y:S02]  /*16920*/  PRMT R135, R152, 0x5410, R155 ;  /* 0x0000541098877816 */ /* 0x000fe4000000009b */
[----:B0-----:R-:W-:Y:S01]  /*16930*/  PRMT R134, R158, 0x5410, R153 ;  /* 0x000054109e867816 */ /* 0x001fe20000000099 */
        /* <DEDUP_REMOVED lines=171> */
.L_x_587:
[----:B------:R-:W-:-:S13]  /*173f0*/  LOP3.LUT P0, RZ, R6, 0xff, RZ, 0xc0, !PT ;  /* 0x000000ff06ff7812 */ /* 0x000fda000780c0ff */
[----:B------:R-:W-:Y:S05]  /*17400*/  @!P0 BREAK.RELIABLE B2 ;  /* 0x0000000000028942 */ /* 0x000fea0003800100 */
[----:B------:R-:W-:Y:S05]  /*17410*/  @!P0 BRA `(.L_x_588) ;  /* 0x0000000400408947 */ /* 0x000fea0003800000 */
[----:B------:R-:W-:Y:S05]  /*17420*/  BSYNC.RELIABLE B2 ;  /* 0x0000000000027941 */ /* 0x000fea0003800100 */
.L_x_586:
[----:B------:R-:W-:Y:S01]  /*17430*/  BSSY.RECONVERGENT B2, `(.L_x_589) ;  /* 0x0000009000027945 */ /* 0x000fe20003800200 */
[----:B------:R-:W-:-:S07]  /*17440*/  IMAD.MOV.U32 R10, RZ, RZ, RZ ;  /* 0x000000ffff0a7224 */ /* 0x000fce00078e00ff */
.L_x_590:
        /* <DEDUP_REMOVED lines=8> */
.L_x_589:
        /* <DEDUP_REMOVED lines=69> */
.L_x_588:
[----:B------:R-:W-:Y:S05]  /*17920*/  BSYNC.RECONVERGENT B1 ;  /* 0x0000000000017941 */ /* 0x000fea0003800200 */
.L_x_585:
[----:B------:R-:W0:Y:S01]  /*17930*/  LDC.64 R98, c[0x0][0x390] ;  /* 0x0000e400ff627b82 */ /* 0x000e220000000a00 */
[----:B-----5:R-:W-:Y:S01]  /*17940*/  DADD R118, R4, R118 ;  /* 0x0000000004767229 */ /* 0x020fe20000000076 */
[----:B------:R-:W-:Y:S01]  /*17950*/  IMAD.IADD R120, R125, 0x1, R120 ;  /* 0x000000017d787824 */ /* 0x000fe200078e0278 */
[----:B0-----:R-:W-:-:S04]  /*17960*/  IADD3 R6, P1, PT, -R139, R98, RZ ;  /* 0x000000628b067210 */ /* 0x001fc80007f3e1ff */
[----:B------:R-:W-:Y:S01]  /*17970*/  ISETP.GE.U32.AND P0, PT, R6, 0x100, PT ;  /* 0x000001000600780c */ /* 0x000fe20003f06070 */
[----:B------:R-:W-:-:S05]  /*17980*/  IMAD.X R6, R99, 0x1, ~R138, P1 ;  /* 0x0000000163067824 */ /* 0x000fca00008e0e8a */
[----:B------:R-:W-:-:S13]  /*17990*/  ISETP.GE.U32.AND.EX P0, PT, R6, RZ, PT, P0 ;  /* 0x000000ff0600720c */ /* 0x000fda0003f06100 */
[----:B------:R-:W-:Y:S05]  /*179a0*/  @!P0 BRA `(.L_x_591) ;  /* 0x0000001400dc8947 */ /* 0x000fea0003800000 */
[----:B------:R-:W-:-:S05]  /*179b0*/  IADD3 R139, P0, PT, R139, 0x100, RZ ;  /* 0x000001008b8b7810 */ /* 0x000fca0007f1e0ff */
[----:B------:R-:W-:Y:S01]  /*179c0*/  IMAD.X R138, RZ, RZ, R138, P0 ;  /* 0x000000ffff8a7224 */ /* 0x000fe200000e068a */
[----:B------:R-:W-:-:S04]  /*179d0*/  ISETP.GT.U32.AND P0, PT, R139, R140, PT ;  /* 0x0000008c8b00720c */ /* 0x000fc80003f04070 */
[----:B------:R-:W-:-:S13]  /*179e0*/  ISETP.GT.U32.AND.EX P0, PT, R138, R141, PT, P0 ;  /* 0x0000008d8a00720c */ /* 0x000fda0003f04100 */
[----:B------:R-:W-:Y:S05]  /*179f0*/  @!P0 BRA `(.L_x_592) ;  /* 0xffffffe800488947 */ /* 0x000fea000383ffff */
.L_x_584:
[----:B------:R-:W-:-:S04]  /*17a00*/  ISETP.GE.U32.AND P0, PT, R139, R98, PT ;  /* 0x000000628b00720c */ /* 0x000fc80003f06070 */
[----:B------:R-:W-:-:S13]  /*17a10*/  ISETP.GE.U32.AND.EX P0, PT, R138, R99, PT, P0 ;  /* 0x000000638a00720c */ /* 0x000fda0003f06100 */
[----:B------:R-:W-:Y:S05]  /*17a20*/  @P0 BRA `(.L_x_591) ;  /* 0x0000001400bc0947 */ /* 0x000fea0003800000 */
[----:B------:R-:W-:Y:S01]  /*17a30*/  IMAD.IADD R131, R98, 0x1, -R139 ;  /* 0x0000000162837824 */ /* 0x000fe200078e0a8b */
[----:B------:R-:W-:Y:S04]  /*17a40*/  BSSY.RECONVERGENT B2, `(.L_x_591) ;  /* 0x000016d000027945 */ /* 0x000fe80003800200 */
[----:B------:R-:W-:-:S13]  /*17a50*/  ISETP.GE.AND P0, PT, R124, R131, PT ;  /* 0x000000837c00720c */ /* 0x000fda0003f06270 */
[----:B------:R-:W-:Y:S05]  /*17a60*/  @P0 BRA `(.L_x_593) ;  /* 0x0000001400a80947 */ /* 0x000fea0003800000 */
[----:B------:R-:W-:-:S07]  /*17a70*/  IMAD.MOV.U32 R125, RZ, RZ, R124 ;  /* 0x000000ffff7d7224 */ /* 0x000fce00078e007c */
.L_x_600:
        /* <DEDUP_REMOVED lines=274> */
.L_x_596:
[----:B------:R-:W-:-:S13]  /*18ba0*/  LOP3.LUT P1, RZ, R6, 0xff, RZ, 0xc0, !PT ;  /* 0x000000ff06ff7812 */ /* 0x000fda000782c0ff */
[----:B------:R-:W-:Y:S05]  /*18bb0*/  @!P1 BREAK.RELIABLE B3 ;  /* 0x0000000000039942 */ /* 0x000fea0003800100 */
[----:B------:R-:W-:Y:S05]  /*18bc0*/  @!P1 BRA `(.L_x_597) ;  /* 0x0000000400409947 */ /* 0x000fea0003800000 */
[----:B------:R-:W-:Y:S05]  /*18bd0*/  BSYNC.RELIABLE B3 ;  /* 0x0000000000037941 */ /* 0x000fea0003800100 */
.L_x_595:
[----:B------:R-:W-:Y:S01]  /*18be0*/  BSSY.RECONVERGENT B3, `(.L_x_598) ;  /* 0x0000009000037945 */ /* 0x000fe20003800200 */
[----:B------:R-:W-:-:S07]  /*18bf0*/  IMAD.MOV.U32 R10, RZ, RZ, RZ ;  /* 0x000000ffff0a7224 */ /* 0x000fce00078e00ff */
.L_x_599:
        /* <DEDUP_REMOVED lines=8> */
.L_x_598:
        /* <DEDUP_REMOVED lines=69> */
.L_x_597:
[----:B------:R-:W-:Y:S05]  /*190d0*/  BSYNC.RECONVERGENT B1 ;  /* 0x0000000000017941 */ /* 0x000fea0003800200 */
.L_x_594:
[----:B-----5:R-:W-:Y:S01]  /*190e0*/  DADD R118, R4, R118 ;  /* 0x0000000004767229 */ /* 0x020fe20000000076 */
[----:B------:R-:W-:Y:S01]  /*190f0*/  IMAD.IADD R120, R130, 0x1, R120 ;  /* 0x0000000182787824 */ /* 0x000fe200078e0278 */
[----:B------:R-:W-:Y:S09]  /*19100*/  @!P0 BRA `(.L_x_600) ;  /* 0xffffffe8005c8947 */ /* 0x000ff2000383ffff */
.L_x_593:
[----:B------:R-:W-:Y:S05]  /*19110*/  BSYNC.RECONVERGENT B2 ;  /* 0x0000000000027941 */ /* 0x000fea0003800200 */
.L_x_591:
        /* <DEDUP_REMOVED lines=9> */
[----:B-----5:R1:W2:Y:S01]  /*191b0*/  SHFL.DOWN PT, R125, R120, 0x1, 0x1f ;  /* 0x08201f00787d7f89 */ /* 0x0202a200000e0000 */
[----:B------:R-:W-:-:S02]  /*191c0*/  LOP3.LUT R135, R79, 0xff, RZ, 0xc0, !PT ;  /* 0x000000ff4f877812 */ /* 0x000fc400078ec0ff */
[----:B------:R-:W-:Y:S01]  /*191d0*/  LOP3.LUT R137, R75, 0xff, RZ, 0xc0, !PT ;  /* 0x000000ff4b897812 */ /* 0x000fe200078ec0ff */
[----:B------:R-:W-:Y:S01]  /*191e0*/  IMAD.U32 R9, R131, 0x10000, RZ ;  /* 0x0001000083097824 */ /* 0x000fe200078e00ff */
[----:B------:R-:W-:Y:S02]  /*191f0*/  LOP3.LUT R145, R72, 0xffff, RZ, 0xc0, !PT ;  /* 0x0000ffff48917812 */ /* 0x000fe400078ec0ff */
[----:B------:R-:W-:Y:S02]  /*19200*/  LOP3.LUT R4, R138, 0xff, RZ, 0xc0, !PT ;  /* 0x000000ff8a047812 */ /* 0x000fe400078ec0ff */
[----:B------:R-:W-:Y:S02]  /*19210*/  LOP3.LUT R6, R150, 0xff, RZ, 0xc0, !PT ;  /* 0x000000ff96067812 */ /* 0x000fe400078ec0ff */
[----:B------:R-:W-:Y:S01]  /*19220*/  LOP3.LUT R133, R66, 0xffff, RZ, 0xc0, !PT ;  /* 0x0000ffff42857812 */ /* 0x000fe200078ec0ff */
[----:B------:R-:W-:Y:S01]  /*19230*/  IMAD R4, R135, 0x100, R4 ;  /* 0x0000010087047824 */ /* 0x000fe200078e0204 */
[----:B------:R-:W-:Y:S01]  /*19240*/  LOP3.LUT R139, R71, 0xff, RZ, 0xc0, !PT ;  /* 0x000000ff478b7812 */ /* 0x000fe200078ec0ff */
[----:B------:R-:W-:Y:S01]  /*19250*/  IMAD R7, R137, 0x100, R6 ;  /* 0x0000010089077824 */ /* 0x000fe200078e0206 */
[----:B------:R-:W-:Y:S01]  /*19260*/  LOP3.LUT R10, R145, 0xff, RZ, 0xc0, !PT ;  /* 0x000000ff910a7812 */ /* 0x000fe200078ec0ff */
[----:B------:R-:W-:Y:S01]  /*19270*/  IMAD.U32 R12, R133, 0x10000, RZ ;  /* 0x00010000850c7824 */ /* 0x000fe200078e00ff */
[----:B------:R-:W-:-:S02]  /*19280*/  LOP3.LUT R5, R5, 0xff0000, RZ, 0xc0, !PT ;  /* 0x00ff000005057812 */ /* 0x000fc400078ec0ff */
[----:B------:R-:W-:Y:S01]  /*19290*/  LOP3.LUT R8, R8, 0xff0000, RZ, 0xc0, !PT ;  /* 0x00ff000008087812 */ /* 0x000fe200078ec0ff */
[----:B------:R-:W-:Y:S01]  /*192a0*/  IMAD R10, R139, 0x100, R10 ;  /* 0x000001008b0a7824 */ /* 0x000fe200078e020a */
[----:B------:R-:W-:Y:S01]  /*192b0*/  LOP3.LUT R136, R68, 0xffff, RZ, 0xc0, !PT ;  /* 0x0000ffff44887812 */ /* 0x000fe200078ec0ff */
[----:B------:R-:W-:Y:S01]  /*192c0*/  IMAD.IADD R6, R4, 0x1, R5 ;  /* 0x0000000104067824 */ /* 0x000fe200078e0205 */
[----:B------:R-:W-:Y:S01]  /*192d0*/  LOP3.LUT R158, R62, 0xffff, RZ, 0xc0, !PT ;  /* 0x0000ffff3e9e7812 */ /* 0x000fe200078ec0ff */
[----:B------:R-:W-:Y:S01]  /*192e0*/  IMAD.IADD R7, R7, 0x1, R8 ;  /* 0x0000000107077824 */ /* 0x000fe200078e0208 */
[----:B------:R-:W-:Y:S02]  /*192f0*/  LOP3.LUT R160, R58, 0xffff, RZ, 0xc0, !PT ;  /* 0x0000ffff3aa07812 */ /* 0x000fe400078ec0ff */
[----:B------:R-:W-:Y:S01]  /*19300*/  LOP3.LUT R165, R50, 0xffff, RZ, 0xc0, !PT ;  /* 0x0000ffff32a57812 */ /* 0x000fe200078ec0ff */
[----:B------:R-:W-:Y:S01]  /*19310*/  IMAD.U32 R5, R158, 0x10000, RZ ;  /* 0x000100009e057824 */ /* 0x000fe200078e00ff */
[----:B------:R-:W-:Y:S01]  /*19320*/  LOP3.LUT R154, R64, 0xffff, RZ, 0xc0, !PT ;  /* 0x0000ffff409a7812 */ /* 0x000fe200078ec0ff */
[----:B------:R-:W-:Y:S01]  /*19330*/  IMAD.U32 R8, R160, 0x10000, RZ ;  /* 0x00010000a0087824 */ /* 0x000fe200078e00ff */
[----:B------:R-:W-:Y:S01]  /*19340*/  LOP3.LUT R153, R60, 0xffff, RZ, 0xc0, !PT ;  /* 0x0000ffff3c997812 */ /* 0x000fe200078ec0ff */
[----:B------:R-:W-:Y:S01]  /*19350*/  IMAD.U32 R98, R165, 0x10000, RZ ;  /* 0x00010000a5627824 */ /* 0x000fe200078e00ff */
[----:B------:R-:W-:-:S02]  /*19360*/  LOP3.LUT R9, R9, 0xff0000, RZ, 0xc0, !PT ;  /* 0x00ff000009097812 */ /* 0x000fc400078ec0ff */
[----:B------:R-:W-:Y:S02]  /*19370*/  LOP3.LUT R152, R52, 0xffff, RZ, 0xc0, !PT ;  /* 0x0000ffff34987812 */ /* 0x000fe400078ec0ff */
[----:B------:R-:W-:Y:S01]  /*19380*/  LOP3.LUT R140, R67, 0xff, RZ, 0xc0, !PT ;  /* 0x000000ff438c7812 */ /* 0x000fe200078ec0ff */
[----:B------:R-:W-:Y:S01]  /*19390*/  IMAD.IADD R9, R10, 0x1, R9 ;  /* 0x000000010a097824 */ /* 0x000fe200078e0209 */
[----:B------:R-:W-:Y:S02]  /*193a0*/  LOP3.LUT R11, R136, 0xff, RZ, 0xc0, !PT ;  /* 0x000000ff880b7812 */ /* 0x000fe400078ec0ff */
[----:B------:R-:W-:Y:S02]  /*193b0*/  LOP3.LUT R163, R54, 0xffff, RZ, 0xc0, !PT ;  /* 0x0000ffff36a37812 */ /* 0x000fe400078ec0ff */
[----:B------:R-:W-:Y:S01]  /*193c0*/  LOP3.LUT R151, R56, 0xffff, RZ, 0xc0, !PT ;  /* 0x0000ffff38977812 */ /* 0x000fe200078ec0ff */
[----:B------:R-:W-:Y:S01]  /*193d0*/  IMAD R11, R140, 0x100, R11 ;  /* 0x000001008c0b7824 */ /* 0x000fe200078e020b */
[----:B------:R-:W-:Y:S01]  /*193e0*/  LOP3.LUT R141, R63, 0xff, RZ, 0xc0, !PT ;  /* 0x000000ff3f8d7812 */ /* 0x000fe200078ec0ff */
[----:B------:R-:W-:Y:S01]  /*193f0*/  IMAD.U32 R14, R163, 0x10000, RZ ;  /* 0x00010000a30e7824 */ /* 0x000fe200078e00ff */
[----:B------:R-:W-:-:S02]  /*19400*/  LOP3.LUT R142, R59, 0xff, RZ, 0xc0, !PT ;  /* 0x000000ff3b8e7812 */ /* 0x000fc400078ec0ff */
[----:B------:R-:W-:Y:S02]  /*19410*/  LOP3.LUT R4, R154, 0xff, RZ, 0xc0, !PT ;  /* 0x000000ff9a047812 */ /* 0x000fe400078ec0ff */
[----:B------:R-:W-:Y:S02]  /*19420*/  LOP3.LUT R13, R153, 0xff, RZ, 0xc0, !PT ;  /* 0x000000ff990d7812 */ /* 0x000fe400078ec0ff */
[----:B------:R-:W-:Y:S01]  /*19430*/  LOP3.LUT R144, R51, 0xff, RZ, 0xc0, !PT ;  /* 0x000000ff33907812 */ /* 0x000fe200078ec0ff */
[----:B------:R-:W-:Y:S01]  /*19440*/  IMAD R4, R141, 0x100, R4 ;  /* 0x000001008d047824 */ /* 0x000fe200078e0204 */
        /* <DEDUP_REMOVED lines=26> */
[----:B------:R-:W-:Y:S01]  /*195f0*/  IMAD.U32 R14, R171, 0x10000, RZ ;  /* 0x00010000ab0e7824 */ /* 0x000fe200078e00ff */
[----:B------:R-:W-:Y:S02]  /*19600*/  LOP3.LUT R147, R43, 0xff, RZ, 0xc0, !PT ;  /* 0x000000ff2b937812 */ /* 0x000fe400078ec0ff */
[----:B------:R-:W-:Y:S01]  /*19610*/  LOP3.LUT R149, R35, 0xff, RZ, 0xc0, !PT ;  /* 0x000000ff23957812 */ /* 0x000fe200078ec0ff */
[----:B------:R-:W-:Y:S01]  /*19620*/  IMAD.IADD R12, R12, 0x1, R15 ;  /* 0x000000010c0c7824 */ /* 0x000fe200078e020f */
[----:B------:R-:W-:Y:S02]  /*19630*/  LOP3.LUT R8, R170, 0xff, RZ, 0xc0, !PT ;  /* 0x000000ffaa087812 */ /* 0x000fe400078ec0ff */
[----:B------:R-:W-:-:S02]  /*19640*/  LOP3.LUT R126, R157, 0xff, RZ, 0xc0, !PT ;  /* 0x000000ff9d7e7812 */ /* 0x000fc400078ec0ff */
[----:B------:R-:W-:Y:S01]  /*19650*/  LOP3.LUT R146, R47, 0xff, RZ, 0xc0, !PT ;  /* 0x000000ff2f927812 */ /* 0x000fe200078ec0ff */
[----:B------:R-:W-:Y:S01]  /*19660*/  IMAD R8, R147, 0x100, R8 ;  /* 0x0000010093087824 */ /* 0x000fe200078e0208 */
        /* <DEDUP_REMOVED lines=22> */
[----:B0-----:R-:W-:Y:S01]  /*197d0*/  ISETP.GT.AND P0, PT, R128, 0x1e, PT ;  /* 0x0000001e8000780c */ /* 0x001fe20003f04270 */
[----:B------:R-:W-:Y:S01]  /*197e0*/  IMAD R13, R166, 0x1000000, R98 ;  /* 0x01000000a60d7824 */ /* 0x000fe200078e0262 */
[----:B------:R-:W-:Y:S01]  /*197f0*/  LOP3.LUT R126, R77, 0xffff, RZ, 0xc0, !PT ;  /* 0x0000ffff4d7e7812 */ /* 0x000fe200078ec0ff */
[----:B------:R-:W-:Y:S01]  /*19800*/  IMAD R98, R174, 0x1000000, R99 ;  /* 0x01000000ae627824 */ /* 0x000fe200078e0263 */
[----:B------:R-:W-:Y:S01]  /*19810*/  LOP3.LUT R130, R73, 0xffff, RZ, 0xc0, !PT ;  /* 0x0000ffff49827812 */ /* 0x000fe200078ec0ff */
[----:B------:R1:W0:Y:S01]  /*19820*/  SHFL.DOWN PT, R4, R118, 0x1, 0x1f ;  /* 0x08201f0076047f89 */ /* 0x00022200000e0000 */
        /* <DEDUP_REMOVED lines=14> */
[----:B------:R-:W3:Y:S03]  /*19910*/  SHFL.DOWN PT, R6, R6, 0x1, 0x1f ;  /* 0x08201f0006067f89 */ /* 0x000ee600000e0000 */
[----:B------:R-:W-:Y:S01]  /*19920*/  IMAD R122, R156, 0x100, R5 ;  /* 0x000001009c7a7824 */ /* 0x000fe200078e0205 */
[----:B------:R-:W4:Y:S04]  /*19930*/  SHFL.DOWN PT, R7, R7, 0x1, 0x1f ;  /* 0x08201f0007077f89 */ /* 0x000f2800000e0000 */
        /* <DEDUP_REMOVED lines=35> */
[----:B------:R-:W-:Y:S01]  /*19b70*/  PRMT R9, R150, 0x3340, R9 ;  /* 0x0000334096097816 */ /* 0x000fe20000000009 */
[----:B------:R-:W-:Y:S01]  /*19b80*/  STL.64 [R1+0x38], R118 ;  /* 0x0000387601007387 */ /* 0x000fe20000100a00 */
[----:B------:R-:W-:Y:S02]  /*19b90*/  PRMT R11, R136, 0x3340, R13 ;  /* 0x00003340880b7816 */ /* 0x000fe4000000000d */
[----:B------:R-:W-:Y:S01]  /*19ba0*/  LOP3.LUT R15, R63, 0xffff, RZ, 0xc0, !PT ;  /* 0x0000ffff3f0f7812 */ /* 0x000fe200078ec0ff */
[----:B------:R-:W-:Y:S01]  /*19bb0*/  STL [R1+0x74], R125 ;  /* 0x0000747d01007387 */ /* 0x000fe20000100800 */
[----:B0-----:R-:W-:Y:S02]  /*19bc0*/  LOP3.LUT R7, R43, 0xffff, RZ, 0xc0, !PT ;  /* 0x0000ffff2b077812 */ /* 0x001fe400078ec0ff */
[----:B------:R-:W-:Y:S01]  /*19bd0*/  PRMT R151, R151, 0x3340, R14 ;  /* 0x0000334097977816 */ /* 0x000fe2000000000e */
[----:B------:R-:W-:Y:S01]  /*19be0*/  STL.64 [R1+0x78], R4 ;  /* 0x0000780401007387 */ /* 0x000fe20000100a00 */
[----:B------:R-:W-:-:S02]  /*19bf0*/  LOP3.LUT R13, R51, 0xffff, RZ, 0xc0, !PT ;  /* 0x0000ffff330d7812 */ /* 0x000fc400078ec0ff */
[----:B------:R-:W-:Y:S02]  /*19c00*/  LOP3.LUT R138, R47, 0xffff, RZ, 0xc0, !PT ;  /* 0x0000ffff2f8a7812 */ /* 0x000fe400078ec0ff */
[----:B------:R-:W-:Y:S02]  /*19c10*/  LOP3.LUT R14, R35, 0xffff, RZ, 0xc0, !PT ;  /* 0x0000ffff230e7812 */ /* 0x000fe400078ec0ff */
[----:B------:R-:W-:Y:S02]  /*19c20*/  LOP3.LUT R150, R39, 0xffff, RZ, 0xc0, !PT ;  /* 0x0000ffff27967812 */ /* 0x000fe400078ec0ff */
[----:B------:R-:W-:Y:S02]  /*19c30*/  PRMT R12, R153, 0x3340, R12 ;  /* 0x00003340990c7816 */ /* 0x000fe4000000000c */
[----:B------:R-:W-:Y:S02]  /*19c40*/  PRMT R15, R154, 0x3340, R15 ;  /* 0x000033409a0f7816 */ /* 0x000fe4000000000f */
[----:B-1----:R-:W-:-:S02]  /*19c50*/  PRMT R98, R170, 0x3340, R7 ;  /* 0x00003340aa627816 */ /* 0x002fc40000000007 */
[----:B------:R-:W-:Y:S02]  /*19c60*/  PRMT R9, R9, 0x5410, R122 ;  /* 0x0000541009097816 */ /* 0x000fe4000000007a */
[----:B------:R-:W-:Y:S02]  /*19c70*/  PRMT R8, R8, 0x5410, R123 ;  /* 0x0000541008087816 */ /* 0x000fe4000000007b */
[----:B------:R-:W-:Y:S02]  /*19c80*/  PRMT R131, R165, 0x3340, R166 ;  /* 0x00003340a5837816 */ /* 0x000fe400000000a6 */
[----:B------:R-:W-:Y:S01]  /*19c90*/  PRMT R132, R163, 0x3340, R164 ;  /* 0x00003340a3847816 */ /* 0x000fe200000000a4 */
[----:B------:R0:W-:Y:S01]  /*19ca0*/  STL.64 [R1], R8 ;  /* 0x0000000801007387 */ /* 0x0001e20000100a00 */
[----:B------:R-:W-:Y:S02]  /*19cb0*/  PRMT R134, R168, 0x3340, R169 ;  /* 0x00003340a8867816 */ /* 0x000fe400000000a9 */
[----:B------:R-:W-:-:S02]  /*19cc0*/  PRMT R158, R175, 0x3340, R176 ;  /* 0x00003340af9e7816 */ /* 0x000fc400000000b0 */
[----:B------:R-:W-:Y:S02]  /*19cd0*/  PRMT R159, R173, 0x3340, R174 ;  /* 0x00003340ad9f7816 */ /* 0x000fe400000000ae */
[----:B------:R-:W-:Y:S02]  /*19ce0*/  PRMT R152, R152, 0x3340, R13 ;  /* 0x0000334098987816 */ /* 0x000fe4000000000d */
[----:B------:R-:W-:Y:S02]  /*19cf0*/  SHF.R.U32.HI R136, RZ, 0x8, R161 ;  /* 0x00000008ff887819 */ /* 0x000fe400000116a1 */
[----:B------:R-:W-:Y:S01]  /*19d00*/  PRMT R7, R167, 0x3340, R138 ;  /* 0x00003340a7077816 */ /* 0x000fe2000000008a */
[----:B0-----:R-:W-:Y:S01]  /*19d10*/  IMAD.MOV.U32 R8, RZ, RZ, RZ ;  /* 0x000000ffff087224 */ /* 0x001fe200078e00ff */
[----:B------:R-:W-:Y:S02]  /*19d20*/  PRMT R123, R157, 0x3340, R14 ;  /* 0x000033409d7b7816 */ /* 0x000fe4000000000e */
[----:B------:R-:W-:-:S02]  /*19d30*/  PRMT R122, R155, 0x3340, R150 ;  /* 0x000033409b7a7816 */ /* 0x000fc40000000096 */
[----:B------:R-:W-:Y:S02]  /*19d40*/  PRMT R13, R12, 0x5410, R129 ;  /* 0x000054100c0d7816 */ /* 0x000fe40000000081 */
[----:B------:R-:W-:Y:S02]  /*19d50*/  PRMT R12, R15, 0x5410, R130 ;  /* 0x000054100f0c7816 */ /* 0x000fe40000000082 */
[----:B------:R-:W-:Y:S02]  /*19d60*/  PRMT R99, R98, 0x5410, R133 ;  /* 0x0000541062637816 */ /* 0x000fe40000000085 */
[----:B------:R-:W-:Y:S01]  /*19d70*/  PRMT R136, R136, 0x7604, R161 ;  /* 0x0000760488887816 */ /* 0x000fe200000000a1 */
[----:B------:R-:W-:Y:S01]  /*19d80*/  STL.64 [R1+0x10], R12 ;  /* 0x0000100c01007387 */ /* 0x000fe20000100a00 */
[----:B------:R-:W-:Y:S02]  /*19d90*/  PRMT R138, R31, 0x7604, R32 ;  /* 0x000076041f8a7816 */ /* 0x000fe40000000020 */
[----:B------:R-:W-:Y:S01]  /*19da0*/  PRMT R15, R152, 0x5410, R131 ;  /* 0x00005410980f7816 */ /* 0x000fe20000000083 */
[----:B------:R-:W-:Y:S01]  /*19db0*/  STL.U16 [R1+0x70], R136 ;  /* 0x0000708801007387 */ /* 0x000fe20000100400 */
[----:B------:R-:W-:-:S02]  /*19dc0*/  PRMT R14, R151, 0x5410, R132 ;  /* 0x00005410970e7816 */ /* 0x000fc40000000084 */
[----:B------:R-:W-:Y:S01]  /*19dd0*/  PRMT R98, R7, 0x5410, R134 ;  /* 0x0000541007627816 */ /* 0x000fe20000000086 */
[----:B------:R-:W-:Y:S01]  /*19de0*/  STL.U16 [R1+0x30], R138 ;  /* 0x0000308a01007387 */ /* 0x000fe20000100400 */
[----:B------:R-:W-:Y:S02]  /*19df0*/  PRMT R123, R123, 0x5410, R158 ;  /* 0x000054107b7b7816 */ /* 0x000fe4000000009e */
[----:B------:R-:W-:Y:S01]  /*19e00*/  PRMT R122, R122, 0x5410, R159 ;  /* 0x000054107a7a7816 */ /* 0x000fe2000000009f */
[----:B------:R-:W-:Y:S01]  /*19e10*/  STL.64 [R1+0x18], R14 ;  /* 0x0000180e01007387 */ /* 0x000fe20000100a00 */
[----:B------:R-:W-:Y:S02]  /*19e20*/  LOP3.LUT P0, RZ, R80, 0xff, RZ, 0xc0, !PT ;  /* 0x000000ff50ff7812 */ /* 0x000fe4000780c0ff */
[----:B------:R-:W-:Y:S01]  /*19e30*/  LOP3.LUT R10, R71, 0xffff, RZ, 0xc0, !PT ;  /* 0x0000ffff470a7812 */ /* 0x000fe200078ec0ff */
[----:B------:R-:W-:Y:S01]  /*19e40*/  STL.64 [R1+0x20], R98 ;  /* 0x0000206201007387 */ /* 0x000fe20000100a00 */
[----:B------:R-:W-:-:S02]  /*19e50*/  PRMT R11, R11, 0x5410, R126 ;  /* 0x000054100b0b7816 */ /* 0x000fc4000000007e */
[----:B------:R-:W-:Y:S01]  /*19e60*/  PRMT R10, R145, 0x3340, R10 ;  /* 0x00003340910a7816 */ /* 0x000fe2000000000a */
[----:B------:R-:W-:Y:S03]  /*19e70*/  STL.64 [R1+0x28], R122 ;  /* 0x0000287a01007387 */ /* 0x000fe60000100a00 */
[----:B------:R-:W-:-:S05]  /*19e80*/  PRMT R10, R10, 0x5410, R127 ;  /* 0x000054100a0a7816 */ /* 0x000fca000000007f */
[----:B------:R0:W-:Y:S02]  /*19e90*/  STL.64 [R1+0x8], R10 ;  /* 0x0000080a01007387 */ /* 0x0001e40000100a00 */
[----:B0-----:R-:W-:Y:S02]  /*19ea0*/  IMAD.MOV.U32 R10, RZ, RZ, R4 ;  /* 0x000000ffff0a7224 */ /* 0x001fe400078e0004 */
[----:B------:R-:W-:Y:S01]  /*19eb0*/  IMAD.MOV.U32 R11, RZ, RZ, R5 ;  /* 0x000000ffff0b7224 */ /* 0x000fe200078e0005 */
[----:B------:R-:W-:Y:S06]  /*19ec0*/  @!P0 BRA `(.L_x_605) ;  /* 0x0000000800508947 */ /* 0x000fec0003800000 */
        /* <DEDUP_REMOVED lines=148> */
.L_x_605:
[----:B------:R-:W-:-:S13]  /*1a810*/  LOP3.LUT P0, RZ, R6, 0xff, RZ, 0xc0, !PT ;  /* 0x000000ff06ff7812 */ /* 0x000fda000780c0ff */
[----:B------:R-:W-:Y:S05]  /*1a820*/  @!P0 BREAK.RELIABLE B3 ;  /* 0x0000000000038942 */ /* 0x000fea0003800100 */
[----:B------:R-:W-:Y:S05]  /*1a830*/  @!P0 BRA `(.L_x_606) ;  /* 0x0000000400408947 */ /* 0x000fea0003800000 */
[----:B------:R-:W-:Y:S05]  /*1a840*/  BSYNC.RELIABLE B3 ;  /* 0x0000000000037941 */ /* 0x000fea0003800100 */
.L_x_604:
[----:B------:R-:W-:Y:S01]  /*1a850*/  BSSY.RECONVERGENT B3, `(.L_x_607) ;  /* 0x0000009000037945 */ /* 0x000fe20003800200 */
[----:B------:R-:W-:-:S07]  /*1a860*/  IMAD.MOV.U32 R4, RZ, RZ, RZ ;  /* 0x000000ffff047224 */ /* 0x000fce00078e00ff */
.L_x_608:
        /* <DEDUP_REMOVED lines=8> */
.L_x_607:
        /* <DEDUP_REMOVED lines=69> */
.L_x_606:
[----:B------:R-:W-:Y:S05]  /*1ad40*/  BSYNC.RECONVERGENT B1 ;  /* 0x0000000000017941 */ /* 0x000fea0003800200 */
.L_x_603:
[----:B-----5:R-:W-:Y:S01]  /*1ad50*/  DADD R118, R10, R118 ;  /* 0x000000000a767229 */ /* 0x020fe20000000076 */
[----:B------:R-:W-:-:S10]  /*1ad60*/  IMAD.IADD R120, R125, 0x1, R120 ;  /* 0x000000017d787824 */ /* 0x000fd400078e0278 */
.L_x_602:
[----:B------:R-:W-:Y:S05]  /*1ad70*/  BSYNC.RECONVERGENT B2 ;  /* 0x0000000000027941 */ /* 0x000fea0003800200 */
.L_x_601:
[----:B------:R-:W-:Y:S01]  /*1ad80*/  LOP3.LUT R127, R78, 0xffff, RZ, 0xc0, !PT ;  /* 0x0000ffff4e7f7812 */ /* 0x000fe200078ec0ff */
[----:B------:R1:W2:Y:S01]  /*1ad90*/  SHFL.DOWN PT, R125, R120, 0x2, 0x1f ;  /* 0x08401f00787d7f89 */ /* 0x0002a200000e0000 */
[----:B------:R-:W-:Y:S01]  /*1ada0*/  LOP3.LUT R129, R74, 0xffff, RZ, 0xc0, !PT ;  /* 0x0000ffff4a817812 */ /* 0x000fe200078ec0ff */
[----:B------:R-:W-:Y:S01]  /*1adb0*/  BSSY.RECONVERGENT B2, `(.L_x_609) ;  /* 0x00001c1000027945 */ /* 0x000fe20003800200 */
[----:B------:R-:W-:Y:S01]  /*1adc0*/  LOP3.LUT R138, R80, 0xffff, RZ, 0xc0, !PT ;  /* 0x0000ffff508a7812 */ /* 0x000fe200078ec0ff */
[----:B0-----:R-:W-:Y:S01]  /*1add0*/  IMAD.U32 R5, R127, 0x10000, RZ ;  /* 0x000100007f057824 */ /* 0x001fe200078e00ff */
[----:B------:R-:W-:Y:S01]  /*1ade0*/  LOP3.LUT R150, R76, 0xffff, RZ, 0xc0, !PT ;  /* 0x0000ffff4c967812 */ /* 0x000fe200078ec0ff */
[----:B------:R-:W-:Y:S01]  /*1adf0*/  IMAD.U32 R8, R129, 0x10000, RZ ;  /* 0x0001000081087824 */ /* 0x000fe200078e00ff */
[----:B------:R-:W-:Y:S02]  /*1ae00*/  LOP3.LUT R131, R70, 0xffff, RZ, 0xc0, !PT ;  /* 0x0000ffff46837812 */ /* 0x000fe400078ec0ff */
        /* <DEDUP_REMOVED lines=97> */
[----:B------:R-:W-:Y:S01]  /*1b420*/  ISETP.GT.AND P0, PT, R128, 0x1d, PT ;  /* 0x0000001d8000780c */ /* 0x000fe20003f04270 */
        /* <DEDUP_REMOVED lines=259> */
.L_x_613:
[----:B------:R-:W-:-:S13]  /*1c460*/  LOP3.LUT P0, RZ, R6, 0xff, RZ, 0xc0, !PT ;  /* 0x000000ff06ff7812 */ /* 0x000fda000780c0ff */
[----:B------:R-:W-:Y:S05]  /*1c470*/  @!P0 BREAK.RELIABLE B3 ;  /* 0x0000000000038942 */ /* 0x000fea0003800100 */
[----:B------:R-:W-:Y:S05]  /*1c480*/  @!P0 BRA `(.L_x_614) ;  /* 0x0000000400408947 */ /* 0x000fea0003800000 */
[----:B------:R-:W-:Y:S05]  /*1c490*/  BSYNC.RELIABLE B3 ;  /* 0x0000000000037941 */ /* 0x000fea0003800100 */
.L_x_612:
[----:B------:R-:W-:Y:S01]  /*1c4a0*/  BSSY.RECONVERGENT B3, `(.L_x_615) ;  /* 0x0000009000037945 */ /* 0x000fe20003800200 */
[----:B------:R-:W-:-:S07]  /*1c4b0*/  IMAD.MOV.U32 R4, RZ, RZ, RZ ;  /* 0x000000ffff047224 */ /* 0x000fce00078e00ff */
.L_x_616:
        /* <DEDUP_REMOVED lines=8> */
.L_x_615:
        /* <DEDUP_REMOVED lines=69> */
.L_x_614:
[----:B------:R-:W-:Y:S05]  /*1c990*/  BSYNC.RECONVERGENT B1 ;  /* 0x0000000000017941 */ /* 0x000fea0003800200 */
.L_x_611:
[----:B-----5:R-:W-:Y:S01]  /*1c9a0*/  DADD R118, R10, R118 ;  /* 0x000000000a767229 */ /* 0x020fe20000000076 */
[----:B------:R-:W-:-:S10]  /*1c9b0*/  IMAD.IADD R120, R125, 0x1, R120 ;  /* 0x000000017d787824 */ /* 0x000fd400078e0278 */
.L_x_610:
[----:B------:R-:W-:Y:S05]  /*1c9c0*/  BSYNC.RECONVERGENT B2 ;  /* 0x0000000000027941 */ /* 0x000fea0003800200 */
.L_x_609:
        /* <DEDUP_REMOVED lines=366> */
.L_x_621:
[----:B------:R-:W-:-:S13]  /*1e0b0*/  LOP3.LUT P0, RZ, R6, 0xff, RZ, 0xc0, !PT ;  /* 0x000000ff06ff7812 */ /* 0x000fda000780c0ff */
[----:B------:R-:W-:Y:S05]  /*1e0c0*/  @!P0 BREAK.RELIABLE B3 ;  /* 0x0000000000038942 */ /* 0x000fea0003800100 */
[----:B------:R-:W-:Y:S05]  /*1e0d0*/  @!P0 BRA `(.L_x_622) ;  /* 0x0000000400408947 */ /* 0x000fea0003800000 */
[----:B------:R-:W-:Y:S05]  /*1e0e0*/  BSYNC.RELIABLE B3 ;  /* 0x0000000000037941 */ /* 0x000fea0003800100 */
.L_x_620:
[----:B------:R-:W-:Y:S01]  /*1e0f0*/  BSSY.RECONVERGENT B3, `(.L_x_623) ;  /* 0x0000009000037945 */ /* 0x000fe20003800200 */
[----:B------:R-:W-:-:S07]  /*1e100*/  IMAD.MOV.U32 R4, RZ, RZ, RZ ;  /* 0x000000ffff047224 */ /* 0x000fce00078e00ff */
.L_x_624:
        /* <DEDUP_REMOVED lines=8> */
.L_x_623:
        /* <DEDUP_REMOVED lines=69> */
.L_x_622:
[----:B------:R-:W-:Y:S05]  /*1e5e0*/  BSYNC.RECONVERGENT B1 ;  /* 0x0000000000017941 */ /* 0x000fea0003800200 */
.L_x_619:
[----:B-----5:R-:W-:Y:S01]  /*1e5f0*/  DADD R118, R10, R118 ;  /* 0x000000000a767229 */ /* 0x020fe20000000076 */
[----:B------:R-:W-:-:S10]  /*1e600*/  IMAD.IADD R120, R125, 0x1, R120 ;  /* 0x000000017d787824 */ /* 0x000fd400078e0278 */
.L_x_618:
[----:B------:R-:W-:Y:S05]  /*1e610*/  BSYNC.RECONVERGENT B2 ;  /* 0x0000000000027941 */ /* 0x000fea0003800200 */
.L_x_617:
        /* <DEDUP_REMOVED lines=366> */
.L_x_629:
[----:B------:R-:W-:-:S13]  /*1fd00*/  LOP3.LUT P0, RZ, R6, 0xff, RZ, 0xc0, !PT ;  /* 0x000000ff06ff7812 */ /* 0x000fda000780c0ff */
[----:B------:R-:W-:Y:S05]  /*1fd10*/  @!P0 BREAK.RELIABLE B3 ;  /* 0x0000000000038942 */ /* 0x000fea0003800100 */
[----:B------:R-:W-:Y:S05]  /*1fd20*/  @!P0 BRA `(.L_x_630) ;  /* 0x0000000400408947 */ /* 0x000fea0003800000 */
[----:B------:R-:W-:Y:S05]  /*1fd30*/  BSYNC.RELIABLE B3 ;  /* 0x0000000000037941 */ /* 0x000fea0003800100 */
.L_x_628:
[----:B------:R-:W-:Y:S01]  /*1fd40*/  BSSY.RECONVERGENT B3, `(.L_x_631) ;  /* 0x0000009000037945 */ /* 0x000fe20003800200 */
[----:B------:R-:W-:-:S07]  /*1fd50*/  IMAD.MOV.U32 R4, RZ, RZ, RZ ;  /* 0x000000ffff047224 */ /* 0x000fce00078e00ff */
.L_x_632:
        /* <DEDUP_REMOVED lines=8> */
.L_x_631:
        /* <DEDUP_REMOVED lines=69> */
.L_x_630:
[----:B------:R-:W-:Y:S05]  /*20230*/  BSYNC.RECONVERGENT B1 ;  /* 0x0000000000017941 */ /* 0x000fea0003800200 */
.L_x_627:
[----:B-----5:R-:W-:Y:S01]  /*20240*/  DADD R118, R10, R118 ;  /* 0x000000000a767229 */ /* 0x020fe20000000076 */
[----:B------:R-:W-:-:S10]  /*20250*/  IMAD.IADD R120, R125, 0x1, R120 ;  /* 0x000000017d787824 */ /* 0x000fd400078e0278 */
.L_x_626:
[----:B------:R-:W-:Y:S05]  /*20260*/  BSYNC.RECONVERGENT B2 ;  /* 0x0000000000027941 */ /* 0x000fea0003800200 */
.L_x_625:
        /* <DEDUP_REMOVED lines=366> */
.L_x_637:
[----:B------:R-:W-:-:S13]  /*21950*/  LOP3.LUT P0, RZ, R6, 0xff, RZ, 0xc0, !PT ;  /* 0x000000ff06ff7812 */ /* 0x000fda000780c0ff */
[----:B------:R-:W-:Y:S05]  /*21960*/  @!P0 BREAK.RELIABLE B3 ;  /* 0x0000000000038942 */ /* 0x000fea0003800100 */
[----:B------:R-:W-:Y:S05]  /*21970*/  @!P0 BRA `(.L_x_638) ;  /* 0x0000000400408947 */ /* 0x000fea0003800000 */
[----:B------:R-:W-:Y:S05]  /*21980*/  BSYNC.RELIABLE B3 ;  /* 0x0000000000037941 */ /* 0x000fea0003800100 */
.L_x_636:
[----:B------:R-:W-:Y:S01]  /*21990*/  BSSY.RECONVERGENT B3, `(.L_x_639) ;  /* 0x0000009000037945 */ /* 0x000fe20003800200 */
[----:B------:R-:W-:-:S07]  /*219a0*/  IMAD.MOV.U32 R4, RZ, RZ, RZ ;  /* 0x000000ffff047224 */ /* 0x000fce00078e00ff */
.L_x_640:
        /* <DEDUP_REMOVED lines=8> */
.L_x_639:
        /* <DEDUP_REMOVED lines=69> */
.L_x_638:
[----:B------:R-:W-:Y:S05]  /*21e80*/  BSYNC.RECONVERGENT B1 ;  /* 0x0000000000017941 */ /* 0x000fea0003800200 */
.L_x_635:
        /* <DEDUP_REMOVED lines=63> */
[----:B------:R-:W-:Y:S01]  /*22280*/  PRMT R130, R13, 0x3340, R4 ;  /* 0x000033400d827816 */ /* 0x000fe20000000004 */
[----:B------:R-:W-:Y:S01]  /*22290*/  IMAD.SHL.U32 R4, R124, 0x2, RZ ;  /* 0x000000027c047824 */ /* 0x000fe200078e00ff */
        /* <DEDUP_REMOVED lines=37> */
.L_x_634:
[----:B------:R-:W-:Y:S05]  /*224f0*/  BSYNC.RECONVERGENT B2 ;  /* 0x0000000000027941 */ /* 0x000fea0003800200 */
.L_x_633:
[----:B------:R-:W-:Y:S01]  /*22500*/  BAR.SYNC.DEFER_BLOCKING 0x0 ;  /* 0x0000000000007b1d */ /* 0x000fe20000010000 */
[----:B------:R-:W-:-:S13]  /*22510*/  ISETP.NE.AND P0, PT, R124, RZ, PT ;  /* 0x000000ff7c00720c */ /* 0x000fda0003f05270 */
[----:B------:R-:W-:Y:S05]  /*22520*/  @P0 BRA `(.L_x_541) ;  /* 0x0000009800940947 */ /* 0x000fea0003800000 */
[----:B01----:R-:W-:Y:S01]  /*22530*/  LOP3.LUT R4, R73, 0xffff, RZ, 0xc0, !PT ;  /* 0x0000ffff49047812 */ /* 0x003fe200078ec0ff */
[----:B------:R-:W-:Y:S01]  /*22540*/  STL [R1+0x34], R120 ;  /* 0x0000347801007387 */ /* 0x000fe20000100800 */
[----:B------:R-:W-:Y:S01]  /*22550*/  LOP3.LUT R5, R74, 0xffff, RZ, 0xc0, !PT ;  /* 0x0000ffff4a057812 */ /* 0x000fe200078ec0ff */
        /* <DEDUP_REMOVED lines=264> */
.L_x_643:
[----:B------:R-:W-:-:S13]  /*235e0*/  LOP3.LUT P0, RZ, R6, 0xff, RZ, 0xc0, !PT ;  /* 0x000000ff06ff7812 */ /* 0x000fda000780c0ff */
[----:B------:R-:W-:Y:S05]  /*235f0*/  @!P0 BREAK.RELIABLE B2 ;  /* 0x0000000000028942 */ /* 0x000fea0003800100 */
[----:B------:R-:W-:Y:S05]  /*23600*/  @!P0 BRA `(.L_x_644) ;  /* 0x0000000400448947 */ /* 0x000fea0003800000 */
[----:B------:R-:W-:Y:S05]  /*23610*/  BSYNC.RELIABLE B2 ;  /* 0x0000000000027941 */ /* 0x000fea0003800100 */
.L_x_642:
[----:B------:R-:W-:Y:S01]  /*23620*/  BSSY.RECONVERGENT B2, `(.L_x_645) ;  /* 0x0000009000027945 */ /* 0x000fe20003800200 */
[----:B------:R-:W-:-:S07]  /*23630*/  IMAD.MOV.U32 R4, RZ, RZ, RZ ;  /* 0x000000ffff047224 */ /* 0x000fce00078e00ff */
.L_x_646:
        /* <DEDUP_REMOVED lines=8> */
.L_x_645:
        /* <DEDUP_REMOVED lines=70> */
.L_x_644:
[----:B------:R-:W-:Y:S05]  /*23b20*/  BSYNC.RECONVERGENT B1 ;  /* 0x0000000000017941 */ /* 0x000fea0003800200 */
.L_x_641:
[----:B------:R-:W0:Y:S01]  /*23b30*/  LDC R4, c[0x0][0x2f8] ;  /* 0x0000be00ff047b82 */ /* 0x000e220000000800 */
[----:B-----5:R-:W-:Y:S01]  /*23b40*/  DADD R122, R98, R118 ;  /* 0x00000000627a7229 */ /* 0x020fe20000000076 */
[----:B------:R-:W-:Y:S01]  /*23b50*/  LOP3.LUT R5, R74, 0xffff, RZ, 0xc0, !PT ;  /* 0x0000ffff4a057812 */ /* 0x000fe200078ec0ff */
[----:B------:R-:W-:Y:S01]  /*23b60*/  IMAD.IADD R99, R120, 0x1, R7 ;  /* 0x0000000178637824 */ /* 0x000fe200078e0207 */
        /* <DEDUP_REMOVED lines=8> */
[----:B------:R-:W-:Y:S01]  /*23bf0*/  PRMT R126, R7, 0x3340, R6 ;  /* 0x00003340077e7816 */ /* 0x000fe20000000006 */
[----:B------:R-:W1:Y:S01]  /*23c00*/  LDS.U16 R119, [R135+0xb8] ;  /* 0x0000b80087777984 */ /* 0x000e620000000400 */
        /* <DEDUP_REMOVED lines=255> */
.L_x_649:
[----:B------:R-:W-:-:S13]  /*24c00*/  LOP3.LUT P0, RZ, R6, 0xff, RZ, 0xc0, !PT ;  /* 0x000000ff06ff7812 */ /* 0x000fda000780c0ff */
[----:B------:R-:W-:Y:S05]  /*24c10*/  @!P0 BREAK.RELIABLE B2 ;  /* 0x0000000000028942 */ /* 0x000fea0003800100 */
[----:B------:R-:W-:Y:S05]  /*24c20*/  @!P0 BRA `(.L_x_650) ;  /* 0x0000000400488947 */ /* 0x000fea0003800000 */
[----:B------:R-:W-:Y:S05]  /*24c30*/  BSYNC.RELIABLE B2 ;  /* 0x0000000000027941 */ /* 0x000fea0003800100 */
.L_x_648:
[----:B------:R-:W-:Y:S01]  /*24c40*/  BSSY.RECONVERGENT B2, `(.L_x_651) ;  /* 0x0000009000027945 */ /* 0x000fe20003800200 */
[----:B------:R-:W-:-:S07]  /*24c50*/  IMAD.MOV.U32 R5, RZ, RZ, RZ ;  /* 0x000000ffff057224 */ /* 0x000fce00078e00ff */
.L_x_652:
        /* <DEDUP_REMOVED lines=8> */
.L_x_651:
        /* <DEDUP_REMOVED lines=71> */
.L_x_650:
[----:B------:R-:W-:Y:S05]  /*25150*/  BSYNC.RECONVERGENT B1 ;  /* 0x0000000000017941 */ /* 0x000fea0003800200 */
.L_x_647:
[----:B-----5:R-:W-:Y:S01]  /*25160*/  IMAD.IADD R99, R99, 0x1, R7 ;  /* 0x0000000163637824 */ /* 0x020fe200078e0207 */
[----:B------:R-:W-:Y:S01]  /*25170*/  LOP3.LUT R4, R73, 0xffff, RZ, 0xc0, !PT ;  /* 0x0000ffff49047812 */ /* 0x000fe200078ec0ff */
[----:B------:R-:W-:Y:S01]  /*25180*/  DADD R120, R120, R122 ;  /* 0x0000000078787229 */ /* 0x000fe2000000007a */
        /* <DEDUP_REMOVED lines=99> */
[----:B------:R-:W-:Y:S01]  /*257c0*/  LOP3.LUT P0, RZ, R80, 0xff, RZ, 0xc0, !PT ;  /* 0x000000ff50ff7812 */ /* 0x000fe2000780c0ff */
[----:B------:R-:W-:Y:S01]  /*257d0*/  STL.64 [R98+0x20], R136 ;  /* 0x0000208862007387 */ /* 0x000fe20000100a00 */
[----:B0-----:R-:W-:-:S02]  /*257e0*/  PRMT R119, R119, 0x7710, RZ ;  /* 0x0000771077777816 */ /* 0x001fc400000000ff */
        /* <DEDUP_REMOVED lines=161> */
.L_x_655:
[----:B------:R-:W-:-:S13]  /*26200*/  LOP3.LUT P0, RZ, R6, 0xff, RZ, 0xc0, !PT ;  /* 0x000000ff06ff7812 */ /* 0x000fda000780c0ff */
[----:B------:R-:W-:Y:S05]  /*26210*/  @!P0 BREAK.RELIABLE B2 ;  /* 0x0000000000028942 */ /* 0x000fea0003800100 */
[----:B------:R-:W-:Y:S05]  /*26220*/  @!P0 BRA `(.L_x_656) ;  /* 0x0000000400488947 */ /* 0x000fea0003800000 */
[----:B------:R-:W-:Y:S05]  /*26230*/  BSYNC.RELIABLE B2 ;  /* 0x0000000000027941 */ /* 0x000fea0003800100 */
.L_x_654:
[----:B------:R-:W-:Y:S01]  /*26240*/  BSSY.RECONVERGENT B2, `(.L_x_657) ;  /* 0x0000009000027945 */ /* 0x000fe20003800200 */
[----:B------:R-:W-:-:S07]  /*26250*/  IMAD.MOV.U32 R5, RZ, RZ, RZ ;  /* 0x000000ffff057224 */ /* 0x000fce00078e00ff */
.L_x_658:
        /* <DEDUP_REMOVED lines=8> */
.L_x_657:
        /* <DEDUP_REMOVED lines=71> */
.L_x_656:
[----:B------:R-:W-:Y:S05]  /*26750*/  BSYNC.RECONVERGENT B1 ;  /* 0x0000000000017941 */ /* 0x000fea0003800200 */
.L_x_653:
        /* <DEDUP_REMOVED lines=266> */
.L_x_661:
[----:B------:R-:W-:-:S13]  /*27800*/  LOP3.LUT P0, RZ, R6, 0xff, RZ, 0xc0, !PT ;  /* 0x000000ff06ff7812 */ /* 0x000fda000780c0ff */
[----:B------:R-:W-:Y:S05]  /*27810*/  @!P0 BREAK.RELIABLE B2 ;  /* 0x0000000000028942 */ /* 0x000fea0003800100 */
[----:B------:R-:W-:Y:S05]  /*27820*/  @!P0 BRA `(.L_x_662) ;  /* 0x0000000400488947 */ /* 0x000fea0003800000 */
[----:B------:R-:W-:Y:S05]  /*27830*/  BSYNC.RELIABLE B2 ;  /* 0x0000000000027941 */ /* 0x000fea0003800100 */
.L_x_660:
[----:B------:R-:W-:Y:S01]  /*27840*/  BSSY.RECONVERGENT B2, `(.L_x_663) ;  /* 0x0000009000027945 */ /* 0x000fe20003800200 */
[----:B------:R-:W-:-:S07]  /*27850*/  IMAD.MOV.U32 R5, RZ, RZ, RZ ;  /* 0x000000ffff057224 */ /* 0x000fce00078e00ff */
.L_x_664:
        /* <DEDUP_REMOVED lines=8> */
.L_x_663:
        /* <DEDUP_REMOVED lines=71> */
.L_x_662:
[----:B------:R-:W-:Y:S05]  /*27d50*/  BSYNC.RECONVERGENT B1 ;  /* 0x0000000000017941 */ /* 0x000fea0003800200 */
.L_x_659:
        /* <DEDUP_REMOVED lines=266> */
.L_x_667:
[----:B------:R-:W-:-:S13]  /*28e00*/  LOP3.LUT P0, RZ, R6, 0xff, RZ, 0xc0, !PT ;  /* 0x000000ff06ff7812 */ /* 0x000fda000780c0ff */
[----:B------:R-:W-:Y:S05]  /*28e10*/  @!P0 BREAK.RELIABLE B2 ;  /* 0x0000000000028942 */ /* 0x000fea0003800100 */
[----:B------:R-:W-:Y:S05]  /*28e20*/  @!P0 BRA `(.L_x_668) ;  /* 0x0000000400488947 */ /* 0x000fea0003800000 */
[----:B------:R-:W-:Y:S05]  /*28e30*/  BSYNC.RELIABLE B2 ;  /* 0x0000000000027941 */ /* 0x000fea0003800100 */
.L_x_666:
[----:B------:R-:W-:Y:S01]  /*28e40*/  BSSY.RECONVERGENT B2, `(.L_x_669) ;  /* 0x0000009000027945 */ /* 0x000fe20003800200 */
[----:B------:R-:W-:-:S07]  /*28e50*/  IMAD.MOV.U32 R5, RZ, RZ, RZ ;  /* 0x000000ffff057224 */ /* 0x000fce00078e00ff */
.L_x_670:
        /* <DEDUP_REMOVED lines=8> */
.L_x_669:
        /* <DEDUP_REMOVED lines=71> */
.L_x_668:
[----:B------:R-:W-:Y:S05]  /*29350*/  BSYNC.RECONVERGENT B1 ;  /* 0x0000000000017941 */ /* 0x000fea0003800200 */
.L_x_665:
        /* <DEDUP_REMOVED lines=266> */
.L_x_673:
[----:B------:R-:W-:-:S13]  /*2a400*/  LOP3.LUT P0, RZ, R6, 0xff, RZ, 0xc0, !PT ;  /* 0x000000ff06ff7812 */ /* 0x000fda000780c0ff */
[----:B------:R-:W-:Y:S05]  /*2a410*/  @!P0 BREAK.RELIABLE B2 ;  /* 0x0000000000028942 */ /* 0x000fea0003800100 */
[----:B------:R-:W-:Y:S05]  /*2a420*/  @!P0 BRA `(.L_x_674) ;  /* 0x0000000400488947 */ /* 0x000fea0003800000 */
[----:B------:R-:W-:Y:S05]  /*2a430*/  BSYNC.RELIABLE B2 ;  /* 0x0000000000027941 */ /* 0x000fea0003800100 */
.L_x_672:
[----:B------:R-:W-:Y:S01]  /*2a440*/  BSSY.RECONVERGENT B2, `(.L_x_675) ;  /* 0x0000009000027945 */ /* 0x000fe20003800200 */
[----:B------:R-:W-:-:S07]  /*2a450*/  IMAD.MOV.U32 R5, RZ, RZ, RZ ;  /* 0x000000ffff057224 */ /* 0x000fce00078e00ff */
.L_x_676:
        /* <DEDUP_REMOVED lines=8> */
.L_x_675:
        /* <DEDUP_REMOVED lines=71> */
.L_x_674:
[----:B------:R-:W-:Y:S05]  /*2a950*/  BSYNC.RECONVERGENT B1 ;  /* 0x0000000000017941 */ /* 0x000fea0003800200 */
.L_x_671:
        /* <DEDUP_REMOVED lines=74> */
[----:B------:R3:W4:Y:S01]  /*2ae00*/  LDS.64 R122, [R135+0x200] ;  /* 0x00020000877a7984 */ /* 0x0007220000000a00 */
        /* <DEDUP_REMOVED lines=19> */
[----:B------:R-:W-:Y:S01]  /*2af40*/  STL.U16 [R98+0x30], R155 ;  /* 0x0000309b62007387 */ /* 0x000fe20000100400 */
[----:B------:R-:W-:-:S02]  /*2af50*/  PRMT R132, R143, 0x5410, R140 ;  /* 0x000054108f847816 */ /* 0x000fc4000000008c */
[----:B---3--:R-:W-:Y:S01]  /*2af60*/  PRMT R135, R145, 0x5410, R142 ;  /* 0x0000541091877816 */ /* 0x008fe2000000008e */
[----:B------:R-:W-:Y:S01]  /*2af70*/  STL.64 [R98+0x10], R130 ;  /* 0x0000108262007387 */ /* 0x000fe20000100a00 */
        /* <DEDUP_REMOVED lines=16> */
[----:B----4-:R-:W-:Y:S04]  /*2b080*/  STL.64 [R118+0x38], R122 ;  /* 0x0000387a76007387 */ /* 0x010fe80000100a00 */
        /* <DEDUP_REMOVED lines=151> */
.L_x_679:
[----:B------:R-:W-:-:S13]  /*2ba00*/  LOP3.LUT P0, RZ, R6, 0xff, RZ, 0xc0, !PT ;  /* 0x000000ff06ff7812 */ /* 0x000fda000780c0ff */
[----:B------:R-:W-:Y:S05]  /*2ba10*/  @!P0 BREAK.RELIABLE B2 ;  /* 0x0000000000028942 */ /* 0x000fea0003800100 */
[----:B------:R-:W-:Y:S05]  /*2ba20*/  @!P0 BRA `(.L_x_680) ;  /* 0x0000000400488947 */ /* 0x000fea0003800000 */
[----:B------:R-:W-:Y:S05]  /*2ba30*/  BSYNC.RELIABLE B2 ;  /* 0x0000000000027941 */ /* 0x000fea0003800100 */
.L_x_678:
[----:B------:R-:W-:Y:S01]  /*2ba40*/  BSSY.RECONVERGENT B2, `(.L_x_681) ;  /* 0x0000009000027945 */ /* 0x000fe20003800200 */
[----:B------:R-:W-:-:S07]  /*2ba50*/  IMAD.MOV.U32 R5, RZ, RZ, RZ ;  /* 0x000000ffff057224 */ /* 0x000fce00078e00ff */
.L_x_682:
        /* <DEDUP_REMOVED lines=8> */
.L_x_681:
        /* <DEDUP_REMOVED lines=71> */
.L_x_680:
[----:B------:R-:W-:Y:S05]  /*2bf50*/  BSYNC.RECONVERGENT B1 ;  /* 0x0000000000017941 */ /* 0x000fea0003800200 */
.L_x_677:
[----:B-----5:R-:W-:Y:S01]  /*2bf60*/  DADD R118, R122, R120 ;  /* 0x000000007a767229 */ /* 0x020fe20000000078 */
[----:B------:R-:W-:-:S10]  /*2bf70*/  IMAD.IADD R120, R99, 0x1, R7 ;  /* 0x0000000163787824 */ /* 0x000fd400078e0207 */
.L_x_541:
[----:B------:R-:W-:Y:S05]  /*2bf80*/  BSYNC.RECONVERGENT B0 ;  /* 0x0000000000007941 */ /* 0x000fea0003800200 */
.L_x_486:
[----:B------:R-:W-:Y:S05]  /*2bf90*/  WARPSYNC.ALL ;  /* 0x0000000000007948 */ /* 0x000fea0003800000 */
[----:B01----:R-:W0:Y:S02]  /*2bfa0*/  S2R R4, SR_TID.X ;  /* 0x0000000000047919 */ /* 0x003e240000002100 */
[----:B0-----:R-:W-:-:S13]  /*2bfb0*/  ISETP.NE.AND P0, PT, R4, RZ, PT ;  /* 0x000000ff0400720c */ /* 0x001fda0003f05270 */
[----:B------:R-:W-:Y:S05]  /*2bfc0*/  @P0 EXIT ;  /* 0x000000000000094d */ /* 0x000fea0003800000 */
[----:B------:R-:W-:Y:S01]  /*2bfd0*/  LOP3.LUT R4, R30, 0xffff, RZ, 0xc0, !PT ;  /* 0x0000ffff1e047812 */ /* 0x000fe200078ec0ff */
[----:B------:R-:W-:Y:S01]  /*2bfe0*/  STL [R1+0x74], R120 ;  /* 0x0000747801007387 */ /* 0x000fe20000100800 */
[----:B------:R-:W-:Y:S01]  /*2bff0*/  LOP3.LUT R5, R29, 0xffff, RZ, 0xc0, !PT ;  /* 0x0000ffff1d057812 */ /* 0x000fe200078ec0ff */
[----:B------:R-:W-:Y:S01]  /*2c000*/  UMOV UR4, URZ ;  /* 0x000000ff00047c82 */ /* 0x000fe20008000000 */
[----:B------:R-:W-:Y:S01]  /*2c010*/  LOP3.LUT R6, R28, 0xffff, RZ, 0xc0, !PT ;  /* 0x0000ffff1c067812 */ /* 0x000fe200078ec0ff */
[----:B------:R-:W-:Y:S01]  /*2c020*/  STL.64 [R1+0x78], R118 ;  /* 0x0000787601007387 */ /* 0x000fe20000100a00 */
[----:B------:R-:W-:Y:S02]  /*2c030*/  LOP3.LUT R7, R27, 0xffff, RZ, 0xc0, !PT ;  /* 0x0000ffff1b077812 */ /* 0x000fe400078ec0ff */
[----:B------:R-:W-:Y:S02]  /*2c040*/  LOP3.LUT R8, R26, 0xffff, RZ, 0xc0, !PT ;  /* 0x0000ffff1a087812 */ /* 0x000fe400078ec0ff */
[----:B------:R-:W-:-:S02]  /*2c050*/  LOP3.LUT R9, R25, 0xffff, RZ, 0xc0, !PT ;  /* 0x0000ffff19097812 */ /* 0x000fc400078ec0ff */
[----:B------:R-:W-:Y:S02]  /*2c060*/  PRMT R32, R31, 0x7604, R32 ;  /* 0x000076041f207816 */ /* 0x000fe40000000020 */
[----:B------:R-:W-:Y:S02]  /*2c070*/  LOP3.LUT R31, R84, 0xffff, RZ, 0xc0, !PT ;  /* 0x0000ffff541f7812 */ /* 0x000fe400078ec0ff */
[----:B--2---:R-:W-:Y:S01]  /*2c080*/  LOP3.LUT R122, R85, 0xffff, RZ, 0xc0, !PT ;  /* 0x0000ffff557a7812 */ /* 0x004fe200078ec0ff */
[----:B------:R0:W-:Y:S01]  /*2c090*/  STL.U16 [R1+0x70], R32 ;  /* 0x0000702001007387 */ /* 0x0001e20000100400 */
[----:B------:R-:W-:Y:S02]  /*2c0a0*/  LOP3.LUT R121, R86, 0xffff, RZ, 0xc0, !PT ;  /* 0x0000ffff56797812 */ /* 0x000fe400078ec0ff */
[----:B------:R-:W-:Y:S02]  /*2c0b0*/  LOP3.LUT R124, R87, 0xffff, RZ, 0xc0, !PT ;  /* 0x0000ffff577c7812 */ /* 0x000fe400078ec0ff */
[----:B------:R-:W-:-:S02]  /*2c0c0*/  PRMT R4, R4, 0x3340, R5 ;  /* 0x0000334004047816 */ /* 0x000fc40000000005 */
[----:B------:R-:W-:Y:S02]  /*2c0d0*/  PRMT R7, R6, 0x3340, R7 ;  /* 0x0000334006077816 */ /* 0x000fe40000000007 */
[----:B------:R-:W-:Y:S01]  /*2c0e0*/  PRMT R5, R8, 0x3340, R9 ;  /* 0x0000334008057816 */ /* 0x000fe20000000009 */
[----:B0-----:R-:W0:Y:S01]  /*2c0f0*/  LDC R32, c[0x0][0x3d4] ;  /* 0x0000f500ff207b82 */ /* 0x001e220000000800 */
        /* <DEDUP_REMOVED lines=10> */
[----:B------:R-:W-:Y:S02]  /*2c1a0*/  LOP3.LUT R14, R18, 0xffff, RZ, 0xc0, !PT ;  /* 0x0000ffff120e7812 */ /* 0x000fe400078ec0ff */
[----:B------:R-:W-:Y:S01]  /*2c1b0*/  LOP3.LUT R15, R17, 0xffff, RZ, 0xc0, !PT ;  /* 0x0000ffff110f7812 */ /* 0x000fe200078ec0ff */
[----:B0-----:R-:W-:Y:S01]  /*2c1c0*/  STL [R1+0x34], R32 ;  /* 0x0000342001007387 */ /* 0x001fe20000100800 */
        /* <DEDUP_REMOVED lines=17> */
[----:B---3--:R-:W-:Y:S02]  /*2c2e0*/  LOP3.LUT R132, R111, 0xffff, RZ, 0xc0, !PT ;  /* 0x0000ffff6f847812 */ /* 0x008fe400078ec0ff */
        /* <DEDUP_REMOVED lines=12> */
[----:B------:R-:W-:Y:S02]  /*2c3b0*/  PRMT R123, R10, 0x3340, R11 ;  /* 0x000033400a7b7816 */ /* 0x000fe4000000000b */
[----:B------:R-:W-:Y:S02]  /*2c3c0*/  PRMT R31, R38, 0x3340, R37 ;  /* 0x00003340261f7816 */ /* 0x000fe40000000025 */
[----:B------:R-:W-:Y:S02]  /*2c3d0*/  PRMT R40, R40, 0x3340, R39 ;  /* 0x0000334028287816 */ /* 0x000fe40000000027 */
[----:B------:R-:W-:Y:S01]  /*2c3e0*/  LOP3.LUT R10, R100, 0xffff, RZ, 0xc0, !PT ;  /* 0x0000ffff640a7812 */ /* 0x000fe200078ec0ff */
[----:B------:R-:W0:Y:S01]  /*2c3f0*/  LDC.64 R38, c[0x0][0x3d8] ;  /* 0x0000f600ff267b82 */ /* 0x000e220000000a00 */
[----:B------:R-:W-:-:S02]  /*2c400*/  LOP3.LUT R11, R101, 0xffff, RZ, 0xc0, !PT ;  /* 0x0000ffff650b7812 */ /* 0x000fc400078ec0ff */
        /* <DEDUP_REMOVED lines=10> */
[----:B------:R-:W-:Y:S01]  /*2c4b0*/  LOP3.LUT R133, R112, 0xffff, RZ, 0xc0, !PT ;  /* 0x0000ffff70857812 */ /* 0x000fe200078ec0ff */
[----:B0-----:R-:W-:Y:S01]  /*2c4c0*/  STL.64 [R1+0x38], R38 ;  /* 0x0000382601007387 */ /* 0x001fe20000100a00 */
[----:B------:R-:W-:-:S02]  /*2c4d0*/  LOP3.LUT R134, R113, 0xffff, RZ, 0xc0, !PT ;  /* 0x0000ffff71867812 */ /* 0x000fc400078ec0ff */
        /* <DEDUP_REMOVED lines=63> */
[----:B------:R3:W-:Y:S01]  /*2c8d0*/  STL.64 [R1+0x10], R12 ;  /* 0x0000100c01007387 */ /* 0x0007e20000100a00 */
        /* <DEDUP_REMOVED lines=22> */
[----:B0-----:R-:W-:Y:S02]  /*2ca40*/  PRMT R4, R10, 0x5410, R77 ;  /* 0x000054100a047816 */ /* 0x001fe4000000004d */
[----:B------:R-:W-:Y:S02]  /*2ca50*/  PRMT R34, R127, 0x5410, R128 ;  /* 0x000054107f227816 */ /* 0x000fe40000000080 */
[----:B------:R-:W-:Y:S02]  /*2ca60*/  PRMT R35, R129, 0x5410, R130 ;  /* 0x0000541081237816 */ /* 0x000fe40000000082 */
[----:B------:R-:W-:-:S02]  /*2ca70*/  PRMT R36, R131, 0x5410, R132 ;  /* 0x0000541083247816 */ /* 0x000fc40000000084 */
[----:B------:R-:W-:Y:S01]  /*2ca80*/  PRMT R37, R133, 0x5410, R134 ;  /* 0x0000541085257816 */ /* 0x000fe20000000086 */
[----:B------:R0:W-:Y:S01]  /*2ca90*/  STL.64 [R1+0x20], R34 ;  /* 0x0000202201007387 */ /* 0x0001e20000100a00 */
[----:B------:R-:W-:Y:S02]  /*2caa0*/  PRMT R5, R76, 0x5410, R73 ;  /* 0x000054104c057816 */ /* 0x000fe40000000049 */
[----:B-1----:R-:W-:Y:S01]  /*2cab0*/  PRMT R7, R68, 0x5410, R65 ;  /* 0x0000541044077816 */ /* 0x002fe20000000041 */
[----:B------:R0:W-:Y:S01]  /*2cac0*/  STL.64 [R1+0x28], R36 ;  /* 0x0000282401007387 */ /* 0x0001e20000100a00 */
[----:B------:R-:W-:Y:S02]  /*2cad0*/  PRMT R6, R72, 0x5410, R69 ;  /* 0x0000541048067816 */ /* 0x000fe40000000045 */
[----:B------:R-:W-:Y:S01]  /*2cae0*/  PRMT R9, R60, 0x5410, R9 ;  /* 0x000054103c097816 */ /* 0x000fe20000000009 */
[----:B------:R0:W-:Y:S01]  /*2caf0*/  STL.64 [R1+0x40], R4 ;  /* 0x0000400401007387 */ /* 0x0001e20000100a00 */
[----:B--2---:R-:W-:-:S02]  /*2cb00*/  PRMT R8, R64, 0x5410, R61 ;  /* 0x0000541040087816 */ /* 0x004fc4000000003d */
[----:B------:R-:W-:Y:S01]  /*2cb10*/  PRMT R11, R52, 0x5410, R11 ;  /* 0x00005410340b7816 */ /* 0x000fe2000000000b */
[----:B------:R0:W-:Y:S01]  /*2cb20*/  STL.64 [R1+0x48], R6 ;  /* 0x0000480601007387 */ /* 0x0001e20000100a00 */
[----:B------:R-:W-:Y:S02]  /*2cb30*/  PRMT R10, R56, 0x5410, R53 ;  /* 0x00005410380a7816 */ /* 0x000fe40000000035 */
[----:B---3--:R-:W-:Y:S01]  /*2cb40*/  PRMT R13, R44, 0x5410, R41 ;  /* 0x000054102c0d7816 */ /* 0x008fe20000000029 */
[----:B------:R0:W-:Y:S01]  /*2cb50*/  STL.64 [R1+0x50], R8 ;  /* 0x0000500801007387 */ /* 0x0001e20000100a00 */
[----:B------:R-:W-:Y:S02]  /*2cb60*/  PRMT R12, R48, 0x5410, R45 ;  /* 0x00005410300c7816 */ /* 0x000fe4000000002d */
[----:B----4-:R-:W-:Y:S01]  /*2cb70*/  PRMT R15, R42, 0x5410, R33 ;  /* 0x000054102a0f7816 */ /* 0x010fe20000000021 */
[----:B------:R0:W-:Y:S01]  /*2cb80*/  STL.64 [R1+0x58], R10 ;  /* 0x0000580a01007387 */ /* 0x0001e20000100a00 */
[----:B------:R-:W-:-:S02]  /*2cb90*/  PRMT R14, R40, 0x5410, R31 ;  /* 0x00005410280e7816 */ /* 0x000fc4000000001f */
[----:B------:R-:W-:Y:S01]  /*2cba0*/  LOP3.LUT P0, RZ, R30, 0xff, RZ, 0xc0, !PT ;  /* 0x000000ff1eff7812 */ /* 0x000fe2000780c0ff */
[----:B------:R0:W-:Y:S04]  /*2cbb0*/  STL.64 [R1+0x60], R12 ;  /* 0x0000600c01007387 */ /* 0x0001e80000100a00 */
[----:B------:R0:W-:Y:S08]  /*2cbc0*/  STL.64 [R1+0x68], R14 ;  /* 0x0000680e01007387 */ /* 0x0001f00000100a00 */
        /* <DEDUP_REMOVED lines=148> */
.L_x_683:
[----:B------:R-:W-:Y:S01]  /*2d510*/  LOP3.LUT P0, RZ, R80, 0xff, RZ, 0xc0, !PT ;  /* 0x000000ff50ff7812 */ /* 0x000fe2000780c0ff */
[----:B------:R-:W-:-:S12]  /*2d520*/  BSSY.RECONVERGENT B0, `(.L_x_684) ;  /* 0x0000053000007945 */ /* 0x000fd80003800200 */
[----:B------:R-:W-:Y:S05]  /*2d530*/  @!P0 BRA `(.L_x_685) ;  /* 0x0000000400448947 */ /* 0x000fea0003800000 */
[----:B------:R-:W-:Y:S01]  /*2d540*/  BSSY.RECONVERGENT B1, `(.L_x_686) ;  /* 0x0000009000017945 */ /* 0x000fe20003800200 */
[----:B------:R-:W-:-:S07]  /*2d550*/  IMAD.MOV.U32 R0, RZ, RZ, RZ ;  /* 0x000000ffff007224 */ /* 0x000fce00078e00ff */
.L_x_687:
[C-C-:B------:R-:W-:Y:S01]  /*2d560*/  IADD3 R3, PT, PT, R1.reuse, UR4, R0.reuse ;  /* 0x0000000401037c10 */ /* 0x140fe2000fffe000 */
[----:B------:R-:W-:-:S04]  /*2d570*/  IMAD.IADD R2, R1, 0x1, R0 ;  /* 0x0000000101027824 */ /* 0x000fc800078e0200 */
[----:B------:R1:W-:Y:S04]  /*2d580*/  STL.U8 [R3], R80 ;  /* 0x0000005003007387 */ /* 0x0003e80000100000 */
[----:B-1----:R-:W2:Y:S01]  /*2d590*/  LDL.U8 R80, [R2+0x41] ;  /* 0x0000410002507983 */ /* 0x002ea20000100000 */
[----:B------:R-:W-:Y:S01]  /*2d5a0*/  VIADD R0, R0, 0x1 ;  /* 0x0000000100007836 */ /* 0x000fe20000000000 */
[----:B--2---:R-:W-:-:S13]  /*2d5b0*/  ISETP.NE.AND P0, PT, R80, RZ, PT ;  /* 0x000000ff5000720c */ /* 0x004fda0003f05270 */
[----:B------:R-:W-:Y:S05]  /*2d5c0*/  @P0 BRA `(.L_x_687) ;  /* 0xfffffffc00e40947 */ /* 0x000fea000383ffff */
[----:B------:R-:W-:Y:S05]  /*2d5d0*/  BSYNC.RECONVERGENT B1 ;  /* 0x0000000000017941 */ /* 0x000fea0003800200 */
.L_x_686:
[----:B------:R-:W2:Y:S04]  /*2d5e0*/  LDL.64 R22, [R1] ;  /* 0x0000000001167983 */ /* 0x000ea80000100a00 */
[----:B------:R-:W3:Y:S04]  /*2d5f0*/  LDL.64 R2, [R1+0x8] ;  /* 0x0000080001027983 */ /* 0x000ee80000100a00 */
[----:B0-----:R-:W4:Y:S04]  /*2d600*/  LDL.64 R4, [R1+0x10] ;  /* 0x0000100001047983 */ /* 0x001f280000100a00 */
        /* <DEDUP_REMOVED lines=15> */
[C---:B------:R-:W-:Y:S02]  /*2d700*/  PRMT R16, R3.reuse, 0x7772, RZ ;  /* 0x0000777203107816 */ /* 0x040fe400000000ff */
[----:B------:R-:W-:Y:S02]  /*2d710*/  PRMT R2, R2, 0x7773, RZ ;  /* 0x0000777302027816 */ /* 0x000fe400000000ff */
        /* <DEDUP_REMOVED lines=38> */
[----:B------:R-:W-:Y:S02]  /*2d980*/  PRMT R19, R2, 0x7610, R19 ;  /* 0x0000761002137816 */ /* 0x000fe40000000013 */
[----:B------:R-:W-:Y:S02]  /*2d990*/  PRMT R81, R3, 0x7610, R81 ;  /* 0x0000761003517816 */ /* 0x000fe40000000051 */
        /* <DEDUP_REMOVED lines=11> */
.L_x_685:
[----:B------:R-:W-:Y:S05]  /*2da50*/  BSYNC.RECONVERGENT B0 ;  /* 0x0000000000007941 */ /* 0x000fea0003800200 */
.L_x_684:
[----:B0-----:R-:W-:Y:S01]  /*2da60*/  PRMT R7, R2, 0x7604, R3 ;  /* 0x0000760402077816 */ /* 0x001fe20000000003 */
[----:B-----5:R-:W-:Y:S01]  /*2da70*/  IMAD.IADD R5, R120, 0x1, R0 ;  /* 0x0000000178057824 */ /* 0x020fe200078e0200 */
[----:B------:R-:W0:Y:S01]  /*2da80*/  LDC.64 R2, c[0x0][0x388] ;  /* 0x0000e200ff027b82 */ /* 0x000e220000000a00 */
[----:B------:R-:W-:Y:S01]  /*2da90*/  LOP3.LUT R81, R81, 0xffff, RZ, 0xc0, !PT ;  /* 0x0000ffff51517812 */ /* 0x000fe200078ec0ff */
[----:B------:R-:W-:Y:S01]  /*2daa0*/  DADD R116, R118, R116 ;  /* 0x0000000076747229 */ /* 0x000fe20000000074 */
        /* <DEDUP_REMOVED lines=10> */
[----:B------:R-:W-:Y:S01]  /*2db50*/  LOP3.LUT R30, R30, 0xffff, RZ, 0xc0, !PT ;  /* 0x0000ffff1e1e7812 */ /* 0x000fe200078ec0ff */
[----:B0-----:R-:W-:Y:S01]  /*2db60*/  STG.E.64 desc[UR20][R2.64+0x38], R116 ;  /* 0x0000387402007986 */ /* 0x001fe2000c101b14 */
[----:B------:R-:W-:Y:S02]  /*2db70*/  LOP3.LUT R19, R19, 0xffff, RZ, 0xc0, !PT ;  /* 0x0000ffff13137812 */ /* 0x000fe400078ec0ff */
[----:B------:R-:W-:Y:S01]  /*2db80*/  LOP3.LUT R20, R20, 0xffff, RZ, 0xc0, !PT ;  /* 0x0000ffff14147812 */ /* 0x000fe200078ec0ff */
[----:B------:R-:W-:Y:S01]  /*2db90*/  STG.E.U16 desc[UR20][R2.64+0x30], R7 ;  /* 0x0000300702007986 */ /* 0x000fe2000c101514 */
[----:B------:R-:W-:Y:S02]  /*2dba0*/  LOP3.LUT R21, R21, 0xffff, RZ, 0xc0, !PT ;  /* 0x0000ffff15157812 */ /* 0x000fe400078ec0ff */
[----:B------:R-:W-:Y:S01]  /*2dbb0*/  LOP3.LUT R22, R22, 0xffff, RZ, 0xc0, !PT ;  /* 0x0000ffff16167812 */ /* 0x000fe200078ec0ff */
[----:B------:R-:W-:Y:S01]  /*2dbc0*/  STG.E desc[UR20][R2.64+0x34], R5 ;  /* 0x0000340502007986 */ /* 0x000fe2000c101914 */
        /* <DEDUP_REMOVED lines=75> */
.L_x_688:
        /* <DEDUP_REMOVED lines=16> */
.L_x_1314:


//--------------------- .text._ZN3cub18CUB_300001_SM_10006detail6reduce28DeviceReduceSingleTileKernelINS2_10policy_hubI4Studj8sum_funcE10Policy1000EPS5_S9_iS6_S5_S5_N4cuda3std3__410__identityEEEvT0_T1_T2_T3_T4_T6_ --------------------------
	.section	.text._ZN3cub18CUB_300001_SM_10006detail6reduce28DeviceReduceSingleTileKernelINS2_10policy_hubI4Studj8sum_funcE10Policy1000EPS5_S9_iS6_S5_S5_N4cuda3std3__410__identityEEEvT0_T1_T2_T3_T4_T6_,"ax",@progbits
	.align	128
        .global         _ZN3cub18CUB_300001_SM_10006detail6reduce28DeviceReduceSingleTileKernelINS2_10policy_hubI4Studj8sum_funcE10Policy1000EPS5_S9_iS6_S5_S5_N4cuda3std3__410__identityEEEvT0_T1_T2_T3_T4_T6_
        .type           _ZN3cub18CUB_300001_SM_10006detail6reduce28DeviceReduceSingleTileKernelINS2_10policy_hubI4Studj8sum_funcE10Policy1000EPS5_S9_iS6_S5_S5_N4cuda3std3__410__identityEEEvT0_T1_T2_T3_T4_T6_,@function
        .size           _ZN3cub18CUB_300001_SM_10006detail6reduce28DeviceReduceSingleTileKernelINS2_10policy_hubI4Studj8sum_funcE10Policy1000EPS5_S9_iS6_S5_S5_N4cuda3std3__410__identityEEEvT0_T1_T2_T3_T4_T6_,(.L_x_1315 - _ZN3cub18CUB_300001_SM_10006detail6reduce28DeviceReduceSingleTileKernelINS2_10policy_hubI4Studj8sum_funcE10Policy1000EPS5_S9_iS6_S5_S5_N4cuda3std3__410__identityEEEvT0_T1_T2_T3_T4_T6_)
        .other          _ZN3cub18CUB_300001_SM_10006detail6reduce28DeviceReduceSingleTileKernelINS2_10policy_hubI4Studj8sum_funcE10Policy1000EPS5_S9_iS6_S5_S5_N4cuda3std3__410__identityEEEvT0_T1_T2_T3_T4_T6_,@"STO_CUDA_ENTRY STV_DEFAULT"
_ZN3cub18CUB_300001_SM_10006detail6reduce28DeviceReduceSingleTileKernelINS2_10policy_hubI4Studj8sum_funcE10Policy1000EPS5_S9_iS6_S5_S5_N4cuda3std3__410__identityEEEvT0_T1_T2_T3_T4_T6_:
.text._ZN3cub18CUB_300001_SM_10006detail6reduce28DeviceReduceSingleTileKernelINS2_10policy_hubI4Studj8sum_funcE10Policy1000EPS5_S9_iS6_S5_S5_N4cuda3std3__410__identityEEEvT0_T1_T2_T3_T4_T6_:
        /* <DEDUP_REMOVED lines=219> */
.L_x_689:
        /* <DEDUP_REMOVED lines=122> */
.L_x_693:
[----:B0-----:R-:W-:Y:S05]  /*1550*/  BSYNC.RECONVERGENT B1 ;  /* 0x0000000000017941 */ /* 0x001fea0003800200 */
.L_x_692:
[----:B------:R-:W-:Y:S01]  /*1560*/  ISETP.GE.AND P0, PT, R136, R115, PT ;  /* 0x000000738800720c */ /* 0x000fe20003f06270 */
[----:B------:R-:W-:-:S12]  /*1570*/  BSSY.RECONVERGENT B2, `(.L_x_694) ;  /* 0x000017c000027945 */ /* 0x000fd80003800200 */
[----:B------:R-:W-:Y:S05]  /*1580*/  @P0 BRA `(.L_x_695) ;  /* 0x0000001400e80947 */ /* 0x000fea0003800000 */
.L_x_702:
        /* <DEDUP_REMOVED lines=274> */
.L_x_698:
[----:B------:R-:W-:-:S13]  /*26b0*/  LOP3.LUT P1, RZ, R10, 0xff, RZ, 0xc0, !PT ;  /* 0x000000ff0aff7812 */ /* 0x000fda000782c0ff */
[----:B------:R-:W-:Y:S05]  /*26c0*/  @!P1 BREAK.RELIABLE B3 ;  /* 0x0000000000039942 */ /* 0x000fea0003800100 */
[----:B------:R-:W-:Y:S05]  /*26d0*/  @!P1 BRA `(.L_x_699) ;  /* 0x0000000400849947 */ /* 0x000fea0003800000 */
[----:B------:R-:W-:Y:S05]  /*26e0*/  BSYNC.RELIABLE B3 ;  /* 0x0000000000037941 */ /* 0x000fea0003800100 */
.L_x_697:
[----:B------:R-:W-:Y:S01]  /*26f0*/  BSSY.RECONVERGENT B3, `(.L_x_700) ;  /* 0x0000009000037945 */ /* 0x000fe20003800200 */
[----:B------:R-:W-:-:S07]  /*2700*/  IMAD.MOV.U32 R2, RZ, RZ, RZ ;  /* 0x000000ffff027224 */ /* 0x000fce00078e00ff */
.L_x_701:
        /* <DEDUP_REMOVED lines=8> */
.L_x_700:
        /* <DEDUP_REMOVED lines=86> */
.L_x_699:
[----:B------:R-:W-:Y:S05]  /*2cf0*/  BSYNC.RECONVERGENT B1 ;  /* 0x0000000000017941 */ /* 0x000fea0003800200 */
.L_x_696:
[----:B-----5:R-:W-:Y:S01]  /*2d00*/  DADD R118, R4, R118 ;  /* 0x0000000004767229 */ /* 0x020fe20000000076 */
[----:B------:R-:W-:Y:S01]  /*2d10*/  IMAD.IADD R83, R7, 0x1, R83 ;  /* 0x0000000107537824 */ /* 0x000fe200078e0253 */
[----:B------:R-:W-:Y:S09]  /*2d20*/  @!P0 BRA `(.L_x_702) ;  /* 0xffffffe800188947 */ /* 0x000ff2000383ffff */
.L_x_695:
[----:B------:R-:W-:Y:S05]  /*2d30*/  BSYNC.RECONVERGENT B2 ;  /* 0x0000000000027941 */ /* 0x000fea0003800200 */
.L_x_694:
        /* <DEDUP_REMOVED lines=373> */
.L_x_707:
[----:B------:R-:W-:-:S13]  /*4490*/  LOP3.LUT P0, RZ, R6, 0xff, RZ, 0xc0, !PT ;  /* 0x000000ff06ff7812 */ /* 0x000fda000780c0ff */
[----:B------:R-:W-:Y:S05]  /*44a0*/  @!P0 BREAK.RELIABLE B3 ;  /* 0x0000000000038942 */ /* 0x000fea0003800100 */
[----:B------:R-:W-:Y:S05]  /*44b0*/  @!P0 BRA `(.L_x_708) ;  /* 0x00000004006c8947 */ /* 0x000fea0003800000 */
[----:B------:R-:W-:Y:S05]  /*44c0*/  BSYNC.RELIABLE B3 ;  /* 0x0000000000037941 */ /* 0x000fea0003800100 */
.L_x_706:
[----:B------:R-:W-:Y:S01]  /*44d0*/  BSSY.RECONVERGENT B3, `(.L_x_709) ;  /* 0x0000009000037945 */ /* 0x000fe20003800200 */
[----:B------:R-:W-:-:S07]  /*44e0*/  IMAD.MOV.U32 R2, RZ, RZ, RZ ;  /* 0x000000ffff027224 */ /* 0x000fce00078e00ff */
.L_x_710:
        /* <DEDUP_REMOVED lines=8> */
.L_x_709:
        /* <DEDUP_REMOVED lines=80> */
.L_x_708:
[----:B------:R-:W-:Y:S05]  /*4a70*/  BSYNC.RECONVERGENT B1 ;  /* 0x0000000000017941 */ /* 0x000fea0003800200 */
.L_x_705:
[----:B-----5:R-:W-:Y:S01]  /*4a80*/  DADD R118, R10, R118 ;  /* 0x000000000a767229 */ /* 0x020fe20000000076 */
[----:B------:R-:W-:-:S10]  /*4a90*/  IMAD.IADD R83, R128, 0x1, R83 ;  /* 0x0000000180537824 */ /* 0x000fd400078e0253 */
.L_x_704:
[----:B------:R-:W-:Y:S05]  /*4aa0*/  BSYNC.RECONVERGENT B2 ;  /* 0x0000000000027941 */ /* 0x000fea0003800200 */
.L_x_703:
        /* <DEDUP_REMOVED lines=367> */
.L_x_715:
[----:B------:R-:W-:-:S13]  /*61a0*/  LOP3.LUT P0, RZ, R6, 0xff, RZ, 0xc0, !PT ;  /* 0x000000ff06ff7812 */ /* 0x000fda000780c0ff */
[----:B------:R-:W-:Y:S05]  /*61b0*/  @!P0 BREAK.RELIABLE B3 ;  /* 0x0000000000038942 */ /* 0x000fea0003800100 */
[----:B------:R-:W-:Y:S05]  /*61c0*/  @!P0 BRA `(.L_x_716) ;  /* 0x00000004006c8947 */ /* 0x000fea0003800000 */
[----:B------:R-:W-:Y:S05]  /*61d0*/  BSYNC.RELIABLE B3 ;  /* 0x0000000000037941 */ /* 0x000fea0003800100 */
.L_x_714:
[----:B------:R-:W-:Y:S01]  /*61e0*/  BSSY.RECONVERGENT B3, `(.L_x_717) ;  /* 0x0000009000037945 */ /* 0x000fe20003800200 */
[----:B------:R-:W-:-:S07]  /*61f0*/  IMAD.MOV.U32 R2, RZ, RZ, RZ ;  /* 0x000000ffff027224 */ /* 0x000fce00078e00ff */
.L_x_718:
        /* <DEDUP_REMOVED lines=8> */
.L_x_717:
        /* <DEDUP_REMOVED lines=80> */
.L_x_716:
[----:B------:R-:W-:Y:S05]  /*6780*/  BSYNC.RECONVERGENT B1 ;  /* 0x0000000000017941 */ /* 0x000fea0003800200 */
.L_x_713:
[----:B-----5:R-:W-:Y:S01]  /*6790*/  DADD R118, R10, R118 ;  /* 0x000000000a767229 */ /* 0x020fe20000000076 */
[----:B------:R-:W-:-:S10]  /*67a0*/  IMAD.IADD R83, R128, 0x1, R83 ;  /* 0x0000000180537824 */ /* 0x000fd400078e0253 */
.L_x_712:
[----:B------:R-:W-:Y:S05]  /*67b0*/  BSYNC.RECONVERGENT B2 ;  /* 0x0000000000027941 */ /* 0x000fea0003800200 */
.L_x_711:
        /* <DEDUP_REMOVED lines=367> */
.L_x_723:
[----:B------:R-:W-:-:S13]  /*7eb0*/  LOP3.LUT P0, RZ, R6, 0xff, RZ, 0xc0, !PT ;  /* 0x000000ff06ff7812 */ /* 0x000fda000780c0ff */
[----:B------:R-:W-:Y:S05]  /*7ec0*/  @!P0 BREAK.RELIABLE B3 ;  /* 0x0000000000038942 */ /* 0x000fea0003800100 */
[----:B------:R-:W-:Y:S05]  /*7ed0*/  @!P0 BRA `(.L_x_724) ;  /* 0x00000004006c8947 */ /* 0x000fea0003800000 */
[----:B------:R-:W-:Y:S05]  /*7ee0*/  BSYNC.RELIABLE B3 ;  /* 0x0000000000037941 */ /* 0x000fea0003800100 */
.L_x_722:
[----:B------:R-:W-:Y:S01]  /*7ef0*/  BSSY.RECONVERGENT B3, `(.L_x_725) ;  /* 0x0000009000037945 */ /* 0x000fe20003800200 */
[----:B------:R-:W-:-:S07]  /*7f00*/  IMAD.MOV.U32 R2, RZ, RZ, RZ ;  /* 0x000000ffff027224 */ /* 0x000fce00078e00ff */
.L_x_726:
        /* <DEDUP_REMOVED lines=8> */
.L_x_725:
        /* <DEDUP_REMOVED lines=80> */
.L_x_724:
[----:B------:R-:W-:Y:S05]  /*8490*/  BSYNC.RECONVERGENT B1 ;  /* 0x0000000000017941 */ /* 0x000fea0003800200 */
.L_x_721:
[----:B-----5:R-:W-:Y:S01]  /*84a0*/  DADD R118, R10, R118 ;  /* 0x000000000a767229 */ /* 0x020fe20000000076 */
[----:B------:R-:W-:-:S10]  /*84b0*/  IMAD.IADD R83, R128, 0x1, R83 ;  /* 0x0000000180537824 */ /* 0x000fd400078e0253 */
.L_x_720:
[----:B------:R-:W-:Y:S05]  /*84c0*/  BSYNC.RECONVERGENT B2 ;  /* 0x0000000000027941 */ /* 0x000fea0003800200 */
.L_x_719:
        /* <DEDUP_REMOVED lines=367> */
.L_x_731:
[----:B------:R-:W-:-:S13]  /*9bc0*/  LOP3.LUT P0, RZ, R6, 0xff, RZ, 0xc0, !PT ;  /* 0x000000ff06ff7812 */ /* 0x000fda000780c0ff */
[----:B------:R-:W-:Y:S05]  /*9bd0*/  @!P0 BREAK.RELIABLE B3 ;  /* 0x0000000000038942 */ /* 0x000fea0003800100 */
[----:B------:R-:W-:Y:S05]  /*9be0*/  @!P0 BRA `(.L_x_732) ;  /* 0x00000004006c8947 */ /* 0x000fea0003800000 */
[----:B------:R-:W-:Y:S05]  /*9bf0*/  BSYNC.RELIABLE B3 ;  /* 0x0000000000037941 */ /* 0x000fea0003800100 */
.L_x_730:
[----:B------:R-:W-:Y:S01]  /*9c00*/  BSSY.RECONVERGENT B3, `(.L_x_733) ;  /* 0x0000009000037945 */ /* 0x000fe20003800200 */
[----:B------:R-:W-:-:S07]  /*9c10*/  IMAD.MOV.U32 R2, RZ, RZ, RZ ;  /* 0x000000ffff027224 */ /* 0x000fce00078e00ff */
.L_x_734:
        /* <DEDUP_REMOVED lines=8> */
.L_x_733:
        /* <DEDUP_REMOVED lines=80> */
.L_x_732:
[----:B------:R-:W-:Y:S05]  /*a1a0*/  BSYNC.RECONVERGENT B1 ;  /* 0x0000000000017941 */ /* 0x000fea0003800200 */
.L_x_729:
[----:B-----5:R-:W-:Y:S01]  /*a1b0*/  DADD R118, R10, R118 ;  /* 0x000000000a767229 */ /* 0x020fe20000000076 */
[----:B------:R-:W-:-:S10]  /*a1c0*/  IMAD.IADD R83, R128, 0x1, R83 ;  /* 0x0000000180537824 */ /* 0x000fd400078e0253 */
.L_x_728:
[----:B------:R-:W-:Y:S05]  /*a1d0*/  BSYNC.RECONVERGENT B2 ;  /* 0x0000000000027941 */ /* 0x000fea0003800200 */
.L_x_727:
        /* <DEDUP_REMOVED lines=367> */
.L_x_739:
[----:B------:R-:W-:-:S13]  /*b8d0*/  LOP3.LUT P0, RZ, R6, 0xff, RZ, 0xc0, !PT ;  /* 0x000000ff06ff7812 */ /* 0x000fda000780c0ff */
[----:B------:R-:W-:Y:S05]  /*b8e0*/  @!P0 BREAK.RELIABLE B3 ;  /* 0x0000000000038942 */ /* 0x000fea0003800100 */
[----:B------:R-:W-:Y:S05]  /*b8f0*/  @!P0 BRA `(.L_x_740) ;  /* 0x00000004006c8947 */ /* 0x000fea0003800000 */
[----:B------:R-:W-:Y:S05]  /*b900*/  BSYNC.RELIABLE B3 ;  /* 0x0000000000037941 */ /* 0x000fea0003800100 */
.L_x_738:
[----:B------:R-:W-:Y:S01]  /*b910*/  BSSY.RECONVERGENT B3, `(.L_x_741) ;  /* 0x0000009000037945 */ /* 0x000fe20003800200 */
[----:B------:R-:W-:-:S07]  /*b920*/  IMAD.MOV.U32 R2, RZ, RZ, RZ ;  /* 0x000000ffff027224 */ /* 0x000fce00078e00ff */
.L_x_742:
        /* <DEDUP_REMOVED lines=8> */
.L_x_741:
        /* <DEDUP_REMOVED lines=80> */
.L_x_740:
[----:B------:R-:W-:Y:S05]  /*beb0*/  BSYNC.RECONVERGENT B1 ;  /* 0x0000000000017941 */ /* 0x000fea0003800200 */
.L_x_737:
[----:B-----5:R-:W-:Y:S01]  /*bec0*/  DADD R118, R10, R118 ;  /* 0x000000000a767229 */ /* 0x020fe20000000076 */
[----:B------:R-:W-:-:S10]  /*bed0*/  IMAD.IADD R83, R128, 0x1, R83 ;  /* 0x0000000180537824 */ /* 0x000fd400078e0253 */
.L_x_736:
[----:B------:R-:W-:Y:S05]  /*bee0*/  BSYNC.RECONVERGENT B2 ;  /* 0x0000000000027941 */ /* 0x000fea0003800200 */
.L_x_735:
        /* <DEDUP_REMOVED lines=101> */
.L_x_744:
[----:B------:R-:W-:Y:S05]  /*c540*/  BSYNC.RECONVERGENT B1 ;  /* 0x0000000000017941 */ /* 0x000fea0003800200 */
.L_x_743:
        /* <DEDUP_REMOVED lines=271> */
.L_x_748:
[----:B------:R-:W-:-:S13]  /*d640*/  LOP3.LUT P0, RZ, R6, 0xff, RZ, 0xc0, !PT ;  /* 0x000000ff06ff7812 */ /* 0x000fda000780c0ff */
[----:B------:R-:W-:Y:S05]  /*d650*/  @!P0 BREAK.RELIABLE B2 ;  /* 0x0000000000028942 */ /* 0x000fea0003800100 */
[----:B------:R-:W-:Y:S05]  /*d660*/  @!P0 BRA `(.L_x_749) ;  /* 0x0000000400448947 */ /* 0x000fea0003800000 */
[----:B------:R-:W-:Y:S05]  /*d670*/  BSYNC.RELIABLE B2 ;  /* 0x0000000000027941 */ /* 0x000fea0003800100 */
.L_x_747:
[----:B------:R-:W-:Y:S01]  /*d680*/  BSSY.RECONVERGENT B2, `(.L_x_750) ;  /* 0x0000009000027945 */ /* 0x000fe20003800200 */
[----:B------:R-:W-:-:S07]  /*d690*/  IMAD.MOV.U32 R2, RZ, RZ, RZ ;  /* 0x000000ffff027224 */ /* 0x000fce00078e00ff */
.L_x_751:
        /* <DEDUP_REMOVED lines=8> */
.L_x_750:
        /* <DEDUP_REMOVED lines=70> */
.L_x_749:
[----:B------:R-:W-:Y:S05]  /*db80*/  BSYNC.RECONVERGENT B1 ;  /* 0x0000000000017941 */ /* 0x000fea0003800200 */
.L_x_746:
        /* <DEDUP_REMOVED lines=271> */
.L_x_754:
[----:B------:R-:W-:-:S13]  /*ec80*/  LOP3.LUT P0, RZ, R6, 0xff, RZ, 0xc0, !PT ;  /* 0x000000ff06ff7812 */ /* 0x000fda000780c0ff */
[----:B------:R-:W-:Y:S05]  /*ec90*/  @!P0 BREAK.RELIABLE B2 ;  /* 0x0000000000028942 */ /* 0x000fea0003800100 */
[----:B------:R-:W-:Y:S05]  /*eca0*/  @!P0 BRA `(.L_x_755) ;  /* 0x0000000400448947 */ /* 0x000fea0003800000 */
[----:B------:R-:W-:Y:S05]  /*ecb0*/  BSYNC.RELIABLE B2 ;  /* 0x0000000000027941 */ /* 0x000fea0003800100 */
.L_x_753:
[----:B------:R-:W-:Y:S01]  /*ecc0*/  BSSY.RECONVERGENT B2, `(.L_x_756) ;  /* 0x0000009000027945 */ /* 0x000fe20003800200 */
[----:B------:R-:W-:-:S07]  /*ecd0*/  IMAD.MOV.U32 R3, RZ, RZ, RZ ;  /* 0x000000ffff037224 */ /* 0x000fce00078e00ff */
.L_x_757:
        /* <DEDUP_REMOVED lines=8> */
.L_x_756:
        /* <DEDUP_REMOVED lines=70> */
.L_x_755:
[----:B------:R-:W-:Y:S05]  /*f1c0*/  BSYNC.RECONVERGENT B1 ;  /* 0x0000000000017941 */ /* 0x000fea0003800200 */
.L_x_752:
        /* <DEDUP_REMOVED lines=268> */
.L_x_760:
[----:B------:R-:W-:-:S13]  /*10290*/  LOP3.LUT P0, RZ, R6, 0xff, RZ, 0xc0, !PT ;  /* 0x000000ff06ff7812 */ /* 0x000fda000780c0ff */
[----:B------:R-:W-:Y:S05]  /*102a0*/  @!P0 BREAK.RELIABLE B2 ;  /* 0x0000000000028942 */ /* 0x000fea0003800100 */
[----:B------:R-:W-:Y:S05]  /*102b0*/  @!P0 BRA `(.L_x_761) ;  /* 0x0000000400448947 */ /* 0x000fea0003800000 */
[----:B------:R-:W-:Y:S05]  /*102c0*/  BSYNC.RELIABLE B2 ;  /* 0x0000000000027941 */ /* 0x000fea0003800100 */
.L_x_759:
[----:B------:R-:W-:Y:S01]  /*102d0*/  BSSY.RECONVERGENT B2, `(.L_x_762) ;  /* 0x0000009000027945 */ /* 0x000fe20003800200 */
[----:B------:R-:W-:-:S07]  /*102e0*/  IMAD.MOV.U32 R3, RZ, RZ, RZ ;  /* 0x000000ffff037224 */ /* 0x000fce00078e00ff */
.L_x_763:
        /* <DEDUP_REMOVED lines=8> */
.L_x_762:
        /* <DEDUP_REMOVED lines=70> */
.L_x_761:
[----:B------:R-:W-:Y:S05]  /*107d0*/  BSYNC.RECONVERGENT B1 ;  /* 0x0000000000017941 */ /* 0x000fea0003800200 */
.L_x_758:
        /* <DEDUP_REMOVED lines=268> */
.L_x_766:
[----:B------:R-:W-:-:S13]  /*118a0*/  LOP3.LUT P0, RZ, R6, 0xff, RZ, 0xc0, !PT ;  /* 0x000000ff06ff7812 */ /* 0x000fda000780c0ff */
[----:B------:R-:W-:Y:S05]  /*118b0*/  @!P0 BREAK.RELIABLE B2 ;  /* 0x0000000000028942 */ /* 0x000fea0003800100 */
[----:B------:R-:W-:Y:S05]  /*118c0*/  @!P0 BRA `(.L_x_767) ;  /* 0x0000000400448947 */ /* 0x000fea0003800000 */
[----:B------:R-:W-:Y:S05]  /*118d0*/  BSYNC.RELIABLE B2 ;  /* 0x0000000000027941 */ /* 0x000fea0003800100 */
.L_x_765:
[----:B------:R-:W-:Y:S01]  /*118e0*/  BSSY.RECONVERGENT B2, `(.L_x_768) ;  /* 0x0000009000027945 */ /* 0x000fe20003800200 */
[----:B------:R-:W-:-:S07]  /*118f0*/  IMAD.MOV.U32 R3, RZ, RZ, RZ ;  /* 0x000000ffff037224 */ /* 0x000fce00078e00ff */
.L_x_769:
        /* <DEDUP_REMOVED lines=8> */
.L_x_768:
        /* <DEDUP_REMOVED lines=70> */
.L_x_767:
[----:B------:R-:W-:Y:S05]  /*11de0*/  BSYNC.RECONVERGENT B1 ;  /* 0x0000000000017941 */ /* 0x000fea0003800200 */
.L_x_764:
        /* <DEDUP_REMOVED lines=268> */
.L_x_772:
[----:B------:R-:W-:-:S13]  /*12eb0*/  LOP3.LUT P0, RZ, R6, 0xff, RZ, 0xc0, !PT ;  /* 0x000000ff06ff7812 */ /* 0x000fda000780c0ff */
[----:B------:R-:W-:Y:S05]  /*12ec0*/  @!P0 BREAK.RELIABLE B2 ;  /* 0x0000000000028942 */ /* 0x000fea0003800100 */
[----:B------:R-:W-:Y:S05]  /*12ed0*/  @!P0 BRA `(.L_x_773) ;  /* 0x0000000400448947 */ /* 0x000fea0003800000 */
[----:B------:R-:W-:Y:S05]  /*12ee0*/  BSYNC.RELIABLE B2 ;  /* 0x0000000000027941 */ /* 0x000fea0003800100 */
.L_x_771:
[----:B------:R-:W-:Y:S01]  /*12ef0*/  BSSY.RECONVERGENT B2, `(.L_x_774) ;  /* 0x0000009000027945 */ /* 0x000fe20003800200 */
[----:B------:R-:W-:-:S07]  /*12f00*/  IMAD.MOV.U32 R3, RZ, RZ, RZ ;  /* 0x000000ffff037224 */ /* 0x000fce00078e00ff */
.L_x_775:
        /* <DEDUP_REMOVED lines=8> */
.L_x_774:
        /* <DEDUP_REMOVED lines=70> */
.L_x_773:
[----:B------:R-:W-:Y:S05]  /*133f0*/  BSYNC.RECONVERGENT B1 ;  /* 0x0000000000017941 */ /* 0x000fea0003800200 */
.L_x_770:
        /* <DEDUP_REMOVED lines=268> */
.L_x_778:
[----:B------:R-:W-:-:S13]  /*144c0*/  LOP3.LUT P0, RZ, R6, 0xff, RZ, 0xc0, !PT ;  /* 0x000000ff06ff7812 */ /* 0x000fda000780c0ff */
[----:B------:R-:W-:Y:S05]  /*144d0*/  @!P0 BREAK.RELIABLE B2 ;  /* 0x0000000000028942 */ /* 0x000fea0003800100 */
[----:B------:R-:W-:Y:S05]  /*144e0*/  @!P0 BRA `(.L_x_779) ;  /* 0x0000000400448947 */ /* 0x000fea0003800000 */
[----:B------:R-:W-:Y:S05]  /*144f0*/  BSYNC.RELIABLE B2 ;  /* 0x0000000000027941 */ /* 0x000fea0003800100 */
.L_x_777:
[----:B------:R-:W-:Y:S01]  /*14500*/  BSSY.RECONVERGENT B2, `(.L_x_780) ;  /* 0x0000009000027945 */ /* 0x000fe20003800200 */
[----:B------:R-:W-:-:S07]  /*14510*/  IMAD.MOV.U32 R3, RZ, RZ, RZ ;  /* 0x000000ffff037224 */ /* 0x000fce00078e00ff */
.L_x_781:
        /* <DEDUP_REMOVED lines=8> */
.L_x_780:
        /* <DEDUP_REMOVED lines=70> */
.L_x_779:
[----:B------:R-:W-:Y:S05]  /*14a00*/  BSYNC.RECONVERGENT B1 ;  /* 0x0000000000017941 */ /* 0x000fea0003800200 */
.L_x_776:
        /* <DEDUP_REMOVED lines=268> */
.L_x_784:
[----:B------:R-:W-:-:S13]  /*15ad0*/  LOP3.LUT P0, RZ, R6, 0xff, RZ, 0xc0, !PT ;  /* 0x000000ff06ff7812 */ /* 0x000fda000780c0ff */
[----:B------:R-:W-:Y:S05]  /*15ae0*/  @!P0 BREAK.RELIABLE B2 ;  /* 0x0000000000028942 */ /* 0x000fea0003800100 */
[----:B------:R-:W-:Y:S05]  /*15af0*/  @!P0 BRA `(.L_x_785) ;  /* 0x0000000400448947 */ /* 0x000fea0003800000 */
[----:B------:R-:W-:Y:S05]  /*15b00*/  BSYNC.RELIABLE B2 ;  /* 0x0000000000027941 */ /* 0x000fea0003800100 */
.L_x_783:
[----:B------:R-:W-:Y:S01]  /*15b10*/  BSSY.RECONVERGENT B2, `(.L_x_786) ;  /* 0x0000009000027945 */ /* 0x000fe20003800200 */
[----:B------:R-:W-:-:S07]  /*15b20*/  IMAD.MOV.U32 R3, RZ, RZ, RZ ;  /* 0x000000ffff037224 */ /* 0x000fce00078e00ff */
.L_x_787:
        /* <DEDUP_REMOVED lines=8> */
.L_x_786:
        /* <DEDUP_REMOVED lines=70> */
.L_x_785:
[----:B------:R-:W-:Y:S05]  /*16010*/  BSYNC.RECONVERGENT B1 ;  /* 0x0000000000017941 */ /* 0x000fea0003800200 */
.L_x_782:
[----:B-----5:R-:W-:Y:S01]  /*16020*/  DADD R118, R124, R118 ;  /* 0x000000007c767229 */ /* 0x020fe20000000076 */
[----:B------:R-:W-:Y:S01]  /*16030*/  IMAD.IADD R83, R83, 0x1, R7 ;  /* 0x0000000153537824 */ /* 0x000fe200078e0207 */
[----:B------:R-:W-:Y:S09]  /*16040*/  BRA `(.L_x_745) ;  /* 0x0000016400607947 */ /* 0x000ff20003800000 */
.L_x_691:
        /* <DEDUP_REMOVED lines=66> */
.L_x_796:
        /* <DEDUP_REMOVED lines=271> */
.L_x_791:
[----:B------:R-:W-:-:S13]  /*17560*/  LOP3.LUT P0, RZ, R8, 0xff, RZ, 0xc0, !PT ;  /* 0x000000ff08ff7812 */ /* 0x000fda000780c0ff */
[----:B------:R-:W-:Y:S05]  /*17570*/  @!P0 BREAK.RELIABLE B2 ;  /* 0x0000000000028942 */ /* 0x000fea0003800100 */
[----:B------:R-:W-:Y:S05]  /*17580*/  @!P0 BRA `(.L_x_792) ;  /* 0x0000000400848947 */ /* 0x000fea0003800000 */
[----:B------:R-:W-:Y:S05]  /*17590*/  BSYNC.RELIABLE B2 ;  /* 0x0000000000027941 */ /* 0x000fea0003800100 */
.L_x_790:
[----:B------:R-:W-:Y:S01]  /*175a0*/  BSSY.RECONVERGENT B2, `(.L_x_793) ;  /* 0x0000009000027945 */ /* 0x000fe20003800200 */
[----:B------:R-:W-:-:S07]  /*175b0*/  IMAD.MOV.U32 R2, RZ, RZ, RZ ;  /* 0x000000ffff027224 */ /* 0x000fce00078e00ff */
.L_x_794:
        /* <DEDUP_REMOVED lines=8> */
.L_x_793:
        /* <DEDUP_REMOVED lines=86> */
.L_x_792:
[----:B------:R-:W-:Y:S05]  /*17ba0*/  BSYNC.RECONVERGENT B1 ;  /* 0x0000000000017941 */ /* 0x000fea0003800200 */
.L_x_789:
        /* <DEDUP_REMOVED lines=10> */
.L_x_788:
[----:B------:R-:W-:-:S13]  /*17c50*/  ISETP.LE.AND P0, PT, R115, UR4, PT ;  /* 0x0000000473007c0c */ /* 0x000fda000bf03270 */
[----:B------:R-:W-:Y:S05]  /*17c60*/  @P0 BRA `(.L_x_795) ;  /* 0x0000001400fc0947 */ /* 0x000fea0003800000 */
[----:B------:R-:W-:Y:S01]  /*17c70*/  VIADD R140, R115, -UR4 ;  /* 0x80000004738c7c36 */ /* 0x000fe20008000000 */
[----:B------:R-:W-:Y:S04]  /*17c80*/  BSSY.RECONVERGENT B2, `(.L_x_795) ;  /* 0x000017d000027945 */ /* 0x000fe80003800200 */
[----:B------:R-:W-:-:S13]  /*17c90*/  ISETP.GE.AND P0, PT, R123, R140, PT ;  /* 0x0000008c7b00720c */ /* 0x000fda0003f06270 */
[----:B------:R-:W-:Y:S05]  /*17ca0*/  @P0 BRA `(.L_x_797) ;  /* 0x0000001400e80947 */ /* 0x000fea0003800000 */
[----:B------:R-:W-:-:S07]  /*17cb0*/  IMAD.MOV.U32 R115, RZ, RZ, R123 ;  /* 0x000000ffff737224 */ /* 0x000fce00078e007b */
.L_x_804:
        /* <DEDUP_REMOVED lines=273> */
.L_x_800:
[----:B------:R-:W-:-:S13]  /*18dd0*/  LOP3.LUT P1, RZ, R8, 0xff, RZ, 0xc0, !PT ;  /* 0x000000ff08ff7812 */ /* 0x000fda000782c0ff */
[----:B------:R-:W-:Y:S05]  /*18de0*/  @!P1 BREAK.RELIABLE B3 ;  /* 0x0000000000039942 */ /* 0x000fea0003800100 */
[----:B------:R-:W-:Y:S05]  /*18df0*/  @!P1 BRA `(.L_x_801) ;  /* 0x0000000400849947 */ /* 0x000fea0003800000 */
[----:B------:R-:W-:Y:S05]  /*18e00*/  BSYNC.RELIABLE B3 ;  /* 0x0000000000037941 */ /* 0x000fea0003800100 */
.L_x_799:
[----:B------:R-:W-:Y:S01]  /*18e10*/  BSSY.RECONVERGENT B3, `(.L_x_802) ;  /* 0x0000009000037945 */ /* 0x000fe20003800200 */
[----:B------:R-:W-:-:S07]  /*18e20*/  IMAD.MOV.U32 R2, RZ, RZ, RZ ;  /* 0x000000ffff027224 */ /* 0x000fce00078e00ff */
.L_x_803:
        /* <DEDUP_REMOVED lines=8> */
.L_x_802:
        /* <DEDUP_REMOVED lines=86> */
.L_x_801:
[----:B------:R-:W-:Y:S05]  /*19410*/  BSYNC.RECONVERGENT B1 ;  /* 0x0000000000017941 */ /* 0x000fea0003800200 */
.L_x_798:
[----:B-----5:R-:W-:Y:S01]  /*19420*/  DADD R118, R4, R118 ;  /* 0x0000000004767229 */ /* 0x020fe20000000076 */
[----:B------:R-:W-:Y:S01]  /*19430*/  IMAD.IADD R83, R7, 0x1, R83 ;  /* 0x0000000107537824 */ /* 0x000fe200078e0253 */
[----:B------:R-:W-:Y:S09]  /*19440*/  @!P0 BRA `(.L_x_804) ;  /* 0xffffffe8001c8947 */ /* 0x000ff2000383ffff */
.L_x_797:
[----:B------:R-:W-:Y:S05]  /*19450*/  BSYNC.RECONVERGENT B2 ;  /* 0x0000000000027941 */ /* 0x000fea0003800200 */
.L_x_795:
        /* <DEDUP_REMOVED lines=367> */
.L_x_809:
[----:B------:R-:W-:-:S13]  /*1ab50*/  LOP3.LUT P0, RZ, R6, 0xff, RZ, 0xc0, !PT ;  /* 0x000000ff06ff7812 */ /* 0x000fda000780c0ff */
[----:B------:R-:W-:Y:S05]  /*1ab60*/  @!P0 BREAK.RELIABLE B3 ;  /* 0x0000000000038942 */ /* 0x000fea0003800100 */
[----:B------:R-:W-:Y:S05]  /*1ab70*/  @!P0 BRA `(.L_x_810) ;  /* 0x00000004006c8947 */ /* 0x000fea0003800000 */
[----:B------:R-:W-:Y:S05]  /*1ab80*/  BSYNC.RELIABLE B3 ;  /* 0x0000000000037941 */ /* 0x000fea0003800100 */
.L_x_808:
[----:B------:R-:W-:Y:S01]  /*1ab90*/  BSSY.RECONVERGENT B3, `(.L_x_811) ;  /* 0x0000009000037945 */ /* 0x000fe20003800200 */
[----:B------:R-:W-:-:S07]  /*1aba0*/  IMAD.MOV.U32 R2, RZ, RZ, RZ ;  /* 0x000000ffff027224 */ /* 0x000fce00078e00ff */
.L_x_812:
        /* <DEDUP_REMOVED lines=8> */
.L_x_811:
        /* <DEDUP_REMOVED lines=80> */
.L_x_810:
[----:B------:R-:W-:Y:S05]  /*1b130*/  BSYNC.RECONVERGENT B1 ;  /* 0x0000000000017941 */ /* 0x000fea0003800200 */
.L_x_807:
[----:B-----5:R-:W-:Y:S01]  /*1b140*/  DADD R118, R10, R118 ;  /* 0x000000000a767229 */ /* 0x020fe20000000076 */
[----:B------:R-:W-:-:S10]  /*1b150*/  IMAD.IADD R83, R126, 0x1, R83 ;  /* 0x000000017e537824 */ /* 0x000fd400078e0253 */
.L_x_806:
[----:B------:R-:W-:Y:S05]  /*1b160*/  BSYNC.RECONVERGENT B2 ;  /* 0x0000000000027941 */ /* 0x000fea0003800200 */
.L_x_805:
        /* <DEDUP_REMOVED lines=366> */
.L_x_817:
[----:B------:R-:W-:-:S13]  /*1c850*/  LOP3.LUT P0, RZ, R6, 0xff, RZ, 0xc0, !PT ;  /* 0x000000ff06ff7812 */ /* 0x000fda000780c0ff */
[----:B------:R-:W-:Y:S05]  /*1c860*/  @!P0 BREAK.RELIABLE B3 ;  /* 0x0000000000038942 */ /* 0x000fea0003800100 */
[----:B------:R-:W-:Y:S05]  /*1c870*/  @!P0 BRA `(.L_x_818) ;  /* 0x00000004006c8947 */ /* 0x000fea0003800000 */
[----:B------:R-:W-:Y:S05]  /*1c880*/  BSYNC.RELIABLE B3 ;  /* 0x0000000000037941 */ /* 0x000fea0003800100 */
.L_x_816:
[----:B------:R-:W-:Y:S01]  /*1c890*/  BSSY.RECONVERGENT B3, `(.L_x_819) ;  /* 0x0000009000037945 */ /* 0x000fe20003800200 */
[----:B------:R-:W-:-:S07]  /*1c8a0*/  IMAD.MOV.U32 R2, RZ, RZ, RZ ;  /* 0x000000ffff027224 */ /* 0x000fce00078e00ff */
.L_x_820:
        /* <DEDUP_REMOVED lines=8> */
.L_x_819:
        /* <DEDUP_REMOVED lines=80> */
.L_x_818:
[----:B------:R-:W-:Y:S05]  /*1ce30*/  BSYNC.RECONVERGENT B1 ;  /* 0x0000000000017941 */ /* 0x000fea0003800200 */
.L_x_815:
[----:B-----5:R-:W-:Y:S01]  /*1ce40*/  DADD R118, R10, R118 ;  /* 0x000000000a767229 */ /* 0x020fe20000000076 */
[----:B------:R-:W-:-:S10]  /*1ce50*/  IMAD.IADD R83, R126, 0x1, R83 ;  /* 0x000000017e537824 */ /* 0x000fd400078e0253 */
.L_x_814:
[----:B------:R-:W-:Y:S05]  /*1ce60*/  BSYNC.RECONVERGENT B2 ;  /* 0x0000000000027941 */ /* 0x000fea0003800200 */
.L_x_813:
        /* <DEDUP_REMOVED lines=366> */
.L_x_825:
[----:B------:R-:W-:-:S13]  /*1e550*/  LOP3.LUT P0, RZ, R6, 0xff, RZ, 0xc0, !PT ;  /* 0x000000ff06ff7812 */ /* 0x000fda000780c0ff */
[----:B------:R-:W-:Y:S05]  /*1e560*/  @!P0 BREAK.RELIABLE B3 ;  /* 0x0000000000038942 */ /* 0x000fea0003800100 */
[----:B------:R-:W-:Y:S05]  /*1e570*/  @!P0 BRA `(.L_x_826) ;  /* 0x00000004006c8947 */ /* 0x000fea0003800000 */
[----:B------:R-:W-:Y:S05]  /*1e580*/  BSYNC.RELIABLE B3 ;  /* 0x0000000000037941 */ /* 0x000fea0003800100 */
.L_x_824:
[----:B------:R-:W-:Y:S01]  /*1e590*/  BSSY.RECONVERGENT B3, `(.L_x_827) ;  /* 0x0000009000037945 */ /* 0x000fe20003800200 */
[----:B------:R-:W-:-:S07]  /*1e5a0*/  IMAD.MOV.U32 R2, RZ, RZ, RZ ;  /* 0x000000ffff027224 */ /* 0x000fce00078e00ff */
.L_x_828:
        /* <DEDUP_REMOVED lines=8> */
.L_x_827:
        /* <DEDUP_REMOVED lines=80> */
.L_x_826:
[----:B------:R-:W-:Y:S05]  /*1eb30*/  BSYNC.RECONVERGENT B1 ;  /* 0x0000000000017941 */ /* 0x000fea0003800200 */
.L_x_823:
[----:B-----5:R-:W-:Y:S01]  /*1eb40*/  DADD R118, R10, R118 ;  /* 0x000000000a767229 */ /* 0x020fe20000000076 */
[----:B------:R-:W-:-:S10]  /*1eb50*/  IMAD.IADD R83, R126, 0x1, R83 ;  /* 0x000000017e537824 */ /* 0x000fd400078e0253 */
.L_x_822:
[----:B------:R-:W-:Y:S05]  /*1eb60*/  BSYNC.RECONVERGENT B2 ;  /* 0x0000000000027941 */ /* 0x000fea0003800200 */
.L_x_821:
        /* <DEDUP_REMOVED lines=366> */
.L_x_833:
[----:B------:R-:W-:-:S13]  /*20250*/  LOP3.LUT P0, RZ, R6, 0xff, RZ, 0xc0, !PT ;  /* 0x000000ff06ff7812 */ /* 0x000fda000780c0ff */
[----:B------:R-:W-:Y:S05]  /*20260*/  @!P0 BREAK.RELIABLE B3 ;  /* 0x0000000000038942 */ /* 0x000fea0003800100 */
[----:B------:R-:W-:Y:S05]  /*20270*/  @!P0 BRA `(.L_x_834) ;  /* 0x00000004006c8947 */ /* 0x000fea0003800000 */
[----:B------:R-:W-:Y:S05]  /*20280*/  BSYNC.RELIABLE B3 ;  /* 0x0000000000037941 */ /* 0x000fea0003800100 */
.L_x_832:
[----:B------:R-:W-:Y:S01]  /*20290*/  BSSY.RECONVERGENT B3, `(.L_x_835) ;  /* 0x0000009000037945 */ /* 0x000fe20003800200 */
[----:B------:R-:W-:-:S07]  /*202a0*/  IMAD.MOV.U32 R2, RZ, RZ, RZ ;  /* 0x000000ffff027224 */ /* 0x000fce00078e00ff */
.L_x_836:
        /* <DEDUP_REMOVED lines=8> */
.L_x_835:
        /* <DEDUP_REMOVED lines=80> */
.L_x_834:
[----:B------:R-:W-:Y:S05]  /*20830*/  BSYNC.RECONVERGENT B1 ;  /* 0x0000000000017941 */ /* 0x000fea0003800200 */
.L_x_831:
[----:B-----5:R-:W-:Y:S01]  /*20840*/  DADD R118, R10, R118 ;  /* 0x000000000a767229 */ /* 0x020fe20000000076 */
[----:B------:R-:W-:-:S10]  /*20850*/  IMAD.IADD R83, R126, 0x1, R83 ;  /* 0x000000017e537824 */ /* 0x000fd400078e0253 */
.L_x_830:
[----:B------:R-:W-:Y:S05]  /*20860*/  BSYNC.RECONVERGENT B2 ;  /* 0x0000000000027941 */ /* 0x000fea0003800200 */
.L_x_829:
        /* <DEDUP_REMOVED lines=366> */
.L_x_841:
[----:B------:R-:W-:-:S13]  /*21f50*/  LOP3.LUT P0, RZ, R6, 0xff, RZ, 0xc0, !PT ;  /* 0x000000ff06ff7812 */ /* 0x000fda000780c0ff */
[----:B------:R-:W-:Y:S05]  /*21f60*/  @!P0 BREAK.RELIABLE B3 ;  /* 0x0000000000038942 */ /* 0x000fea0003800100 */
[----:B------:R-:W-:Y:S05]  /*21f70*/  @!P0 BRA `(.L_x_842) ;  /* 0x00000004006c8947 */ /* 0x000fea0003800000 */
[----:B------:R-:W-:Y:S05]  /*21f80*/  BSYNC.RELIABLE B3 ;  /* 0x0000000000037941 */ /* 0x000fea0003800100 */
.L_x_840:
[----:B------:R-:W-:Y:S01]  /*21f90*/  BSSY.RECONVERGENT B3, `(.L_x_843) ;  /* 0x0000009000037945 */ /* 0x000fe20003800200 */
[----:B------:R-:W-:-:S07]  /*21fa0*/  IMAD.MOV.U32 R2, RZ, RZ, RZ ;  /* 0x000000ffff027224 */ /* 0x000fce00078e00ff */
.L_x_844:
        /* <DEDUP_REMOVED lines=8> */
.L_x_843:
        /* <DEDUP_REMOVED lines=80> */
.L_x_842:
[----:B------:R-:W-:Y:S05]  /*22530*/  BSYNC.RECONVERGENT B1 ;  /* 0x0000000000017941 */ /* 0x000fea0003800200 */
.L_x_839:
        /* <DEDUP_REMOVED lines=102> */
.L_x_838:
[----:B------:R-:W-:Y:S05]  /*22ba0*/  BSYNC.RECONVERGENT B2 ;  /* 0x0000000000027941 */ /* 0x000fea0003800200 */
.L_x_837:
        /* <DEDUP_REMOVED lines=270> */
.L_x_847:
[----:B------:R-:W-:-:S13]  /*23c90*/  LOP3.LUT P0, RZ, R6, 0xff, RZ, 0xc0, !PT ;  /* 0x000000ff06ff7812 */ /* 0x000fda000780c0ff */
[----:B------:R-:W-:Y:S05]  /*23ca0*/  @!P0 BREAK.RELIABLE B2 ;  /* 0x0000000000028942 */ /* 0x000fea0003800100 */
[----:B------:R-:W-:Y:S05]  /*23cb0*/  @!P0 BRA `(.L_x_848) ;  /* 0x0000000400448947 */ /* 0x000fea0003800000 */
[----:B------:R-:W-:Y:S05]  /*23cc0*/  BSYNC.RELIABLE B2 ;  /* 0x0000000000027941 */ /* 0x000fea0003800100 */
.L_x_846:
[----:B------:R-:W-:Y:S01]  /*23cd0*/  BSSY.RECONVERGENT B2, `(.L_x_849) ;  /* 0x0000009000027945 */ /* 0x000fe20003800200 */
[----:B------:R-:W-:-:S07]  /*23ce0*/  IMAD.MOV.U32 R2, RZ, RZ, RZ ;  /* 0x000000ffff027224 */ /* 0x000fce00078e00ff */
.L_x_850:
        /* <DEDUP_REMOVED lines=8> */
.L_x_849:
        /* <DEDUP_REMOVED lines=70> */
.L_x_848:
[----:B------:R-:W-:Y:S05]  /*241d0*/  BSYNC.RECONVERGENT B1 ;  /* 0x0000000000017941 */ /* 0x000fea0003800200 */
.L_x_845:
        /* <DEDUP_REMOVED lines=269> */
.L_x_853:
[----:B------:R-:W-:-:S13]  /*252b0*/  LOP3.LUT P0, RZ, R6, 0xff, RZ, 0xc0, !PT ;  /* 0x000000ff06ff7812 */ /* 0x000fda000780c0ff */
[----:B------:R-:W-:Y:S05]  /*252c0*/  @!P0 BREAK.RELIABLE B2 ;  /* 0x0000000000028942 */ /* 0x000fea0003800100 */
[----:B------:R-:W-:Y:S05]  /*252d0*/  @!P0 BRA `(.L_x_854) ;  /* 0x0000000400448947 */ /* 0x000fea0003800000 */
[----:B------:R-:W-:Y:S05]  /*252e0*/  BSYNC.RELIABLE B2 ;  /* 0x0000000000027941 */ /* 0x000fea0003800100 */
.L_x_852:
[----:B------:R-:W-:Y:S01]  /*252f0*/  BSSY.RECONVERGENT B2, `(.L_x_855) ;  /* 0x0000009000027945 */ /* 0x000fe20003800200 */
[----:B------:R-:W-:-:S07]  /*25300*/  IMAD.MOV.U32 R3, RZ, RZ, RZ ;  /* 0x000000ffff037224 */ /* 0x000fce00078e00ff */
.L_x_856:
        /* <DEDUP_REMOVED lines=8> */
.L_x_855:
        /* <DEDUP_REMOVED lines=70> */
.L_x_854:
[----:B------:R-:W-:Y:S05]  /*257f0*/  BSYNC.RECONVERGENT B1 ;  /* 0x0000000000017941 */ /* 0x000fea0003800200 */
.L_x_851:
        /* <DEDUP_REMOVED lines=266> */
.L_x_859:
[----:B------:R-:W-:-:S13]  /*268a0*/  LOP3.LUT P0, RZ, R6, 0xff, RZ, 0xc0, !PT ;  /* 0x000000ff06ff7812 */ /* 0x000fda000780c0ff */
[----:B------:R-:W-:Y:S05]  /*268b0*/  @!P0 BREAK.RELIABLE B2 ;  /* 0x0000000000028942 */ /* 0x000fea0003800100 */
[----:B------:R-:W-:Y:S05]  /*268c0*/  @!P0 BRA `(.L_x_860) ;  /* 0x0000000400448947 */ /* 0x000fea0003800000 */
[----:B------:R-:W-:Y:S05]  /*268d0*/  BSYNC.RELIABLE B2 ;  /* 0x0000000000027941 */ /* 0x000fea0003800100 */
.L_x_858:
[----:B------:R-:W-:Y:S01]  /*268e0*/  BSSY.RECONVERGENT B2, `(.L_x_861) ;  /* 0x0000009000027945 */ /* 0x000fe20003800200 */
[----:B------:R-:W-:-:S07]  /*268f0*/  IMAD.MOV.U32 R3, RZ, RZ, RZ ;  /* 0x000000ffff037224 */ /* 0x000fce00078e00ff */
.L_x_862:
        /* <DEDUP_REMOVED lines=8> */
.L_x_861:
        /* <DEDUP_REMOVED lines=70> */
.L_x_860:
[----:B------:R-:W-:Y:S05]  /*26de0*/  BSYNC.RECONVERGENT B1 ;  /* 0x0000000000017941 */ /* 0x000fea0003800200 */
.L_x_857:
        /* <DEDUP_REMOVED lines=266> */
.L_x_865:
[----:B------:R-:W-:-:S13]  /*27e90*/  LOP3.LUT P0, RZ, R6, 0xff, RZ, 0xc0, !PT ;  /* 0x000000ff06ff7812 */ /* 0x000fda000780c0ff */
[----:B------:R-:W-:Y:S05]  /*27ea0*/  @!P0 BREAK.RELIABLE B2 ;  /* 0x0000000000028942 */ /* 0x000fea0003800100 */
[----:B------:R-:W-:Y:S05]  /*27eb0*/  @!P0 BRA `(.L_x_866) ;  /* 0x0000000400448947 */ /* 0x000fea0003800000 */
[----:B------:R-:W-:Y:S05]  /*27ec0*/  BSYNC.RELIABLE B2 ;  /* 0x0000000000027941 */ /* 0x000fea0003800100 */
.L_x_864:
[----:B------:R-:W-:Y:S01]  /*27ed0*/  BSSY.RECONVERGENT B2, `(.L_x_867) ;  /* 0x0000009000027945 */ /* 0x000fe20003800200 */
[----:B------:R-:W-:-:S07]  /*27ee0*/  IMAD.MOV.U32 R3, RZ, RZ, RZ ;  /* 0x000000ffff037224 */ /* 0x000fce00078e00ff */
.L_x_868:
        /* <DEDUP_REMOVED lines=8> */
.L_x_867:
        /* <DEDUP_REMOVED lines=70> */
.L_x_866:
[----:B------:R-:W-:Y:S05]  /*283d0*/  BSYNC.RECONVERGENT B1 ;  /* 0x0000000000017941 */ /* 0x000fea0003800200 */
.L_x_863:
        /* <DEDUP_REMOVED lines=266> */
.L_x_871:
[----:B------:R-:W-:-:S13]  /*29480*/  LOP3.LUT P0, RZ, R6, 0xff, RZ, 0xc0, !PT ;  /* 0x000000ff06ff7812 */ /* 0x000fda000780c0ff */
[----:B------:R-:W-:Y:S05]  /*29490*/  @!P0 BREAK.RELIABLE B2 ;  /* 0x0000000000028942 */ /* 0x000fea0003800100 */
[----:B------:R-:W-:Y:S05]  /*294a0*/  @!P0 BRA `(.L_x_872) ;  /* 0x0000000400448947 */ /* 0x000fea0003800000 */
[----:B------:R-:W-:Y:S05]  /*294b0*/  BSYNC.RELIABLE B2 ;  /* 0x0000000000027941 */ /* 0x000fea0003800100 */
.L_x_870:
[----:B------:R-:W-:Y:S01]  /*294c0*/  BSSY.RECONVERGENT B2, `(.L_x_873) ;  /* 0x0000009000027945 */ /* 0x000fe20003800200 */
[----:B------:R-:W-:-:S07]  /*294d0*/  IMAD.MOV.U32 R3, RZ, RZ, RZ ;  /* 0x000000ffff037224 */ /* 0x000fce00078e00ff */
.L_x_874:
        /* <DEDUP_REMOVED lines=8> */
.L_x_873:
        /* <DEDUP_REMOVED lines=70> */
.L_x_872:
[----:B------:R-:W-:Y:S05]  /*299c0*/  BSYNC.RECONVERGENT B1 ;  /* 0x0000000000017941 */ /* 0x000fea0003800200 */
.L_x_869:
        /* <DEDUP_REMOVED lines=266> */
.L_x_877:
[----:B------:R-:W-:-:S13]  /*2aa70*/  LOP3.LUT P0, RZ, R6, 0xff, RZ, 0xc0, !PT ;  /* 0x000000ff06ff7812 */ /* 0x000fda000780c0ff */
[----:B------:R-:W-:Y:S05]  /*2aa80*/  @!P0 BREAK.RELIABLE B2 ;  /* 0x0000000000028942 */ /* 0x000fea0003800100 */
[----:B------:R-:W-:Y:S05]  /*2aa90*/  @!P0 BRA `(.L_x_878) ;  /* 0x0000000400448947 */ /* 0x000fea0003800000 */
[----:B------:R-:W-:Y:S05]  /*2aaa0*/  BSYNC.RELIABLE B2 ;  /* 0x0000000000027941 */ /* 0x000fea0003800100 */
.L_x_876:
[----:B------:R-:W-:Y:S01]  /*2aab0*/  BSSY.RECONVERGENT B2, `(.L_x_879) ;  /* 0x0000009000027945 */ /* 0x000fe20003800200 */
[----:B------:R-:W-:-:S07]  /*2aac0*/  IMAD.MOV.U32 R3, RZ, RZ, RZ ;  /* 0x000000ffff037224 */ /* 0x000fce00078e00ff */
.L_x_880:
        /* <DEDUP_REMOVED lines=8> */
.L_x_879:
        /* <DEDUP_REMOVED lines=70> */
.L_x_878:
[----:B------:R-:W-:Y:S05]  /*2afb0*/  BSYNC.RECONVERGENT B1 ;  /* 0x0000000000017941 */ /* 0x000fea0003800200 */
.L_x_875:
        /* <DEDUP_REMOVED lines=266> */
.L_x_883:
[----:B------:R-:W-:-:S13]  /*2c060*/  LOP3.LUT P0, RZ, R6, 0xff, RZ, 0xc0, !PT ;  /* 0x000000ff06ff7812 */ /* 0x000fda000780c0ff */
[----:B------:R-:W-:Y:S05]  /*2c070*/  @!P0 BREAK.RELIABLE B2 ;  /* 0x0000000000028942 */ /* 0x000fea0003800100 */
[----:B------:R-:W-:Y:S05]  /*2c080*/  @!P0 BRA `(.L_x_884) ;  /* 0x0000000400448947 */ /* 0x000fea0003800000 */
[----:B------:R-:W-:Y:S05]  /*2c090*/  BSYNC.RELIABLE B2 ;  /* 0x0000000000027941 */ /* 0x000fea0003800100 */
.L_x_882:
[----:B------:R-:W-:Y:S01]  /*2c0a0*/  BSSY.RECONVERGENT B2, `(.L_x_885) ;  /* 0x0000009000027945 */ /* 0x000fe20003800200 */
[----:B------:R-:W-:-:S07]  /*2c0b0*/  IMAD.MOV.U32 R3, RZ, RZ, RZ ;  /* 0x000000ffff037224 */ /* 0x000fce00078e00ff */
.L_x_886:
        /* <DEDUP_REMOVED lines=8> */
.L_x_885:
        /* <DEDUP_REMOVED lines=70> */
.L_x_884:
[----:B------:R-:W-:Y:S05]  /*2c5a0*/  BSYNC.RECONVERGENT B1 ;  /* 0x0000000000017941 */ /* 0x000fea0003800200 */
.L_x_881:
[----:B-----5:R-:W-:Y:S01]  /*2c5b0*/  DADD R118, R120, R118 ;  /* 0x0000000078767229 */ /* 0x020fe20000000076 */
[----:B----4-:R-:W-:-:S10]  /*2c5c0*/  IMAD.IADD R83, R130, 0x1, R7 ;  /* 0x0000000182537824 */ /* 0x010fd400078e0207 */
.L_x_745:
[----:B------:R-:W-:Y:S05]  /*2c5d0*/  BSYNC.RECONVERGENT B0 ;  /* 0x0000000000007941 */ /* 0x000fea0003800200 */
.L_x_690:
        /* <DEDUP_REMOVED lines=344> */
.L_x_887:
[----:B------:R-:W-:Y:S01]  /*2db60*/  LOP3.LUT P0, RZ, R2, 0xff, RZ, 0xc0, !PT ;  /* 0x000000ff02ff7812 */ /* 0x000fe2000780c0ff */
[----:B------:R-:W-:-:S12]  /*2db70*/  BSSY.RECONVERGENT B0, `(.L_x_888) ;  /* 0x0000052000007945 */ /* 0x000fd80003800200 */
[----:B------:R-:W-:Y:S05]  /*2db80*/  @!P0 BRA `(.L_x_889) ;  /* 0x0000000400408947 */ /* 0x000fea0003800000 */
[----:B------:R-:W-:Y:S01]  /*2db90*/  BSSY.RECONVERGENT B1, `(.L_x_890) ;  /* 0x0000009000017945 */ /* 0x000fe20003800200 */
[----:B------:R-:W-:-:S07]  /*2dba0*/  IMAD.MOV.U32 R0, RZ, RZ, RZ ;  /* 0x000000ffff007224 */ /* 0x000fce00078e00ff */
.L_x_891:
        /* <DEDUP_REMOVED lines=8> */
.L_x_890:
        /* <DEDUP_REMOVED lines=70> */
.L_x_889:
[----:B------:R-:W-:Y:S05]  /*2e090*/  BSYNC.RECONVERGENT B0 ;  /* 0x0000000000007941 */ /* 0x000fea0003800200 */
.L_x_888:
        /* <DEDUP_REMOVED lines=98> */
.L_x_892:
        /* <DEDUP_REMOVED lines=12> */
.L_x_1315:


//--------------------- .text._ZN3cub18CUB_300001_SM_10006detail6reduce18DeviceReduceKernelINS2_10policy_hubI4Studj8sum_funcE10Policy1000EN6thrust24THRUST_300001_SM_1000_NS6detail15normal_iteratorINSA_10device_ptrIS5_EEEEjS6_S5_N4cuda3std3__410__identityEEEvT0_PT3_T1_NS0_13GridEvenShareISN_EET2_T4_ --------------------------
	.section	.text._ZN3cub18CUB_300001_SM_10006detail6reduce18DeviceReduceKernelINS2_10policy_hubI4Studj8sum_funcE10Policy1000EN6thrust24THRUST_300001_SM_1000_NS6detail15normal_iteratorINSA_10device_ptrIS5_EEEEjS6_S5_N4cuda3std3__410__identityEEEvT0_PT3_T1_NS0_13GridEvenShareISN_EET2_T4_,"ax",@progbits
	.align	128
        .global         _ZN3cub18CUB_300001_SM_10006detail6reduce18DeviceReduceKernelINS2_10policy_hubI4Studj8sum_funcE10Policy1000EN6thrust24THRUST_300001_SM_1000_NS6detail15normal_iteratorINSA_10device_ptrIS5_EEEEjS6_S5_N4cuda3std3__410__identityEEEvT0_PT3_T1_NS0_13GridEvenShareISN_EET2_T4_
        .type           _ZN3cub18CUB_300001_SM_10006detail6reduce18DeviceReduceKernelINS2_10policy_hubI4Studj8sum_funcE10Policy1000EN6thrust24THRUST_300001_SM_1000_NS6detail15normal_iteratorINSA_10device_ptrIS5_EEEEjS6_S5_N4cuda3std3__410__identityEEEvT0_PT3_T1_NS0_13GridEvenShareISN_EET2_T4_,@function
        .size           _ZN3cub18CUB_300001_SM_10006detail6reduce18DeviceReduceKernelINS2_10policy_hubI4Studj8sum_funcE10Policy1000EN6thrust24THRUST_300001_SM_1000_NS6detail15normal_iteratorINSA_10device_ptrIS5_EEEEjS6_S5_N4cuda3std3__410__identityEEEvT0_PT3_T1_NS0_13GridEvenShareISN_EET2_T4_,(.L_x_1316 - _ZN3cub18CUB_300001_SM_10006detail6reduce18DeviceReduceKernelINS2_10policy_hubI4Studj8sum_funcE10Policy1000EN6thrust24THRUST_300001_SM_1000_NS6detail15normal_iteratorINSA_10device_ptrIS5_EEEEjS6_S5_N4cuda3std3__410__identityEEEvT0_PT3_T1_NS0_13GridEvenShareISN_EET2_T4_)
        .other          _ZN3cub18CUB_300001_SM_10006detail6reduce18DeviceReduceKernelINS2_10policy_hubI4Studj8sum_funcE10Policy1000EN6thrust24THRUST_300001_SM_1000_NS6detail15normal_iteratorINSA_10device_ptrIS5_EEEEjS6_S5_N4cuda3std3__410__identityEEEvT0_PT3_T1_NS0_13GridEvenShareISN_EET2_T4_,@"STO_CUDA_ENTRY STV_DEFAULT"
_ZN3cub18CUB_300001_SM_10006detail6reduce18DeviceReduceKernelINS2_10policy_hubI4Studj8sum_funcE10Policy1000EN6thrust24THRUST_300001_SM_1000_NS6detail15normal_iteratorINSA_10device_ptrIS5_EEEEjS6_S5_N4cuda3std3__410__identityEEEvT0_PT3_T1_NS0_13GridEvenShareISN_EET2_T4_:
.text._ZN3cub18CUB_300001_SM_10006detail6reduce18DeviceReduceKernelINS2_10policy_hubI4Studj8sum_funcE10Policy1000EN6thrust24THRUST_300001_SM_1000_NS6detail15normal_iteratorINSA_10device_ptrIS5_EEEEjS6_S5_N4cuda3std3__410__identityEEEvT0_PT3_T1_NS0_13GridEvenShareISN_EET2_T4_:
[----:B------:R-:W0:Y:S01]  /*0000*/  LDC R1, c[0x0][0x37c] ;  /* 0x0000df00ff017b82 */ /* 0x000e220000000800 */
[----:B------:R-:W1:Y:S07]  /*0010*/  S2R R75, SR_CTAID.X ;  /* 0x00000000004b7919 */ /* 0x000e6e0000002500 */
[----:B------:R-:W2:Y:S01]  /*0020*/  LDC.64 R4, c[0x0][0x3a8] ;  /* 0x0000ea00ff047b82 */ /* 0x000ea20000000a00 */
[----:B------:R-:W3:Y:S01]  /*0030*/  LDCU.64 UR4, c[0x0][0x358] ;  /* 0x00006b00ff0477ac */ /* 0x000ee20008000a00 */
[----:B------:R-:W-:Y:S01]  /*0040*/  BSSY.RECONVERGENT B0, `(.L_x_893) ;  /* 0x0002aed000007945 */ /* 0x000fe20003800200 */
[----:B0-----:R-:W-:-:S02]  /*0050*/  VIADD R1, R1, 0xffffff00 ;  /* 0xffffff0001017836 */ /* 0x001fc40000000000 */
[----:B--2---:R-:W-:Y:S02]  /*0060*/  IMAD.SHL.U32 R84, R5, 0x100, RZ ;  /* 0x0000010005547824 */ /* 0x004fe400078e00ff */
[----:B-1----:R-:W-:-:S05]  /*0070*/  IMAD R76, R75, -0x100, R4 ;  /* 0xffffff004b4c7824 */ /* 0x002fca00078e0204 */
[----:B------:R-:W-:-:S13]  /*0080*/  ISETP.GT.U32.AND P0, PT, R76, 0xff, PT ;  /* 0x000000ff4c00780c */ /* 0x000fda0003f04070 */
[----:B---3--:R-:W-:Y:S05]  /*0090*/  @P0 BRA `(.L_x_894) ;  /* 0x0000014c00840947 */ /* 0x008fea0003800000 */
[----:B------:R-:W0:Y:S01]  /*00a0*/  S2R R77, SR_TID.X ;  /* 0x00000000004d7919 */ /* 0x000e220000002100 */
        /* <DEDUP_REMOVED lines=18> */
[----:B0-----:R-:W-:-:S02]  /*01d0*/  ISETP.GE.U32.AND P0, PT, R77, R76, PT ;  /* 0x0000004c4d00720c */ /* 0x001fc40003f06070 */
        /* <DEDUP_REMOVED lines=37> */
[----:B------:R-:W-:-:S04]  /*0430*/  IMAD R5, R75, 0x100, R77 ;  /* 0x000001004b057824 */ /* 0x000fc800078e024d */
[----:B0-----:R-:W-:-:S05]  /*0440*/  IMAD.WIDE.U32 R2, R5, 0x40, R2 ;  /* 0x0000004005027825 */ /* 0x001fca00078e0002 */
[----:B------:R-:W2:Y:S04]  /*0450*/  LDG.E.64 R4, desc[UR4][R2.64] ;  /* 0x0000000402047981 */ /* 0x000ea8000c1e1b00 */
        /* <DEDUP_REMOVED lines=27> */
[----:B0-----:R-:W-:-:S02]  /*0610*/  PRMT R3, R10, 0x7770, RZ ;  /* 0x000077700a037816 */ /* 0x001fc400000000ff */
        /* <DEDUP_REMOVED lines=43> */
.L_x_896:
[----:B------:R-:W-:Y:S05]  /*08d0*/  BSYNC.RECONVERGENT B1 ;  /* 0x0000000000017941 */ /* 0x000fea0003800200 */
.L_x_895:
[----:B------:R-:W-:Y:S01]  /*08e0*/  ISETP.GE.U32.AND P0, PT, R77, R76, PT ;  /* 0x0000004c4d00720c */ /* 0x000fe20003f06070 */
[----:B------:R-:W-:-:S12]  /*08f0*/  BSSY.RECONVERGENT B2, `(.L_x_897) ;  /* 0x000016e000027945 */ /* 0x000fd80003800200 */
[----:B------:R-:W-:Y:S05]  /*0900*/  @P0 BRA `(.L_x_898) ;  /* 0x0000001400b00947 */ /* 0x000fea0003800000 */
.L_x_905:
[----:B------:R-:W0:Y:S01]  /*0910*/  LDC.64 R64, c[0x0][0x380] ;  /* 0x0000e000ff407b82 */ /* 0x000e220000000a00 */
[----:B------:R-:W-:-:S04]  /*0920*/  IMAD R5, R75, 0x100, R77 ;  /* 0x000001004b057824 */ /* 0x000fc800078e024d */
        /* <DEDUP_REMOVED lines=56> */
[----:B------:R-:W-:Y:S01]  /*0cb0*/  PRMT R68, R71, 0x3340, R68 ;  /* 0x0000334047447816 */ /* 0x000fe20000000044 */
[----:B------:R0:W-:Y:S01]  /*0cc0*/  STL.64 [R1+0x80], R66 ;  /* 0x0000804201007387 */ /* 0x0001e20000100a00 */
[----:B------:R-:W-:Y:S02]  /*0cd0*/  LOP3.LUT R64, R2, 0xffff, RZ, 0xc0, !PT ;  /* 0x0000ffff02407812 */ /* 0x000fe400078ec0ff */
[----:B------:R-:W-:-:S02]  /*0ce0*/  LOP3.LUT R71, R3, 0xffff, RZ, 0xc0, !PT ;  /* 0x0000ffff03477812 */ /* 0x000fc400078ec0ff */
        /* <DEDUP_REMOVED lines=208> */
.L_x_901:
[----:B------:R-:W-:-:S13]  /*19f0*/  LOP3.LUT P0, RZ, R4, 0xff, RZ, 0xc0, !PT ;  /* 0x000000ff04ff7812 */ /* 0x000fda000780c0ff */
[----:B------:R-:W-:Y:S05]  /*1a00*/  @!P0 BREAK.RELIABLE B3 ;  /* 0x0000000000038942 */ /* 0x000fea0003800100 */
[----:B------:R-:W-:Y:S05]  /*1a10*/  @!P0 BRA `(.L_x_902) ;  /* 0x00000004004c8947 */ /* 0x000fea0003800000 */
[----:B------:R-:W-:Y:S05]  /*1a20*/  BSYNC.RELIABLE B3 ;  /* 0x0000000000037941 */ /* 0x000fea0003800100 */
.L_x_900:
[----:B------:R-:W-:Y:S01]  /*1a30*/  BSSY.RECONVERGENT B3, `(.L_x_903) ;  /* 0x0000009000037945 */ /* 0x000fe20003800200 */
[----:B------:R-:W-:-:S07]  /*1a40*/  IMAD.MOV.U32 R0, RZ, RZ, RZ ;  /* 0x000000ffff007224 */ /* 0x000fce00078e00ff */
.L_x_904:
        /* <DEDUP_REMOVED lines=8> */
.L_x_903:
        /* <DEDUP_REMOVED lines=72> */
.L_x_902:
[----:B------:R-:W-:Y:S05]  /*1f50*/  BSYNC.RECONVERGENT B1 ;  /* 0x0000000000017941 */ /* 0x000fea0003800200 */
.L_x_899:
[----:B------:R-:W0:Y:S01]  /*1f60*/  LDC R76, c[0x0][0x3a8] ;  /* 0x0000ea00ff4c7b82 */ /* 0x000e220000000800 */
[----:B------:R-:W-:Y:S01]  /*1f70*/  VIADD R77, R77, 0x100 ;  /* 0x000001004d4d7836 */ /* 0x000fe20000000000 */
[----:B-----5:R-:W-:Y:S01]  /*1f80*/  DADD R78, R80, R78 ;  /* 0x00000000504e7229 */ /* 0x020fe2000000004e */
[----:B------:R-:W-:Y:S02]  /*1f90*/  IMAD.IADD R74, R63, 0x1, R74 ;  /* 0x000000013f4a7824 */ /* 0x000fe400078e024a */
[----:B0-----:R-:W-:-:S05]  /*1fa0*/  IMAD R76, R75, -0x100, R76 ;  /* 0xffffff004b4c7824 */ /* 0x001fca00078e024c */
[----:B------:R-:W-:-:S13]  /*1fb0*/  ISETP.GE.AND P0, PT, R77, R76, PT ;  /* 0x0000004c4d00720c */ /* 0x000fda0003f06270 */
[----:B------:R-:W-:Y:S05]  /*1fc0*/  @!P0 BRA `(.L_x_905) ;  /* 0xffffffe800508947 */ /* 0x000fea000383ffff */
.L_x_898:
[----:B------:R-:W-:Y:S05]  /*1fd0*/  BSYNC.RECONVERGENT B2 ;  /* 0x0000000000027941 */ /* 0x000fea0003800200 */
.L_x_897:
[----:B------:R-:W0:Y:S01]  /*1fe0*/  S2R R63, SR_TID.X ;  /* 0x00000000003f7919 */ /* 0x000e220000002100 */
        /* <DEDUP_REMOVED lines=9> */
[----:B------:R-:W-:-:S02]  /*2080*/  PRMT R7, R2, 0x7604, R7 ;  /* 0x0000760402077816 */ /* 0x000fc40000000007 */
        /* <DEDUP_REMOVED lines=8> */
[----:B------:R-:W-:Y:S02]  /*2110*/  LOP3.LUT R4, R4, 0xff0000, RZ, 0xc0, !PT ;  /* 0x00ff000004047812 */ /* 0x000fe400078ec0ff */
[----:B------:R-:W-:-:S02]  /*2120*/  LOP3.LUT R7, R45, 0xff, RZ, 0xc0, !PT ;  /* 0x000000ff2d077812 */ /* 0x000fc400078ec0ff */
[----:B------:R-:W-:Y:S01]  /*2130*/  LOP3.LUT R6, R6, 0xff0000, RZ, 0xc0, !PT ;  /* 0x00ff000006067812 */ /* 0x000fe200078ec0ff */
[----:B------:R-:W-:Y:S01]  /*2140*/  IMAD.IADD R15, R5, 0x1, R4 ;  /* 0x00000001050f7824 */ /* 0x000fe200078e0204 */
[----:B------:R-:W-:Y:S01]  /*2150*/  PRMT R7, R46, 0x7604, R7 ;  /* 0x000076042e077816 */ /* 0x000fe20000000007 */
[----:B------:R-:W-:Y:S01]  /*2160*/  IMAD.U32 R4, R59, 0x10000, RZ ;  /* 0x000100003b047824 */ /* 0x000fe200078e00ff */
        /* <DEDUP_REMOVED lines=12> */
[----:B------:R-:W-:Y:S01]  /*2230*/  PRMT R10, R58, 0x7604, R5 ;  /* 0x000076043a0a7816 */ /* 0x000fe20000000005 */
[----:B------:R-:W-:Y:S01]  /*2240*/  IMAD.IADD R66, R9, 0x1, R8 ;  /* 0x0000000109427824 */ /* 0x000fe200078e0208 */
[----:B------:R-:W-:Y:S01]  /*2250*/  LOP3.LUT R11, R4, 0xff0000, RZ, 0xc0, !PT ;  /* 0x00ff0000040b7812 */ /* 0x000fe200078ec0ff */
[----:B------:R-:W-:Y:S01]  /*2260*/  IMAD.U32 R8, R68, 0x10000, RZ ;  /* 0x0001000044087824 */ /* 0x000fe200078e00ff */
[----:B0-----:R-:W-:-:S02]  /*2270*/  LOP3.LUT R4, R63, 0x3e0, RZ, 0xc0, !PT ;  /* 0x000003e03f047812 */ /* 0x001fc400078ec0ff */
[----:B------:R-:W-:Y:S01]  /*2280*/  LOP3.LUT R5, R81, 0xff, RZ, 0xc0, !PT ;  /* 0x000000ff51057812 */ /* 0x000fe200078ec0ff */
[----:B------:R-:W-:Y:S01]  /*2290*/  IMAD.IADD R69, R10, 0x1, R11 ;  /* 0x000000010a457824 */ /* 0x000fe200078e020b */
[----:B------:R-:W-:Y:S02]  /*22a0*/  LOP3.LUT R82, R35, 0xffff, RZ, 0xc0, !PT ;  /* 0x0000ffff23527812 */ /* 0x000fe400078ec0ff */
[----:B------:R-:W-:Y:S01]  /*22b0*/  PRMT R6, R38, 0x7604, R5 ;  /* 0x0000760426067816 */ /* 0x000fe20000000005 */
[----:B------:R-:W-:Y:S01]  /*22c0*/  VIADD R5, R4, 0x20 ;  /* 0x0000002004057836 */ /* 0x000fe20000000000 */
        /* <DEDUP_REMOVED lines=8> */
[----:B------:R-:W-:Y:S02]  /*2350*/  LOP3.LUT R73, R25, 0xffff, RZ, 0xc0, !PT ;  /* 0x0000ffff19497812 */ /* 0x000fe400078ec0ff */
[----:B------:R-:W-:Y:S01]  /*2360*/  ISETP.GT.AND P0, PT, R5, R76, PT ;  /* 0x0000004c0500720c */ /* 0x000fe20003f04270 */
[----:B------:R-:W-:Y:S01]  /*2370*/  IMAD.IADD R8, R9, 0x1, R8 ;  /* 0x0000000109087824 */ /* 0x000fe200078e0208 */
[----:B------:R-:W-:Y:S01]  /*2380*/  LOP3.LUT R84, R27, 0xffff, RZ, 0xc0, !PT ;  /* 0x0000ffff1b547812 */ /* 0x000fe200078ec0ff */
[----:B------:R-:W-:Y:S01]  /*2390*/  IMAD.U32 R11, R73, 0x10000, RZ ;  /* 0x00010000490b7824 */ /* 0x000fe200078e00ff */
[----:B------:R-:W-:-:S02]  /*23a0*/  LOP3.LUT R5, R83, 0xff, RZ, 0xc0, !PT ;  /* 0x000000ff53057812 */ /* 0x000fc400078ec0ff */
[----:B------:R-:W-:Y:S02]  /*23b0*/  LOP3.LUT R9, R84, 0xff, RZ, 0xc0, !PT ;  /* 0x000000ff54097812 */ /* 0x000fe400078ec0ff */
[----:B------:R-:W-:Y:S02]  /*23c0*/  PRMT R5, R30, 0x7604, R5 ;  /* 0x000076041e057816 */ /* 0x000fe40000000005 */
        /* <DEDUP_REMOVED lines=10> */
[----:B------:R-:W-:Y:S02]  /*2470*/  PRMT R5, R18, 0x7604, R5 ;  /* 0x0000760412057816 */ /* 0x000fe40000000005 */
[----:B------:R-:W-:Y:S01]  /*2480*/  LOP3.LUT R12, R7, 0xff0000, RZ, 0xc0, !PT ;  /* 0x00ff0000070c7812 */ /* 0x000fe200078ec0ff */
[----:B------:R-:W-:Y:S01]  /*2490*/  IMAD R96, R96, 0x1000000, R67 ;  /* 0x0100000060607824 */ /* 0x000fe200078e0243 */
        /* <DEDUP_REMOVED lines=9> */
[----:B------:R-:W-:Y:S01]  /*2530*/  LOP3.LUT R5, RZ, R4, RZ, 0x33, !PT ;  /* 0x00000004ff057212 */ /* 0x000fe200078e33ff */
[----:B------:R-:W0:Y:S01]  /*2540*/  S2R R66, SR_LANEID ;  /* 0x0000000000427919 */ /* 0x000e220000000000 */
[----:B------:R-:W-:Y:S01]  /*2550*/  LOP3.LUT R89, R28, 0xffff, RZ, 0xc0, !PT ;  /* 0x0000ffff1c597812 */ /* 0x000fe200078ec0ff */
[----:B------:R-:W-:Y:S01]  /*2560*/  IMAD R64, R64, 0x1000000, R13 ;  /* 0x0100000040407824 */ /* 0x000fe200078e020d */
[----:B------:R-:W-:Y:S01]  /*2570*/  LOP3.LUT R90, R44, 0xffff, RZ, 0xc0, !PT ;  /* 0x0000ffff2c5a7812 */ /* 0x000fe200078ec0ff */
[----:B------:R-:W-:Y:S01]  /*2580*/  IMAD.IADD R5, R76, 0x1, R5 ;  /* 0x000000014c057824 */ /* 0x000fe200078e0205 */
[----:B------:R-:W-:Y:S01]  /*2590*/  LOP3.LUT R92, R48, 0xffff, RZ, 0xc0, !PT ;  /* 0x0000ffff305c7812 */ /* 0x000fe200078ec0ff */
[----:B------:R-:W-:Y:S01]  /*25a0*/  IMAD R4, R69, 0x1000000, R6 ;  /* 0x0100000045047824 */ /* 0x000fe200078e0206 */
[----:B------:R-:W-:Y:S01]  /*25b0*/  LOP3.LUT R75, R32, 0xffff, RZ, 0xc0, !PT ;  /* 0x0000ffff204b7812 */ /* 0x000fe200078ec0ff */
[----:B------:R-:W-:Y:S01]  /*25c0*/  IMAD R14, R89, 0x1000000, R10 ;  /* 0x01000000590e7824 */ /* 0x000fe200078e020a */
[----:B------:R-:W-:Y:S01]  /*25d0*/  SEL R67, R5, 0x1f, P0 ;  /* 0x0000001f05437807 */ /* 0x000fe20000000000 */
        /* <DEDUP_REMOVED lines=8> */
[----:B------:R-:W-:Y:S01]  /*2660*/  IMAD R88, R91, 0x1000000, R12 ;  /* 0x010000005b587824 */ /* 0x000fe200078e020c */
[----:B------:R-:W-:-:S02]  /*2670*/  PRMT R100, R62, 0x7604, R7 ;  /* 0x000076043e647816 */ /* 0x000fc40000000007 */
[----:B------:R1:W3:Y:S04]  /*2680*/  SHFL.DOWN PT, R12, R70, 0x1, R67 ;  /* 0x08200000460c7989 */ /* 0x0002e800000e0043 */
[----:B------:R1:W4:Y:S04]  /*2690*/  SHFL.DOWN PT, R87, R100, 0x1, R67 ;  /* 0x0820000064577989 */ /* 0x00032800000e0043 */
[----:B------:R1:W1:Y:S01]  /*26a0*/  SHFL.DOWN PT, R13, R90, 0x1, R67 ;  /* 0x082000005a0d7989 */ /* 0x00026200000e0043 */
[----:B0-----:R-:W-:-:S03]  /*26b0*/  ISETP.GE.AND P0, PT, R66, R67, PT ;  /* 0x000000434200720c */ /* 0x001fc60003f06270 */
        /* <DEDUP_REMOVED lines=14> */
[----:B------:R-:W-:Y:S01]  /*27a0*/  LOP3.LUT R86, R23, 0xffff, RZ, 0xc0, !PT ;  /* 0x0000ffff17567812 */ /* 0x000fe200078ec0ff */
[----:B------:R-:W-:Y:S01]  /*27b0*/  BSSY.RECONVERGENT B1, `(.L_x_908) ;  /* 0x0000147000017945 */ /* 0x000fe20003800200 */
[----:B------:R-:W-:Y:S01]  /*27c0*/  PRMT R68, R68, 0x3340, R75 ;  /* 0x0000334044447816 */ /* 0x000fe2000000004b */
[----:B------:R-:W-:Y:S01]  /*27d0*/  STL.64 [R1+0x50], R64 ;  /* 0x0000504001007387 */ /* 0x000fe20000100a00 */
[----:B------:R-:W-:Y:S01]  /*27e0*/  PRMT R71, R71, 0x3340, R69 ;  /* 0x0000334047477816 */ /* 0x000fe20000000045 */
[----:B------:R-:W-:Y:S01]  /*27f0*/  BSSY.RELIABLE B3, `(.L_x_909) ;  /* 0x00000f0000037945 */ /* 0x000fe20003800100 */
[----:B------:R-:W-:Y:S01]  /*2800*/  LOP3.LUT R69, R34, 0xffff, RZ, 0xc0, !PT ;  /* 0x0000ffff22457812 */ /* 0x000fe200078ec0ff */
        /* <DEDUP_REMOVED lines=19> */
[----:B------:R-:W-:Y:S02]  /*2940*/  PRMT R84, R84, 0x3340, R75 ;  /* 0x0000334054547816 */ /* 0x000fe4000000004b */
[----:B------:R-:W-:Y:S01]  /*2950*/  PRMT R88, R15, 0x3340, R14 ;  /* 0x000033400f587816 */ /* 0x000fe2000000000e */
[----:B------:R0:W-:Y:S01]  /*2960*/  STL.64 [R1+0x68], R6 ;  /* 0x0000680601007387 */ /* 0x0001e20000100a00 */
[----:B------:R-:W-:-:S02]  /*2970*/  PRMT R82, R83, 0x3340, R12 ;  /* 0x0000334053527816 */ /* 0x000fc4000000000c */
[----:B------:R-:W-:Y:S02]  /*2980*/  PRMT R75, R64, 0x3340, R13 ;  /* 0x00003340404b7816 */ /* 0x000fe4000000000d */
[----:B------:R-:W-:Y:S02]  /*2990*/  LOP3.LUT R14, R40, 0xffff, RZ, 0xc0, !PT ;  /* 0x0000ffff280e7812 */ /* 0x000fe400078ec0ff */
[----:B------:R-:W-:Y:S02]  /*29a0*/  LOP3.LUT R15, R0, 0xffff, RZ, 0xc0, !PT ;  /* 0x0000ffff000f7812 */ /* 0x000fe400078ec0ff */
[----:B------:R-:W-:Y:S02]  /*29b0*/  LOP3.LUT R12, R44, 0xffff, RZ, 0xc0, !PT ;  /* 0x0000ffff2c0c7812 */ /* 0x000fe400078ec0ff */
[----:B------:R-:W-:Y:S01]  /*29c0*/  LOP3.LUT R13, R43, 0xffff, RZ, 0xc0, !PT ;  /* 0x0000ffff2b0d7812 */ /* 0x000fe200078ec0ff */
[----:B0-----:R-:W-:Y:S01]  /*29d0*/  IMAD.MOV.U32 R6, RZ, RZ, RZ ;  /* 0x000000ffff067224 */ /* 0x001fe200078e00ff */
        /* <DEDUP_REMOVED lines=8> */
[----:B------:R-:W-:Y:S01]  /*2a60*/  LOP3.LUT R14, R48, 0xffff, RZ, 0xc0, !PT ;  /* 0x0000ffff300e7812 */ /* 0x000fe200078ec0ff */
[----:B------:R0:W-:Y:S01]  /*2a70*/  STL.64 [R1], R12 ;  /* 0x0000000c01007387 */ /* 0x0001e20000100a00 */
[----:B------:R-:W-:Y:S02]  /*2a80*/  LOP3.LUT R15, R47, 0xffff, RZ, 0xc0, !PT ;  /* 0x0000ffff2f0f7812 */ /* 0x000fe400078ec0ff */
[----:B------:R-:W-:Y:S02]  /*2a90*/  PRMT R73, R73, 0x3340, R102 ;  /* 0x0000334049497816 */ /* 0x000fe40000000066 */
[----:B------:R-:W-:Y:S02]  /*2aa0*/  LOP3.LUT R64, R2, 0xffff, RZ, 0xc0, !PT ;  /* 0x0000ffff02407812 */ /* 0x000fe400078ec0ff */
[----:B------:R-:W-:-:S02]  /*2ab0*/  LOP3.LUT R65, R3, 0xffff, RZ, 0xc0, !PT ;  /* 0x0000ffff03417812 */ /* 0x000fc400078ec0ff */
[----:B------:R-:W-:Y:S02]  /*2ac0*/  PRMT R71, R15, 0x3340, R14 ;  /* 0x000033400f477816 */ /* 0x000fe4000000000e */
[----:B------:R-:W-:Y:S02]  /*2ad0*/  PRMT R15, R84, 0x5410, R73 ;  /* 0x00005410540f7816 */ /* 0x000fe40000000049 */
[----:B0-----:R-:W-:Y:S02]  /*2ae0*/  LOP3.LUT R12, R46, 0xffff, RZ, 0xc0, !PT ;  /* 0x0000ffff2e0c7812 */ /* 0x001fe400078ec0ff */
        /* <DEDUP_REMOVED lines=189> */
.L_x_910:
[----:B------:R-:W-:-:S13]  /*36c0*/  LOP3.LUT P0, RZ, R4, 0xff, RZ, 0xc0, !PT ;  /* 0x000000ff04ff7812 */ /* 0x000fda000780c0ff */
[----:B------:R-:W-:Y:S05]  /*36d0*/  @!P0 BREAK.RELIABLE B3 ;  /* 0x0000000000038942 */ /* 0x000fea0003800100 */
[----:B------:R-:W-:Y:S05]  /*36e0*/  @!P0 BRA `(.L_x_911) ;  /* 0x00000004004c8947 */ /* 0x000fea0003800000 */
[----:B------:R-:W-:Y:S05]  /*36f0*/  BSYNC.RELIABLE B3 ;  /* 0x0000000000037941 */ /* 0x000fea0003800100 */
.L_x_909:
[----:B------:R-:W-:Y:S01]  /*3700*/  BSSY.RECONVERGENT B3, `(.L_x_912) ;  /* 0x0000009000037945 */ /* 0x000fe20003800200 */
[----:B------:R-:W-:-:S07]  /*3710*/  IMAD.MOV.U32 R0, RZ, RZ, RZ ;  /* 0x000000ffff007224 */ /* 0x000fce00078e00ff */
.L_x_913:
        /* <DEDUP_REMOVED lines=8> */
.L_x_912:
        /* <DEDUP_REMOVED lines=72> */
.L_x_911:
[----:B------:R-:W-:Y:S05]  /*3c20*/  BSYNC.RECONVERGENT B1 ;  /* 0x0000000000017941 */ /* 0x000fea0003800200 */
.L_x_908:
[----:B-----5:R-:W-:Y:S01]  /*3c30*/  DADD R78, R8, R78 ;  /* 0x00000000084e7229 */ /* 0x020fe2000000004e */
[----:B------:R-:W-:-:S10]  /*3c40*/  IMAD.IADD R74, R70, 0x1, R74 ;  /* 0x00000001464a7824 */ /* 0x000fd400078e024a */
.L_x_907:
[----:B------:R-:W-:Y:S05]  /*3c50*/  BSYNC.RECONVERGENT B2 ;  /* 0x0000000000027941 */ /* 0x000fea0003800200 */
.L_x_906:
        /* <DEDUP_REMOVED lines=359> */
.L_x_918:
[----:B------:R-:W-:-:S13]  /*52d0*/  LOP3.LUT P0, RZ, R4, 0xff, RZ, 0xc0, !PT ;  /* 0x000000ff04ff7812 */ /* 0x000fda000780c0ff */
[----:B------:R-:W-:Y:S05]  /*52e0*/  @!P0 BREAK.RELIABLE B3 ;  /* 0x0000000000038942 */ /* 0x000fea0003800100 */
[----:B------:R-:W-:Y:S05]  /*52f0*/  @!P0 BRA `(.L_x_919) ;  /* 0x00000004004c8947 */ /* 0x000fea0003800000 */
[----:B------:R-:W-:Y:S05]  /*5300*/  BSYNC.RELIABLE B3 ;  /* 0x0000000000037941 */ /* 0x000fea0003800100 */
.L_x_917:
[----:B------:R-:W-:Y:S01]  /*5310*/  BSSY.RECONVERGENT B3, `(.L_x_920) ;  /* 0x0000009000037945 */ /* 0x000fe20003800200 */
[----:B------:R-:W-:-:S07]  /*5320*/  IMAD.MOV.U32 R0, RZ, RZ, RZ ;  /* 0x000000ffff007224 */ /* 0x000fce00078e00ff */
.L_x_921:
        /* <DEDUP_REMOVED lines=8> */
.L_x_920:
        /* <DEDUP_REMOVED lines=72> */
.L_x_919:
[----:B------:R-:W-:Y:S05]  /*5830*/  BSYNC.RECONVERGENT B1 ;  /* 0x0000000000017941 */ /* 0x000fea0003800200 */
.L_x_916:
[----:B-----5:R-:W-:Y:S01]  /*5840*/  DADD R78, R8, R78 ;  /* 0x00000000084e7229 */ /* 0x020fe2000000004e */
[----:B------:R-:W-:-:S10]  /*5850*/  IMAD.IADD R74, R70, 0x1, R74 ;  /* 0x00000001464a7824 */ /* 0x000fd400078e024a */
.L_x_915:
[----:B------:R-:W-:Y:S05]  /*5860*/  BSYNC.RECONVERGENT B2 ;  /* 0x0000000000027941 */ /* 0x000fea0003800200 */
.L_x_914:
        /* <DEDUP_REMOVED lines=359> */
.L_x_926:
[----:B------:R-:W-:-:S13]  /*6ee0*/  LOP3.LUT P0, RZ, R6, 0xff, RZ, 0xc0, !PT ;  /* 0x000000ff06ff7812 */ /* 0x000fda000780c0ff */
[----:B------:R-:W-:Y:S05]  /*6ef0*/  @!P0 BREAK.RELIABLE B3 ;  /* 0x0000000000038942 */ /* 0x000fea0003800100 */
[----:B------:R-:W-:Y:S05]  /*6f00*/  @!P0 BRA `(.L_x_927) ;  /* 0x00000004004c8947 */ /* 0x000fea0003800000 */
[----:B------:R-:W-:Y:S05]  /*6f10*/  BSYNC.RELIABLE B3 ;  /* 0x0000000000037941 */ /* 0x000fea0003800100 */
.L_x_925:
[----:B------:R-:W-:Y:S01]  /*6f20*/  BSSY.RECONVERGENT B3, `(.L_x_928) ;  /* 0x0000009000037945 */ /* 0x000fe20003800200 */
[----:B------:R-:W-:-:S07]  /*6f30*/  IMAD.MOV.U32 R0, RZ, RZ, RZ ;  /* 0x000000ffff007224 */ /* 0x000fce00078e00ff */
.L_x_929:
        /* <DEDUP_REMOVED lines=8> */
.L_x_928:
        /* <DEDUP_REMOVED lines=72> */
.L_x_927:
[----:B------:R-:W-:Y:S05]  /*7440*/  BSYNC.RECONVERGENT B1 ;  /* 0x0000000000017941 */ /* 0x000fea0003800200 */
.L_x_924:
[----:B-----5:R-:W-:Y:S01]  /*7450*/  DADD R78, R8, R78 ;  /* 0x00000000084e7229 */ /* 0x020fe2000000004e */
[----:B------:R-:W-:-:S10]  /*7460*/  IMAD.IADD R74, R70, 0x1, R74 ;  /* 0x00000001464a7824 */ /* 0x000fd400078e024a */
.L_x_923:
[----:B------:R-:W-:Y:S05]  /*7470*/  BSYNC.RECONVERGENT B2 ;  /* 0x0000000000027941 */ /* 0x000fea0003800200 */
.L_x_922:
        /* <DEDUP_REMOVED lines=359> */
.L_x_934:
[----:B------:R-:W-:-:S13]  /*8af0*/  LOP3.LUT P0, RZ, R6, 0xff, RZ, 0xc0, !PT ;  /* 0x000000ff06ff7812 */ /* 0x000fda000780c0ff */
[----:B------:R-:W-:Y:S05]  /*8b00*/  @!P0 BREAK.RELIABLE B3 ;  /* 0x0000000000038942 */ /* 0x000fea0003800100 */
[----:B------:R-:W-:Y:S05]  /*8b10*/  @!P0 BRA `(.L_x_935) ;  /* 0x00000004004c8947 */ /* 0x000fea0003800000 */
[----:B------:R-:W-:Y:S05]  /*8b20*/  BSYNC.RELIABLE B3 ;  /* 0x0000000000037941 */ /* 0x000fea0003800100 */
.L_x_933:
[----:B------:R-:W-:Y:S01]  /*8b30*/  BSSY.RECONVERGENT B3, `(.L_x_936) ;  /* 0x0000009000037945 */ /* 0x000fe20003800200 */
[----:B------:R-:W-:-:S07]  /*8b40*/  IMAD.MOV.U32 R0, RZ, RZ, RZ ;  /* 0x000000ffff007224 */ /* 0x000fce00078e00ff */
.L_x_937:
        /* <DEDUP_REMOVED lines=8> */
.L_x_936:
        /* <DEDUP_REMOVED lines=72> */
.L_x_935:
[----:B------:R-:W-:Y:S05]  /*9050*/  BSYNC.RECONVERGENT B1 ;  /* 0x0000000000017941 */ /* 0x000fea0003800200 */
.L_x_932:
[----:B-----5:R-:W-:Y:S01]  /*9060*/  DADD R78, R8, R78 ;  /* 0x00000000084e7229 */ /* 0x020fe2000000004e */
[----:B------:R-:W-:-:S10]  /*9070*/  IMAD.IADD R74, R70, 0x1, R74 ;  /* 0x00000001464a7824 */ /* 0x000fd400078e024a */
.L_x_931:
[----:B------:R-:W-:Y:S05]  /*9080*/  BSYNC.RECONVERGENT B2 ;  /* 0x0000000000027941 */ /* 0x000fea0003800200 */
.L_x_930:
        /* <DEDUP_REMOVED lines=359> */
.L_x_942:
[----:B------:R-:W-:-:S13]  /*a700*/  LOP3.LUT P0, RZ, R10, 0xff, RZ, 0xc0, !PT ;  /* 0x000000ff0aff7812 */ /* 0x000fda000780c0ff */
[----:B------:R-:W-:Y:S05]  /*a710*/  @!P0 BREAK.RELIABLE B3 ;  /* 0x0000000000038942 */ /* 0x000fea0003800100 */
[----:B------:R-:W-:Y:S05]  /*a720*/  @!P0 BRA `(.L_x_943) ;  /* 0x00000004004c8947 */ /* 0x000fea0003800000 */
[----:B------:R-:W-:Y:S05]  /*a730*/  BSYNC.RELIABLE B3 ;  /* 0x0000000000037941 */ /* 0x000fea0003800100 */
.L_x_941:
[----:B------:R-:W-:Y:S01]  /*a740*/  BSSY.RECONVERGENT B3, `(.L_x_944) ;  /* 0x0000009000037945 */ /* 0x000fe20003800200 */
[----:B------:R-:W-:-:S07]  /*a750*/  IMAD.MOV.U32 R0, RZ, RZ, RZ ;  /* 0x000000ffff007224 */ /* 0x000fce00078e00ff */
.L_x_945:
        /* <DEDUP_REMOVED lines=8> */
.L_x_944:
        /* <DEDUP_REMOVED lines=72> */
.L_x_943:
[----:B------:R-:W-:Y:S05]  /*ac60*/  BSYNC.RECONVERGENT B1 ;  /* 0x0000000000017941 */ /* 0x000fea0003800200 */
.L_x_940:
[----:B-----5:R-:W-:Y:S01]  /*ac70*/  DADD R78, R64, R78 ;  /* 0x00000000404e7229 */ /* 0x020fe2000000004e */
[----:B------:R-:W-:-:S10]  /*ac80*/  IMAD.IADD R74, R70, 0x1, R74 ;  /* 0x00000001464a7824 */ /* 0x000fd400078e024a */
.L_x_939:
[----:B------:R-:W-:Y:S05]  /*ac90*/  BSYNC.RECONVERGENT B2 ;  /* 0x0000000000027941 */ /* 0x000fea0003800200 */
.L_x_938:
        /* <DEDUP_REMOVED lines=101> */
.L_x_947:
[----:B------:R-:W-:Y:S05]  /*b2f0*/  BSYNC.RECONVERGENT B1 ;  /* 0x0000000000017941 */ /* 0x000fea0003800200 */
.L_x_946:
        /* <DEDUP_REMOVED lines=271> */
.L_x_951:
[----:B------:R-:W-:-:S13]  /*c3f0*/  LOP3.LUT P0, RZ, R4, 0xff, RZ, 0xc0, !PT ;  /* 0x000000ff04ff7812 */ /* 0x000fda000780c0ff */
[----:B------:R-:W-:Y:S05]  /*c400*/  @!P0 BREAK.RELIABLE B2 ;  /* 0x0000000000028942 */ /* 0x000fea0003800100 */
[----:B------:R-:W-:Y:S05]  /*c410*/  @!P0 BRA `(.L_x_952) ;  /* 0x00000004004c8947 */ /* 0x000fea0003800000 */
[----:B------:R-:W-:Y:S05]  /*c420*/  BSYNC.RELIABLE B2 ;  /* 0x0000000000027941 */ /* 0x000fea0003800100 */
.L_x_950:
[----:B------:R-:W-:Y:S01]  /*c430*/  BSSY.RECONVERGENT B2, `(.L_x_953) ;  /* 0x0000009000027945 */ /* 0x000fe20003800200 */
[----:B------:R-:W-:-:S07]  /*c440*/  IMAD.MOV.U32 R0, RZ, RZ, RZ ;  /* 0x000000ffff007224 */ /* 0x000fce00078e00ff */
.L_x_954:
        /* <DEDUP_REMOVED lines=8> */
.L_x_953:
        /* <DEDUP_REMOVED lines=72> */
.L_x_952:
[----:B------:R-:W-:Y:S05]  /*c950*/  BSYNC.RECONVERGENT B1 ;  /* 0x0000000000017941 */ /* 0x000fea0003800200 */
.L_x_949:
        /* <DEDUP_REMOVED lines=268> */
.L_x_957:
[----:B------:R-:W-:-:S13]  /*da20*/  LOP3.LUT P0, RZ, R4, 0xff, RZ, 0xc0, !PT ;  /* 0x000000ff04ff7812 */ /* 0x000fda000780c0ff */
[----:B------:R-:W-:Y:S05]  /*da30*/  @!P0 BREAK.RELIABLE B2 ;  /* 0x0000000000028942 */ /* 0x000fea0003800100 */
[----:B------:R-:W-:Y:S05]  /*da40*/  @!P0 BRA `(.L_x_958) ;  /* 0x00000004004c8947 */ /* 0x000fea0003800000 */
[----:B------:R-:W-:Y:S05]  /*da50*/  BSYNC.RELIABLE B2 ;  /* 0x0000000000027941 */ /* 0x000fea0003800100 */
.L_x_956:
[----:B------:R-:W-:Y:S01]  /*da60*/  BSSY.RECONVERGENT B2, `(.L_x_959) ;  /* 0x0000009000027945 */ /* 0x000fe20003800200 */
[----:B------:R-:W-:-:S07]  /*da70*/  IMAD.MOV.U32 R0, RZ, RZ, RZ ;  /* 0x000000ffff007224 */ /* 0x000fce00078e00ff */
.L_x_960:
        /* <DEDUP_REMOVED lines=8> */
.L_x_959:
        /* <DEDUP_REMOVED lines=72> */
.L_x_958:
[----:B------:R-:W-:Y:S05]  /*df80*/  BSYNC.RECONVERGENT B1 ;  /* 0x0000000000017941 */ /* 0x000fea0003800200 */
.L_x_955:
        /* <DEDUP_REMOVED lines=268> */
.L_x_963:
[----:B------:R-:W-:-:S13]  /*f050*/  LOP3.LUT P0, RZ, R4, 0xff, RZ, 0xc0, !PT ;  /* 0x000000ff04ff7812 */ /* 0x000fda000780c0ff */
[----:B------:R-:W-:Y:S05]  /*f060*/  @!P0 BREAK.RELIABLE B2 ;  /* 0x0000000000028942 */ /* 0x000fea0003800100 */
[----:B------:R-:W-:Y:S05]  /*f070*/  @!P0 BRA `(.L_x_964) ;  /* 0x00000004004c8947 */ /* 0x000fea0003800000 */
[----:B------:R-:W-:Y:S05]  /*f080*/  BSYNC.RELIABLE B2 ;  /* 0x0000000000027941 */ /* 0x000fea0003800100 */
.L_x_962:
[----:B------:R-:W-:Y:S01]  /*f090*/  BSSY.RECONVERGENT B2, `(.L_x_965) ;  /* 0x0000009000027945 */ /* 0x000fe20003800200 */
[----:B------:R-:W-:-:S07]  /*f0a0*/  IMAD.MOV.U32 R0, RZ, RZ, RZ ;  /* 0x000000ffff007224 */ /* 0x000fce00078e00ff */
.L_x_966:
        /* <DEDUP_REMOVED lines=8> */
.L_x_965:
        /* <DEDUP_REMOVED lines=72> */
.L_x_964:
[----:B------:R-:W-:Y:S05]  /*f5b0*/  BSYNC.RECONVERGENT B1 ;  /* 0x0000000000017941 */ /* 0x000fea0003800200 */
.L_x_961:
        /* <DEDUP_REMOVED lines=268> */
.L_x_969:
[----:B------:R-:W-:-:S13]  /*10680*/  LOP3.LUT P0, RZ, R4, 0xff, RZ, 0xc0, !PT ;  /* 0x000000ff04ff7812 */ /* 0x000fda000780c0ff */
[----:B------:R-:W-:Y:S05]  /*10690*/  @!P0 BREAK.RELIABLE B2 ;  /* 0x0000000000028942 */ /* 0x000fea0003800100 */
[----:B------:R-:W-:Y:S05]  /*106a0*/  @!P0 BRA `(.L_x_970) ;  /* 0x00000004004c8947 */ /* 0x000fea0003800000 */
[----:B------:R-:W-:Y:S05]  /*106b0*/  BSYNC.RELIABLE B2 ;  /* 0x0000000000027941 */ /* 0x000fea0003800100 */
.L_x_968:
[----:B------:R-:W-:Y:S01]  /*106c0*/  BSSY.RECONVERGENT B2, `(.L_x_971) ;  /* 0x0000009000027945 */ /* 0x000fe20003800200 */
[----:B------:R-:W-:-:S07]  /*106d0*/  IMAD.MOV.U32 R0, RZ, RZ, RZ ;  /* 0x000000ffff007224 */ /* 0x000fce00078e00ff */
.L_x_972:
        /* <DEDUP_REMOVED lines=8> */
.L_x_971:
        /* <DEDUP_REMOVED lines=72> */
.L_x_970:
[----:B------:R-:W-:Y:S05]  /*10be0*/  BSYNC.RECONVERGENT B1 ;  /* 0x0000000000017941 */ /* 0x000fea0003800200 */
.L_x_967:
        /* <DEDUP_REMOVED lines=268> */
.L_x_975:
[----:B------:R-:W-:-:S13]  /*11cb0*/  LOP3.LUT P0, RZ, R4, 0xff, RZ, 0xc0, !PT ;  /* 0x000000ff04ff7812 */ /* 0x000fda000780c0ff */
[----:B------:R-:W-:Y:S05]  /*11cc0*/  @!P0 BREAK.RELIABLE B2 ;  /* 0x0000000000028942 */ /* 0x000fea0003800100 */
[----:B------:R-:W-:Y:S05]  /*11cd0*/  @!P0 BRA `(.L_x_976) ;  /* 0x00000004004c8947 */ /* 0x000fea0003800000 */
[----:B------:R-:W-:Y:S05]  /*11ce0*/  BSYNC.RELIABLE B2 ;  /* 0x0000000000027941 */ /* 0x000fea0003800100 */
.L_x_974:
[----:B------:R-:W-:Y:S01]  /*11cf0*/  BSSY.RECONVERGENT B2, `(.L_x_977) ;  /* 0x0000009000027945 */ /* 0x000fe20003800200 */
[----:B------:R-:W-:-:S07]  /*11d00*/  IMAD.MOV.U32 R0, RZ, RZ, RZ ;  /* 0x000000ffff007224 */ /* 0x000fce00078e00ff */
.L_x_978:
        /* <DEDUP_REMOVED lines=8> */
.L_x_977:
        /* <DEDUP_REMOVED lines=72> */
.L_x_976:
[----:B------:R-:W-:Y:S05]  /*12210*/  BSYNC.RECONVERGENT B1 ;  /* 0x0000000000017941 */ /* 0x000fea0003800200 */
.L_x_973:
        /* <DEDUP_REMOVED lines=268> */
.L_x_981:
[----:B------:R-:W-:-:S13]  /*132e0*/  LOP3.LUT P0, RZ, R4, 0xff, RZ, 0xc0, !PT ;  /* 0x000000ff04ff7812 */ /* 0x000fda000780c0ff */
[----:B------:R-:W-:Y:S05]  /*132f0*/  @!P0 BREAK.RELIABLE B2 ;  /* 0x0000000000028942 */ /* 0x000fea0003800100 */
[----:B------:R-:W-:Y:S05]  /*13300*/  @!P0 BRA `(.L_x_982) ;  /* 0x00000004004c8947 */ /* 0x000fea0003800000 */
[----:B------:R-:W-:Y:S05]  /*13310*/  BSYNC.RELIABLE B2 ;  /* 0x0000000000027941 */ /* 0x000fea0003800100 */
.L_x_980:
[----:B------:R-:W-:Y:S01]  /*13320*/  BSSY.RECONVERGENT B2, `(.L_x_983) ;  /* 0x0000009000027945 */ /* 0x000fe20003800200 */
[----:B------:R-:W-:-:S07]  /*13330*/  IMAD.MOV.U32 R0, RZ, RZ, RZ ;  /* 0x000000ffff007224 */ /* 0x000fce00078e00ff */
.L_x_984:
        /* <DEDUP_REMOVED lines=8> */
.L_x_983:
        /* <DEDUP_REMOVED lines=72> */
.L_x_982:
[----:B------:R-:W-:Y:S05]  /*13840*/  BSYNC.RECONVERGENT B1 ;  /* 0x0000000000017941 */ /* 0x000fea0003800200 */
.L_x_979:
        /* <DEDUP_REMOVED lines=268> */
.L_x_987:
[----:B------:R-:W-:-:S13]  /*14910*/  LOP3.LUT P0, RZ, R6, 0xff, RZ, 0xc0, !PT ;  /* 0x000000ff06ff7812 */ /* 0x000fda000780c0ff */
[----:B------:R-:W-:Y:S05]  /*14920*/  @!P0 BREAK.RELIABLE B2 ;  /* 0x0000000000028942 */ /* 0x000fea0003800100 */
[----:B------:R-:W-:Y:S05]  /*14930*/  @!P0 BRA `(.L_x_988) ;  /* 0x00000004004c8947 */ /* 0x000fea0003800000 */
[----:B------:R-:W-:Y:S05]  /*14940*/  BSYNC.RELIABLE B2 ;  /* 0x0000000000027941 */ /* 0x000fea0003800100 */
.L_x_986:
[----:B------:R-:W-:Y:S01]  /*14950*/  BSSY.RECONVERGENT B2, `(.L_x_989) ;  /* 0x0000009000027945 */ /* 0x000fe20003800200 */
[----:B------:R-:W-:-:S07]  /*14960*/  IMAD.MOV.U32 R0, RZ, RZ, RZ ;  /* 0x000000ffff007224 */ /* 0x000fce00078e00ff */
.L_x_990:
        /* <DEDUP_REMOVED lines=8> */
.L_x_989:
        /* <DEDUP_REMOVED lines=72> */
.L_x_988:
[----:B------:R-:W-:Y:S05]  /*14e70*/  BSYNC.RECONVERGENT B1 ;  /* 0x0000000000017941 */ /* 0x000fea0003800200 */
.L_x_985:
[----:B-----5:R-:W-:Y:S01]  /*14e80*/  DADD R78, R76, R78 ;  /* 0x000000004c4e7229 */ /* 0x020fe2000000004e */
[----:B------:R-:W-:Y:S01]  /*14e90*/  IMAD.IADD R74, R74, 0x1, R7 ;  /* 0x000000014a4a7824 */ /* 0x000fe200078e0207 */
[----:B------:R-:W-:Y:S09]  /*14ea0*/  BRA `(.L_x_948) ;  /* 0x0000016000187947 */ /* 0x000ff20003800000 */
.L_x_894:
[----:B------:R-:W0:Y:S01]  /*14eb0*/  S2R R86, SR_TID.X ;  /* 0x0000000000567919 */ /* 0x000e220000002100 */
[----:B------:R-:W1:Y:S01]  /*14ec0*/  LDC.64 R2, c[0x0][0x380] ;  /* 0x0000e000ff027b82 */ /* 0x000e620000000a00 */
[----:B0-----:R-:W-:-:S04]  /*14ed0*/  IMAD R5, R75, 0x100, R86 ;  /* 0x000001004b057824 */ /* 0x001fc800078e0256 */
[----:B-1----:R-:W-:-:S05]  /*14ee0*/  IMAD.WIDE.U32 R2, R5, 0x40, R2 ;  /* 0x0000004005027825 */ /* 0x002fca00078e0002 */
[----:B------:R-:W2:Y:S04]  /*14ef0*/  LDG.E.64 R6, desc[UR4][R2.64] ;  /* 0x0000000402067981 */ /* 0x000ea8000c1e1b00 */
[----:B------:R-:W3:Y:S04]  /*14f00*/  LDG.E.64 R8, desc[UR4][R2.64+0x8] ;  /* 0x0000080402087981 */ /* 0x000ee8000c1e1b00 */
[----:B------:R-:W4:Y:S04]  /*14f10*/  LDG.E.64 R10, desc[UR4][R2.64+0x10] ;  /* 0x00001004020a7981 */ /* 0x000f28000c1e1b00 */
[----:B------:R-:W4:Y:S04]  /*14f20*/  LDG.E.64 R12, desc[UR4][R2.64+0x18] ;  /* 0x00001804020c7981 */ /* 0x000f28000c1e1b00 */
[----:B------:R-:W4:Y:S04]  /*14f30*/  LDG.E.64 R14, desc[UR4][R2.64+0x20] ;  /* 0x00002004020e7981 */ /* 0x000f28000c1e1b00 */
[----:B------:R-:W4:Y:S04]  /*14f40*/  LDG.E.64 R52, desc[UR4][R2.64+0x28] ;  /* 0x0000280402347981 */ /* 0x000f28000c1e1b00 */
[----:B------:R-:W4:Y:S01]  /*14f50*/  LDG.E.U16 R62, desc[UR4][R2.64+0x30] ;  /* 0x00003004023e7981 */ /* 0x000f22000c1e1500 */
[----:B------:R-:W-:-:S03]  /*14f60*/  ISETP.GE.U32.AND P0, PT, R76, R84, PT ;  /* 0x000000544c00720c */ /* 0x000fc60003f06070 */
[----:B------:R-:W5:Y:S04]  /*14f70*/  LDG.E R74, desc[UR4][R2.64+0x34] ;  /* 0x00003404024a7981 */ /* 0x000f68000c1e1900 */
[----:B------:R0:W5:Y:S01]  /*14f80*/  LDG.E.64 R78, desc[UR4][R2.64+0x38] ;  /* 0x00003804024e7981 */ /* 0x000162000c1e1b00 */
[C---:B--2---:R-:W-:Y:S02]  /*14f90*/  PRMT R39, R6.reuse, 0x7770, RZ ;  /* 0x0000777006277816 */ /* 0x044fe400000000ff */
[C---:B------:R-:W-:Y:S02]  /*14fa0*/  PRMT R38, R6.reuse, 0x7771, RZ ;  /* 0x0000777106267816 */ /* 0x040fe400000000ff */
[----:B------:R-:W-:Y:S02]  /*14fb0*/  PRMT R37, R6, 0x7772, RZ ;  /* 0x0000777206257816 */ /* 0x000fe400000000ff */
[----:B------:R-:W-:-:S02]  /*14fc0*/  PRMT R35, R7, 0x7770, RZ ;  /* 0x0000777007237816 */ /* 0x000fc400000000ff */
        /* <DEDUP_REMOVED lines=14> */
[C---:B0-----:R-:W-:Y:S02]  /*150b0*/  PRMT R3, R12.reuse, 0x7770, RZ ;  /* 0x000077700c037816 */ /* 0x041fe400000000ff */
        /* <DEDUP_REMOVED lines=42> */
[----:B------:R-:W-:Y:S06]  /*15360*/  @!P0 BRA `(.L_x_991) ;  /* 0x0000002c00988947 */ /* 0x000fec0003800000 */
[----:B------:R-:W-:Y:S02]  /*15370*/  IMAD R81, R75, 0x100, R84 ;  /* 0x000001004b517824 */ /* 0x000fe400078e0254 */
[----:B------:R-:W-:-:S05]  /*15380*/  VIADD R88, R4, 0xffffff00 ;  /* 0xffffff0004587836 */ /* 0x000fca0000000000 */
[----:B------:R-:W-:-:S13]  /*15390*/  ISETP.GT.U32.AND P0, PT, R81, R88, PT ;  /* 0x000000585100720c */ /* 0x000fda0003f04070 */
[----:B------:R-:W-:Y:S05]  /*153a0*/  @P0 BRA `(.L_x_992) ;  /* 0x0000001400c00947 */ /* 0x000fea0003800000 */
.L_x_999:
[----:B------:R-:W0:Y:S01]  /*153b0*/  LDCU.64 UR6, c[0x0][0x380] ;  /* 0x00007000ff0677ac */ /* 0x000e220008000a00 */
[----:B------:R-:W-:-:S05]  /*153c0*/  IADD3 R4, P0, PT, R86, R81, RZ ;  /* 0x0000005156047210 */ /* 0x000fca0007f1e0ff */
[----:B------:R-:W-:Y:S01]  /*153d0*/  IMAD.X R5, RZ, RZ, RZ, P0 ;  /* 0x000000ffff057224 */ /* 0x000fe200000e06ff */
        /* <DEDUP_REMOVED lines=269> */
.L_x_995:
[----:B------:R-:W-:-:S13]  /*164b0*/  LOP3.LUT P0, RZ, R4, 0xff, RZ, 0xc0, !PT ;  /* 0x000000ff04ff7812 */ /* 0x000fda000780c0ff */
[----:B------:R-:W-:Y:S05]  /*164c0*/  @!P0 BREAK.RELIABLE B2 ;  /* 0x0000000000028942 */ /* 0x000fea0003800100 */
[----:B------:R-:W-:Y:S05]  /*164d0*/  @!P0 BRA `(.L_x_996) ;  /* 0x00000004004c8947 */ /* 0x000fea0003800000 */
[----:B------:R-:W-:Y:S05]  /*164e0*/  BSYNC.RELIABLE B2 ;  /* 0x0000000000027941 */ /* 0x000fea0003800100 */
.L_x_994:
[----:B------:R-:W-:Y:S01]  /*164f0*/  BSSY.RECONVERGENT B2, `(.L_x_997) ;  /* 0x0000009000027945 */ /* 0x000fe20003800200 */
[----:B------:R-:W-:-:S07]  /*16500*/  IMAD.MOV.U32 R0, RZ, RZ, RZ ;  /* 0x000000ffff007224 */ /* 0x000fce00078e00ff */
.L_x_998:
        /* <DEDUP_REMOVED lines=8> */
.L_x_997:
        /* <DEDUP_REMOVED lines=72> */
.L_x_996:
[----:B------:R-:W-:Y:S05]  /*16a10*/  BSYNC.RECONVERGENT B1 ;  /* 0x0000000000017941 */ /* 0x000fea0003800200 */
.L_x_993:
[----:B------:R-:W0:Y:S01]  /*16a20*/  LDC R4, c[0x0][0x3a8] ;  /* 0x0000ea00ff047b82 */ /* 0x000e220000000800 */
[----:B-----5:R-:W-:Y:S01]  /*16a30*/  DADD R78, R76, R78 ;  /* 0x000000004c4e7229 */ /* 0x020fe2000000004e */
[----:B------:R-:W-:Y:S02]  /*16a40*/  IMAD.IADD R74, R63, 0x1, R74 ;  /* 0x000000013f4a7824 */ /* 0x000fe400078e024a */
[----:B0-----:R-:W-:-:S05]  /*16a50*/  IMAD.IADD R5, R4, 0x1, -R81 ;  /* 0x0000000104057824 */ /* 0x001fca00078e0a51 */
[----:B------:R-:W-:-:S13]  /*16a60*/  ISETP.GE.U32.AND P0, PT, R5, R84, PT ;  /* 0x000000540500720c */ /* 0x000fda0003f06070 */
[----:B------:R-:W-:Y:S05]  /*16a70*/  @!P0 BRA `(.L_x_991) ;  /* 0x0000001400d48947 */ /* 0x000fea0003800000 */
[----:B------:R-:W-:-:S05]  /*16a80*/  IMAD.IADD R81, R84, 0x1, R81 ;  /* 0x0000000154517824 */ /* 0x000fca00078e0251 */
[----:B------:R-:W-:-:S13]  /*16a90*/  ISETP.GT.U32.AND P0, PT, R81, R88, PT ;  /* 0x000000585100720c */ /* 0x000fda0003f04070 */
[----:B------:R-:W-:Y:S05]  /*16aa0*/  @!P0 BRA `(.L_x_999) ;  /* 0xffffffe800408947 */ /* 0x000fea000383ffff */
.L_x_992:
[----:B------:R-:W-:-:S13]  /*16ab0*/  ISETP.GE.U32.AND P0, PT, R81, R4, PT ;  /* 0x000000045100720c */ /* 0x000fda0003f06070 */
[----:B------:R-:W-:Y:S05]  /*16ac0*/  @P0 BRA `(.L_x_991) ;  /* 0x0000001400c00947 */ /* 0x000fea0003800000 */
[----:B------:R-:W0:Y:S01]  /*16ad0*/  S2R R63, SR_TID.X ;  /* 0x00000000003f7919 */ /* 0x000e220000002100 */
[----:B------:R-:W-:Y:S01]  /*16ae0*/  IMAD.IADD R84, R4, 0x1, -R81 ;  /* 0x0000000104547824 */ /* 0x000fe200078e0a51 */
[----:B------:R-:W-:Y:S04]  /*16af0*/  BSSY.RECONVERGENT B2, `(.L_x_991) ;  /* 0x000016d000027945 */ /* 0x000fe80003800200 */
[----:B0-----:R-:W-:-:S13]  /*16b00*/  ISETP.GE.AND P0, PT, R63, R84, PT ;  /* 0x000000543f00720c */ /* 0x001fda0003f06270 */
[----:B------:R-:W-:Y:S05]  /*16b10*/  @P0 BRA `(.L_x_1000) ;  /* 0x0000001400a80947 */ /* 0x000fea0003800000 */
.L_x_1007:
[----:B------:R-:W0:Y:S01]  /*16b20*/  LDC.64 R64, c[0x0][0x380] ;  /* 0x0000e000ff407b82 */ /* 0x000e220000000a00 */
[----:B------:R-:W-:-:S04]  /*16b30*/  IMAD.IADD R5, R81, 0x1, R63 ;  /* 0x0000000151057824 */ /* 0x000fc800078e023f */
        /* <DEDUP_REMOVED lines=270> */
.L_x_1003:
[----:B------:R-:W-:-:S13]  /*17c20*/  LOP3.LUT P1, RZ, R4, 0xff, RZ, 0xc0, !PT ;  /* 0x000000ff04ff7812 */ /* 0x000fda000782c0ff */
[----:B------:R-:W-:Y:S05]  /*17c30*/  @!P1 BREAK.RELIABLE B3 ;  /* 0x0000000000039942 */ /* 0x000fea0003800100 */
[----:B------:R-:W-:Y:S05]  /*17c40*/  @!P1 BRA `(.L_x_1004) ;  /* 0x00000004004c9947 */ /* 0x000fea0003800000 */
[----:B------:R-:W-:Y:S05]  /*17c50*/  BSYNC.RELIABLE B3 ;  /* 0x0000000000037941 */ /* 0x000fea0003800100 */
.L_x_1002:
[----:B------:R-:W-:Y:S01]  /*17c60*/  BSSY.RECONVERGENT B3, `(.L_x_1005) ;  /* 0x0000009000037945 */ /* 0x000fe20003800200 */
[----:B------:R-:W-:-:S07]  /*17c70*/  IMAD.MOV.U32 R0, RZ, RZ, RZ ;  /* 0x000000ffff007224 */ /* 0x000fce00078e00ff */
.L_x_1006:
        /* <DEDUP_REMOVED lines=8> */
.L_x_1005:
        /* <DEDUP_REMOVED lines=72> */
.L_x_1004:
[----:B------:R-:W-:Y:S05]  /*18180*/  BSYNC.RECONVERGENT B1 ;  /* 0x0000000000017941 */ /* 0x000fea0003800200 */
.L_x_1001:
[----:B-----5:R-:W-:Y:S01]  /*18190*/  DADD R78, R76, R78 ;  /* 0x000000004c4e7229 */ /* 0x020fe2000000004e */
[----:B------:R-:W-:Y:S01]  /*181a0*/  IMAD.IADD R74, R75, 0x1, R74 ;  /* 0x000000014b4a7824 */ /* 0x000fe200078e024a */
[----:B------:R-:W-:Y:S09]  /*181b0*/  @!P0 BRA `(.L_x_1007) ;  /* 0xffffffe800588947 */ /* 0x000ff2000383ffff */
.L_x_1000:
[----:B------:R-:W-:Y:S05]  /*181c0*/  BSYNC.RECONVERGENT B2 ;  /* 0x0000000000027941 */ /* 0x000fea0003800200 */
.L_x_991:
        /* <DEDUP_REMOVED lines=359> */
.L_x_1012:
[----:B------:R-:W-:-:S13]  /*19840*/  LOP3.LUT P0, RZ, R6, 0xff, RZ, 0xc0, !PT ;  /* 0x000000ff06ff7812 */ /* 0x000fda000780c0ff */
[----:B------:R-:W-:Y:S05]  /*19850*/  @!P0 BREAK.RELIABLE B3 ;  /* 0x0000000000038942 */ /* 0x000fea0003800100 */
[----:B------:R-:W-:Y:S05]  /*19860*/  @!P0 BRA `(.L_x_1013) ;  /* 0x00000004004c8947 */ /* 0x000fea0003800000 */
[----:B------:R-:W-:Y:S05]  /*19870*/  BSYNC.RELIABLE B3 ;  /* 0x0000000000037941 */ /* 0x000fea0003800100 */
.L_x_1011:
[----:B------:R-:W-:Y:S01]  /*19880*/  BSSY.RECONVERGENT B3, `(.L_x_1014) ;  /* 0x0000009000037945 */ /* 0x000fe20003800200 */
[----:B------:R-:W-:-:S07]  /*19890*/  IMAD.MOV.U32 R0, RZ, RZ, RZ ;  /* 0x000000ffff007224 */ /* 0x000fce00078e00ff */
.L_x_1015:
        /* <DEDUP_REMOVED lines=8> */
.L_x_1014:
        /* <DEDUP_REMOVED lines=72> */
.L_x_1013:
[----:B------:R-:W-:Y:S05]  /*19da0*/  BSYNC.RECONVERGENT B1 ;  /* 0x0000000000017941 */ /* 0x000fea0003800200 */
.L_x_1010:
[----:B-----5:R-:W-:Y:S01]  /*19db0*/  DADD R78, R4, R78 ;  /* 0x00000000044e7229 */ /* 0x020fe2000000004e */
[----:B------:R-:W-:-:S10]  /*19dc0*/  IMAD.IADD R74, R63, 0x1, R74 ;  /* 0x000000013f4a7824 */ /* 0x000fd400078e024a */
.L_x_1009:
[----:B------:R-:W-:Y:S05]  /*19dd0*/  BSYNC.RECONVERGENT B2 ;  /* 0x0000000000027941 */ /* 0x000fea0003800200 */
.L_x_1008:
        /* <DEDUP_REMOVED lines=358> */
.L_x_1020:
[----:B------:R-:W-:-:S13]  /*1b440*/  LOP3.LUT P0, RZ, R4, 0xff, RZ, 0xc0, !PT ;  /* 0x000000ff04ff7812 */ /* 0x000fda000780c0ff */
[----:B------:R-:W-:Y:S05]  /*1b450*/  @!P0 BREAK.RELIABLE B3 ;  /* 0x0000000000038942 */ /* 0x000fea0003800100 */
[----:B------:R-:W-:Y:S05]  /*1b460*/  @!P0 BRA `(.L_x_1021) ;  /* 0x00000004004c8947 */ /* 0x000fea0003800000 */
[----:B------:R-:W-:Y:S05]  /*1b470*/  BSYNC.RELIABLE B3 ;  /* 0x0000000000037941 */ /* 0x000fea0003800100 */
.L_x_1019:
[----:B------:R-:W-:Y:S01]  /*1b480*/  BSSY.RECONVERGENT B3, `(.L_x_1022) ;  /* 0x0000009000037945 */ /* 0x000fe20003800200 */
[----:B------:R-:W-:-:S07]  /*1b490*/  IMAD.MOV.U32 R0, RZ, RZ, RZ ;  /* 0x000000ffff007224 */ /* 0x000fce00078e00ff */
.L_x_1023:
        /* <DEDUP_REMOVED lines=8> */
.L_x_1022:
        /* <DEDUP_REMOVED lines=72> */
.L_x_1021:
[----:B------:R-:W-:Y:S05]  /*1b9a0*/  BSYNC.RECONVERGENT B1 ;  /* 0x0000000000017941 */ /* 0x000fea0003800200 */
.L_x_1018:
[----:B-----5:R-:W-:Y:S01]  /*1b9b0*/  DADD R78, R6, R78 ;  /* 0x00000000064e7229 */ /* 0x020fe2000000004e */
[----:B------:R-:W-:-:S10]  /*1b9c0*/  IMAD.IADD R74, R63, 0x1, R74 ;  /* 0x000000013f4a7824 */ /* 0x000fd400078e024a */
.L_x_1017:
[----:B------:R-:W-:Y:S05]  /*1b9d0*/  BSYNC.RECONVERGENT B2 ;  /* 0x0000000000027941 */ /* 0x000fea0003800200 */
.L_x_1016:
        /* <DEDUP_REMOVED lines=358> */
.L_x_1028:
[----:B------:R-:W-:-:S13]  /*1d040*/  LOP3.LUT P0, RZ, R4, 0xff, RZ, 0xc0, !PT ;  /* 0x000000ff04ff7812 */ /* 0x000fda000780c0ff */
[----:B------:R-:W-:Y:S05]  /*1d050*/  @!P0 BREAK.RELIABLE B3 ;  /* 0x0000000000038942 */ /* 0x000fea0003800100 */
[----:B------:R-:W-:Y:S05]  /*1d060*/  @!P0 BRA `(.L_x_1029) ;  /* 0x00000004004c8947 */ /* 0x000fea0003800000 */
[----:B------:R-:W-:Y:S05]  /*1d070*/  BSYNC.RELIABLE B3 ;  /* 0x0000000000037941 */ /* 0x000fea0003800100 */
.L_x_1027:
[----:B------:R-:W-:Y:S01]  /*1d080*/  BSSY.RECONVERGENT B3, `(.L_x_1030) ;  /* 0x0000009000037945 */ /* 0x000fe20003800200 */
[----:B------:R-:W-:-:S07]  /*1d090*/  IMAD.MOV.U32 R0, RZ, RZ, RZ ;  /* 0x000000ffff007224 */ /* 0x000fce00078e00ff */
.L_x_1031:
        /* <DEDUP_REMOVED lines=8> */
.L_x_1030:
        /* <DEDUP_REMOVED lines=72> */
.L_x_1029:
[----:B------:R-:W-:Y:S05]  /*1d5a0*/  BSYNC.RECONVERGENT B1 ;  /* 0x0000000000017941 */ /* 0x000fea0003800200 */
.L_x_1026:
[----:B-----5:R-:W-:Y:S01]  /*1d5b0*/  DADD R78, R6, R78 ;  /* 0x00000000064e7229 */ /* 0x020fe2000000004e */
[----:B------:R-:W-:-:S10]  /*1d5c0*/  IMAD.IADD R74, R63, 0x1, R74 ;  /* 0x000000013f4a7824 */ /* 0x000fd400078e024a */
.L_x_1025:
[----:B------:R-:W-:Y:S05]  /*1d5d0*/  BSYNC.RECONVERGENT B2 ;  /* 0x0000000000027941 */ /* 0x000fea0003800200 */
.L_x_1024:
        /* <DEDUP_REMOVED lines=358> */
.L_x_1036:
[----:B------:R-:W-:-:S13]  /*1ec40*/  LOP3.LUT P0, RZ, R4, 0xff, RZ, 0xc0, !PT ;  /* 0x000000ff04ff7812 */ /* 0x000fda000780c0ff */
[----:B------:R-:W-:Y:S05]  /*1ec50*/  @!P0 BREAK.RELIABLE B3 ;  /* 0x0000000000038942 */ /* 0x000fea0003800100 */
[----:B------:R-:W-:Y:S05]  /*1ec60*/  @!P0 BRA `(.L_x_1037) ;  /* 0x00000004004c8947 */ /* 0x000fea0003800000 */
[----:B------:R-:W-:Y:S05]  /*1ec70*/  BSYNC.RELIABLE B3 ;  /* 0x0000000000037941 */ /* 0x000fea0003800100 */
.L_x_1035:
[----:B------:R-:W-:Y:S01]  /*1ec80*/  BSSY.RECONVERGENT B3, `(.L_x_1038) ;  /* 0x0000009000037945 */ /* 0x000fe20003800200 */
[----:B------:R-:W-:-:S07]  /*1ec90*/  IMAD.MOV.U32 R0, RZ, RZ, RZ ;  /* 0x000000ffff007224 */ /* 0x000fce00078e00ff */
.L_x_1039:
        /* <DEDUP_REMOVED lines=8> */
.L_x_1038:
        /* <DEDUP_REMOVED lines=72> */
.L_x_1037:
[----:B------:R-:W-:Y:S05]  /*1f1a0*/  BSYNC.RECONVERGENT B1 ;  /* 0x0000000000017941 */ /* 0x000fea0003800200 */
.L_x_1034:
[----:B-----5:R-:W-:Y:S01]  /*1f1b0*/  DADD R78, R6, R78 ;  /* 0x00000000064e7229 */ /* 0x020fe2000000004e */
[----:B------:R-:W-:-:S10]  /*1f1c0*/  IMAD.IADD R74, R63, 0x1, R74 ;  /* 0x000000013f4a7824 */ /* 0x000fd400078e024a */
.L_x_1033:
[----:B------:R-:W-:Y:S05]  /*1f1d0*/  BSYNC.RECONVERGENT B2 ;  /* 0x0000000000027941 */ /* 0x000fea0003800200 */
.L_x_1032:
        /* <DEDUP_REMOVED lines=358> */
.L_x_1044:
[----:B------:R-:W-:-:S13]  /*20840*/  LOP3.LUT P0, RZ, R4, 0xff, RZ, 0xc0, !PT ;  /* 0x000000ff04ff7812 */ /* 0x000fda000780c0ff */
[----:B------:R-:W-:Y:S05]  /*20850*/  @!P0 BREAK.RELIABLE B3 ;  /* 0x0000000000038942 */ /* 0x000fea0003800100 */
[----:B------:R-:W-:Y:S05]  /*20860*/  @!P0 BRA `(.L_x_1045) ;  /* 0x00000004004c8947 */ /* 0x000fea0003800000 */
[----:B------:R-:W-:Y:S05]  /*20870*/  BSYNC.RELIABLE B3 ;  /* 0x0000000000037941 */ /* 0x000fea0003800100 */
.L_x_1043:
[----:B------:R-:W-:Y:S01]  /*20880*/  BSSY.RECONVERGENT B3, `(.L_x_1046) ;  /* 0x0000009000037945 */ /* 0x000fe20003800200 */
[----:B------:R-:W-:-:S07]  /*20890*/  IMAD.MOV.U32 R0, RZ, RZ, RZ ;  /* 0x000000ffff007224 */ /* 0x000fce00078e00ff */
.L_x_1047:
        /* <DEDUP_REMOVED lines=8> */
.L_x_1046:
        /* <DEDUP_REMOVED lines=72> */
.L_x_1045:
[----:B------:R-:W-:Y:S05]  /*20da0*/  BSYNC.RECONVERGENT B1 ;  /* 0x0000000000017941 */ /* 0x000fea0003800200 */
.L_x_1042:
        /* <DEDUP_REMOVED lines=103> */
.L_x_1041:
[----:B------:R-:W-:Y:S05]  /*21420*/  BSYNC.RECONVERGENT B2 ;  /* 0x0000000000027941 */ /* 0x000fea0003800200 */
.L_x_1040:
        /* <DEDUP_REMOVED lines=271> */
.L_x_1050:
[----:B------:R-:W-:-:S13]  /*22520*/  LOP3.LUT P0, RZ, R6, 0xff, RZ, 0xc0, !PT ;  /* 0x000000ff06ff7812 */ /* 0x000fda000780c0ff */
[----:B------:R-:W-:Y:S05]  /*22530*/  @!P0 BREAK.RELIABLE B2 ;  /* 0x0000000000028942 */ /* 0x000fea0003800100 */
[----:B------:R-:W-:Y:S05]  /*22540*/  @!P0 BRA `(.L_x_1051) ;  /* 0x00000004004c8947 */ /* 0x000fea0003800000 */
[----:B------:R-:W-:Y:S05]  /*22550*/  BSYNC.RELIABLE B2 ;  /* 0x0000000000027941 */ /* 0x000fea0003800100 */
.L_x_1049:
[----:B------:R-:W-:Y:S01]  /*22560*/  BSSY.RECONVERGENT B2, `(.L_x_1052) ;  /* 0x0000009000027945 */ /* 0x000fe20003800200 */
[----:B------:R-:W-:-:S07]  /*22570*/  IMAD.MOV.U32 R0, RZ, RZ, RZ ;  /* 0x000000ffff007224 */ /* 0x000fce00078e00ff */
.L_x_1053:
        /* <DEDUP_REMOVED lines=8> */
.L_x_1052:
        /* <DEDUP_REMOVED lines=72> */
.L_x_1051:
[----:B------:R-:W-:Y:S05]  /*22a80*/  BSYNC.RECONVERGENT B1 ;  /* 0x0000000000017941 */ /* 0x000fea0003800200 */
.L_x_1048:
        /* <DEDUP_REMOVED lines=266> */
.L_x_1056:
[----:B------:R-:W-:-:S13]  /*23b30*/  LOP3.LUT P0, RZ, R6, 0xff, RZ, 0xc0, !PT ;  /* 0x000000ff06ff7812 */ /* 0x000fda000780c0ff */
[----:B------:R-:W-:Y:S05]  /*23b40*/  @!P0 BREAK.RELIABLE B2 ;  /* 0x0000000000028942 */ /* 0x000fea0003800100 */
[----:B------:R-:W-:Y:S05]  /*23b50*/  @!P0 BRA `(.L_x_1057) ;  /* 0x00000004004c8947 */ /* 0x000fea0003800000 */
[----:B------:R-:W-:Y:S05]  /*23b60*/  BSYNC.RELIABLE B2 ;  /* 0x0000000000027941 */ /* 0x000fea0003800100 */
.L_x_1055:
[----:B------:R-:W-:Y:S01]  /*23b70*/  BSSY.RECONVERGENT B2, `(.L_x_1058) ;  /* 0x0000009000027945 */ /* 0x000fe20003800200 */
[----:B------:R-:W-:-:S07]  /*23b80*/  IMAD.MOV.U32 R0, RZ, RZ, RZ ;  /* 0x000000ffff007224 */ /* 0x000fce00078e00ff */
.L_x_1059:
        /* <DEDUP_REMOVED lines=8> */
.L_x_1058:
        /* <DEDUP_REMOVED lines=72> */
.L_x_1057:
[----:B------:R-:W-:Y:S05]  /*24090*/  BSYNC.RECONVERGENT B1 ;  /* 0x0000000000017941 */ /* 0x000fea0003800200 */
.L_x_1054:
        /* <DEDUP_REMOVED lines=266> */
.L_x_1062:
[----:B------:R-:W-:-:S13]  /*25140*/  LOP3.LUT P0, RZ, R6, 0xff, RZ, 0xc0, !PT ;  /* 0x000000ff06ff7812 */ /* 0x000fda000780c0ff */
[----:B------:R-:W-:Y:S05]  /*25150*/  @!P0 BREAK.RELIABLE B2 ;  /* 0x0000000000028942 */ /* 0x000fea0003800100 */
[----:B------:R-:W-:Y:S05]  /*25160*/  @!P0 BRA `(.L_x_1063) ;  /* 0x00000004004c8947 */ /* 0x000fea0003800000 */
[----:B------:R-:W-:Y:S05]  /*25170*/  BSYNC.RELIABLE B2 ;  /* 0x0000000000027941 */ /* 0x000fea0003800100 */
.L_x_1061:
[----:B------:R-:W-:Y:S01]  /*25180*/  BSSY.RECONVERGENT B2, `(.L_x_1064) ;  /* 0x0000009000027945 */ /* 0x000fe20003800200 */
[----:B------:R-:W-:-:S07]  /*25190*/  IMAD.MOV.U32 R0, RZ, RZ, RZ ;  /* 0x000000ffff007224 */ /* 0x000fce00078e00ff */
.L_x_1065:
        /* <DEDUP_REMOVED lines=8> */
.L_x_1064:
        /* <DEDUP_REMOVED lines=72> */
.L_x_1063:
[----:B------:R-:W-:Y:S05]  /*256a0*/  BSYNC.RECONVERGENT B1 ;  /* 0x0000000000017941 */ /* 0x000fea0003800200 */
.L_x_1060:
        /* <DEDUP_REMOVED lines=266> */
.L_x_1068:
[----:B------:R-:W-:-:S13]  /*26750*/  LOP3.LUT P0, RZ, R6, 0xff, RZ, 0xc0, !PT ;  /* 0x000000ff06ff7812 */ /* 0x000fda000780c0ff */
[----:B------:R-:W-:Y:S05]  /*26760*/  @!P0 BREAK.RELIABLE B2 ;  /* 0x0000000000028942 */ /* 0x000fea0003800100 */
[----:B------:R-:W-:Y:S05]  /*26770*/  @!P0 BRA `(.L_x_1069) ;  /* 0x00000004004c8947 */ /* 0x000fea0003800000 */
[----:B------:R-:W-:Y:S05]  /*26780*/  BSYNC.RELIABLE B2 ;  /* 0x0000000000027941 */ /* 0x000fea0003800100 */
.L_x_1067:
[----:B------:R-:W-:Y:S01]  /*26790*/  BSSY.RECONVERGENT B2, `(.L_x_1070) ;  /* 0x0000009000027945 */ /* 0x000fe20003800200 */
[----:B------:R-:W-:-:S07]  /*267a0*/  IMAD.MOV.U32 R0, RZ, RZ, RZ ;  /* 0x000000ffff007224 */ /* 0x000fce00078e00ff */
.L_x_1071:
        /* <DEDUP_REMOVED lines=8> */
.L_x_1070:
        /* <DEDUP_REMOVED lines=72> */
.L_x_1069:
[----:B------:R-:W-:Y:S05]  /*26cb0*/  BSYNC.RECONVERGENT B1 ;  /* 0x0000000000017941 */ /* 0x000fea0003800200 */
.L_x_1066:
        /* <DEDUP_REMOVED lines=266> */
.L_x_1074:
[----:B------:R-:W-:-:S13]  /*27d60*/  LOP3.LUT P0, RZ, R6, 0xff, RZ, 0xc0, !PT ;  /* 0x000000ff06ff7812 */ /* 0x000fda000780c0ff */
[----:B------:R-:W-:Y:S05]  /*27d70*/  @!P0 BREAK.RELIABLE B2 ;  /* 0x0000000000028942 */ /* 0x000fea0003800100 */
[----:B------:R-:W-:Y:S05]  /*27d80*/  @!P0 BRA `(.L_x_1075) ;  /* 0x00000004004c8947 */ /* 0x000fea0003800000 */
[----:B------:R-:W-:Y:S05]  /*27d90*/  BSYNC.RELIABLE B2 ;  /* 0x0000000000027941 */ /* 0x000fea0003800100 */
.L_x_1073:
[----:B------:R-:W-:Y:S01]  /*27da0*/  BSSY.RECONVERGENT B2, `(.L_x_1076) ;  /* 0x0000009000027945 */ /* 0x000fe20003800200 */
[----:B------:R-:W-:-:S07]  /*27db0*/  IMAD.MOV.U32 R0, RZ, RZ, RZ ;  /* 0x000000ffff007224 */ /* 0x000fce00078e00ff */
.L_x_1077:
        /* <DEDUP_REMOVED lines=8> */
.L_x_1076:
        /* <DEDUP_REMOVED lines=72> */
.L_x_1075:
[----:B------:R-:W-:Y:S05]  /*282c0*/  BSYNC.RECONVERGENT B1 ;  /* 0x0000000000017941 */ /* 0x000fea0003800200 */
.L_x_1072:
        /* <DEDUP_REMOVED lines=266> */
.L_x_1080:
[----:B------:R-:W-:-:S13]  /*29370*/  LOP3.LUT P0, RZ, R6, 0xff, RZ, 0xc0, !PT ;  /* 0x000000ff06ff7812 */ /* 0x000fda000780c0ff */
[----:B------:R-:W-:Y:S05]  /*29380*/  @!P0 BREAK.RELIABLE B2 ;  /* 0x0000000000028942 */ /* 0x000fea0003800100 */
[----:B------:R-:W-:Y:S05]  /*29390*/  @!P0 BRA `(.L_x_1081) ;  /* 0x00000004004c8947 */ /* 0x000fea0003800000 */
[----:B------:R-:W-:Y:S05]  /*293a0*/  BSYNC.RELIABLE B2 ;  /* 0x0000000000027941 */ /* 0x000fea0003800100 */
.L_x_1079:
[----:B------:R-:W-:Y:S01]  /*293b0*/  BSSY.RECONVERGENT B2, `(.L_x_1082) ;  /* 0x0000009000027945 */ /* 0x000fe20003800200 */
[----:B------:R-:W-:-:S07]  /*293c0*/  IMAD.MOV.U32 R0, RZ, RZ, RZ ;  /* 0x000000ffff007224 */ /* 0x000fce00078e00ff */
.L_x_1083:
        /* <DEDUP_REMOVED lines=8> */
.L_x_1082:
        /* <DEDUP_REMOVED lines=72> */
.L_x_1081:
[----:B------:R-:W-:Y:S05]  /*298d0*/  BSYNC.RECONVERGENT B1 ;  /* 0x0000000000017941 */ /* 0x000fea0003800200 */
.L_x_1078:
        /* <DEDUP_REMOVED lines=266> */
.L_x_1086:
[----:B------:R-:W-:-:S13]  /*2a980*/  LOP3.LUT P0, RZ, R6, 0xff, RZ, 0xc0, !PT ;  /* 0x000000ff06ff7812 */ /* 0x000fda000780c0ff */
[----:B------:R-:W-:Y:S05]  /*2a990*/  @!P0 BREAK.RELIABLE B2 ;  /* 0x0000000000028942 */ /* 0x000fea0003800100 */
[----:B------:R-:W-:Y:S05]  /*2a9a0*/  @!P0 BRA `(.L_x_1087) ;  /* 0x00000004004c8947 */ /* 0x000fea0003800000 */
[----:B------:R-:W-:Y:S05]  /*2a9b0*/  BSYNC.RELIABLE B2 ;  /* 0x0000000000027941 */ /* 0x000fea0003800100 */
.L_x_1085:
[----:B------:R-:W-:Y:S01]  /*2a9c0*/  BSSY.RECONVERGENT B2, `(.L_x_1088) ;  /* 0x0000009000027945 */ /* 0x000fe20003800200 */
[----:B------:R-:W-:-:S07]  /*2a9d0*/  IMAD.MOV.U32 R0, RZ, RZ, RZ ;  /* 0x000000ffff007224 */ /* 0x000fce00078e00ff */
.L_x_1089:
        /* <DEDUP_REMOVED lines=8> */
.L_x_1088:
        /* <DEDUP_REMOVED lines=72> */
.L_x_1087:
[----:B------:R-:W-:Y:S05]  /*2aee0*/  BSYNC.RECONVERGENT B1 ;  /* 0x0000000000017941 */ /* 0x000fea0003800200 */
.L_x_1084:
[----:B-----5:R-:W-:Y:S01]  /*2aef0*/  DADD R78, R76, R78 ;  /* 0x000000004c4e7229 */ /* 0x020fe2000000004e */
[----:B------:R-:W-:-:S10]  /*2af00*/  IMAD.IADD R74, R74, 0x1, R7 ;  /* 0x000000014a4a7824 */ /* 0x000fd400078e0207 */
.L_x_948:
[----:B------:R-:W-:Y:S05]  /*2af10*/  BSYNC.RECONVERGENT B0 ;  /* 0x0000000000007941 */ /* 0x000fea0003800200 */
.L_x_893:
        /* <DEDUP_REMOVED lines=101> */
.L_x_1090:
        /* <DEDUP_REMOVED lines=9> */
.L_x_1316:


//--------------------- .text._ZN3cub18CUB_300001_SM_10006detail6reduce28DeviceReduceSingleTileKernelINS2_10policy_hubI4Studj8sum_funcE10Policy1000EN6thrust24THRUST_300001_SM_1000_NS6detail15normal_iteratorINSA_10device_ptrIS5_EEEEPS5_jS6_S5_S5_N4cuda3std3__410__identityEEEvT0_T1_T2_T3_T4_T6_ --------------------------
	.section	.text._ZN3cub18CUB_300001_SM_10006detail6reduce28DeviceReduceSingleTileKernelINS2_10policy_hubI4Studj8sum_funcE10Policy1000EN6thrust24THRUST_300001_SM_1000_NS6detail15normal_iteratorINSA_10device_ptrIS5_EEEEPS5_jS6_S5_S5_N4cuda3std3__410__identityEEEvT0_T1_T2_T3_T4_T6_,"ax",@progbits
	.align	128
        .global         _ZN3cub18CUB_300001_SM_10006detail6reduce28DeviceReduceSingleTileKernelINS2_10policy_hubI4Studj8sum_funcE10Policy1000EN6thrust24THRUST_300001_SM_1000_NS6detail15normal_iteratorINSA_10device_ptrIS5_EEEEPS5_jS6_S5_S5_N4cuda3std3__410__identityEEEvT0_T1_T2_T3_T4_T6_
        .type           _ZN3cub18CUB_300001_SM_10006detail6reduce28DeviceReduceSingleTileKernelINS2_10policy_hubI4Studj8sum_funcE10Policy1000EN6thrust24THRUST_300001_SM_1000_NS6detail15normal_iteratorINSA_10device_ptrIS5_EEEEPS5_jS6_S5_S5_N4cuda3std3__410__identityEEEvT0_T1_T2_T3_T4_T6_,@function
        .size           _ZN3cub18CUB_300001_SM_10006detail6reduce28DeviceReduceSingleTileKernelINS2_10policy_hubI4Studj8sum_funcE10Policy1000EN6thrust24THRUST_300001_SM_1000_NS6detail15normal_iteratorINSA_10device_ptrIS5_EEEEPS5_jS6_S5_S5_N4cuda3std3__410__identityEEEvT0_T1_T2_T3_T4_T6_,(.L_x_1317 - _ZN3cub18CUB_300001_SM_10006detail6reduce28DeviceReduceSingleTileKernelINS2_10policy_hubI4Studj8sum_funcE10Policy1000EN6thrust24THRUST_300001_SM_1000_NS6detail15normal_iteratorINSA_10device_ptrIS5_EEEEPS5_jS6_S5_S5_N4cuda3std3__410__identityEEEvT0_T1_T2_T3_T4_T6_)
        .other          _ZN3cub18CUB_300001_SM_10006detail6reduce28DeviceReduceSingleTileKernelINS2_10policy_hubI4Studj8sum_funcE10Policy1000EN6thrust24THRUST_300001_SM_1000_NS6detail15normal_iteratorINSA_10device_ptrIS5_EEEEPS5_jS6_S5_S5_N4cuda3std3__410__identityEEEvT0_T1_T2_T3_T4_T6_,@"STO_CUDA_ENTRY STV_DEFAULT"
_ZN3cub18CUB_300001_SM_10006detail6reduce28DeviceReduceSingleTileKernelINS2_10policy_hubI4Studj8sum_funcE10Policy1000EN6thrust24THRUST_300001_SM_1000_NS6detail15normal_iteratorINSA_10device_ptrIS5_EEEEPS5_jS6_S5_S5_N4cuda3std3__410__identityEEEvT0_T1_T2_T3_T4_T6_:
.text._ZN3cub18CUB_300001_SM_10006detail6reduce28DeviceReduceSingleTileKernelINS2_10policy_hubI4Studj8sum_funcE10Policy1000EN6thrust24THRUST_300001_SM_1000_NS6detail15normal_iteratorINSA_10device_ptrIS5_EEEEPS5_jS6_S5_S5_N4cuda3std3__410__identityEEEvT0_T1_T2_T3_T4_T6_:
        /* <DEDUP_REMOVED lines=219> */
.L_x_1091:
[----:B------:R-:W-:Y:S01]  /*0db0*/  ISETP.GT.U32.AND P0, PT, R119, 0xff, PT ;  /* 0x000000ff7700780c */ /* 0x000fe20003f04070 */
[----:B------:R-:W-:-:S12]  /*0dc0*/  BSSY.RECONVERGENT B0, `(.L_x_1092) ;  /* 0x0002b00000007945 */ /* 0x000fd80003800200 */
        /* <DEDUP_REMOVED lines=132> */
.L_x_1095:
[----:B0-----:R-:W-:Y:S05]  /*1610*/  BSYNC.RECONVERGENT B1 ;  /* 0x0000000000017941 */ /* 0x001fea0003800200 */
.L_x_1094:
[----:B------:R-:W-:Y:S01]  /*1620*/  ISETP.GE.U32.AND P0, PT, R128, R119, PT ;  /* 0x000000778000720c */ /* 0x000fe20003f06070 */
[----:B------:R-:W-:-:S12]  /*1630*/  BSSY.RECONVERGENT B2, `(.L_x_1096) ;  /* 0x000016a000027945 */ /* 0x000fd80003800200 */
[----:B------:R-:W-:Y:S05]  /*1640*/  @P0 BRA `(.L_x_1097) ;  /* 0x0000001400a00947 */ /* 0x000fea0003800000 */
.L_x_1104:
        /* <DEDUP_REMOVED lines=24> */
[----:B0-----:R-:W-:Y:S02]  /*17d0*/  PRMT R124, R132, 0x3340, R129 ;  /* 0x00003340847c7816 */ /* 0x001fe40000000081 */
        /* <DEDUP_REMOVED lines=82> */
[----:B-1----:R-:W-:Y:S01]  /*1d00*/  IMAD.U32 R119, RZ, RZ, UR4 ;  /* 0x00000004ff777e24 */ /* 0x002fe2000f8e00ff */
[----:B------:R-:W-:Y:S01]  /*1d10*/  BSSY.RECONVERGENT B1, `(.L_x_1098) ;  /* 0x00000f8000017945 */ /* 0x000fe20003800200 */
[----:B------:R-:W-:-:S03]  /*1d20*/  VIADD R128, R128, 0x100 ;  /* 0x0000010080807836 */ /* 0x000fc60000000000 */
[----:B------:R-:W-:Y:S02]  /*1d30*/  BSSY.RELIABLE B3, `(.L_x_1099) ;  /* 0x00000a6000037945 */ /* 0x000fe40003800100 */
        /* <DEDUP_REMOVED lines=162> */
.L_x_1100:
[----:B------:R-:W-:-:S13]  /*2760*/  LOP3.LUT P1, RZ, R6, 0xff, RZ, 0xc0, !PT ;  /* 0x000000ff06ff7812 */ /* 0x000fda000782c0ff */
[----:B------:R-:W-:Y:S05]  /*2770*/  @!P1 BREAK.RELIABLE B3 ;  /* 0x0000000000039942 */ /* 0x000fea0003800100 */
[----:B------:R-:W-:Y:S05]  /*2780*/  @!P1 BRA `(.L_x_1101) ;  /* 0x0000000400409947 */ /* 0x000fea0003800000 */
[----:B------:R-:W-:Y:S05]  /*2790*/  BSYNC.RELIABLE B3 ;  /* 0x0000000000037941 */ /* 0x000fea0003800100 */
.L_x_1099:
[----:B------:R-:W-:Y:S01]  /*27a0*/  BSSY.RECONVERGENT B3, `(.L_x_1102) ;  /* 0x0000009000037945 */ /* 0x000fe20003800200 */
[----:B------:R-:W-:-:S07]  /*27b0*/  IMAD.MOV.U32 R10, RZ, RZ, RZ ;  /* 0x000000ffff0a7224 */ /* 0x000fce00078e00ff */
.L_x_1103:
        /* <DEDUP_REMOVED lines=8> */
.L_x_1102:
        /* <DEDUP_REMOVED lines=69> */
.L_x_1101:
[----:B------:R-:W-:Y:S05]  /*2c90*/  BSYNC.RECONVERGENT B1 ;  /* 0x0000000000017941 */ /* 0x000fea0003800200 */
.L_x_1098:
[----:B-----5:R-:W-:Y:S01]  /*2ca0*/  DADD R116, R4, R116 ;  /* 0x0000000004747229 */ /* 0x020fe20000000074 */
[----:B------:R-:W-:Y:S01]  /*2cb0*/  IMAD.IADD R118, R123, 0x1, R118 ;  /* 0x000000017b767824 */ /* 0x000fe200078e0276 */
[----:B------:R-:W-:Y:S09]  /*2cc0*/  @!P0 BRA `(.L_x_1104) ;  /* 0xffffffe800608947 */ /* 0x000ff2000383ffff */
.L_x_1097:
[----:B------:R-:W-:Y:S05]  /*2cd0*/  BSYNC.RECONVERGENT B2 ;  /* 0x0000000000027941 */ /* 0x000fea0003800200 */
.L_x_1096:
        /* <DEDUP_REMOVED lines=8> */
[----:B------:R-:W-:Y:S01]  /*2d60*/  IMAD.U32 R14, R182, 0x10000, RZ ;  /* 0x00010000b60e7824 */ /* 0x000fe200078e00ff */
[----:B------:R-:W-:Y:S01]  /*2d70*/  LOP3.LUT R129, R157, 0xff, RZ, 0xc0, !PT ;  /* 0x000000ff9d817812 */ /* 0x000fe200078ec0ff */
[----:B------:R-:W-:Y:S01]  /*2d80*/  IMAD.U32 R131, R184, 0x10000, RZ ;  /* 0x00010000b8837824 */ /* 0x000fe200078e00ff */
[----:B------:R-:W-:-:S02]  /*2d90*/  LOP3.LUT R4, R126, 0x3e0, RZ, 0xc0, !PT ;  /* 0x000003e07e047812 */ /* 0x000fc400078ec0ff */
[----:B------:R-:W-:Y:S01]  /*2da0*/  LOP3.LUT R124, R74, 0xffff, RZ, 0xc0, !PT ;  /* 0x0000ffff4a7c7812 */ /* 0x000fe200078ec0ff */
[----:B------:R-:W-:Y:S01]  /*2db0*/  IMAD R129, R148, 0x100, R129 ;  /* 0x0000010094817824 */ /* 0x000fe200078e0281 */
[----:B------:R-:W-:Y:S01]  /*2dc0*/  LOP3.LUT R14, R14, 0xff0000, RZ, 0xc0, !PT ;  /* 0x00ff00000e0e7812 */ /* 0x000fe200078ec0ff */
[----:B------:R-:W-:Y:S01]  /*2dd0*/  VIADD R6, R4, 0x20 ;  /* 0x0000002004067836 */ /* 0x000fe20000000000 */
[----:B------:R-:W-:Y:S01]  /*2de0*/  LOP3.LUT R125, R78, 0xffff, RZ, 0xc0, !PT ;  /* 0x0000ffff4e7d7812 */ /* 0x000fe200078ec0ff */
[----:B------:R-:W-:Y:S01]  /*2df0*/  IMAD.U32 R8, R124, 0x10000, RZ ;  /* 0x000100007c087824 */ /* 0x000fe200078e00ff */
[----:B------:R-:W-:Y:S02]  /*2e00*/  LOP3.LUT R152, R76, 0xffff, RZ, 0xc0, !PT ;  /* 0x0000ffff4c987812 */ /* 0x000fe400078ec0ff */
[----:B------:R-:W-:Y:S01]  /*2e10*/  LOP3.LUT R127, R66, 0xffff, RZ, 0xc0, !PT ;  /* 0x0000ffff427f7812 */ /* 0x000fe200078ec0ff */
[----:B------:R-:W-:Y:S01]  /*2e20*/  IMAD.U32 R5, R125, 0x10000, RZ ;  /* 0x000100007d057824 */ /* 0x000fe200078e00ff */
[----:B------:R-:W-:-:S02]  /*2e30*/  LOP3.LUT R151, R80, 0xffff, RZ, 0xc0, !PT ;  /* 0x0000ffff50977812 */ /* 0x000fc400078ec0ff */
[----:B------:R-:W-:Y:S01]  /*2e40*/  LOP3.LUT R128, R70, 0xffff, RZ, 0xc0, !PT ;  /* 0x0000ffff46807812 */ /* 0x000fe200078ec0ff */
[----:B------:R-:W-:Y:S01]  /*2e50*/  IMAD.U32 R12, R127, 0x10000, RZ ;  /* 0x000100007f0c7824 */ /* 0x000fe200078e00ff */
[----:B------:R-:W-:Y:S02]  /*2e60*/  LOP3.LUT R138, R68, 0xffff, RZ, 0xc0, !PT ;  /* 0x0000ffff448a7812 */ /* 0x000fe400078ec0ff */
[----:B------:R-:W-:Y:S01]  /*2e70*/  LOP3.LUT R133, R131, 0xff0000, RZ, 0xc0, !PT ;  /* 0x00ff000083857812 */ /* 0x000fe200078ec0ff */
[----:B------:R-:W-:Y:S01]  /*2e80*/  IMAD.IADD R131, R129, 0x1, R14 ;  /* 0x0000000181837824 */ /* 0x000fe200078e020e */
[----:B------:R-:W-:Y:S01]  /*2e90*/  ISETP.GT.AND P0, PT, R6, R119, PT ;  /* 0x000000770600720c */ /* 0x000fe20003f04270 */
[----:B------:R-:W0:Y:S01]  /*2ea0*/  S2R R129, SR_LANEID ;  /* 0x0000000000817919 */ /* 0x000e220000000000 */
        /* <DEDUP_REMOVED lines=11> */
[----:B------:R-:W-:Y:S01]  /*2f60*/  LOP3.LUT R10, R136, 0xff, RZ, 0xc0, !PT ;  /* 0x000000ff880a7812 */ /* 0x000fe200078ec0ff */
[----:B------:R-:W-:Y:S01]  /*2f70*/  IMAD R11, R142, 0x100, R11 ;  /* 0x000001008e0b7824 */ /* 0x000fe200078e020b */
[----:B------:R-:W-:Y:S02]  /*2f80*/  LOP3.LUT R8, R8, 0xff0000, RZ, 0xc0, !PT ;  /* 0x00ff000008087812 */ /* 0x000fe400078ec0ff */
        /* <DEDUP_REMOVED lines=12> */
[----:B------:R-:W-:Y:S01]  /*3050*/  IMAD.IADD R9, R10, 0x1, R9 ;  /* 0x000000010a097824 */ /* 0x000fe200078e0209 */
        /* <DEDUP_REMOVED lines=13> */
[----:B------:R-:W-:Y:S01]  /*3130*/  IMAD.IADD R12, R12, 0x1, R121 ;  /* 0x000000010c0c7824 */ /* 0x000fe200078e0279 */
[----:B------:R-:W-:Y:S01]  /*3140*/  LOP3.LUT R154, R52, 0xffff, RZ, 0xc0, !PT ;  /* 0x0000ffff349a7812 */ /* 0x000fe200078ec0ff */
[----:B------:R-:W-:Y:S01]  /*3150*/  IMAD R15, R144, 0x100, R15 ;  /* 0x00000100900f7824 */ /* 0x000fe200078e020f */
[----:B------:R-:W-:Y:S01]  /*3160*/  LOP3.LUT R177, R46, 0xffff, RZ, 0xc0, !PT ;  /* 0x0000ffff2eb17812 */ /* 0x000fe200078ec0ff */
[----:B------:R-:W-:Y:S01]  /*3170*/  IMAD.IADD R13, R6, 0x1, R13 ;  /* 0x00000001060d7824 */ /* 0x000fe200078e020d */
[----:B------:R-:W-:-:S02]  /*3180*/  LOP3.LUT R160, R48, 0xffff, RZ, 0xc0, !PT ;  /* 0x0000ffff30a07812 */ /* 0x000fc400078ec0ff */
[----:B------:R-:W-:Y:S01]  /*3190*/  LOP3.LUT R4, RZ, R4, RZ, 0x33, !PT ;  /* 0x00000004ff047212 */ /* 0x000fe200078e33ff */
[----:B------:R-:W-:Y:S01]  /*31a0*/  IMAD.U32 R6, R177, 0x10000, RZ ;  /* 0x00010000b1067824 */ /* 0x000fe200078e00ff */
[----:B------:R-:W-:Y:S02]  /*31b0*/  LOP3.LUT R10, R10, 0xff0000, RZ, 0xc0, !PT ;  /* 0x00ff00000a0a7812 */ /* 0x000fe400078ec0ff */
[----:B------:R-:W-:Y:S01]  /*31c0*/  LOP3.LUT R146, R51, 0xff, RZ, 0xc0, !PT ;  /* 0x000000ff33927812 */ /* 0x000fe200078ec0ff */
[----:B------:R-:W-:Y:S01]  /*31d0*/  IMAD.IADD R4, R4, 0x1, R119 ;  /* 0x0000000104047824 */ /* 0x000fe200078e0277 */
        /* <DEDUP_REMOVED lines=13> */
[----:B------:R-:W-:Y:S01]  /*32b0*/  IMAD.IADD R120, R123, 0x1, R120 ;  /* 0x000000017b787824 */ /* 0x000fe200078e0278 */
[----:B------:R-:W-:Y:S02]  /*32c0*/  LOP3.LUT R8, R179, 0xff, RZ, 0xc0, !PT ;  /* 0x000000ffb3087812 */ /* 0x000fe400078ec0ff */
[----:B------:R-:W-:-:S02]  /*32d0*/  LOP3.LUT R130, R158, 0xff, RZ, 0xc0, !PT ;  /* 0x000000ff9e827812 */ /* 0x000fc400078ec0ff */
[----:B------:R-:W-:Y:S01]  /*32e0*/  LOP3.LUT R6, R6, 0xff0000, RZ, 0xc0, !PT ;  /* 0x00ff000006067812 */ /* 0x000fe200078ec0ff */
[----:B------:R-:W-:Y:S01]  /*32f0*/  IMAD R8, R149, 0x100, R8 ;  /* 0x0000010095087824 */ /* 0x000fe200078e0208 */
        /* <DEDUP_REMOVED lines=70> */
[----:B--2---:R-:W-:Y:S01]  /*3760*/  PRMT R7, R154, 0x3340, R11 ;  /* 0x000033409a077816 */ /* 0x004fe2000000000b */
        /* <DEDUP_REMOVED lines=10> */
[----:B----4-:R-:W-:-:S02]  /*3810*/  LOP3.LUT R15, R59, 0xffff, RZ, 0xc0, !PT ;  /* 0x0000ffff3b0f7812 */ /* 0x010fc400078ec0ff */
        /* <DEDUP_REMOVED lines=14> */
[----:B------:R-:W-:Y:S02]  /*3900*/  SHF.R.U32.HI R136, RZ, 0x8, R163 ;  /* 0x00000008ff887819 */ /* 0x000fe400000116a3 */
        /* <DEDUP_REMOVED lines=178> */
.L_x_1109:
[----:B------:R-:W-:-:S13]  /*4430*/  LOP3.LUT P0, RZ, R6, 0xff, RZ, 0xc0, !PT ;  /* 0x000000ff06ff7812 */ /* 0x000fda000780c0ff */
[----:B------:R-:W-:Y:S05]  /*4440*/  @!P0 BREAK.RELIABLE B3 ;  /* 0x0000000000038942 */ /* 0x000fea0003800100 */
[----:B------:R-:W-:Y:S05]  /*4450*/  @!P0 BRA `(.L_x_1110) ;  /* 0x0000000400408947 */ /* 0x000fea0003800000 */
[----:B------:R-:W-:Y:S05]  /*4460*/  BSYNC.RELIABLE B3 ;  /* 0x0000000000037941 */ /* 0x000fea0003800100 */
.L_x_1108:
[----:B------:R-:W-:Y:S01]  /*4470*/  BSSY.RECONVERGENT B3, `(.L_x_1111) ;  /* 0x0000009000037945 */ /* 0x000fe20003800200 */
[----:B------:R-:W-:-:S07]  /*4480*/  IMAD.MOV.U32 R4, RZ, RZ, RZ ;  /* 0x000000ffff047224 */ /* 0x000fce00078e00ff */
.L_x_1112:
        /* <DEDUP_REMOVED lines=8> */
.L_x_1111:
        /* <DEDUP_REMOVED lines=69> */
.L_x_1110:
[----:B------:R-:W-:Y:S05]  /*4960*/  BSYNC.RECONVERGENT B1 ;  /* 0x0000000000017941 */ /* 0x000fea0003800200 */
.L_x_1107:
[----:B-----5:R-:W-:Y:S01]  /*4970*/  DADD R116, R10, R116 ;  /* 0x000000000a747229 */ /* 0x020fe20000000074 */
[----:B------:R-:W-:-:S10]  /*4980*/  IMAD.IADD R118, R123, 0x1, R118 ;  /* 0x000000017b767824 */ /* 0x000fd400078e0276 */
.L_x_1106:
[----:B------:R-:W-:Y:S05]  /*4990*/  BSYNC.RECONVERGENT B2 ;  /* 0x0000000000027941 */ /* 0x000fea0003800200 */
.L_x_1105:
        /* <DEDUP_REMOVED lines=69> */
[----:B------:R-:W0:Y:S01]  /*4df0*/  SHFL.DOWN PT, R123, R118, 0x2, R137 ;  /* 0x08400000767b7989 */ /* 0x000e2200000e0089 */
        /* <DEDUP_REMOVED lines=20> */
[----:B------:R1:W2:Y:S01]  /*4f40*/  SHFL.DOWN PT, R7, R124, 0x2, R137 ;  /* 0x084000007c077989 */ /* 0x0002a200000e0089 */
[----:B------:R-:W-:-:S02]  /*4f50*/  LOP3.LUT R147, R35, 0xff, RZ, 0xc0, !PT ;  /* 0x000000ff23937812 */ /* 0x000fc400078ec0ff */
[----:B------:R-:W-:Y:S02]  /*4f60*/  LOP3.LUT R8, R177, 0xff, RZ, 0xc0, !PT ;  /* 0x000000ffb1087812 */ /* 0x000fe400078ec0ff */
[----:B------:R-:W-:Y:S02]  /*4f70*/  LOP3.LUT R130, R159, 0xff, RZ, 0xc0, !PT ;  /* 0x000000ff9f827812 */ /* 0x000fe400078ec0ff */
        /* <DEDUP_REMOVED lines=32> */
[----:B------:R4:W0:Y:S01]  /*5180*/  SHFL.DOWN PT, R4, R116, 0x2, R137 ;  /* 0x0840000074047989 */ /* 0x00082200000e0089 */
[----:B------:R-:W-:-:S02]  /*5190*/  IMAD R132, R169, 0x1000000, R13 ;  /* 0x01000000a9847824 */ /* 0x000fc400078e020d */
[----:B------:R-:W-:Y:S01]  /*51a0*/  IMAD R160, R179, 0x1000000, R15 ;  /* 0x01000000b3a07824 */ /* 0x000fe200078e020f */
[----:B------:R4:W0:Y:S01]  /*51b0*/  SHFL.DOWN PT, R5, R117, 0x2, R137 ;  /* 0x0840000075057989 */ /* 0x00082200000e0089 */
[----:B-1----:R-:W-:-:S03]  /*51c0*/  IMAD R162, R183, 0x1000000, R125 ;  /* 0x01000000b7a27824 */ /* 0x002fc600078e027d */
[----:B------:R4:W1:Y:S04]  /*51d0*/  SHFL.DOWN PT, R6, R6, 0x2, R137 ;  /* 0x0840000006067989 */ /* 0x00086800000e0089 */
        /* <DEDUP_REMOVED lines=20> */
[----:B----4-:R-:W-:Y:S02]  /*5320*/  PRMT R130, R168, 0x3340, R169 ;  /* 0x00003340a8827816 */ /* 0x010fe400000000a9 */
        /* <DEDUP_REMOVED lines=214> */
.L_x_1117:
[----:B------:R-:W-:-:S13]  /*6090*/  LOP3.LUT P0, RZ, R6, 0xff, RZ, 0xc0, !PT ;  /* 0x000000ff06ff7812 */ /* 0x000fda000780c0ff */
[----:B------:R-:W-:Y:S05]  /*60a0*/  @!P0 BREAK.RELIABLE B3 ;  /* 0x0000000000038942 */ /* 0x000fea0003800100 */
[----:B------:R-:W-:Y:S05]  /*60b0*/  @!P0 BRA `(.L_x_1118) ;  /* 0x0000000400408947 */ /* 0x000fea0003800000 */
[----:B------:R-:W-:Y:S05]  /*60c0*/  BSYNC.RELIABLE B3 ;  /* 0x0000000000037941 */ /* 0x000fea0003800100 */
.L_x_1116:
[----:B------:R-:W-:Y:S01]  /*60d0*/  BSSY.RECONVERGENT B3, `(.L_x_1119) ;  /* 0x0000009000037945 */ /* 0x000fe20003800200 */
[----:B------:R-:W-:-:S07]  /*60e0*/  IMAD.MOV.U32 R4, RZ, RZ, RZ ;  /* 0x000000ffff047224 */ /* 0x000fce00078e00ff */
.L_x_1120:
        /* <DEDUP_REMOVED lines=8> */
.L_x_1119:
        /* <DEDUP_REMOVED lines=69> */
.L_x_1118:
[----:B------:R-:W-:Y:S05]  /*65c0*/  BSYNC.RECONVERGENT B1 ;  /* 0x0000000000017941 */ /* 0x000fea0003800200 */
.L_x_1115:
[----:B-----5:R-:W-:Y:S01]  /*65d0*/  DADD R116, R10, R116 ;  /* 0x000000000a747229 */ /* 0x020fe20000000074 */
[----:B------:R-:W-:-:S10]  /*65e0*/  IMAD.IADD R118, R123, 0x1, R118 ;  /* 0x000000017b767824 */ /* 0x000fd400078e0276 */
.L_x_1114:
[----:B------:R-:W-:Y:S05]  /*65f0*/  BSYNC.RECONVERGENT B2 ;  /* 0x0000000000027941 */ /* 0x000fea0003800200 */
.L_x_1113:
        /* <DEDUP_REMOVED lines=93> */
[----:B----4-:R-:W-:Y:S02]  /*6bd0*/  LOP3.LUT R130, R159, 0xff, RZ, 0xc0, !PT ;  /* 0x000000ff9f827812 */ /* 0x010fe400078ec0ff */
        /* <DEDUP_REMOVED lines=273> */
.L_x_1125:
[----:B------:R-:W-:-:S13]  /*7cf0*/  LOP3.LUT P0, RZ, R6, 0xff, RZ, 0xc0, !PT ;  /* 0x000000ff06ff7812 */ /* 0x000fda000780c0ff */
[----:B------:R-:W-:Y:S05]  /*7d00*/  @!P0 BREAK.RELIABLE B3 ;  /* 0x0000000000038942 */ /* 0x000fea0003800100 */
[----:B------:R-:W-:Y:S05]  /*7d10*/  @!P0 BRA `(.L_x_1126) ;  /* 0x0000000400408947 */ /* 0x000fea0003800000 */
[----:B------:R-:W-:Y:S05]  /*7d20*/  BSYNC.RELIABLE B3 ;  /* 0x0000000000037941 */ /* 0x000fea0003800100 */
.L_x_1124:
[----:B------:R-:W-:Y:S01]  /*7d30*/  BSSY.RECONVERGENT B3, `(.L_x_1127) ;  /* 0x0000009000037945 */ /* 0x000fe20003800200 */
[----:B------:R-:W-:-:S07]  /*7d40*/  IMAD.MOV.U32 R4, RZ, RZ, RZ ;  /* 0x000000ffff047224 */ /* 0x000fce00078e00ff */
.L_x_1128:
        /* <DEDUP_REMOVED lines=8> */
.L_x_1127:
        /* <DEDUP_REMOVED lines=69> */
.L_x_1126:
[----:B------:R-:W-:Y:S05]  /*8220*/  BSYNC.RECONVERGENT B1 ;  /* 0x0000000000017941 */ /* 0x000fea0003800200 */
.L_x_1123:
[----:B-----5:R-:W-:Y:S01]  /*8230*/  DADD R116, R10, R116 ;  /* 0x000000000a747229 */ /* 0x020fe20000000074 */
[----:B------:R-:W-:-:S10]  /*8240*/  IMAD.IADD R118, R123, 0x1, R118 ;  /* 0x000000017b767824 */ /* 0x000fd400078e0276 */
.L_x_1122:
[----:B------:R-:W-:Y:S05]  /*8250*/  BSYNC.RECONVERGENT B2 ;  /* 0x0000000000027941 */ /* 0x000fea0003800200 */
.L_x_1121:
        /* <DEDUP_REMOVED lines=367> */
.L_x_1133:
[----:B------:R-:W-:-:S13]  /*9950*/  LOP3.LUT P0, RZ, R6, 0xff, RZ, 0xc0, !PT ;  /* 0x000000ff06ff7812 */ /* 0x000fda000780c0ff */
[----:B------:R-:W-:Y:S05]  /*9960*/  @!P0 BREAK.RELIABLE B3 ;  /* 0x0000000000038942 */ /* 0x000fea0003800100 */
[----:B------:R-:W-:Y:S05]  /*9970*/  @!P0 BRA `(.L_x_1134) ;  /* 0x0000000400408947 */ /* 0x000fea0003800000 */
[----:B------:R-:W-:Y:S05]  /*9980*/  BSYNC.RELIABLE B3 ;  /* 0x0000000000037941 */ /* 0x000fea0003800100 */
.L_x_1132:
[----:B------:R-:W-:Y:S01]  /*9990*/  BSSY.RECONVERGENT B3, `(.L_x_1135) ;  /* 0x0000009000037945 */ /* 0x000fe20003800200 */
[----:B------:R-:W-:-:S07]  /*99a0*/  IMAD.MOV.U32 R4, RZ, RZ, RZ ;  /* 0x000000ffff047224 */ /* 0x000fce00078e00ff */
.L_x_1136:
        /* <DEDUP_REMOVED lines=8> */
.L_x_1135:
        /* <DEDUP_REMOVED lines=69> */
.L_x_1134:
[----:B------:R-:W-:Y:S05]  /*9e80*/  BSYNC.RECONVERGENT B1 ;  /* 0x0000000000017941 */ /* 0x000fea0003800200 */
.L_x_1131:
[----:B-----5:R-:W-:Y:S01]  /*9e90*/  DADD R116, R10, R116 ;  /* 0x000000000a747229 */ /* 0x020fe20000000074 */
[----:B------:R-:W-:-:S10]  /*9ea0*/  IMAD.IADD R118, R123, 0x1, R118 ;  /* 0x000000017b767824 */ /* 0x000fd400078e0276 */
.L_x_1130:
[----:B------:R-:W-:Y:S05]  /*9eb0*/  BSYNC.RECONVERGENT B2 ;  /* 0x0000000000027941 */ /* 0x000fea0003800200 */
.L_x_1129:
        /* <DEDUP_REMOVED lines=367> */
.L_x_1141:
[----:B------:R-:W-:-:S13]  /*b5b0*/  LOP3.LUT P0, RZ, R6, 0xff, RZ, 0xc0, !PT ;  /* 0x000000ff06ff7812 */ /* 0x000fda000780c0ff */
[----:B------:R-:W-:Y:S05]  /*b5c0*/  @!P0 BREAK.RELIABLE B3 ;  /* 0x0000000000038942 */ /* 0x000fea0003800100 */
[----:B------:R-:W-:Y:S05]  /*b5d0*/  @!P0 BRA `(.L_x_1142) ;  /* 0x0000000400408947 */ /* 0x000fea0003800000 */
[----:B------:R-:W-:Y:S05]  /*b5e0*/  BSYNC.RELIABLE B3 ;  /* 0x0000000000037941 */ /* 0x000fea0003800100 */
.L_x_1140:
[----:B------:R-:W-:Y:S01]  /*b5f0*/  BSSY.RECONVERGENT B3, `(.L_x_1143) ;  /* 0x0000009000037945 */ /* 0x000fe20003800200 */
[----:B------:R-:W-:-:S07]  /*b600*/  IMAD.MOV.U32 R4, RZ, RZ, RZ ;  /* 0x000000ffff047224 */ /* 0x000fce00078e00ff */
.L_x_1144:
        /* <DEDUP_REMOVED lines=8> */
.L_x_1143:
        /* <DEDUP_REMOVED lines=69> */
.L_x_1142:
[----:B------:R-:W-:Y:S05]  /*bae0*/  BSYNC.RECONVERGENT B1 ;  /* 0x0000000000017941 */ /* 0x000fea0003800200 */
.L_x_1139:
[----:B-----5:R-:W-:Y:S01]  /*baf0*/  DADD R116, R10, R116 ;  /* 0x000000000a747229 */ /* 0x020fe20000000074 */
[----:B------:R-:W-:-:S10]  /*bb00*/  IMAD.IADD R118, R123, 0x1, R118 ;  /* 0x000000017b767824 */ /* 0x000fd400078e0276 */
.L_x_1138:
[----:B------:R-:W-:Y:S05]  /*bb10*/  BSYNC.RECONVERGENT B2 ;  /* 0x0000000000027941 */ /* 0x000fea0003800200 */
.L_x_1137:
        /* <DEDUP_REMOVED lines=36> */
[----:B------:R-:W-:Y:S02]  /*bd60*/  LOP3.LUT R127, R49, 0xffff, RZ, 0xc0, !PT ;  /* 0x0000ffff317f7812 */ /* 0x000fe400078ec0ff */
[----:B----4-:R-:W-:Y:S02]  /*bd70*/  LOP3.LUT R130, R50, 0xffff, RZ, 0xc0, !PT ;  /* 0x0000ffff32827812 */ /* 0x010fe400078ec0ff */
        /* <DEDUP_REMOVED lines=63> */
.L_x_1146:
[----:B------:R-:W-:Y:S05]  /*c170*/  BSYNC.RECONVERGENT B1 ;  /* 0x0000000000017941 */ /* 0x000fea0003800200 */
.L_x_1145:
        /* <DEDUP_REMOVED lines=271> */
.L_x_1150:
[----:B------:R-:W-:-:S13]  /*d270*/  LOP3.LUT P0, RZ, R6, 0xff, RZ, 0xc0, !PT ;  /* 0x000000ff06ff7812 */ /* 0x000fda000780c0ff */
[----:B------:R-:W-:Y:S05]  /*d280*/  @!P0 BREAK.RELIABLE B2 ;  /* 0x0000000000028942 */ /* 0x000fea0003800100 */
[----:B------:R-:W-:Y:S05]  /*d290*/  @!P0 BRA `(.L_x_1151) ;  /* 0x0000000400448947 */ /* 0x000fea0003800000 */
[----:B------:R-:W-:Y:S05]  /*d2a0*/  BSYNC.RELIABLE B2 ;  /* 0x0000000000027941 */ /* 0x000fea0003800100 */
.L_x_1149:
[----:B------:R-:W-:Y:S01]  /*d2b0*/  BSSY.RECONVERGENT B2, `(.L_x_1152) ;  /* 0x0000009000027945 */ /* 0x000fe20003800200 */
[----:B------:R-:W-:-:S07]  /*d2c0*/  IMAD.MOV.U32 R4, RZ, RZ, RZ ;  /* 0x000000ffff047224 */ /* 0x000fce00078e00ff */
.L_x_1153:
        /* <DEDUP_REMOVED lines=8> */
.L_x_1152:
        /* <DEDUP_REMOVED lines=70> */
.L_x_1151:
[----:B------:R-:W-:Y:S05]  /*d7b0*/  BSYNC.RECONVERGENT B1 ;  /* 0x0000000000017941 */ /* 0x000fea0003800200 */
.L_x_1148:
[----:B------:R-:W-:Y:S01]  /*d7c0*/  ISETP.GE.U32.AND P0, PT, R119, 0x41, PT ;  /* 0x000000417700780c */ /* 0x000fe20003f06070 */
[----:B-----5:R-:W-:Y:S01]  /*d7d0*/  DADD R116, R120, R116 ;  /* 0x0000000078747229 */ /* 0x020fe20000000074 */
[----:B------:R-:W-:-:S11]  /*d7e0*/  IMAD.IADD R118, R118, 0x1, R7 ;  /* 0x0000000176767824 */ /* 0x000fd600078e0207 */
[----:B------:R-:W-:Y:S05]  /*d7f0*/  @!P0 BRA `(.L_x_1147) ;  /* 0x000001e400708947 */ /* 0x000fea0003800000 */
[----:B------:R-:W0:Y:S01]  /*d800*/  LDC R5, c[0x0][0x2f8] ;  /* 0x0000be00ff057b82 */ /* 0x000e220000000800 */
        /* <DEDUP_REMOVED lines=98> */
[----:B------:R-:W-:Y:S02]  /*de30*/  PRMT R136, R147, 0x5410, R146 ;  /* 0x0000541093887816 */ /* 0x000fe40000000092 */
[----:B------:R-:W-:Y:S01]  /*de40*/  PRMT R151, R151, 0x5410, R148 ;  /* 0x0000541097977816 */ /* 0x000fe20000000094 */
[----:B------:R4:W-:Y:S01]  /*de50*/  STL.64 [R121+0x18], R134 ;  /* 0x0000188679007387 */ /* 0x0009e20000100a00 */
[----:B------:R-:W-:-:S02]  /*de60*/  PRMT R150, R152, 0x5410, R149 ;  /* 0x0000541098967816 */ /* 0x000fc40000000095 */
[----:B-1----:R-:W-:Y:S01]  /*de70*/  PRMT R129, R120, 0x7710, RZ ;  /* 0x0000771078817816 */ /* 0x002fe200000000ff */
[----:B------:R4:W-:Y:S01]  /*de80*/  STL.64 [R121+0x20], R136 ;  /* 0x0000208879007387 */ /* 0x0009e20000100a00 */
[----:B------:R-:W-:Y:S01]  /*de90*/  LOP3.LUT P0, RZ, R80, 0xff, RZ, 0xc0, !PT ;  /* 0x000000ff50ff7812 */ /* 0x000fe2000780c0ff */
[----:B------:R-:W-:Y:S01]  /*dea0*/  IMAD.MOV.U32 R120, RZ, RZ, RZ ;  /* 0x000000ffff787224 */ /* 0x000fe200078e00ff */
        /* <DEDUP_REMOVED lines=160> */
.L_x_1156:
[----:B------:R-:W-:-:S13]  /*e8b0*/  LOP3.LUT P0, RZ, R6, 0xff, RZ, 0xc0, !PT ;  /* 0x000000ff06ff7812 */ /* 0x000fda000780c0ff */
[----:B------:R-:W-:Y:S05]  /*e8c0*/  @!P0 BREAK.RELIABLE B2 ;  /* 0x0000000000028942 */ /* 0x000fea0003800100 */
[----:B------:R-:W-:Y:S05]  /*e8d0*/  @!P0 BRA `(.L_x_1157) ;  /* 0x0000000400488947 */ /* 0x000fea0003800000 */
[----:B------:R-:W-:Y:S05]  /*e8e0*/  BSYNC.RELIABLE B2 ;  /* 0x0000000000027941 */ /* 0x000fea0003800100 */
.L_x_1155:
[----:B------:R-:W-:Y:S01]  /*e8f0*/  BSSY.RECONVERGENT B2, `(.L_x_1158) ;  /* 0x0000009000027945 */ /* 0x000fe20003800200 */
[----:B----4-:R-:W-:-:S07]  /*e900*/  IMAD.MOV.U32 R5, RZ, RZ, RZ ;  /* 0x000000ffff057224 */ /* 0x010fce00078e00ff */
.L_x_1159:
        /* <DEDUP_REMOVED lines=8> */
.L_x_1158:
        /* <DEDUP_REMOVED lines=71> */
.L_x_1157:
[----:B------:R-:W-:Y:S05]  /*ee00*/  BSYNC.RECONVERGENT B1 ;  /* 0x0000000000017941 */ /* 0x000fea0003800200 */
.L_x_1154:
[----:B------:R-:W-:Y:S01]  /*ee10*/  ISETP.GE.U32.AND P0, PT, R119, 0x61, PT ;  /* 0x000000617700780c */ /* 0x000fe20003f06070 */
[----:B-----5:R-:W-:Y:S01]  /*ee20*/  DADD R116, R124, R116 ;  /* 0x000000007c747229 */ /* 0x020fe20000000074 */
[----:B------:R-:W-:-:S11]  /*ee30*/  IMAD.IADD R118, R118, 0x1, R7 ;  /* 0x0000000176767824 */ /* 0x000fd600078e0207 */
[----:B------:R-:W-:Y:S05]  /*ee40*/  @!P0 BRA `(.L_x_1147) ;  /* 0x000001cc00dc8947 */ /* 0x000fea0003800000 */
[----:B----4-:R-:W-:Y:S01]  /*ee50*/  LOP3.LUT R4, R73, 0xffff, RZ, 0xc0, !PT ;  /* 0x0000ffff49047812 */ /* 0x010fe200078ec0ff */
        /* <DEDUP_REMOVED lines=101> */
[----:B------:R-:W-:Y:S01]  /*f4b0*/  LOP3.LUT P0, RZ, R80, 0xff, RZ, 0xc0, !PT ;  /* 0x000000ff50ff7812 */ /* 0x000fe2000780c0ff */
[----:B------:R-:W-:Y:S01]  /*f4c0*/  IMAD.MOV.U32 R120, RZ, RZ, RZ ;  /* 0x000000ffff787224 */ /* 0x000fe200078e00ff */
        /* <DEDUP_REMOVED lines=160> */
.L_x_1162:
[----:B------:R-:W-:-:S13]  /*fed0*/  LOP3.LUT P0, RZ, R6, 0xff, RZ, 0xc0, !PT ;  /* 0x000000ff06ff7812 */ /* 0x000fda000780c0ff */
[----:B------:R-:W-:Y:S05]  /*fee0*/  @!P0 BREAK.RELIABLE B2 ;  /* 0x0000000000028942 */ /* 0x000fea0003800100 */
[----:B------:R-:W-:Y:S05]  /*fef0*/  @!P0 BRA `(.L_x_1163) ;  /* 0x0000000400488947 */ /* 0x000fea0003800000 */
[----:B------:R-:W-:Y:S05]  /*ff00*/  BSYNC.RELIABLE B2 ;  /* 0x0000000000027941 */ /* 0x000fea0003800100 */
.L_x_1161:
[----:B------:R-:W-:Y:S01]  /*ff10*/  BSSY.RECONVERGENT B2, `(.L_x_1164) ;  /* 0x0000009000027945 */ /* 0x000fe20003800200 */
[----:B----4-:R-:W-:-:S07]  /*ff20*/  IMAD.MOV.U32 R5, RZ, RZ, RZ ;  /* 0x000000ffff057224 */ /* 0x010fce00078e00ff */
.L_x_1165:
        /* <DEDUP_REMOVED lines=8> */
.L_x_1164:
        /* <DEDUP_REMOVED lines=71> */
.L_x_1163:
[----:B------:R-:W-:Y:S05]  /*10420*/  BSYNC.RECONVERGENT B1 ;  /* 0x0000000000017941 */ /* 0x000fea0003800200 */
.L_x_1160:
        /* <DEDUP_REMOVED lines=268> */
.L_x_1168:
[----:B------:R-:W-:-:S13]  /*114f0*/  LOP3.LUT P0, RZ, R6, 0xff, RZ, 0xc0, !PT ;  /* 0x000000ff06ff7812 */ /* 0x000fda000780c0ff */
[----:B------:R-:W-:Y:S05]  /*11500*/  @!P0 BREAK.RELIABLE B2 ;  /* 0x0000000000028942 */ /* 0x000fea0003800100 */
[----:B------:R-:W-:Y:S05]  /*11510*/  @!P0 BRA `(.L_x_1169) ;  /* 0x0000000400488947 */ /* 0x000fea0003800000 */
[----:B------:R-:W-:Y:S05]  /*11520*/  BSYNC.RELIABLE B2 ;  /* 0x0000000000027941 */ /* 0x000fea0003800100 */
.L_x_1167:
[----:B------:R-:W-:Y:S01]  /*11530*/  BSSY.RECONVERGENT B2, `(.L_x_1170) ;  /* 0x0000009000027945 */ /* 0x000fe20003800200 */
[----:B----4-:R-:W-:-:S07]  /*11540*/  IMAD.MOV.U32 R5, RZ, RZ, RZ ;  /* 0x000000ffff057224 */ /* 0x010fce00078e00ff */
.L_x_1171:
        /* <DEDUP_REMOVED lines=8> */
.L_x_1170:
        /* <DEDUP_REMOVED lines=71> */
.L_x_1169:
[----:B------:R-:W-:Y:S05]  /*11a40*/  BSYNC.RECONVERGENT B1 ;  /* 0x0000000000017941 */ /* 0x000fea0003800200 */
.L_x_1166:
        /* <DEDUP_REMOVED lines=268> */
.L_x_1174:
[----:B------:R-:W-:-:S13]  /*12b10*/  LOP3.LUT P0, RZ, R6, 0xff, RZ, 0xc0, !PT ;  /* 0x000000ff06ff7812 */ /* 0x000fda000780c0ff */
[----:B------:R-:W-:Y:S05]  /*12b20*/  @!P0 BREAK.RELIABLE B2 ;  /* 0x0000000000028942 */ /* 0x000fea0003800100 */
[----:B------:R-:W-:Y:S05]  /*12b30*/  @!P0 BRA `(.L_x_1175) ;  /* 0x0000000400488947 */ /* 0x000fea0003800000 */
[----:B------:R-:W-:Y:S05]  /*12b40*/  BSYNC.RELIABLE B2 ;  /* 0x0000000000027941 */ /* 0x000fea0003800100 */
.L_x_1173:
[----:B------:R-:W-:Y:S01]  /*12b50*/  BSSY.RECONVERGENT B2, `(.L_x_1176) ;  /* 0x0000009000027945 */ /* 0x000fe20003800200 */
[----:B----4-:R-:W-:-:S07]  /*12b60*/  IMAD.MOV.U32 R5, RZ, RZ, RZ ;  /* 0x000000ffff057224 */ /* 0x010fce00078e00ff */
.L_x_1177:
        /* <DEDUP_REMOVED lines=8> */
.L_x_1176:
        /* <DEDUP_REMOVED lines=71> */
.L_x_1175:
[----:B------:R-:W-:Y:S05]  /*13060*/  BSYNC.RECONVERGENT B1 ;  /* 0x0000000000017941 */ /* 0x000fea0003800200 */
.L_x_1172:
        /* <DEDUP_REMOVED lines=268> */
.L_x_1180:
[----:B------:R-:W-:-:S13]  /*14130*/  LOP3.LUT P0, RZ, R6, 0xff, RZ, 0xc0, !PT ;  /* 0x000000ff06ff7812 */ /* 0x000fda000780c0ff */
[----:B------:R-:W-:Y:S05]  /*14140*/  @!P0 BREAK.RELIABLE B2 ;  /* 0x0000000000028942 */ /* 0x000fea0003800100 */
[----:B------:R-:W-:Y:S05]  /*14150*/  @!P0 BRA `(.L_x_1181) ;  /* 0x0000000400488947 */ /* 0x000fea0003800000 */
[----:B------:R-:W-:Y:S05]  /*14160*/  BSYNC.RELIABLE B2 ;  /* 0x0000000000027941 */ /* 0x000fea0003800100 */
.L_x_1179:
[----:B------:R-:W-:Y:S01]  /*14170*/  BSSY.RECONVERGENT B2, `(.L_x_1182) ;  /* 0x0000009000027945 */ /* 0x000fe20003800200 */
[----:B----4-:R-:W-:-:S07]  /*14180*/  IMAD.MOV.U32 R5, RZ, RZ, RZ ;  /* 0x000000ffff057224 */ /* 0x010fce00078e00ff */
.L_x_1183:
        /* <DEDUP_REMOVED lines=8> */
.L_x_1182:
        /* <DEDUP_REMOVED lines=71> */
.L_x_1181:
[----:B------:R-:W-:Y:S05]  /*14680*/  BSYNC.RECONVERGENT B1 ;  /* 0x0000000000017941 */ /* 0x000fea0003800200 */
.L_x_1178:
        /* <DEDUP_REMOVED lines=103> */
[----:B------:R-:W-:Y:S01]  /*14d00*/  PRMT R150, R153, 0x5410, R120 ;  /* 0x0000541099967816 */ /* 0x000fe20000000078 */
[----:B------:R-:W-:Y:S01]  /*14d10*/  IMAD.MOV.U32 R120, RZ, RZ, RZ ;  /* 0x000000ffff787224 */ /* 0x000fe200078e00ff */
[----:B0-----:R-:W-:Y:S01]  /*14d20*/  PRMT R119, R119, 0x7710, RZ ;  /* 0x0000771077777816 */ /* 0x001fe200000000ff */
[----:B------:R4:W-:Y:S01]  /*14d30*/  STL.64 [R121+0x20], R136 ;  /* 0x0000208879007387 */ /* 0x0009e20000100a00 */
[----:B------:R-:W-:-:S02]  /*14d40*/  LOP3.LUT P0, RZ, R80, 0xff, RZ, 0xc0, !PT ;  /* 0x000000ff50ff7812 */ /* 0x000fc4000780c0ff */
        /* <DEDUP_REMOVED lines=160> */
.L_x_1186:
[----:B------:R-:W-:-:S13]  /*15750*/  LOP3.LUT P0, RZ, R6, 0xff, RZ, 0xc0, !PT ;  /* 0x000000ff06ff7812 */ /* 0x000fda000780c0ff */
[----:B------:R-:W-:Y:S05]  /*15760*/  @!P0 BREAK.RELIABLE B2 ;  /* 0x0000000000028942 */ /* 0x000fea0003800100 */
[----:B------:R-:W-:Y:S05]  /*15770*/  @!P0 BRA `(.L_x_1187) ;  /* 0x0000000400488947 */ /* 0x000fea0003800000 */
[----:B------:R-:W-:Y:S05]  /*15780*/  BSYNC.RELIABLE B2 ;  /* 0x0000000000027941 */ /* 0x000fea0003800100 */
.L_x_1185:
[----:B------:R-:W-:Y:S01]  /*15790*/  BSSY.RECONVERGENT B2, `(.L_x_1188) ;  /* 0x0000009000027945 */ /* 0x000fe20003800200 */
[----:B----4-:R-:W-:-:S07]  /*157a0*/  IMAD.MOV.U32 R5, RZ, RZ, RZ ;  /* 0x000000ffff057224 */ /* 0x010fce00078e00ff */
.L_x_1189:
        /* <DEDUP_REMOVED lines=8> */
.L_x_1188:
        /* <DEDUP_REMOVED lines=71> */
.L_x_1187:
[----:B------:R-:W-:Y:S05]  /*15ca0*/  BSYNC.RECONVERGENT B1 ;  /* 0x0000000000017941 */ /* 0x000fea0003800200 */
.L_x_1184:
[----:B-----5:R-:W-:Y:S01]  /*15cb0*/  DADD R116, R124, R116 ;  /* 0x000000007c747229 */ /* 0x020fe20000000074 */
[----:B------:R-:W-:Y:S01]  /*15cc0*/  IMAD.IADD R118, R118, 0x1, R7 ;  /* 0x0000000176767824 */ /* 0x000fe200078e0207 */
[----:B------:R-:W-:Y:S09]  /*15cd0*/  BRA `(.L_x_1147) ;  /* 0x0000016000387947 */ /* 0x000ff20003800000 */
.L_x_1093:
        /* <DEDUP_REMOVED lines=12> */
[----:B------:R-:W-:-:S02]  /*15da0*/  VIADD R129, R119, 0xffffff00 ;  /* 0xffffff0077817836 */ /* 0x000fc40000000000 */
[----:B------:R-:W-:-:S03]  /*15db0*/  IMAD.MOV.U32 R140, RZ, RZ, 0x100 ;  /* 0x00000100ff8c7424 */ /* 0x000fc600078e00ff */
[----:B------:R-:W-:Y:S02]  /*15dc0*/  ISETP.GE.U32.AND P0, PT, R129, 0x100, PT ;  /* 0x000001008100780c */ /* 0x000fe40003f06070 */
        /* <DEDUP_REMOVED lines=63> */
[----:B------:R-:W-:-:S07]  /*161c0*/  IMAD.MOV.U32 R140, RZ, RZ, 0x100 ;  /* 0x00000100ff8c7424 */ /* 0x000fce00078e00ff */
.L_x_1198:
[----:B------:R-:W-:-:S05]  /*161d0*/  IMAD.WIDE.U32 R124, R140, 0x40, R136 ;  /* 0x000000408c7c7825 */ /* 0x000fca00078e0088 */
        /* <DEDUP_REMOVED lines=267> */
.L_x_1193:
[----:B------:R-:W-:-:S13]  /*17290*/  LOP3.LUT P0, RZ, R6, 0xff, RZ, 0xc0, !PT ;  /* 0x000000ff06ff7812 */ /* 0x000fda000780c0ff */
[----:B------:R-:W-:Y:S05]  /*172a0*/  @!P0 BREAK.RELIABLE B2 ;  /* 0x0000000000028942 */ /* 0x000fea0003800100 */
[----:B------:R-:W-:Y:S05]  /*172b0*/  @!P0 BRA `(.L_x_1194) ;  /* 0x0000000400408947 */ /* 0x000fea0003800000 */
[----:B------:R-:W-:Y:S05]  /*172c0*/  BSYNC.RELIABLE B2 ;  /* 0x0000000000027941 */ /* 0x000fea0003800100 */
.L_x_1192:
[----:B------:R-:W-:Y:S01]  /*172d0*/  BSSY.RECONVERGENT B2, `(.L_x_1195) ;  /* 0x0000009000027945 */ /* 0x000fe20003800200 */
[----:B------:R-:W-:-:S07]  /*172e0*/  IMAD.MOV.U32 R10, RZ, RZ, RZ ;  /* 0x000000ffff0a7224 */ /* 0x000fce00078e00ff */
.L_x_1196:
        /* <DEDUP_REMOVED lines=8> */
.L_x_1195:
        /* <DEDUP_REMOVED lines=69> */
.L_x_1194:
[----:B------:R-:W-:Y:S05]  /*177c0*/  BSYNC.RECONVERGENT B1 ;  /* 0x0000000000017941 */ /* 0x000fea0003800200 */
.L_x_1191:
[----:B------:R-:W0:Y:S01]  /*177d0*/  LDCU UR4, c[0x0][0x390] ;  /* 0x00007200ff0477ac */ /* 0x000e220008000800 */
[----:B-----5:R-:W-:Y:S01]  /*177e0*/  DADD R116, R4, R116 ;  /* 0x0000000004747229 */ /* 0x020fe20000000074 */
[----:B------:R-:W-:Y:S02]  /*177f0*/  IMAD.IADD R118, R128, 0x1, R118 ;  /* 0x0000000180767824 */ /* 0x000fe400078e0276 */
[----:B0-----:R-:W-:-:S04]  /*17800*/  IMAD.U32 R119, RZ, RZ, UR4 ;  /* 0x00000004ff777e24 */ /* 0x001fc8000f8e00ff */
[----:B------:R-:W-:-:S05]  /*17810*/  IMAD.IADD R6, R119, 0x1, -R140 ;  /* 0x0000000177067824 */ /* 0x000fca00078e0a8c */
[----:B------:R-:W-:-:S13]  /*17820*/  ISETP.GE.U32.AND P0, PT, R6, 0x100, PT ;  /* 0x000001000600780c */ /* 0x000fda0003f06070 */
[----:B------:R-:W-:Y:S05]  /*17830*/  @!P0 BRA `(.L_x_1197) ;  /* 0x0000001400c88947 */ /* 0x000fea0003800000 */
[----:B------:R-:W-:-:S05]  /*17840*/  VIADD R140, R140, 0x100 ;  /* 0x000001008c8c7836 */ /* 0x000fca0000000000 */
[----:B------:R-:W-:-:S13]  /*17850*/  ISETP.GT.U32.AND P0, PT, R140, R129, PT ;  /* 0x000000818c00720c */ /* 0x000fda0003f04070 */
[----:B------:R-:W-:Y:S05]  /*17860*/  @!P0 BRA `(.L_x_1198) ;  /* 0xffffffe800588947 */ /* 0x000fea000383ffff */
.L_x_1190:
[----:B------:R-:W-:-:S13]  /*17870*/  ISETP.GE.U32.AND P0, PT, R140, R119, PT ;  /* 0x000000778c00720c */ /* 0x000fda0003f06070 */
[----:B------:R-:W-:Y:S05]  /*17880*/  @P0 BRA `(.L_x_1197) ;  /* 0x0000001400b40947 */ /* 0x000fea0003800000 */
[----:B------:R-:W-:Y:S01]  /*17890*/  IMAD.IADD R138, R119, 0x1, -R140 ;  /* 0x00000001778a7824 */ /* 0x000fe200078e0a8c */
[----:B------:R-:W-:Y:S04]  /*178a0*/  BSSY.RECONVERGENT B2, `(.L_x_1197) ;  /* 0x000016b000027945 */ /* 0x000fe80003800200 */
[----:B------:R-:W-:-:S13]  /*178b0*/  ISETP.GE.AND P0, PT, R123, R138, PT ;  /* 0x0000008a7b00720c */ /* 0x000fda0003f06270 */
[----:B------:R-:W-:Y:S05]  /*178c0*/  @P0 BRA `(.L_x_1199) ;  /* 0x0000001400a00947 */ /* 0x000fea0003800000 */
[----:B------:R-:W-:-:S07]  /*178d0*/  IMAD.MOV.U32 R119, RZ, RZ, R123 ;  /* 0x000000ffff777224 */ /* 0x000fce00078e007b */
.L_x_1206:
        /* <DEDUP_REMOVED lines=272> */
.L_x_1202:
[----:B------:R-:W-:-:S13]  /*189e0*/  LOP3.LUT P1, RZ, R6, 0xff, RZ, 0xc0, !PT ;  /* 0x000000ff06ff7812 */ /* 0x000fda000782c0ff */
[----:B------:R-:W-:Y:S05]  /*189f0*/  @!P1 BREAK.RELIABLE B3 ;  /* 0x0000000000039942 */ /* 0x000fea0003800100 */
[----:B------:R-:W-:Y:S05]  /*18a00*/  @!P1 BRA `(.L_x_1203) ;  /* 0x0000000400409947 */ /* 0x000fea0003800000 */
[----:B------:R-:W-:Y:S05]  /*18a10*/  BSYNC.RELIABLE B3 ;  /* 0x0000000000037941 */ /* 0x000fea0003800100 */
.L_x_1201:
[----:B------:R-:W-:Y:S01]  /*18a20*/  BSSY.RECONVERGENT B3, `(.L_x_1204) ;  /* 0x0000009000037945 */ /* 0x000fe20003800200 */
[----:B------:R-:W-:-:S07]  /*18a30*/  IMAD.MOV.U32 R10, RZ, RZ, RZ ;  /* 0x000000ffff0a7224 */ /* 0x000fce00078e00ff */
.L_x_1205:
        /* <DEDUP_REMOVED lines=8> */
.L_x_1204:
        /* <DEDUP_REMOVED lines=69> */
.L_x_1203:
[----:B------:R-:W-:Y:S05]  /*18f10*/  BSYNC.RECONVERGENT B1 ;  /* 0x0000000000017941 */ /* 0x000fea0003800200 */
.L_x_1200:
[----:B-----5:R-:W-:Y:S01]  /*18f20*/  DADD R116, R4, R116 ;  /* 0x0000000004747229 */ /* 0x020fe20000000074 */
[----:B------:R-:W-:Y:S01]  /*18f30*/  IMAD.IADD R118, R130, 0x1, R118 ;  /* 0x0000000182767824 */ /* 0x000fe200078e0276 */
[----:B------:R-:W-:Y:S09]  /*18f40*/  @!P0 BRA `(.L_x_1206) ;  /* 0xffffffe800648947 */ /* 0x000ff2000383ffff */
.L_x_1199:
[----:B------:R-:W-:Y:S05]  /*18f50*/  BSYNC.RECONVERGENT B2 ;  /* 0x0000000000027941 */ /* 0x000fea0003800200 */
.L_x_1197:
        /* <DEDUP_REMOVED lines=92> */
[----:B------:R-:W-:-:S02]  /*19520*/  LOP3.LUT R121, R32, 0xff, RZ, 0xc0, !PT ;  /* 0x000000ff20797812 */ /* 0x000fc400078ec0ff */
[----:B------:R-:W-:Y:S01]  /*19530*/  LOP3.LUT R156, R31, 0xff, RZ, 0xc0, !PT ;  /* 0x000000ff1f9c7812 */ /* 0x000fe200078ec0ff */
[----:B------:R-:W-:Y:S01]  /*19540*/  IMAD.IADD R125, R126, 0x1, R125 ;  /* 0x000000017e7d7824 */ /* 0x000fe200078e027d */
[----:B------:R-:W-:Y:S01]  /*19550*/  LOP3.LUT R15, R14, 0xff0000, RZ, 0xc0, !PT ;  /* 0x00ff00000e0f7812 */ /* 0x000fe200078ec0ff */
[----:B------:R-:W-:Y:S01]  /*19560*/  IMAD.IADD R124, R119, 0x1, R124 ;  /* 0x00000001777c7824 */ /* 0x000fe200078e027c */
        /* <DEDUP_REMOVED lines=10> */
[----:B0-----:R-:W-:Y:S01]  /*19610*/  ISETP.GT.AND P0, PT, R128, 0x1e, PT ;  /* 0x0000001e8000780c */ /* 0x001fe20003f04270 */
        /* <DEDUP_REMOVED lines=17> */
[----:B-----5:R2:W3:Y:S01]  /*19730*/  SHFL.DOWN PT, R119, R118, 0x1, 0x1f ;  /* 0x08201f0076777f89 */ /* 0x0204e200000e0000 */
[----:B------:R-:W-:-:S02]  /*19740*/  IMAD R120, R174, 0x1000000, R124 ;  /* 0x01000000ae787824 */ /* 0x000fc400078e027c */
[----:B0-----:R-:W-:Y:S01]  /*19750*/  IMAD R121, R176, 0x1000000, R125 ;  /* 0x01000000b0797824 */ /* 0x001fe200078e027d */
[----:B------:R2:W0:Y:S04]  /*19760*/  SHFL.DOWN PT, R4, R116, 0x1, 0x1f ;  /* 0x08201f0074047f89 */ /* 0x00042800000e0000 */
[----:B------:R2:W4:Y:S04]  /*19770*/  SHFL.DOWN PT, R5, R117, 0x1, 0x1f ;  /* 0x08201f0075057f89 */ /* 0x00052800000e0000 */
        /* <DEDUP_REMOVED lines=237> */
.L_x_1211:
[----:B------:R-:W-:-:S13]  /*1a650*/  LOP3.LUT P0, RZ, R6, 0xff, RZ, 0xc0, !PT ;  /* 0x000000ff06ff7812 */ /* 0x000fda000780c0ff */
[----:B------:R-:W-:Y:S05]  /*1a660*/  @!P0 BREAK.RELIABLE B3 ;  /* 0x0000000000038942 */ /* 0x000fea0003800100 */
[----:B------:R-:W-:Y:S05]  /*1a670*/  @!P0 BRA `(.L_x_1212) ;  /* 0x0000000400408947 */ /* 0x000fea0003800000 */
[----:B------:R-:W-:Y:S05]  /*1a680*/  BSYNC.RELIABLE B3 ;  /* 0x0000000000037941 */ /* 0x000fea0003800100 */
.L_x_1210:
[----:B------:R-:W-:Y:S01]  /*1a690*/  BSSY.RECONVERGENT B3, `(.L_x_1213) ;  /* 0x0000009000037945 */ /* 0x000fe20003800200 */
[----:B------:R-:W-:-:S07]  /*1a6a0*/  IMAD.MOV.U32 R4, RZ, RZ, RZ ;  /* 0x000000ffff047224 */ /* 0x000fce00078e00ff */
.L_x_1214:
        /* <DEDUP_REMOVED lines=8> */
.L_x_1213:
        /* <DEDUP_REMOVED lines=69> */
.L_x_1212:
[----:B------:R-:W-:Y:S05]  /*1ab80*/  BSYNC.RECONVERGENT B1 ;  /* 0x0000000000017941 */ /* 0x000fea0003800200 */
.L_x_1209:
[----:B-----5:R-:W-:Y:S01]  /*1ab90*/  DADD R116, R10, R116 ;  /* 0x000000000a747229 */ /* 0x020fe20000000074 */
[----:B------:R-:W-:-:S10]  /*1aba0*/  IMAD.IADD R118, R119, 0x1, R118 ;  /* 0x0000000177767824 */ /* 0x000fd400078e0276 */
.L_x_1208:
[----:B------:R-:W-:Y:S05]  /*1abb0*/  BSYNC.RECONVERGENT B2 ;  /* 0x0000000000027941 */ /* 0x000fea0003800200 */
.L_x_1207:
[----:B------:R-:W-:Y:S01]  /*1abc0*/  LOP3.LUT R127, R78, 0xffff, RZ, 0xc0, !PT ;  /* 0x0000ffff4e7f7812 */ /* 0x000fe200078ec0ff */
[----:B------:R-:W-:Y:S01]  /*1abd0*/  BSSY.RECONVERGENT B2, `(.L_x_1215) ;  /* 0x00001c3000027945 */ /* 0x000fe20003800200 */
[----:B------:R-:W-:Y:S02]  /*1abe0*/  LOP3.LUT R129, R74, 0xffff, RZ, 0xc0, !PT ;  /* 0x0000ffff4a817812 */ /* 0x000fe400078ec0ff */
[----:B------:R-:W-:Y:S01]  /*1abf0*/  LOP3.LUT R138, R80, 0xffff, RZ, 0xc0, !PT ;  /* 0x0000ffff508a7812 */ /* 0x000fe200078ec0ff */
[----:B------:R-:W-:Y:S01]  /*1ac00*/  IMAD.U32 R5, R127, 0x10000, RZ ;  /* 0x000100007f057824 */ /* 0x000fe200078e00ff */
[----:B------:R-:W-:Y:S01]  /*1ac10*/  LOP3.LUT R150, R76, 0xffff, RZ, 0xc0, !PT ;  /* 0x0000ffff4c967812 */ /* 0x000fe200078ec0ff */
[----:B0-----:R-:W-:Y:S01]  /*1ac20*/  IMAD.U32 R8, R129, 0x10000, RZ ;  /* 0x0001000081087824 */ /* 0x001fe200078e00ff */
        /* <DEDUP_REMOVED lines=117> */
[----:B------:R2:W3:Y:S01]  /*1b380*/  SHFL.DOWN PT, R119, R118, 0x2, 0x1f ;  /* 0x08401f0076777f89 */ /* 0x0004e200000e0000 */
        /* <DEDUP_REMOVED lines=241> */
.L_x_1219:
[----:B------:R-:W-:-:S13]  /*1c2a0*/  LOP3.LUT P0, RZ, R6, 0xff, RZ, 0xc0, !PT ;  /* 0x000000ff06ff7812 */ /* 0x000fda000780c0ff */
[----:B------:R-:W-:Y:S05]  /*1c2b0*/  @!P0 BREAK.RELIABLE B3 ;  /* 0x0000000000038942 */ /* 0x000fea0003800100 */
[----:B------:R-:W-:Y:S05]  /*1c2c0*/  @!P0 BRA `(.L_x_1220) ;  /* 0x0000000400408947 */ /* 0x000fea0003800000 */
[----:B------:R-:W-:Y:S05]  /*1c2d0*/  BSYNC.RELIABLE B3 ;  /* 0x0000000000037941 */ /* 0x000fea0003800100 */
.L_x_1218:
[----:B------:R-:W-:Y:S01]  /*1c2e0*/  BSSY.RECONVERGENT B3, `(.L_x_1221) ;  /* 0x0000009000037945 */ /* 0x000fe20003800200 */
[----:B------:R-:W-:-:S07]  /*1c2f0*/  IMAD.MOV.U32 R4, RZ, RZ, RZ ;  /* 0x000000ffff047224 */ /* 0x000fce00078e00ff */
.L_x_1222:
        /* <DEDUP_REMOVED lines=8> */
.L_x_1221:
        /* <DEDUP_REMOVED lines=69> */
.L_x_1220:
[----:B------:R-:W-:Y:S05]  /*1c7d0*/  BSYNC.RECONVERGENT B1 ;  /* 0x0000000000017941 */ /* 0x000fea0003800200 */
.L_x_1217:
[----:B-----5:R-:W-:Y:S01]  /*1c7e0*/  DADD R116, R10, R116 ;  /* 0x000000000a747229 */ /* 0x020fe20000000074 */
[----:B------:R-:W-:-:S10]  /*1c7f0*/  IMAD.IADD R118, R119, 0x1, R118 ;  /* 0x0000000177767824 */ /* 0x000fd400078e0276 */
.L_x_1216:
[----:B------:R-:W-:Y:S05]  /*1c800*/  BSYNC.RECONVERGENT B2 ;  /* 0x0000000000027941 */ /* 0x000fea0003800200 */
.L_x_1215:
        /* <DEDUP_REMOVED lines=366> */
.L_x_1227:
[----:B------:R-:W-:-:S13]  /*1def0*/  LOP3.LUT P0, RZ, R6, 0xff, RZ, 0xc0, !PT ;  /* 0x000000ff06ff7812 */ /* 0x000fda000780c0ff */
[----:B------:R-:W-:Y:S05]  /*1df00*/  @!P0 BREAK.RELIABLE B3 ;  /* 0x0000000000038942 */ /* 0x000fea0003800100 */
[----:B------:R-:W-:Y:S05]  /*1df10*/  @!P0 BRA `(.L_x_1228) ;  /* 0x0000000400408947 */ /* 0x000fea0003800000 */
[----:B------:R-:W-:Y:S05]  /*1df20*/  BSYNC.RELIABLE B3 ;  /* 0x0000000000037941 */ /* 0x000fea0003800100 */
.L_x_1226:
[----:B------:R-:W-:Y:S01]  /*1df30*/  BSSY.RECONVERGENT B3, `(.L_x_1229) ;  /* 0x0000009000037945 */ /* 0x000fe20003800200 */
[----:B------:R-:W-:-:S07]  /*1df40*/  IMAD.MOV.U32 R4, RZ, RZ, RZ ;  /* 0x000000ffff047224 */ /* 0x000fce00078e00ff */
.L_x_1230:
        /* <DEDUP_REMOVED lines=8> */
.L_x_1229:
        /* <DEDUP_REMOVED lines=69> */
.L_x_1228:
[----:B------:R-:W-:Y:S05]  /*1e420*/  BSYNC.RECONVERGENT B1 ;  /* 0x0000000000017941 */ /* 0x000fea0003800200 */
.L_x_1225:
[----:B-----5:R-:W-:Y:S01]  /*1e430*/  DADD R116, R10, R116 ;  /* 0x000000000a747229 */ /* 0x020fe20000000074 */
[----:B------:R-:W-:-:S10]  /*1e440*/  IMAD.IADD R118, R119, 0x1, R118 ;  /* 0x0000000177767824 */ /* 0x000fd400078e0276 */
.L_x_1224:
[----:B------:R-:W-:Y:S05]  /*1e450*/  BSYNC.RECONVERGENT B2 ;  /* 0x0000000000027941 */ /* 0x000fea0003800200 */
.L_x_1223:
        /* <DEDUP_REMOVED lines=366> */
.L_x_1235:
[----:B------:R-:W-:-:S13]  /*1fb40*/  LOP3.LUT P0, RZ, R6, 0xff, RZ, 0xc0, !PT ;  /* 0x000000ff06ff7812 */ /* 0x000fda000780c0ff */
[----:B------:R-:W-:Y:S05]  /*1fb50*/  @!P0 BREAK.RELIABLE B3 ;  /* 0x0000000000038942 */ /* 0x000fea0003800100 */
[----:B------:R-:W-:Y:S05]  /*1fb60*/  @!P0 BRA `(.L_x_1236) ;  /* 0x0000000400408947 */ /* 0x000fea0003800000 */
[----:B------:R-:W-:Y:S05]  /*1fb70*/  BSYNC.RELIABLE B3 ;  /* 0x0000000000037941 */ /* 0x000fea0003800100 */
.L_x_1234:
[----:B------:R-:W-:Y:S01]  /*1fb80*/  BSSY.RECONVERGENT B3, `(.L_x_1237) ;  /* 0x0000009000037945 */ /* 0x000fe20003800200 */
[----:B------:R-:W-:-:S07]  /*1fb90*/  IMAD.MOV.U32 R4, RZ, RZ, RZ ;  /* 0x000000ffff047224 */ /* 0x000fce00078e00ff */
.L_x_1238:
        /* <DEDUP_REMOVED lines=8> */
.L_x_1237:
        /* <DEDUP_REMOVED lines=69> */
.L_x_1236:
[----:B------:R-:W-:Y:S05]  /*20070*/  BSYNC.RECONVERGENT B1 ;  /* 0x0000000000017941 */ /* 0x000fea0003800200 */
.L_x_1233:
[----:B-----5:R-:W-:Y:S01]  /*20080*/  DADD R116, R10, R116 ;  /* 0x000000000a747229 */ /* 0x020fe20000000074 */
[----:B------:R-:W-:-:S10]  /*20090*/  IMAD.IADD R118, R119, 0x1, R118 ;  /* 0x0000000177767824 */ /* 0x000fd400078e0276 */
.L_x_1232:
[----:B------:R-:W-:Y:S05]  /*200a0*/  BSYNC.RECONVERGENT B2 ;  /* 0x0000000000027941 */ /* 0x000fea0003800200 */
.L_x_1231:
        /* <DEDUP_REMOVED lines=366> */
.L_x_1243:
[----:B------:R-:W-:-:S13]  /*21790*/  LOP3.LUT P0, RZ, R6, 0xff, RZ, 0xc0, !PT ;  /* 0x000000ff06ff7812 */ /* 0x000fda000780c0ff */
[----:B------:R-:W-:Y:S05]  /*217a0*/  @!P0 BREAK.RELIABLE B3 ;  /* 0x0000000000038942 */ /* 0x000fea0003800100 */
[----:B------:R-:W-:Y:S05]  /*217b0*/  @!P0 BRA `(.L_x_1244) ;  /* 0x0000000400408947 */ /* 0x000fea0003800000 */
[----:B------:R-:W-:Y:S05]  /*217c0*/  BSYNC.RELIABLE B3 ;  /* 0x0000000000037941 */ /* 0x000fea0003800100 */
.L_x_1242:
[----:B------:R-:W-:Y:S01]  /*217d0*/  BSSY.RECONVERGENT B3, `(.L_x_1245) ;  /* 0x0000009000037945 */ /* 0x000fe20003800200 */
[----:B------:R-:W-:-:S07]  /*217e0*/  IMAD.MOV.U32 R4, RZ, RZ, RZ ;  /* 0x000000ffff047224 */ /* 0x000fce00078e00ff */
.L_x_1246:
        /* <DEDUP_REMOVED lines=8> */
.L_x_1245:
        /* <DEDUP_REMOVED lines=69> */
.L_x_1244:
[----:B------:R-:W-:Y:S05]  /*21cc0*/  BSYNC.RECONVERGENT B1 ;  /* 0x0000000000017941 */ /* 0x000fea0003800200 */
.L_x_1241:
        /* <DEDUP_REMOVED lines=102> */
.L_x_1240:
[----:B------:R-:W-:Y:S05]  /*22330*/  BSYNC.RECONVERGENT B2 ;  /* 0x0000000000027941 */ /* 0x000fea0003800200 */
.L_x_1239:
        /* <DEDUP_REMOVED lines=270> */
.L_x_1249:
[----:B------:R-:W-:-:S13]  /*23420*/  LOP3.LUT P0, RZ, R6, 0xff, RZ, 0xc0, !PT ;  /* 0x000000ff06ff7812 */ /* 0x000fda000780c0ff */
[----:B------:R-:W-:Y:S05]  /*23430*/  @!P0 BREAK.RELIABLE B2 ;  /* 0x0000000000028942 */ /* 0x000fea0003800100 */
[----:B------:R-:W-:Y:S05]  /*23440*/  @!P0 BRA `(.L_x_1250) ;  /* 0x0000000400448947 */ /* 0x000fea0003800000 */
[----:B------:R-:W-:Y:S05]  /*23450*/  BSYNC.RELIABLE B2 ;  /* 0x0000000000027941 */ /* 0x000fea0003800100 */
.L_x_1248:
[----:B------:R-:W-:Y:S01]  /*23460*/  BSSY.RECONVERGENT B2, `(.L_x_1251) ;  /* 0x0000009000027945 */ /* 0x000fe20003800200 */
[----:B------:R-:W-:-:S07]  /*23470*/  IMAD.MOV.U32 R4, RZ, RZ, RZ ;  /* 0x000000ffff047224 */ /* 0x000fce00078e00ff */
.L_x_1252:
        /* <DEDUP_REMOVED lines=8> */
.L_x_1251:
        /* <DEDUP_REMOVED lines=70> */
.L_x_1250:
[----:B------:R-:W-:Y:S05]  /*23960*/  BSYNC.RECONVERGENT B1 ;  /* 0x0000000000017941 */ /* 0x000fea0003800200 */
.L_x_1247:
[----:B------:R-:W0:Y:S01]  /*23970*/  LDC R5, c[0x0][0x2f8] ;  /* 0x0000be00ff057b82 */ /* 0x000e220000000800 */
[----:B-----5:R-:W-:Y:S01]  /*23980*/  DADD R120, R120, R116 ;  /* 0x0000000078787229 */ /* 0x020fe20000000074 */
        /* <DEDUP_REMOVED lines=267> */
.L_x_1255:
[----:B------:R-:W-:-:S13]  /*24a40*/  LOP3.LUT P0, RZ, R6, 0xff, RZ, 0xc0, !PT ;  /* 0x000000ff06ff7812 */ /* 0x000fda000780c0ff */
[----:B------:R-:W-:Y:S05]  /*24a50*/  @!P0 BREAK.RELIABLE B2 ;  /* 0x0000000000028942 */ /* 0x000fea0003800100 */
[----:B------:R-:W-:Y:S05]  /*24a60*/  @!P0 BRA `(.L_x_1256) ;  /* 0x0000000400488947 */ /* 0x000fea0003800000 */
[----:B------:R-:W-:Y:S05]  /*24a70*/  BSYNC.RELIABLE B2 ;  /* 0x0000000000027941 */ /* 0x000fea0003800100 */
.L_x_1254:
[----:B------:R-:W-:Y:S01]  /*24a80*/  BSSY.RECONVERGENT B2, `(.L_x_1257) ;  /* 0x0000009000027945 */ /* 0x000fe20003800200 */
[----:B------:R-:W-:-:S07]  /*24a90*/  IMAD.MOV.U32 R5, RZ, RZ, RZ ;  /* 0x000000ffff057224 */ /* 0x000fce00078e00ff */
.L_x_1258:
        /* <DEDUP_REMOVED lines=8> */
.L_x_1257:
        /* <DEDUP_REMOVED lines=71> */
.L_x_1256:
[----:B------:R-:W-:Y:S05]  /*24f90*/  BSYNC.RECONVERGENT B1 ;  /* 0x0000000000017941 */ /* 0x000fea0003800200 */
.L_x_1253:
        /* <DEDUP_REMOVED lines=78> */
[----:B------:R-:W-:Y:S02]  /*25480*/  PRMT R150, R150, 0x3340, R149 ;  /* 0x0000334096967816 */ /* 0x000fe40000000095 */
[----:B------:R-:W-:-:S02]  /*25490*/  PRMT R128, R130, 0x5410, R123 ;  /* 0x0000541082807816 */ /* 0x000fc4000000007b */
[----:B------:R-:W-:Y:S02]  /*254a0*/  LOP3.LUT R123, R37, 0xffff, RZ, 0xc0, !PT ;  /* 0x0000ffff257b7812 */ /* 0x000fe400078ec0ff */
[----:B------:R-:W-:Y:S01]  /*254b0*/  LOP3.LUT R148, R38, 0xffff, RZ, 0xc0, !PT ;  /* 0x0000ffff26947812 */ /* 0x000fe200078ec0ff */
[----:B------:R-:W-:Y:S01]  /*254c0*/  STL.64 [R116], R128 ;  /* 0x0000008074007387 */ /* 0x000fe20000100a00 */
        /* <DEDUP_REMOVED lines=183> */
.L_x_1261:
[----:B------:R-:W-:-:S13]  /*26040*/  LOP3.LUT P0, RZ, R6, 0xff, RZ, 0xc0, !PT ;  /* 0x000000ff06ff7812 */ /* 0x000fda000780c0ff */
[----:B------:R-:W-:Y:S05]  /*26050*/  @!P0 BREAK.RELIABLE B2 ;  /* 0x0000000000028942 */ /* 0x000fea0003800100 */
[----:B------:R-:W-:Y:S05]  /*26060*/  @!P0 BRA `(.L_x_1262) ;  /* 0x0000000400488947 */ /* 0x000fea0003800000 */
[----:B------:R-:W-:Y:S05]  /*26070*/  BSYNC.RELIABLE B2 ;  /* 0x0000000000027941 */ /* 0x000fea0003800100 */
.L_x_1260:
[----:B------:R-:W-:Y:S01]  /*26080*/  BSSY.RECONVERGENT B2, `(.L_x_1263) ;  /* 0x0000009000027945 */ /* 0x000fe20003800200 */
[----:B------:R-:W-:-:S07]  /*26090*/  IMAD.MOV.U32 R5, RZ, RZ, RZ ;  /* 0x000000ffff057224 */ /* 0x000fce00078e00ff */
.L_x_1264:
        /* <DEDUP_REMOVED lines=8> */
.L_x_1263:
        /* <DEDUP_REMOVED lines=71> */
.L_x_1262:
[----:B------:R-:W-:Y:S05]  /*26590*/  BSYNC.RECONVERGENT B1 ;  /* 0x0000000000017941 */ /* 0x000fea0003800200 */
.L_x_1259:
        /* <DEDUP_REMOVED lines=266> */
.L_x_1267:
[----:B------:R-:W-:-:S13]  /*27640*/  LOP3.LUT P0, RZ, R6, 0xff, RZ, 0xc0, !PT ;  /* 0x000000ff06ff7812 */ /* 0x000fda000780c0ff */
[----:B------:R-:W-:Y:S05]  /*27650*/  @!P0 BREAK.RELIABLE B2 ;  /* 0x0000000000028942 */ /* 0x000fea0003800100 */
[----:B------:R-:W-:Y:S05]  /*27660*/  @!P0 BRA `(.L_x_1268) ;  /* 0x0000000400488947 */ /* 0x000fea0003800000 */
[----:B------:R-:W-:Y:S05]  /*27670*/  BSYNC.RELIABLE B2 ;  /* 0x0000000000027941 */ /* 0x000fea0003800100 */
.L_x_1266:
[----:B------:R-:W-:Y:S01]  /*27680*/  BSSY.RECONVERGENT B2, `(.L_x_1269) ;  /* 0x0000009000027945 */ /* 0x000fe20003800200 */
[----:B------:R-:W-:-:S07]  /*27690*/  IMAD.MOV.U32 R5, RZ, RZ, RZ ;  /* 0x000000ffff057224 */ /* 0x000fce00078e00ff */
.L_x_1270:
        /* <DEDUP_REMOVED lines=8> */
.L_x_1269:
        /* <DEDUP_REMOVED lines=71> */
.L_x_1268:
[----:B------:R-:W-:Y:S05]  /*27b90*/  BSYNC.RECONVERGENT B1 ;  /* 0x0000000000017941 */ /* 0x000fea0003800200 */
.L_x_1265:
        /* <DEDUP_REMOVED lines=266> */
.L_x_1273:
[----:B------:R-:W-:-:S13]  /*28c40*/  LOP3.LUT P0, RZ, R6, 0xff, RZ, 0xc0, !PT ;  /* 0x000000ff06ff7812 */ /* 0x000fda000780c0ff */
[----:B------:R-:W-:Y:S05]  /*28c50*/  @!P0 BREAK.RELIABLE B2 ;  /* 0x0000000000028942 */ /* 0x000fea0003800100 */
[----:B------:R-:W-:Y:S05]  /*28c60*/  @!P0 BRA `(.L_x_1274) ;  /* 0x0000000400488947 */ /* 0x000fea0003800000 */
[----:B------:R-:W-:Y:S05]  /*28c70*/  BSYNC.RELIABLE B2 ;  /* 0x0000000000027941 */ /* 0x000fea0003800100 */
.L_x_1272:
[----:B------:R-:W-:Y:S01]  /*28c80*/  BSSY.RECONVERGENT B2, `(.L_x_1275) ;  /* 0x0000009000027945 */ /* 0x000fe20003800200 */
[----:B------:R-:W-:-:S07]  /*28c90*/  IMAD.MOV.U32 R5, RZ, RZ, RZ ;  /* 0x000000ffff057224 */ /* 0x000fce00078e00ff */
.L_x_1276:
        /* <DEDUP_REMOVED lines=8> */
.L_x_1275:
        /* <DEDUP_REMOVED lines=71> */
.L_x_1274:
[----:B------:R-:W-:Y:S05]  /*29190*/  BSYNC.RECONVERGENT B1 ;  /* 0x0000000000017941 */ /* 0x000fea0003800200 */
.L_x_1271:
        /* <DEDUP_REMOVED lines=266> */
.L_x_1279:
[----:B------:R-:W-:-:S13]  /*2a240*/  LOP3.LUT P0, RZ, R6, 0xff, RZ, 0xc0, !PT ;  /* 0x000000ff06ff7812 */ /* 0x000fda000780c0ff */
[----:B------:R-:W-:Y:S05]  /*2a250*/  @!P0 BREAK.RELIABLE B2 ;  /* 0x0000000000028942 */ /* 0x000fea0003800100 */
[----:B------:R-:W-:Y:S05]  /*2a260*/  @!P0 BRA `(.L_x_1280) ;  /* 0x0000000400488947 */ /* 0x000fea0003800000 */
[----:B------:R-:W-:Y:S05]  /*2a270*/  BSYNC.RELIABLE B2 ;  /* 0x0000000000027941 */ /* 0x000fea0003800100 */
.L_x_1278:
[----:B------:R-:W-:Y:S01]  /*2a280*/  BSSY.RECONVERGENT B2, `(.L_x_1281) ;  /* 0x0000009000027945 */ /* 0x000fe20003800200 */
[----:B------:R-:W-:-:S07]  /*2a290*/  IMAD.MOV.U32 R5, RZ, RZ, RZ ;  /* 0x000000ffff057224 */ /* 0x000fce00078e00ff */
.L_x_1282:
        /* <DEDUP_REMOVED lines=8> */
.L_x_1281:
        /* <DEDUP_REMOVED lines=71> */
.L_x_1280:
[----:B------:R-:W-:Y:S05]  /*2a790*/  BSYNC.RECONVERGENT B1 ;  /* 0x0000000000017941 */ /* 0x000fea0003800200 */
.L_x_1277:
        /* <DEDUP_REMOVED lines=266> */
.L_x_1285:
[----:B------:R-:W-:-:S13]  /*2b840*/  LOP3.LUT P0, RZ, R6, 0xff, RZ, 0xc0, !PT ;  /* 0x000000ff06ff7812 */ /* 0x000fda000780c0ff */
[----:B------:R-:W-:Y:S05]  /*2b850*/  @!P0 BREAK.RELIABLE B2 ;  /* 0x0000000000028942 */ /* 0x000fea0003800100 */
[----:B------:R-:W-:Y:S05]  /*2b860*/  @!P0 BRA `(.L_x_1286) ;  /* 0x0000000400488947 */ /* 0x000fea0003800000 */
[----:B------:R-:W-:Y:S05]  /*2b870*/  BSYNC.RELIABLE B2 ;  /* 0x0000000000027941 */ /* 0x000fea0003800100 */
.L_x_1284:
[----:B------:R-:W-:Y:S01]  /*2b880*/  BSSY.RECONVERGENT B2, `(.L_x_1287) ;  /* 0x0000009000027945 */ /* 0x000fe20003800200 */
[----:B------:R-:W-:-:S07]  /*2b890*/  IMAD.MOV.U32 R5, RZ, RZ, RZ ;  /* 0x000000ffff057224 */ /* 0x000fce00078e00ff */
.L_x_1288:
        /* <DEDUP_REMOVED lines=8> */
.L_x_1287:
        /* <DEDUP_REMOVED lines=71> */
.L_x_1286:
[----:B------:R-:W-:Y:S05]  /*2bd90*/  BSYNC.RECONVERGENT B1 ;  /* 0x0000000000017941 */ /* 0x000fea0003800200 */
.L_x_1283:
[----:B-----5:R-:W-:Y:S01]  /*2bda0*/  DADD R116, R124, R120 ;  /* 0x000000007c747229 */ /* 0x020fe20000000078 */
[----:B------:R-:W-:-:S10]  /*2bdb0*/  IMAD.IADD R118, R118, 0x1, R7 ;  /* 0x0000000176767824 */ /* 0x000fd400078e0207 */
.L_x_1147:
[----:B------:R-:W-:Y:S05]  /*2bdc0*/  BSYNC.RECONVERGENT B0 ;  /* 0x0000000000007941 */ /* 0x000fea0003800200 */
.L_x_1092:
[----:B------:R-:W-:Y:S05]  /*2bdd0*/  WARPSYNC.ALL ;  /* 0x0000000000007948 */ /* 0x000fea0003800000 */
[----:B01--4-:R-:W0:Y:S02]  /*2bde0*/  S2R R4, SR_TID.X ;  /* 0x0000000000047919 */ /* 0x013e240000002100 */
        /* <DEDUP_REMOVED lines=15> */
[----:B------:R-:W-:Y:S02]  /*2bee0*/  PRMT R4, R4, 0x3340, R5 ;  /* 0x0000334004047816 */ /* 0x000fe40000000005 */
[----:B------:R-:W-:Y:S02]  /*2bef0*/  PRMT R7, R6, 0x3340, R7 ;  /* 0x0000334006077816 */ /* 0x000fe40000000007 */
[----:B------:R-:W-:-:S02]  /*2bf00*/  PRMT R5, R8, 0x3340, R9 ;  /* 0x0000334008057816 */ /* 0x000fc40000000009 */
[----:B------:R-:W-:Y:S02]  /*2bf10*/  LOP3.LUT R6, R24, 0xffff, RZ, 0xc0, !PT ;  /* 0x0000ffff18067812 */ /* 0x000fe400078ec0ff */
[----:B------:R-:W-:Y:S01]  /*2bf20*/  LOP3.LUT R9, R23, 0xffff, RZ, 0xc0, !PT ;  /* 0x0000ffff17097812 */ /* 0x000fe200078ec0ff */
[----:B0-----:R-:W0:Y:S01]  /*2bf30*/  LDC R32, c[0x0][0x3cc] ;  /* 0x0000f300ff207b82 */ /* 0x001e220000000800 */
        /* <DEDUP_REMOVED lines=11> */
[----:B------:R-:W-:Y:S01]  /*2bff0*/  LOP3.LUT R8, R16, 0xffff, RZ, 0xc0, !PT ;  /* 0x0000ffff10087812 */ /* 0x000fe200078ec0ff */
[----:B0-----:R-:W-:Y:S01]  /*2c000*/  STL [R1+0x34], R32 ;  /* 0x0000342001007387 */ /* 0x001fe20000100800 */
        /* <DEDUP_REMOVED lines=308> */
.L_x_1289:
[----:B------:R-:W-:Y:S01]  /*2d350*/  LOP3.LUT P0, RZ, R80, 0xff, RZ, 0xc0, !PT ;  /* 0x000000ff50ff7812 */ /* 0x000fe2000780c0ff */
[----:B------:R-:W-:-:S12]  /*2d360*/  BSSY.RECONVERGENT B0, `(.L_x_1290) ;  /* 0x0000053000007945 */ /* 0x000fd80003800200 */
[----:B------:R-:W-:Y:S05]  /*2d370*/  @!P0 BRA `(.L_x_1291) ;  /* 0x0000000400448947 */ /* 0x000fea0003800000 */
[----:B------:R-:W-:Y:S01]  /*2d380*/  BSSY.RECONVERGENT B1, `(.L_x_1292) ;  /* 0x0000009000017945 */ /* 0x000fe20003800200 */
[----:B------:R-:W-:-:S07]  /*2d390*/  IMAD.MOV.U32 R0, RZ, RZ, RZ ;  /* 0x000000ffff007224 */ /* 0x000fce00078e00ff */
.L_x_1293:
        /* <DEDUP_REMOVED lines=8> */
.L_x_1292:
        /* <DEDUP_REMOVED lines=71> */
.L_x_1291:
[----:B------:R-:W-:Y:S05]  /*2d890*/  BSYNC.RECONVERGENT B0 ;  /* 0x0000000000007941 */ /* 0x000fea0003800200 */
.L_x_1290:
        /* <DEDUP_REMOVED lines=98> */
.L_x_1294:
        /* <DEDUP_REMOVED lines=12> */
.L_x_1317:


//--------------------- .text._ZN3cub18CUB_300001_SM_10006detail8for_each13static_kernelINS2_12policy_hub_t12policy_500_tEmNS2_12op_wrapper_tImN6thrust24THRUST_300001_SM_1000_NS6detail23allocator_traits_detail24construct1_via_allocatorINS8_16device_allocatorI4StudEEEENS8_10device_ptrISD_EEEEEEvT0_T1_ --------------------------
	.section	.text._ZN3cub18CUB_300001_SM_10006detail8for_each13static_kernelINS2_12policy_hub_t12policy_500_tEmNS2_12op_wrapper_tImN6thrust24THRUST_300001_SM_1000_NS6detail23allocator_traits_detail24construct1_via_allocatorINS8_16device_allocatorI4StudEEEENS8_10device_ptrISD_EEEEEEvT0_T1_,"ax",@progbits
	.align	128
        .global         _ZN3cub18CUB_300001_SM_10006detail8for_each13static_kernelINS2_12policy_hub_t12policy_500_tEmNS2_12op_wrapper_tImN6thrust24THRUST_300001_SM_1000_NS6detail23allocator_traits_detail24construct1_via_allocatorINS8_16device_allocatorI4StudEEEENS8_10device_ptrISD_EEEEEEvT0_T1_
        .type           _ZN3cub18CUB_300001_SM_10006detail8for_each13static_kernelINS2_12policy_hub_t12policy_500_tEmNS2_12op_wrapper_tImN6thrust24THRUST_300001_SM_1000_NS6detail23allocator_traits_detail24construct1_via_allocatorINS8_16device_allocatorI4StudEEEENS8_10device_ptrISD_EEEEEEvT0_T1_,@function
        .size           _ZN3cub18CUB_300001_SM_10006detail8for_each13static_kernelINS2_12policy_hub_t12policy_500_tEmNS2_12op_wrapper_tImN6thrust24THRUST_300001_SM_1000_NS6detail23allocator_traits_detail24construct1_via_allocatorINS8_16device_allocatorI4StudEEEENS8_10device_ptrISD_EEEEEEvT0_T1_,(.L_x_1318 - _ZN3cub18CUB_300001_SM_10006detail8for_each13static_kernelINS2_12policy_hub_t12policy_500_tEmNS2_12op_wrapper_tImN6thrust24THRUST_300001_SM_1000_NS6detail23allocator_traits_detail24construct1_via_allocatorINS8_16device_allocatorI4StudEEEENS8_10device_ptrISD_EEEEEEvT0_T1_)
        .other          _ZN3cub18CUB_300001_SM_10006detail8for_each13static_kernelINS2_12policy_hub_t12policy_500_tEmNS2_12op_wrapper_tImN6thrust24THRUST_300001_SM_1000_NS6detail23allocator_traits_detail24construct1_via_allocatorINS8_16device_allocatorI4StudEEEENS8_10device_ptrISD_EEEEEEvT0_T1_,@"STO_CUDA_ENTRY STV_DEFAULT"
_ZN3cub18CUB_300001_SM_10006detail8for_each13static_kernelINS2_12policy_hub_t12policy_500_tEmNS2_12op_wrapper_tImN6thrust24THRUST_300001_SM_1000_NS6detail23allocator_traits_detail24construct1_via_allocatorINS8_16device_allocatorI4StudEEEENS8_10device_ptrISD_EEEEEEvT0_T1_:
.text._ZN3cub18CUB_300001_SM_10006detail8for_each13static_kernelINS2_12policy_hub_t12policy_500_tEmNS2_12op_wrapper_tImN6thrust24THRUST_300001_SM_1000_NS6detail23allocator_traits_detail24construct1_via_allocatorINS8_16device_allocatorI4StudEEEENS8_10device_ptrISD_EEEEEEvT0_T1_:
[----:B------:R-:W-:Y:S08]  /*0000*/  LDC R1, c[0x0][0x37c] ;  /* 0x0000df00ff017b82 */ /* 0x000ff00000000800 */
[----:B------:R-:W0:Y:S01]  /*0010*/  S2UR UR4, SR_CTAID.X ;  /* 0x00000000000479c3 */ /* 0x000e220000002500 */
[----:B------:R-:W1:Y:S01]  /*0020*/  LDCU.64 UR6, c[0x0][0x380] ;  /* 0x00007000ff0677ac */ /* 0x000e620008000a00 */
[----:B------:R-:W2:Y:S01]  /*0030*/  LDCU.64 UR8, c[0x0][0x358] ;  /* 0x00006b00ff0877ac */ /* 0x000ea20008000a00 */
[----:B0-----:R-:W-:-:S04]  /*0040*/  UIMAD.WIDE.U32 UR4, UR4, 0x200, URZ ;  /* 0x00000200040478a5 */ /* 0x001fc8000f8e00ff */
[----:B-1----:R-:W-:-:S04]  /*0050*/  UIADD3 UR6, UP0, UPT, -UR4, UR6, URZ ;  /* 0x0000000604067290 */ /* 0x002fc8000ff1e1ff */
[----:B------:R-:W-:Y:S02]  /*0060*/  UIADD3.X UR7, UPT, UPT, ~UR5, UR7, URZ, UP0, !UPT ;  /* 0x0000000705077290 */ /* 0x000fe400087fe5ff */
[----:B------:R-:W-:-:S04]  /*0070*/  UISETP.GE.U32.AND UP0, UPT, UR6, 0x200, UPT ;  /* 0x000002000600788c */ /* 0x000fc8000bf06070 */
[----:B------:R-:W-:-:S09]  /*0080*/  UISETP.GE.U32.AND.EX UP0, UPT, UR7, URZ, UPT, UP0 ;  /* 0x000000ff0700728c */ /* 0x000fd2000bf06100 */
[----:B--2---:R-:W-:Y:S05]  /*0090*/  BRA.U !UP0, `(.L_x_1295) ;  /* 0x0000000108647547 */ /* 0x004fea000b800000 */
[----:B------:R-:W0:Y:S01]  /*00a0*/  S2R R0, SR_TID.X ;  /* 0x0000000000007919 */ /* 0x000e220000002100 */
[----:B------:R-:W1:Y:S01]  /*00b0*/  LDCU.64 UR10, c[0x0][0x388] ;  /* 0x00007100ff0a77ac */ /* 0x000e620008000a00 */
[----:B0-----:R-:W-:-:S05]  /*00c0*/  IADD3 R0, P0, PT, R0, UR4, RZ ;  /* 0x0000000400007c10 */ /* 0x001fca000ff1e0ff */
[----:B------:R-:W-:Y:S01]  /*00d0*/  IMAD.X R3, RZ, RZ, UR5, P0 ;  /* 0x00000005ff037e24 */ /* 0x000fe200080e06ff */
[----:B-1----:R-:W-:-:S04]  /*00e0*/  LEA R2, P0, R0, UR10, 0x6 ;  /* 0x0000000a00027c11 */ /* 0x002fc8000f8030ff */
[----:B------:R-:W-:-:S05]  /*00f0*/  LEA.HI.X R3, R0, UR11, R3, 0x6, P0 ;  /* 0x0000000b00037c11 */ /* 0x000fca00080f3403 */
[----:B------:R-:W-:Y:S04]  /*0100*/  STG.E.64 desc[UR8][R2.64], RZ ;  /* 0x000000ff02007986 */ /* 0x000fe8000c101b08 */
[----:B------:R-:W-:Y:S04]  /*0110*/  STG.E.64 desc[UR8][R2.64+0x8], RZ ;  /* 0x000008ff02007986 */ /* 0x000fe8000c101b08 */
[----:B------:R-:W-:Y:S04]  /*0120*/  STG.E.64 desc[UR8][R2.64+0x10], RZ ;  /* 0x000010ff02007986 */ /* 0x000fe8000c101b08 */
[----:B------:R-:W-:Y:S04]  /*0130*/  STG.E.64 desc[UR8][R2.64+0x18], RZ ;  /* 0x000018ff02007986 */ /* 0x000fe8000c101b08 */
[----:B------:R-:W-:Y:S04]  /*0140*/  STG.E.64 desc[UR8][R2.64+0x20], RZ ;  /* 0x000020ff02007986 */ /* 0x000fe8000c101b08 */
[----:B------:R-:W-:Y:S04]  /*0150*/  STG.E.64 desc[UR8][R2.64+0x28], RZ ;  /* 0x000028ff02007986 */ /* 0x000fe8000c101b08 */
[----:B------:R-:W-:Y:S04]  /*0160*/  STG.E.U16 desc[UR8][R2.64+0x30], RZ ;  /* 0x000030ff02007986 */ /* 0x000fe8000c101508 */
[----:B------:R-:W-:Y:S04]  /*0170*/  STG.E desc[UR8][R2.64+0x34], RZ ;  /* 0x000034ff02007986 */ /* 0x000fe8000c101908 */
[----:B------:R-:W-:Y:S04]  /*0180*/  STG.E.64 desc[UR8][R2.64+0x38], RZ ;  /* 0x000038ff02007986 */ /* 0x000fe8000c101b08 */
        /* <DEDUP_REMOVED lines=8> */
[----:B------:R-:W-:Y:S01]  /*0210*/  STG.E.64 desc[UR8][R2.64+0x4038], RZ ;  /* 0x004038ff02007986 */ /* 0x000fe2000c101b08 */
[----:B------:R-:W-:Y:S05]  /*0220*/  EXIT ;  /* 0x000000000000794d */ /* 0x000fea0003800000 */
.L_x_1295:
[----:B------:R-:W0:Y:S01]  /*0230*/  S2R R0, SR_TID.X ;  /* 0x0000000000007919 */ /* 0x000e220000002100 */
[----:B------:R-:W1:Y:S01]  /*0240*/  LDCU.64 UR10, c[0x0][0x388] ;  /* 0x00007100ff0a77ac */ /* 0x000e620008000a00 */
[----:B------:R-:W-:Y:S01]  /*0250*/  IMAD.U32 R4, RZ, RZ, UR7 ;  /* 0x00000007ff047e24 */ /* 0x000fe2000f8e00ff */
[----:B------:R-:W-:Y:S01]  /*0260*/  BSSY.RECONVERGENT B0, `(.L_x_1296) ;  /* 0x0000015000007945 */ /* 0x000fe20003800200 */
[----:B------:R-:W-:Y:S01]  /*0270*/  IMAD.U32 R5, RZ, RZ, UR7 ;  /* 0x00000007ff057e24 */ /* 0x000fe2000f8e00ff */
[C---:B0-----:R-:W-:Y:S01]  /*0280*/  ISETP.LT.U32.AND P1, PT, R0.reuse, UR6, PT ;  /* 0x0000000600007c0c */ /* 0x041fe2000bf21070 */
[C---:B------:R-:W-:Y:S01]  /*0290*/  VIADD R2, R0.reuse, 0x100 ;  /* 0x0000010000027836 */ /* 0x040fe20000000000 */
[----:B------:R-:W-:Y:S02]  /*02a0*/  IADD3 R0, P2, PT, R0, UR4, RZ ;  /* 0x0000000400007c10 */ /* 0x000fe4000ff5e0ff */
[----:B------:R-:W-:Y:S02]  /*02b0*/  ISETP.GT.U32.AND.EX P1, PT, R4, RZ, PT, P1 ;  /* 0x000000ff0400720c */ /* 0x000fe40003f24110 */
[----:B------:R-:W-:Y:S01]  /*02c0*/  ISETP.LT.U32.AND P0, PT, R2, UR6, PT ;  /* 0x0000000602007c0c */ /* 0x000fe2000bf01070 */
[----:B------:R-:W-:Y:S01]  /*02d0*/  IMAD.X R3, RZ, RZ, UR5, P2 ;  /* 0x00000005ff037e24 */ /* 0x000fe200090e06ff */
[----:B-1----:R-:W-:-:S02]  /*02e0*/  LEA R2, P2, R0, UR10, 0x6 ;  /* 0x0000000a00027c11 */ /* 0x002fc4000f8430ff */
[----:B------:R-:W-:Y:S02]  /*02f0*/  ISETP.GT.U32.AND.EX P0, PT, R5, RZ, PT, P0 ;  /* 0x000000ff0500720c */ /* 0x000fe40003f04100 */
[----:B------:R-:W-:-:S05]  /*0300*/  LEA.HI.X R3, R0, UR11, R3, 0x6, P2 ;  /* 0x0000000b00037c11 */ /* 0x000fca00090f3403 */
[----:B------:R-:W-:Y:S06]  /*0310*/  @!P1 BRA `(.L_x_1297) ;  /* 0x0000000000249947 */ /* 0x000fec0003800000 */
[----:B------:R0:W-:Y:S04]  /*0320*/  STG.E.64 desc[UR8][R2.64], RZ ;  /* 0x000000ff02007986 */ /* 0x0001e8000c101b08 */
[----:B------:R0:W-:Y:S04]  /*0330*/  STG.E.64 desc[UR8][R2.64+0x8], RZ ;  /* 0x000008ff02007986 */ /* 0x0001e8000c101b08 */
[----:B------:R0:W-:Y:S04]  /*0340*/  STG.E.64 desc[UR8][R2.64+0x10], RZ ;  /* 0x000010ff02007986 */ /* 0x0001e8000c101b08 */
[----:B------:R0:W-:Y:S04]  /*0350*/  STG.E.64 desc[UR8][R2.64+0x18], RZ ;  /* 0x000018ff02007986 */ /* 0x0001e8000c101b08 */
[----:B------:R0:W-:Y:S04]  /*0360*/  STG.E.64 desc[UR8][R2.64+0x20], RZ ;  /* 0x000020ff02007986 */ /* 0x0001e8000c101b08 */
[----:B------:R0:W-:Y:S04]  /*0370*/  STG.E.64 desc[UR8][R2.64+0x28], RZ ;  /* 0x000028ff02007986 */ /* 0x0001e8000c101b08 */
[----:B------:R0:W-:Y:S04]  /*0380*/  STG.E.U16 desc[UR8][R2.64+0x30], RZ ;  /* 0x000030ff02007986 */ /* 0x0001e8000c101508 */
[----:B------:R0:W-:Y:S04]  /*0390*/  STG.E desc[UR8][R2.64+0x34], RZ ;  /* 0x000034ff02007986 */ /* 0x0001e8000c101908 */
[----:B------:R0:W-:Y:S02]  /*03a0*/  STG.E.64 desc[UR8][R2.64+0x38], RZ ;  /* 0x000038ff02007986 */ /* 0x0001e4000c101b08 */
.L_x_1297:
[----:B------:R-:W-:Y:S05]  /*03b0*/  BSYNC.RECONVERGENT B0 ;  /* 0x0000000000007941 */ /* 0x000fea0003800200 */
.L_x_1296:
[----:B------:R-:W-:Y:S05]  /*03c0*/  @!P0 EXIT ;  /* 0x000000000000894d */ /* 0x000fea0003800000 */
        /* <DEDUP_REMOVED lines=10> */
.L_x_1298:
        /* <DEDUP_REMOVED lines=9> */
.L_x_1318:


//--------------------- .text._ZN3cub18CUB_300001_SM_10006detail8for_each13static_kernelINS2_12policy_hub_t12policy_500_tElN6thrust24THRUST_300001_SM_1000_NS8cuda_cub6__fill7functorINS7_6detail15normal_iteratorINS7_10device_ptrI4StudEEEESE_EEEEvT0_T1_ --------------------------
	.section	.text._ZN3cub18CUB_300001_SM_10006detail8for_each13static_kernelINS2_12policy_hub_t12policy_500_tElN6thrust24THRUST_300001_SM_1000_NS8cuda_cub6__fill7functorINS7_6detail15normal_iteratorINS7_10device_ptrI4StudEEEESE_EEEEvT0_T1_,"ax",@progbits
	.align	128
        .global         _ZN3cub18CUB_300001_SM_10006detail8for_each13static_kernelINS2_12policy_hub_t12policy_500_tElN6thrust24THRUST_300001_SM_1000_NS8cuda_cub6__fill7functorINS7_6detail15normal_iteratorINS7_10device_ptrI4StudEEEESE_EEEEvT0_T1_
        .type           _ZN3cub18CUB_300001_SM_10006detail8for_each13static_kernelINS2_12policy_hub_t12policy_500_tElN6thrust24THRUST_300001_SM_1000_NS8cuda_cub6__fill7functorINS7_6detail15normal_iteratorINS7_10device_ptrI4StudEEEESE_EEEEvT0_T1_,@function
        .size           _ZN3cub18CUB_300001_SM_10006detail8for_each13static_kernelINS2_12policy_hub_t12policy_500_tElN6thrust24THRUST_300001_SM_1000_NS8cuda_cub6__fill7functorINS7_6detail15normal_iteratorINS7_10device_ptrI4StudEEEESE_EEEEvT0_T1_,(.L_x_1319 - _ZN3cub18CUB_300001_SM_10006detail8for_each13static_kernelINS2_12policy_hub_t12policy_500_tElN6thrust24THRUST_300001_SM_1000_NS8cuda_cub6__fill7functorINS7_6detail15normal_iteratorINS7_10device_ptrI4StudEEEESE_EEEEvT0_T1_)
        .other          _ZN3cub18CUB_300001_SM_10006detail8for_each13static_kernelINS2_12policy_hub_t12policy_500_tElN6thrust24THRUST_300001_SM_1000_NS8cuda_cub6__fill7functorINS7_6detail15normal_iteratorINS7_10device_ptrI4StudEEEESE_EEEEvT0_T1_,@"STO_CUDA_ENTRY STV_DEFAULT"
_ZN3cub18CUB_300001_SM_10006detail8for_each13static_kernelINS2_12policy_hub_t12policy_500_tElN6thrust24THRUST_300001_SM_1000_NS8cuda_cub6__fill7functorINS7_6detail15normal_iteratorINS7_10device_ptrI4StudEEEESE_EEEEvT0_T1_:
.text._ZN3cub18CUB_300001_SM_10006detail8for_each13static_kernelINS2_12policy_hub_t12policy_500_tElN6thrust24THRUST_300001_SM_1000_NS8cuda_cub6__fill7functorINS7_6detail15normal_iteratorINS7_10device_ptrI4StudEEEESE_EEEEvT0_T1_:
[----:B------:R-:W-:Y:S08]  /*0000*/  LDC R1, c[0x0][0x37c] ;  /* 0x0000df00ff017b82 */ /* 0x000ff00000000800 */
[----:B------:R-:W0:Y:S01]  /*0010*/  S2UR UR4, SR_CTAID.X ;  /* 0x00000000000479c3 */ /* 0x000e220000002500 */
[----:B------:R-:W1:Y:S01]  /*0020*/  LDCU.64 UR14, c[0x0][0x380] ;  /* 0x00007000ff0e77ac */ /* 0x000e620008000a00 */
[----:B------:R-:W2:Y:S06]  /*0030*/  LDCU.128 UR8, c[0x0][0x3a0] ;  /* 0x00007400ff0877ac */ /* 0x000eac0008000c00 */
[----:B------:R-:W3:Y:S01]  /*0040*/  LDC.64 R4, c[0x0][0x398] ;  /* 0x0000e600ff047b82 */ /* 0x000ee20000000a00 */
[----:B------:R-:W4:Y:S01]  /*0050*/  LDCU.128 UR16, c[0x0][0x3b0] ;  /* 0x00007600ff1077ac */ /* 0x000f220008000c00 */
[----:B------:R-:W5:Y:S06]  /*0060*/  LDCU.64 UR32, c[0x0][0x358] ;  /* 0x00006b00ff2077ac */ /* 0x000f6c0008000a00 */
[----:B------:R-:W4:Y:S01]  /*0070*/  LDC.64 R14, c[0x0][0x390] ;  /* 0x0000e400ff0e7b82 */ /* 0x000f220000000a00 */
[----:B------:R-:W3:Y:S01]  /*0080*/  LDCU.U8 UR59, c[0x0][0x3c0] ;  /* 0x00007800ff3b77ac */ /* 0x000ee20008000000 */
[----:B------:R-:W3:Y:S01]  /*0090*/  LDCU.U8 UR60, c[0x0][0x3c1] ;  /* 0x00007820ff3c77ac */ /* 0x000ee20008000000 */
[----:B0-----:R-:W-:-:S02]  /*00a0*/  UIMAD.WIDE.U32 UR4, UR4, 0x200, URZ ;  /* 0x00000200040478a5 */ /* 0x001fc4000f8e00ff */
[----:B--2---:R-:W-:Y:S02]  /*00b0*/  UPRMT UR49, UR11, 0x7773, URZ ;  /* 0x000077730b317896 */ /* 0x004fe400080000ff */
[----:B-1----:R-:W-:Y:S02]  /*00c0*/  UIADD3 UR14, UP0, UPT, -UR4, UR14, URZ ;  /* 0x0000000e040e7290 */ /* 0x002fe4000ff1e1ff */
[----:B------:R-:W-:Y:S01]  /*00d0*/  UPRMT UR48, UR11, 0x7772, URZ ;  /* 0x000077720b307896 */ /* 0x000fe200080000ff */
[C---:B---3--:R-:W-:Y:S01]  /*00e0*/  PRMT R11, R5.reuse, 0x7773, RZ ;  /* 0x00007773050b7816 */ /* 0x048fe200000000ff */
[----:B------:R-:W-:Y:S01]  /*00f0*/  UIADD3.X UR15, UPT, UPT, ~UR5, UR15, URZ, UP0, !UPT ;  /* 0x0000000f050f7290 */ /* 0x000fe200087fe5ff */
[C---:B------:R-:W-:Y:S01]  /*0100*/  PRMT R10, R5.reuse, 0x7772, RZ ;  /* 0x00007772050a7816 */ /* 0x040fe200000000ff */
[----:B------:R-:W-:Y:S01]  /*0110*/  UISETP.GE.U32.AND UP0, UPT, UR14, 0x200, UPT ;  /* 0x000002000e00788c */ /* 0x000fe2000bf06070 */
[C---:B------:R-:W-:Y:S01]  /*0120*/  PRMT R9, R5.reuse, 0x7771, RZ ;  /* 0x0000777105097816 */ /* 0x040fe200000000ff */
[----:B------:R-:W-:Y:S01]  /*0130*/  UPRMT UR47, UR11, 0x7771, URZ ;  /* 0x000077710b2f7896 */ /* 0x000fe200080000ff */
[----:B------:R-:W-:Y:S01]  /*0140*/  PRMT R8, R5, 0x7770, RZ ;  /* 0x0000777005087816 */ /* 0x000fe200000000ff */
[----:B------:R-:W-:Y:S01]  /*0150*/  UISETP.GE.AND.EX UP0, UPT, UR15, URZ, UPT, UP0 ;  /* 0x000000ff0f00728c */ /* 0x000fe2000bf06300 */
[C---:B------:R-:W-:Y:S01]  /*0160*/  PRMT R7, R4.reuse, 0x7773, RZ ;  /* 0x0000777304077816 */ /* 0x040fe200000000ff */
[----:B------:R-:W-:Y:S01]  /*0170*/  UPRMT UR52, UR10, 0x7773, URZ ;  /* 0x000077730a347896 */ /* 0x000fe200080000ff */
[C---:B------:R-:W-:Y:S01]  /*0180*/  PRMT R6, R4.reuse, 0x7772, RZ ;  /* 0x0000777204067816 */ /* 0x040fe200000000ff */
[----:B------:R-:W-:Y:S01]  /*0190*/  UPRMT UR51, UR10, 0x7772, URZ ;  /* 0x000077720a337896 */ /* 0x000fe200080000ff */
[C---:B------:R-:W-:Y:S01]  /*01a0*/  PRMT R5, R4.reuse, 0x7771, RZ ;  /* 0x0000777104057816 */ /* 0x040fe200000000ff */
[----:B------:R-:W-:Y:S01]  /*01b0*/  UPRMT UR50, UR10, 0x7771, URZ ;  /* 0x000077710a327896 */ /* 0x000fe200080000ff */
[----:B------:R-:W-:Y:S01]  /*01c0*/  PRMT R4, R4, 0x7770, RZ ;  /* 0x0000777004047816 */ /* 0x000fe200000000ff */
[----:B------:R-:W-:Y:S01]  /*01d0*/  UPRMT UR55, UR9, 0x7773, URZ ;  /* 0x0000777309377896 */ /* 0x000fe200080000ff */
[C---:B----4-:R-:W-:Y:S01]  /*01e0*/  PRMT R3, R15.reuse, 0x7773, RZ ;  /* 0x000077730f037816 */ /* 0x050fe200000000ff */
[----:B------:R-:W-:Y:S01]  /*01f0*/  UPRMT UR54, UR9, 0x7772, URZ ;  /* 0x0000777209367896 */ /* 0x000fe200080000ff */
[C---:B------:R-:W-:Y:S01]  /*0200*/  PRMT R2, R15.reuse, 0x7772, RZ ;  /* 0x000077720f027816 */ /* 0x040fe200000000ff */
[----:B------:R-:W-:Y:S01]  /*0210*/  UPRMT UR53, UR9, 0x7771, URZ ;  /* 0x0000777109357896 */ /* 0x000fe200080000ff */
[C---:B------:R-:W-:Y:S01]  /*0220*/  PRMT R0, R15.reuse, 0x7771, RZ ;  /* 0x000077710f007816 */ /* 0x040fe200000000ff */
[----:B------:R-:W-:Y:S01]  /*0230*/  UPRMT UR57, UR8, 0x7773, URZ ;  /* 0x0000777308397896 */ /* 0x000fe200080000ff */
[----:B------:R-:W-:Y:S01]  /*0240*/  PRMT R19, R15, 0x7770, RZ ;  /* 0x000077700f137816 */ /* 0x000fe200000000ff */
[----:B------:R-:W-:Y:S01]  /*0250*/  UPRMT UR56, UR8, 0x7772, URZ ;  /* 0x0000777208387896 */ /* 0x000fe200080000ff */
[C---:B------:R-:W-:Y:S01]  /*0260*/  PRMT R18, R14.reuse, 0x7773, RZ ;  /* 0x000077730e127816 */ /* 0x040fe200000000ff */
[----:B------:R-:W-:Y:S01]  /*0270*/  UPRMT UR58, UR8, 0x7771, URZ ;  /* 0x00007771083a7896 */ /* 0x000fe200080000ff */
[C---:B------:R-:W-:Y:S01]  /*0280*/  PRMT R13, R14.reuse, 0x7772, RZ ;  /* 0x000077720e0d7816 */ /* 0x040fe200000000ff */
[----:B------:R-:W-:Y:S01]  /*0290*/  UPRMT UR37, UR19, 0x7773, URZ ;  /* 0x0000777313257896 */ /* 0x000fe200080000ff */
[C---:B------:R-:W-:Y:S01]  /*02a0*/  PRMT R12, R14.reuse, 0x7771, RZ ;  /* 0x000077710e0c7816 */ /* 0x040fe200000000ff */
[----:B------:R-:W-:Y:S01]  /*02b0*/  UPRMT UR36, UR19, 0x7772, URZ ;  /* 0x0000777213247896 */ /* 0x000fe200080000ff */
[----:B------:R-:W-:Y:S01]  /*02c0*/  PRMT R20, R14, 0x7770, RZ ;  /* 0x000077700e147816 */ /* 0x000fe200000000ff */
[----:B------:R-:W-:-:S02]  /*02d0*/  UPRMT UR31, UR19, 0x7771, URZ ;  /* 0x00007771131f7896 */ /* 0x000fc400080000ff */
[----:B------:R-:W-:Y:S02]  /*02e0*/  UPRMT UR6, UR19, 0x7770, URZ ;  /* 0x0000777013067896 */ /* 0x000fe400080000ff */
[----:B------:R-:W-:Y:S02]  /*02f0*/  UPRMT UR40, UR18, 0x7773, URZ ;  /* 0x0000777312287896 */ /* 0x000fe400080000ff */
[----:B------:R-:W-:Y:S02]  /*0300*/  UPRMT UR39, UR18, 0x7772, URZ ;  /* 0x0000777212277896 */ /* 0x000fe400080000ff */
[----:B------:R-:W-:Y:S02]  /*0310*/  UPRMT UR38, UR18, 0x7771, URZ ;  /* 0x0000777112267896 */ /* 0x000fe400080000ff */
[----:B------:R-:W-:Y:S02]  /*0320*/  UPRMT UR7, UR18, 0x7770, URZ ;  /* 0x0000777012077896 */ /* 0x000fe400080000ff */
        /* <DEDUP_REMOVED lines=11> */
[----:B------:R-:W-:Y:S01]  /*03e0*/  UPRMT UR8, UR8, 0x7770, URZ ;  /* 0x0000777008087896 */ /* 0x000fe200080000ff */
[----:B-----5:R-:W-:Y:S11]  /*03f0*/  BRA.U !UP0, `(.L_x_1299) ;  /* 0x0000000508487547 */ /* 0x020ff6000b800000 */
[----:B------:R-:W0:Y:S01]  /*0400*/  S2R R14, SR_TID.X ;  /* 0x00000000000e7919 */ /* 0x000e220000002100 */
[----:B------:R-:W1:Y:S01]  /*0410*/  LDCU.64 UR34, c[0x0][0x388] ;  /* 0x00007100ff2277ac */ /* 0x000e620008000a00 */
[----:B------:R-:W-:Y:S02]  /*0420*/  PRMT R4, R4, 0x3340, R5 ;  /* 0x0000334004047816 */ /* 0x000fe40000000005 */
[----:B------:R-:W-:Y:S01]  /*0430*/  PRMT R7, R6, 0x3340, R7 ;  /* 0x0000334006077816 */ /* 0x000fe20000000007 */
[----:B------:R-:W-:Y:S01]  /*0440*/  UPRMT UR15, UR8, 0x3340, UR58 ;  /* 0x00003340080f7896 */ /* 0x000fe2000800003a */
[----:B------:R-:W-:Y:S01]  /*0450*/  PRMT R8, R8, 0x3340, R9 ;  /* 0x0000334008087816 */ /* 0x000fe20000000009 */
[----:B------:R-:W-:Y:S01]  /*0460*/  UPRMT UR16, UR56, 0x3340, UR57 ;  /* 0x0000334038107896 */ /* 0x000fe20008000039 */
[----:B------:R-:W-:Y:S01]  /*0470*/  PRMT R6, R4, 0x5410, R7 ;  /* 0x0000541004067816 */ /* 0x000fe20000000007 */
[----:B------:R-:W2:Y:S01]  /*0480*/  LDC R9, c[0x0][0x3c4] ;  /* 0x0000f100ff097b82 */ /* 0x000ea20000000800 */
[----:B------:R-:W-:Y:S01]  /*0490*/  UPRMT UR17, UR9, 0x3340, UR53 ;  /* 0x0000334009117896 */ /* 0x000fe20008000035 */
[----:B------:R-:W-:Y:S01]  /*04a0*/  PRMT R15, R2, 0x3340, R3 ;  /* 0x00003340020f7816 */ /* 0x000fe20000000003 */
[----:B------:R-:W-:Y:S01]  /*04b0*/  UPRMT UR18, UR54, 0x3340, UR55 ;  /* 0x0000334036127896 */ /* 0x000fe20008000037 */
[----:B------:R-:W-:Y:S01]  /*04c0*/  PRMT R12, R20, 0x3340, R12 ;  /* 0x00003340140c7816 */ /* 0x000fe2000000000c */
[----:B------:R-:W-:Y:S01]  /*04d0*/  UPRMT UR19, UR10, 0x3340, UR50 ;  /* 0x000033400a137896 */ /* 0x000fe20008000032 */
[----:B------:R-:W-:Y:S01]  /*04e0*/  PRMT R13, R13, 0x3340, R18 ;  /* 0x000033400d0d7816 */ /* 0x000fe20000000012 */
[----:B------:R-:W-:Y:S01]  /*04f0*/  UPRMT UR20, UR51, 0x3340, UR52 ;  /* 0x0000334033147896 */ /* 0x000fe20008000034 */
[----:B------:R-:W3:Y:S01]  /*0500*/  LDC.64 R4, c[0x0][0x3c8] ;  /* 0x0000f200ff047b82 */ /* 0x000ee20000000a00 */
[----:B------:R-:W-:Y:S01]  /*0510*/  UPRMT UR21, UR11, 0x3340, UR47 ;  /* 0x000033400b157896 */ /* 0x000fe2000800002f */
[----:B------:R-:W-:Y:S01]  /*0520*/  PRMT R0, R19, 0x3340, R0 ;  /* 0x0000334013007816 */ /* 0x000fe20000000000 */
[----:B------:R-:W-:Y:S01]  /*0530*/  UPRMT UR22, UR48, 0x3340, UR49 ;  /* 0x0000334030167896 */ /* 0x000fe20008000031 */
[----:B------:R-:W-:Y:S01]  /*0540*/  PRMT R12, R12, 0x5410, R13 ;  /* 0x000054100c0c7816 */ /* 0x000fe2000000000d */
[----:B------:R-:W-:Y:S01]  /*0550*/  UPRMT UR23, UR13, 0x3340, UR44 ;  /* 0x000033400d177896 */ /* 0x000fe2000800002c */
[----:B------:R-:W-:Y:S01]  /*0560*/  PRMT R13, R0, 0x5410, R15 ;  /* 0x00005410000d7816 */ /* 0x000fe2000000000f */
[----:B------:R-:W-:Y:S01]  /*0570*/  UPRMT UR24, UR45, 0x3340, UR46 ;  /* 0x000033402d187896 */ /* 0x000fe2000800002e */
[----:B------:R-:W-:Y:S01]  /*0580*/  PRMT R11, R10, 0x3340, R11 ;  /* 0x000033400a0b7816 */ /* 0x000fe2000000000b */
[----:B------:R-:W-:-:S02]  /*0590*/  UPRMT UR25, UR12, 0x3340, UR41 ;  /* 0x000033400c197896 */ /* 0x000fc40008000029 */
[----:B------:R-:W-:Y:S01]  /*05a0*/  UPRMT UR26, UR42, 0x3340, UR43 ;  /* 0x000033402a1a7896 */ /* 0x000fe2000800002b */
[----:B------:R-:W-:Y:S01]  /*05b0*/  PRMT R7, R8, 0x5410, R11 ;  /* 0x0000541008077816 */ /* 0x000fe2000000000b */
[----:B------:R-:W-:Y:S01]  /*05c0*/  UPRMT UR15, UR15, 0x5410, UR16 ;  /* 0x000054100f0f7896 */ /* 0x000fe20008000010 */
[----:B0-----:R-:W-:Y:S01]  /*05d0*/  IADD3 R14, P0, PT, R14, UR4, RZ ;  /* 0x000000040e0e7c10 */ /* 0x001fe2000ff1e0ff */
[----:B------:R-:W-:Y:S02]  /*05e0*/  UPRMT UR17, UR17, 0x5410, UR18 ;  /* 0x0000541011117896 */ /* 0x000fe40008000012 */
[----:B------:R-:W-:Y:S02]  /*05f0*/  UPRMT UR19, UR19, 0x5410, UR20 ;  /* 0x0000541013137896 */ /* 0x000fe40008000014 */
[----:B------:R-:W-:Y:S01]  /*0600*/  IMAD.U32 R16, RZ, RZ, UR15 ;  /* 0x0000000fff107e24 */ /* 0x000fe2000f8e00ff */
[----:B------:R-:W-:Y:S01]  /*0610*/  UPRMT UR21, UR21, 0x5410, UR22 ;  /* 0x0000541015157896 */ /* 0x000fe20008000016 */
[----:B------:R-:W-:Y:S01]  /*0620*/  IMAD.X R3, RZ, RZ, UR5, P0 ;  /* 0x00000005ff037e24 */ /* 0x000fe200080e06ff */
[----:B------:R-:W-:Y:S01]  /*0630*/  UPRMT UR23, UR23, 0x5410, UR24 ;  /* 0x0000541017177896 */ /* 0x000fe20008000018 */
[C---:B-1----:R-:W-:Y:S01]  /*0640*/  LEA R2, P0, R14.reuse, UR34, 0x6 ;  /* 0x000000220e027c11 */ /* 0x042fe2000f8030ff */
[----:B------:R-:W-:Y:S01]  /*0650*/  UPRMT UR25, UR25, 0x5410, UR26 ;  /* 0x0000541019197896 */ /* 0x000fe2000800001a */
[----:B------:R-:W-:Y:S01]  /*0660*/  IMAD.U32 R17, RZ, RZ, UR17 ;  /* 0x00000011ff117e24 */ /* 0x000fe2000f8e00ff */
[----:B------:R-:W-:Y:S01]  /*0670*/  UPRMT UR27, UR7, 0x3340, UR38 ;  /* 0x00003340071b7896 */ /* 0x000fe20008000026 */
[----:B------:R-:W-:Y:S01]  /*0680*/  LEA.HI.X R3, R14, UR35, R3, 0x6, P0 ;  /* 0x000000230e037c11 */ /* 0x000fe200080f3403 */
[----:B------:R-:W-:Y:S01]  /*0690*/  UPRMT UR28, UR39, 0x3340, UR40 ;  /* 0x00003340271c7896 */ /* 0x000fe20008000028 */
[----:B------:R-:W-:Y:S01]  /*06a0*/  IMAD.U32 R19, RZ, RZ, UR21 ;  /* 0x00000015ff137e24 */ /* 0x000fe2000f8e00ff */
[----:B------:R-:W-:Y:S01]  /*06b0*/  UPRMT UR29, UR6, 0x3340, UR31 ;  /* 0x00003340061d7896 */ /* 0x000fe2000800001f */
[----:B------:R-:W-:Y:S01]  /*06c0*/  IMAD.U32 R18, RZ, RZ, UR19 ;  /* 0x00000013ff127e24 */ /* 0x000fe2000f8e00ff */
[----:B------:R-:W-:Y:S01]  /*06d0*/  UPRMT UR30, UR36, 0x3340, UR37 ;  /* 0x00003340241e7896 */ /* 0x000fe20008000025 */
[----:B------:R-:W-:Y:S01]  /*06e0*/  IMAD.U32 R21, RZ, RZ, UR25 ;  /* 0x00000019ff157e24 */ /* 0x000fe2000f8e00ff */
[----:B------:R-:W-:Y:S01]  /*06f0*/  UPRMT UR27, UR27, 0x5410, UR28 ;  /* 0x000054101b1b7896 */ /* 0x000fe2000800001c */
[----:B------:R-:W-:Y:S01]  /*0700*/  IMAD.U32 R20, RZ, RZ, UR23 ;  /* 0x00000017ff147e24 */ /* 0x000fe2000f8e00ff */
[----:B------:R-:W-:Y:S01]  /*0710*/  UPRMT UR29, UR29, 0x5410, UR30 ;  /* 0x000054101d1d7896 */ /* 0x000fe2000800001e */
[----:B------:R0:W-:Y:S01]  /*0720*/  STG.E.64 desc[UR32][R2.64+0x10], R16 ;  /* 0x0000101002007986 */ /* 0x0001e2000c101b20 */
[----:B------:R-:W-:Y:S01]  /*0730*/  UPRMT UR4, UR60, 0x7604, UR59 ;  /* 0x000076043c047896 */ /* 0x000fe2000800003b */
[----:B------:R-:W-:-:S02]  /*0740*/  IMAD.U32 R15, RZ, RZ, UR17 ;  /* 0x00000011ff0f7e24 */ /* 0x000fc4000f8e00ff */
[----:B------:R1:W-:Y:S01]  /*0750*/  STG.E.64 desc[UR32][R2.64+0x18], R18 ;  /* 0x0000181202007986 */ /* 0x0003e2000c101b20 */
[----:B------:R-:W-:Y:S02]  /*0760*/  IMAD.U32 R23, RZ, RZ, UR29 ;  /* 0x0000001dff177e24 */ /* 0x000fe4000f8e00ff */
[----:B------:R-:W-:Y:S01]  /*0770*/  IMAD.U32 R22, RZ, RZ, UR27 ;  /* 0x0000001bff167e24 */ /* 0x000fe2000f8e00ff */
[----:B------:R4:W-:Y:S01]  /*0780*/  STG.E.64 desc[UR32][R2.64+0x20], R20 ;  /* 0x0000201402007986 */ /* 0x0009e2000c101b20 */
[----:B------:R-:W-:Y:S02]  /*0790*/  IMAD.U32 R14, RZ, RZ, UR15 ;  /* 0x0000000fff0e7e24 */ /* 0x000fe4000f8e00ff */
[----:B------:R-:W-:Y:S01]  /*07a0*/  IMAD.U32 R11, RZ, RZ, UR4 ;  /* 0x00000004ff0b7e24 */ /* 0x000fe2000f8e00ff */
[----:B------:R-:W-:Y:S01]  /*07b0*/  STG.E.64 desc[UR32][R2.64], R12 ;  /* 0x0000000c02007986 */ /* 0x000fe2000c101b20 */
[----:B0-----:R-:W-:-:S03]  /*07c0*/  IMAD.U32 R17, RZ, RZ, UR21 ;  /* 0x00000015ff117e24 */ /* 0x001fc6000f8e00ff */
[----:B------:R0:W-:Y:S01]  /*07d0*/  STG.E.64 desc[UR32][R2.64+0x4000], R12 ;  /* 0x0040000c02007986 */ /* 0x0001e2000c101b20 */
[----:B------:R-:W-:Y:S02]  /*07e0*/  IMAD.U32 R16, RZ, RZ, UR19 ;  /* 0x00000013ff107e24 */ /* 0x000fe4000f8e00ff */
[----:B-1----:R-:W-:Y:S01]  /*07f0*/  IMAD.U32 R19, RZ, RZ, UR25 ;  /* 0x00000019ff137e24 */ /* 0x002fe2000f8e00ff */
[----:B------:R-:W-:Y:S01]  /*0800*/  STG.E.64 desc[UR32][R2.64+0x28], R22 ;  /* 0x0000281602007986 */ /* 0x000fe2000c101b20 */
[----:B------:R-:W-:Y:S02]  /*0810*/  IMAD.U32 R18, RZ, RZ, UR23 ;  /* 0x00000017ff127e24 */ /* 0x000fe4000f8e00ff */
[----:B----4-:R-:W-:Y:S01]  /*0820*/  IMAD.U32 R21, RZ, RZ, UR29 ;  /* 0x0000001dff157e24 */ /* 0x010fe2000f8e00ff */
[----:B------:R-:W-:Y:S01]  /*0830*/  STG.E.64 desc[UR32][R2.64+0x8], R6 ;  /* 0x0000080602007986 */ /* 0x000fe2000c101b20 */
[----:B------:R-:W-:-:S03]  /*0840*/  IMAD.U32 R20, RZ, RZ, UR27 ;  /* 0x0000001bff147e24 */ /* 0x000fc6000f8e00ff */
[----:B------:R-:W-:Y:S01]  /*0850*/  STG.E.64 desc[UR32][R2.64+0x4008], R6 ;  /* 0x0040080602007986 */ /* 0x000fe2000c101b20 */
[----:B0-----:R-:W-:-:S03]  /*0860*/  IMAD.U32 R13, RZ, RZ, UR4 ;  /* 0x00000004ff0d7e24 */ /* 0x001fc6000f8e00ff */
[----:B------:R-:W-:Y:S04]  /*0870*/  STG.E.64 desc[UR32][R2.64+0x4010], R14 ;  /* 0x0040100e02007986 */ /* 0x000fe8000c101b20 */
[----:B------:R-:W-:Y:S04]  /*0880*/  STG.E.64 desc[UR32][R2.64+0x4018], R16 ;  /* 0x0040181002007986 */ /* 0x000fe8000c101b20 */
[----:B------:R-:W-:Y:S04]  /*0890*/  STG.E.64 desc[UR32][R2.64+0x4020], R18 ;  /* 0x0040201202007986 */ /* 0x000fe8000c101b20 */
[----:B------:R-:W-:Y:S04]  /*08a0*/  STG.E.64 desc[UR32][R2.64+0x4028], R20 ;  /* 0x0040281402007986 */ /* 0x000fe8000c101b20 */
[----:B------:R-:W-:Y:S04]  /*08b0*/  STG.E.U16 desc[UR32][R2.64+0x30], R11 ;  /* 0x0000300b02007986 */ /* 0x000fe8000c101520 */
[----:B------:R-:W-:Y:S04]  /*08c0*/  STG.E.U16 desc[UR32][R2.64+0x4030], R13 ;  /* 0x0040300d02007986 */ /* 0x000fe8000c101520 */
[----:B--2---:R-:W-:Y:S04]  /*08d0*/  STG.E desc[UR32][R2.64+0x34], R9 ;  /* 0x0000340902007986 */ /* 0x004fe8000c101920 */
[----:B------:R-:W-:Y:S04]  /*08e0*/  STG.E desc[UR32][R2.64+0x4034], R9 ;  /* 0x0040340902007986 */ /* 0x000fe8000c101920 */
[----:B---3--:R-:W-:Y:S04]  /*08f0*/  STG.E.64 desc[UR32][R2.64+0x38], R4 ;  /* 0x0000380402007986 */ /* 0x008fe8000c101b20 */
[----:B------:R-:W-:Y:S01]  /*0900*/  STG.E.64 desc[UR32][R2.64+0x4038], R4 ;  /* 0x0040380402007986 */ /* 0x000fe2000c101b20 */
[----:B------:R-:W-:Y:S05]  /*0910*/  EXIT ;  /* 0x000000000000794d */ /* 0x000fea0003800000 */
.L_x_1299:
[----:B------:R-:W0:Y:S01]  /*0920*/  S2R R14, SR_TID.X ;  /* 0x00000000000e7919 */ /* 0x000e220000002100 */
[----:B------:R-:W-:Y:S01]  /*0930*/  USHF.R.S32.HI UR29, URZ, 0x1f, UR14 ;  /* 0x0000001fff1d7899 */ /* 0x000fe2000801140e */
[----:B------:R-:W-:Y:S01]  /*0940*/  BSSY.RECONVERGENT B0, `(.L_x_1300) ;  /* 0x0000047000007945 */ /* 0x000fe20003800200 */
[----:B------:R-:W1:Y:S04]  /*0950*/  LDCU.64 UR16, c[0x0][0x388] ;  /* 0x00007100ff1077ac */ /* 0x000e680008000a00 */
[----:B------:R-:W-:Y:S02]  /*0960*/  IMAD.U32 R16, RZ, RZ, UR29 ;  /* 0x0000001dff107e24 */ /* 0x000fe4000f8e00ff */
[----:B------:R-:W-:Y:S01]  /*0970*/  IMAD.U32 R17, RZ, RZ, UR29 ;  /* 0x0000001dff117e24 */ /* 0x000fe2000f8e00ff */
[C---:B0-----:R-:W-:Y:S01]  /*0980*/  ISETP.LT.U32.AND P1, PT, R14.reuse, UR14, PT ;  /* 0x0000000e0e007c0c */ /* 0x041fe2000bf21070 */
[C---:B------:R-:W-:Y:S01]  /*0990*/  VIADD R15, R14.reuse, 0x100 ;  /* 0x000001000e0f7836 */ /* 0x040fe20000000000 */
[----:B------:R-:W-:-:S02]  /*09a0*/  IADD3 R14, P2, PT, R14, UR4, RZ ;  /* 0x000000040e0e7c10 */ /* 0x000fc4000ff5e0ff */
[----:B------:R-:W-:Y:S02]  /*09b0*/  ISETP.GT.AND.EX P1, PT, R16, RZ, PT, P1 ;  /* 0x000000ff1000720c */ /* 0x000fe40003f24310 */
[----:B------:R-:W-:Y:S01]  /*09c0*/  ISETP.LT.U32.AND P0, PT, R15, UR14, PT ;  /* 0x0000000e0f007c0c */ /* 0x000fe2000bf01070 */
[----:B------:R-:W-:Y:S01]  /*09d0*/  IMAD.X R15, RZ, RZ, UR5, P2 ;  /* 0x00000005ff0f7e24 */ /* 0x000fe200090e06ff */
[C---:B-1----:R-:W-:Y:S02]  /*09e0*/  LEA R22, P2, R14.reuse, UR16, 0x6 ;  /* 0x000000100e167c11 */ /* 0x042fe4000f8430ff */
[----:B------:R-:W-:Y:S02]  /*09f0*/  ISETP.GT.AND.EX P0, PT, R17, RZ, PT, P0 ;  /* 0x000000ff1100720c */ /* 0x000fe40003f04300 */
[----:B------:R-:W-:-:S05]  /*0a00*/  LEA.HI.X R23, R14, UR17, R15, 0x6, P2 ;  /* 0x000000110e177c11 */ /* 0x000fca00090f340f */
[----:B------:R-:W-:Y:S06]  /*0a10*/  @!P1 BRA `(.L_x_1301) ;  /* 0x0000000000e49947 */ /* 0x000fec0003800000 */
[----:B------:R-:W-:Y:S01]  /*0a20*/  PRMT R14, R13, 0x3340, R18 ;  /* 0x000033400d0e7816 */ /* 0x000fe20000000012 */
        /* <DEDUP_REMOVED lines=14> */
[----:B------:R0:W-:Y:S01]  /*0b10*/  STG.E.64 desc[UR32][R22.64], R14 ;  /* 0x0000000e16007986 */ /* 0x0001e2000c101b20 */
[----:B------:R-:W-:Y:S01]  /*0b20*/  UPRMT UR20, UR51, 0x3340, UR52 ;  /* 0x0000334033147896 */ /* 0x000fe20008000034 */
[----:B------:R-:W-:Y:S01]  /*0b30*/  PRMT R16, R10, 0x3340, R11 ;  /* 0x000033400a107816 */ /* 0x000fe2000000000b */
[----:B------:R-:W-:Y:S01]  /*0b40*/  UPRMT UR4, UR5, 0x5410, UR4 ;  /* 0x0000541005047896 */ /* 0x000fe20008000004 */
[----:B------:R-:W-:Y:S01]  /*0b50*/  PRMT R17, R8, 0x3340, R9 ;  /* 0x0000334008117816 */ /* 0x000fe20000000009 */
[----:B------:R-:W-:-:S02]  /*0b60*/  UPRMT UR15, UR16, 0x5410, UR15 ;  /* 0x00005410100f7896 */ /* 0x000fc4000800000f */
[----:B------:R-:W-:Y:S02]  /*0b70*/  UPRMT UR17, UR18, 0x5410, UR17 ;  /* 0x0000541012117896 */ /* 0x000fe40008000011 */
[----:B------:R-:W-:Y:S02]  /*0b80*/  UPRMT UR19, UR19, 0x5410, UR20 ;  /* 0x0000541013137896 */ /* 0x000fe40008000014 */
[----:B------:R-:W-:Y:S02]  /*0b90*/  UPRMT UR21, UR42, 0x3340, UR43 ;  /* 0x000033402a157896 */ /* 0x000fe4000800002b */
[----:B------:R-:W-:Y:S01]  /*0ba0*/  UPRMT UR22, UR12, 0x3340, UR41 ;  /* 0x000033400c167896 */ /* 0x000fe20008000029 */
[----:B0-----:R-:W-:Y:S01]  /*0bb0*/  PRMT R14, R21, 0x5410, R24 ;  /* 0x00005410150e7816 */ /* 0x001fe20000000018 */
[----:B------:R-:W-:Y:S01]  /*0bc0*/  UPRMT UR23, UR45, 0x3340, UR46 ;  /* 0x000033402d177896 */ /* 0x000fe2000800002e */
[----:B------:R-:W0:Y:S01]  /*0bd0*/  LDC.64 R24, c[0x0][0x3c8] ;  /* 0x0000f200ff187b82 */ /* 0x000e220000000a00 */
[----:B------:R-:W-:Y:S01]  /*0be0*/  PRMT R15, R17, 0x5410, R16 ;  /* 0x00005410110f7816 */ /* 0x000fe20000000010 */
[----:B------:R-:W-:Y:S01]  /*0bf0*/  UPRMT UR24, UR13, 0x3340, UR44 ;  /* 0x000033400d187896 */ /* 0x000fe2000800002c */
[----:B------:R-:W-:Y:S01]  /*0c00*/  IMAD.U32 R16, RZ, RZ, UR19 ;  /* 0x00000013ff107e24 */ /* 0x000fe2000f8e00ff */
[----:B------:R-:W-:Y:S01]  /*0c10*/  UPRMT UR25, UR36, 0x3340, UR37 ;  /* 0x0000334024197896 */ /* 0x000fe20008000025 */
[----:B------:R-:W-:Y:S01]  /*0c20*/  IMAD.U32 R17, RZ, RZ, UR17 ;  /* 0x00000011ff117e24 */ /* 0x000fe2000f8e00ff */
[----:B------:R-:W-:Y:S01]  /*0c30*/  UPRMT UR26, UR6, 0x3340, UR31 ;  /* 0x00003340061a7896 */ /* 0x000fe2000800001f */
[----:B------:R1:W-:Y:S01]  /*0c40*/  STG.E.64 desc[UR32][R22.64+0x8], R14 ;  /* 0x0000080e16007986 */ /* 0x0003e2000c101b20 */
[----:B------:R-:W2:Y:S01]  /*0c50*/  LDC R21, c[0x0][0x3c4] ;  /* 0x0000f100ff157b82 */ /* 0x000ea20000000800 */
[----:B------:R-:W-:-:S02]  /*0c60*/  UPRMT UR27, UR39, 0x3340, UR40 ;  /* 0x00003340271b7896 */ /* 0x000fc40008000028 */
[----:B------:R-:W-:Y:S01]  /*0c70*/  UPRMT UR28, UR7, 0x3340, UR38 ;  /* 0x00003340071c7896 */ /* 0x000fe20008000026 */
[----:B------:R3:W-:Y:S01]  /*0c80*/  STG.E.64 desc[UR32][R22.64+0x18], R16 ;  /* 0x0000181016007986 */ /* 0x0007e2000c101b20 */
[----:B------:R-:W-:Y:S02]  /*0c90*/  UPRMT UR30, UR60, 0x7604, UR59 ;  /* 0x000076043c1e7896 */ /* 0x000fe4000800003b */
[----:B------:R-:W-:Y:S02]  /*0ca0*/  UPRMT UR21, UR22, 0x5410, UR21 ;  /* 0x0000541016157896 */ /* 0x000fe40008000015 */
[----:B------:R-:W-:Y:S02]  /*0cb0*/  UPRMT UR23, UR24, 0x5410, UR23 ;  /* 0x0000541018177896 */ /* 0x000fe40008000017 */
[----:B------:R-:W-:Y:S01]  /*0cc0*/  UPRMT UR27, UR28, 0x5410, UR27 ;  /* 0x000054101c1b7896 */ /* 0x000fe2000800001b */
[----:B------:R-:W-:Y:S01]  /*0cd0*/  IMAD.U32 R27, RZ, RZ, UR30 ;  /* 0x0000001eff1b7e24 */ /* 0x000fe2000f8e00ff */
[----:B------:R-:W-:Y:S01]  /*0ce0*/  UPRMT UR25, UR26, 0x5410, UR25 ;  /* 0x000054101a197896 */ /* 0x000fe20008000019 */
[----:B-1----:R-:W-:-:S02]  /*0cf0*/  IMAD.U32 R14, RZ, RZ, UR15 ;  /* 0x0000000fff0e7e24 */ /* 0x002fc4000f8e00ff */
[----:B------:R-:W-:Y:S01]  /*0d00*/  IMAD.U32 R15, RZ, RZ, UR4 ;  /* 0x00000004ff0f7e24 */ /* 0x000fe2000f8e00ff */
[----:B------:R-:W-:Y:S01]  /*0d10*/  STG.E.U16 desc[UR32][R22.64+0x30], R27 ;  /* 0x0000301b16007986 */ /* 0x000fe2000c101520 */
[----:B---3--:R-:W-:Y:S02]  /*0d20*/  IMAD.U32 R16, RZ, RZ, UR27 ;  /* 0x0000001bff107e24 */ /* 0x008fe4000f8e00ff */
[----:B------:R-:W-:Y:S01]  /*0d30*/  IMAD.U32 R17, RZ, RZ, UR25 ;  /* 0x00000019ff117e24 */ /* 0x000fe2000f8e00ff */
[----:B------:R1:W-:Y:S04]  /*0d40*/  STG.E.64 desc[UR32][R22.64+0x10], R14 ;  /* 0x0000100e16007986 */ /* 0x0003e8000c101b20 */
[----:B------:R3:W-:Y:S04]  /*0d50*/  STG.E.64 desc[UR32][R22.64+0x28], R16 ;  /* 0x0000281016007986 */ /* 0x0007e8000c101b20 */
[----:B0-----:R3:W-:Y:S04]  /*0d60*/  STG.E.64 desc[UR32][R22.64+0x38], R24 ;  /* 0x0000381816007986 */ /* 0x0017e8000c101b20 */
[----:B--2---:R3:W-:Y:S01]  /*0d70*/  STG.E desc[UR32][R22.64+0x34], R21 ;  /* 0x0000341516007986 */ /* 0x0047e2000c101920 */
[----:B-1----:R-:W-:-:S02]  /*0d80*/  IMAD.U32 R14, RZ, RZ, UR23 ;  /* 0x00000017ff0e7e24 */ /* 0x002fc4000f8e00ff */
[----:B------:R-:W-:-:S05]  /*0d90*/  IMAD.U32 R15, RZ, RZ, UR21 ;  /* 0x00000015ff0f7e24 */ /* 0x000fca000f8e00ff */
[----:B------:R3:W-:Y:S02]  /*0da0*/  STG.E.64 desc[UR32][R22.64+0x20], R14 ;  /* 0x0000200e16007986 */ /* 0x0007e4000c101b20 */
.L_x_1301:
[----:B------:R-:W-:Y:S05]  /*0db0*/  BSYNC.RECONVERGENT B0 ;  /* 0x0000000000007941 */ /* 0x000fea0003800200 */
.L_x_1300:
[----:B------:R-:W-:Y:S05]  /*0dc0*/  @!P0 EXIT ;  /* 0x000000000000894d */ /* 0x000fea0003800000 */
        /* <DEDUP_REMOVED lines=19> */
[----:B------:R-:W0:Y:S01]  /*0f00*/  LDC.64 R2, c[0x0][0x3c8] ;  /* 0x0000f200ff027b82 */ /* 0x000e220000000a00 */
[----:B------:R-:W-:Y:S01]  /*0f10*/  UPRMT UR21, UR45, 0x3340, UR46 ;  /* 0x000033402d157896 */ /* 0x000fe2000800002e */
[----:B------:R-:W-:Y:S01]  /*0f20*/  PRMT R5, R4, 0x3340, R5 ;  /* 0x0000334004057816 */ /* 0x000fe20000000005 */
[----:B------:R-:W-:Y:S01]  /*0f30*/  UPRMT UR22, UR12, 0x3340, UR41 ;  /* 0x000033400c167896 */ /* 0x000fe20008000029 */
[----:B------:R1:W-:Y:S01]  /*0f40*/  STG.E.64 desc[UR32][R22.64+0x4000], R12 ;  /* 0x0040000c16007986 */ /* 0x0003e2000c101b20 */
[----:B------:R-:W-:Y:S01]  /*0f50*/  UPRMT UR23, UR42, 0x3340, UR43 ;  /* 0x000033402a177896 */ /* 0x000fe2000800002b */
[----:B------:R-:W-:Y:S01]  /*0f60*/  PRMT R6, R5, 0x5410, R6 ;  /* 0x0000541005067816 */ /* 0x000fe20000000006 */
[----:B------:R-:W-:Y:S01]  /*0f70*/  UPRMT UR24, UR7, 0x3340, UR38 ;  /* 0x0000334007187896 */ /* 0x000fe20008000026 */
[----:B------:R-:W2:Y:S01]  /*0f80*/  LDC R9, c[0x0][0x3c4] ;  /* 0x0000f100ff097b82 */ /* 0x000ea20000000800 */
[----:B------:R-:W-:-:S02]  /*0f90*/  UPRMT UR25, UR39, 0x3340, UR40 ;  /* 0x0000334027197896 */ /* 0x000fc40008000028 */
[----:B------:R-:W-:Y:S01]  /*0fa0*/  UPRMT UR26, UR6, 0x3340, UR31 ;  /* 0x00003340061a7896 */ /* 0x000fe2000800001f */
[----:B------:R-:W-:Y:S01]  /*0fb0*/  STG.E.64 desc[UR32][R22.64+0x4008], R6 ;  /* 0x0040080616007986 */ /* 0x000fe2000c101b20 */
[----:B------:R-:W-:Y:S02]  /*0fc0*/  UPRMT UR27, UR36, 0x3340, UR37 ;  /* 0x00003340241b7896 */ /* 0x000fe40008000025 */
[----:B------:R-:W-:Y:S02]  /*0fd0*/  UPRMT UR28, UR60, 0x7604, UR59 ;  /* 0x000076043c1c7896 */ /* 0x000fe4000800003b */
[----:B------:R-:W-:Y:S02]  /*0fe0*/  UPRMT UR4, UR5, 0x5410, UR4 ;  /* 0x0000541005047896 */ /* 0x000fe40008000004 */
[----:B------:R-:W-:Y:S02]  /*0ff0*/  UPRMT UR14, UR14, 0x5410, UR15 ;  /* 0x000054100e0e7896 */ /* 0x000fe4000800000f */
[----:B------:R-:W-:Y:S01]  /*1000*/  UPRMT UR16, UR16, 0x5410, UR17 ;  /* 0x0000541010107896 */ /* 0x000fe20008000011 */
[----:B---3--:R-:W-:Y:S01]  /*1010*/  IMAD.U32 R17, RZ, RZ, UR28 ;  /* 0x0000001cff117e24 */ /* 0x008fe2000f8e00ff */
        /* <DEDUP_REMOVED lines=10> */
[----:B------:R-:W-:Y:S01]  /*10c0*/  STG.E.U16 desc[UR32][R22.64+0x4030], R17 ;  /* 0x0040301116007986 */ /* 0x000fe2000c101520 */
[----:B------:R-:W-:-:S02]  /*10d0*/  IMAD.U32 R15, RZ, RZ, UR22 ;  /* 0x00000016ff0f7e24 */ /* 0x000fc4000f8e00ff */
[----:B-1----:R-:W-:Y:S01]  /*10e0*/  IMAD.U32 R12, RZ, RZ, UR24 ;  /* 0x00000018ff0c7e24 */ /* 0x002fe2000f8e00ff */
[----:B------:R-:W-:Y:S01]  /*10f0*/  STG.E.64 desc[UR32][R22.64+0x4010], R4 ;  /* 0x0040100416007986 */ /* 0x000fe2000c101b20 */
[----:B------:R-:W-:-:S03]  /*1100*/  IMAD.U32 R13, RZ, RZ, UR26 ;  /* 0x0000001aff0d7e24 */ /* 0x000fc6000f8e00ff */
[----:B------:R-:W-:Y:S04]  /*1110*/  STG.E.64 desc[UR32][R22.64+0x4018], R10 ;  /* 0x0040180a16007986 */ /* 0x000fe8000c101b20 */
[----:B------:R-:W-:Y:S04]  /*1120*/  STG.E.64 desc[UR32][R22.64+0x4020], R14 ;  /* 0x0040200e16007986 */ /* 0x000fe8000c101b20 */
[----:B------:R-:W-:Y:S04]  /*1130*/  STG.E.64 desc[UR32][R22.64+0x4028], R12 ;  /* 0x0040280c16007986 */ /* 0x000fe8000c101b20 */
[----:B--2---:R-:W-:Y:S04]  /*1140*/  STG.E desc[UR32][R22.64+0x4034], R9 ;  /* 0x0040340916007986 */ /* 0x004fe8000c101920 */
[----:B0-----:R-:W-:Y:S01]  /*1150*/  STG.E.64 desc[UR32][R22.64+0x4038], R2 ;  /* 0x0040380216007986 */ /* 0x001fe2000c101b20 */
[----:B------:R-:W-:Y:S05]  /*1160*/  EXIT ;  /* 0x000000000000794d */ /* 0x000fea0003800000 */
.L_x_1302:
        /* <DEDUP_REMOVED lines=9> */
.L_x_1319:


//--------------------- .text._ZN3cub18CUB_300001_SM_10006detail8for_each13static_kernelINS2_12policy_hub_t12policy_500_tEmN6thrust24THRUST_300001_SM_1000_NS8cuda_cub20__uninitialized_fill7functorINS7_10device_ptrI4StudEESC_EEEEvT0_T1_ --------------------------
	.section	.text._ZN3cub18CUB_300001_SM_10006detail8for_each13static_kernelINS2_12policy_hub_t12policy_500_tEmN6thrust24THRUST_300001_SM_1000_NS8cuda_cub20__uninitialized_fill7functorINS7_10device_ptrI4StudEESC_EEEEvT0_T1_,"ax",@progbits
	.align	128
        .global         _ZN3cub18CUB_300001_SM_10006detail8for_each13static_kernelINS2_12policy_hub_t12policy_500_tEmN6thrust24THRUST_300001_SM_1000_NS8cuda_cub20__uninitialized_fill7functorINS7_10device_ptrI4StudEESC_EEEEvT0_T1_
        .type           _ZN3cub18CUB_300001_SM_10006detail8for_each13static_kernelINS2_12policy_hub_t12policy_500_tEmN6thrust24THRUST_300001_SM_1000_NS8cuda_cub20__uninitialized_fill7functorINS7_10device_ptrI4StudEESC_EEEEvT0_T1_,@function
        .size           _ZN3cub18CUB_300001_SM_10006detail8for_each13static_kernelINS2_12policy_hub_t12policy_500_tEmN6thrust24THRUST_300001_SM_1000_NS8cuda_cub20__uninitialized_fill7functorINS7_10device_ptrI4StudEESC_EEEEvT0_T1_,(.L_x_1320 - _ZN3cub18CUB_300001_SM_10006detail8for_each13static_kernelINS2_12policy_hub_t12policy_500_tEmN6thrust24THRUST_300001_SM_1000_NS8cuda_cub20__uninitialized_fill7functorINS7_10device_ptrI4StudEESC_EEEEvT0_T1_)
        .other          _ZN3cub18CUB_300001_SM_10006detail8for_each13static_kernelINS2_12policy_hub_t12policy_500_tEmN6thrust24THRUST_300001_SM_1000_NS8cuda_cub20__uninitialized_fill7functorINS7_10device_ptrI4StudEESC_EEEEvT0_T1_,@"STO_CUDA_ENTRY STV_DEFAULT"
_ZN3cub18CUB_300001_SM_10006detail8for_each13static_kernelINS2_12policy_hub_t12policy_500_tEmN6thrust24THRUST_300001_SM_1000_NS8cuda_cub20__uninitialized_fill7functorINS7_10device_ptrI4StudEESC_EEEEvT0_T1_:
.text._ZN3cub18CUB_300001_SM_10006detail8for_each13static_kernelINS2_12policy_hub_t12policy_500_tEmN6thrust24THRUST_300001_SM_1000_NS8cuda_cub20__uninitialized_fill7functorINS7_10device_ptrI4StudEESC_EEEEvT0_T1_:
        /* <DEDUP_REMOVED lines=21> */
[----:B------:R-:W-:Y:S01]  /*0150*/  UISETP.GE.U32.AND.EX UP0, UPT, UR15, URZ, UPT, UP0 ;  /* 0x000000ff0f00728c */ /* 0x000fe2000bf06100 */
        /* <DEDUP_REMOVED lines=124> */
.L_x_1303:
        /* <DEDUP_REMOVED lines=72> */
.L_x_1305:
[----:B------:R-:W-:Y:S05]  /*0da0*/  BSYNC.RECONVERGENT B0 ;  /* 0x0000000000007941 */ /* 0x000fea0003800200 */
.L_x_1304:
        /* <DEDUP_REMOVED lines=59> */
.L_x_1306:
        /* <DEDUP_REMOVED lines=10> */
.L_x_1320:


//--------------------- .text._ZN3cub18CUB_300001_SM_10006detail8for_each13static_kernelINS2_12policy_hub_t12policy_500_tEmN6thrust24THRUST_300001_SM_1000_NS8cuda_cub6__fill7functorINS7_6detail15normal_iteratorINS7_10device_ptrI4StudEEEESE_EEEEvT0_T1_ --------------------------
	.section	.text._ZN3cub18CUB_300001_SM_10006detail8for_each13static_kernelINS2_12policy_hub_t12policy_500_tEmN6thrust24THRUST_300001_SM_1000_NS8cuda_cub6__fill7functorINS7_6detail15normal_iteratorINS7_10device_ptrI4StudEEEESE_EEEEvT0_T1_,"ax",@progbits
	.align	128
        .global         _ZN3cub18CUB_300001_SM_10006detail8for_each13static_kernelINS2_12policy_hub_t12policy_500_tEmN6thrust24THRUST_300001_SM_1000_NS8cuda_cub6__fill7functorINS7_6detail15normal_iteratorINS7_10device_ptrI4StudEEEESE_EEEEvT0_T1_
        .type           _ZN3cub18CUB_300001_SM_10006detail8for_each13static_kernelINS2_12policy_hub_t12policy_500_tEmN6thrust24THRUST_300001_SM_1000_NS8cuda_cub6__fill7functorINS7_6detail15normal_iteratorINS7_10device_ptrI4StudEEEESE_EEEEvT0_T1_,@function
        .size           _ZN3cub18CUB_300001_SM_10006detail8for_each13static_kernelINS2_12policy_hub_t12policy_500_tEmN6thrust24THRUST_300001_SM_1000_NS8cuda_cub6__fill7functorINS7_6detail15normal_iteratorINS7_10device_ptrI4StudEEEESE_EEEEvT0_T1_,(.L_x_1321 - _ZN3cub18CUB_300001_SM_10006detail8for_each13static_kernelINS2_12policy_hub_t12policy_500_tEmN6thrust24THRUST_300001_SM_1000_NS8cuda_cub6__fill7functorINS7_6detail15normal_iteratorINS7_10device_ptrI4StudEEEESE_EEEEvT0_T1_)
        .other          _ZN3cub18CUB_300001_SM_10006detail8for_each13static_kernelINS2_12policy_hub_t12policy_500_tEmN6thrust24THRUST_300001_SM_1000_NS8cuda_cub6__fill7functorINS7_6detail15normal_iteratorINS7_10device_ptrI4StudEEEESE_EEEEvT0_T1_,@"STO_CUDA_ENTRY STV_DEFAULT"
_ZN3cub18CUB_300001_SM_10006detail8for_each13static_kernelINS2_12policy_hub_t12policy_500_tEmN6thrust24THRUST_300001_SM_1000_NS8cuda_cub6__fill7functorINS7_6detail15normal_iteratorINS7_10device_ptrI4StudEEEESE_EEEEvT0_T1_:
.text._ZN3cub18CUB_300001_SM_10006detail8for_each13static_kernelINS2_12policy_hub_t12policy_500_tEmN6thrust24THRUST_300001_SM_1000_NS8cuda_cub6__fill7functorINS7_6detail15normal_iteratorINS7_10device_ptrI4StudEEEESE_EEEEvT0_T1_:
        /* <DEDUP_REMOVED lines=146> */
.L_x_1307:
        /* <DEDUP_REMOVED lines=72> */
.L_x_1309:
[----:B------:R-:W-:Y:S05]  /*0da0*/  BSYNC.RECONVERGENT B0 ;  /* 0x0000000000007941 */ /* 0x000fea0003800200 */
.L_x_1308:
        /* <DEDUP_REMOVED lines=59> */
.L_x_1310:
        /* <DEDUP_REMOVED lines=10> */
.L_x_1321:


//--------------------- .text._ZN3cub18CUB_300001_SM_10006detail11EmptyKernelIvEEvv --------------------------
	.section	.text._ZN3cub18CUB_300001_SM_10006detail11EmptyKernelIvEEvv,"ax",@progbits
	.align	128
        .global         _ZN3cub18CUB_300001_SM_10006detail11EmptyKernelIvEEvv
        .type           _ZN3cub18CUB_300001_SM_10006detail11EmptyKernelIvEEvv,@function
        .size           _ZN3cub18CUB_300001_SM_10006detail11EmptyKernelIvEEvv,(.L_x_1322 - _ZN3cub18CUB_300001_SM_10006detail11EmptyKernelIvEEvv)
        .other          _ZN3cub18CUB_300001_SM_10006detail11EmptyKernelIvEEvv,@"STO_CUDA_ENTRY STV_DEFAULT"
_ZN3cub18CUB_300001_SM_10006detail11EmptyKernelIvEEvv:
.text._ZN3cub18CUB_300001_SM_10006detail11EmptyKernelIvEEvv:
[----:B------:R-:W-:Y:S01]  /*0000*/  LDC R1, c[0x0][0x37c] ;  /* 0x0000df00ff017b82 */ /* 0x000fe20000000800 */
[----:B------:R-:W-:Y:S05]  /*0010*/  EXIT ;  /* 0x000000000000794d */ /* 0x000fea0003800000 */
.L_x_1311:
        /* <DEDUP_REMOVED lines=14> */
.L_x_1322:


//--------------------- .nv.shared._ZN3cub18CUB_300001_SM_10006detail6reduce28DeviceReduceSingleTileKernelINS2_10policy_hubI4Study8sum_funcE10Policy1000EPS5_S9_iS6_S5_S5_N4cuda3std3__410__identityEEEvT0_T1_T2_T3_T4_T6_ --------------------------
	.section	.nv.shared._ZN3cub18CUB_300001_SM_10006detail6reduce28DeviceReduceSingleTileKernelINS2_10policy_hubI4Study8sum_funcE10Policy1000EPS5_S9_iS6_S5_S5_N4cuda3std3__410__identityEEEvT0_T1_T2_T3_T4_T6_,"aw",@nobits
	.sectionflags	@""
	.align	8
.nv.shared._ZN3cub18CUB_300001_SM_10006detail6reduce28DeviceReduceSingleTileKernelINS2_10policy_hubI4Study8sum_funcE10Policy1000EPS5_S9_iS6_S5_S5_N4cuda3std3__410__identityEEEvT0_T1_T2_T3_T4_T6_:
	.zero		1608


//--------------------- .nv.shared.reserved.0     --------------------------
	.section	.nv.shared.reserved.0,"aw",@nobits
	.weak		__nv_reservedSMEM_offset_0_alias
	.size		__nv_reservedSMEM_offset_0_alias, 0, 64
	.other		__nv_reservedSMEM_offset_0_alias,@"STO_CUDA_RESERVED_SHARED STV_DEFAULT"
__nv_reservedSMEM_offset_0_alias:
	.zero		0
	.zero		64


//--------------------- .nv.global                --------------------------
	.section	.nv.global,"aw",@nobits
.nv.global:
	.type		_ZN34_INTERNAL_da0ba7c9_4_k_cu_4a9347456thrust24THRUST_300001_SM_1000_NS3seqE,@object
	.size		_ZN34_INTERNAL_da0ba7c9_4_k_cu_4a9347456thrust24THRUST_300001_SM_1000_NS3seqE,(_ZN34_INTERNAL_da0ba7c9_4_k_cu_4a9347454cuda3std3__48in_placeE - _ZN34_INTERNAL_da0ba7c9_4_k_cu_4a9347456thrust24THRUST_300001_SM_1000_NS3seqE)
_ZN34_INTERNAL_da0ba7c9_4_k_cu_4a9347456thrust24THRUST_300001_SM_1000_NS3seqE:
	.zero		1
	.type		_ZN34_INTERNAL_da0ba7c9_4_k_cu_4a9347454cuda3std3__48in_placeE,@object
	.size		_ZN34_INTERNAL_da0ba7c9_4_k_cu_4a9347454cuda3std3__48in_placeE,(_ZN34_INTERNAL_da0ba7c9_4_k_cu_4a9347454cuda3std6ranges3__45__cpo4sizeE - _ZN34_INTERNAL_da0ba7c9_4_k_cu_4a9347454cuda3std3__48in_placeE)
_ZN34_INTERNAL_da0ba7c9_4_k_cu_4a9347454cuda3std3__48in_placeE:
	.zero		1
	.type		_ZN34_INTERNAL_da0ba7c9_4_k_cu_4a9347454cuda3std6ranges3__45__cpo4sizeE,@object
	.size		_ZN34_INTERNAL_da0ba7c9_4_k_cu_4a9347454cuda3std6ranges3__45__cpo4sizeE,(_ZN34_INTERNAL_da0ba7c9_4_k_cu_4a9347456thrust24THRUST_300001_SM_1000_NS12placeholders2_3E - _ZN34_INTERNAL_da0ba7c9_4_k_cu_4a9347454cuda3std6ranges3__45__cpo4sizeE)
_ZN34_INTERNAL_da0ba7c9_4_k_cu_4a9347454cuda3std6ranges3__45__cpo4sizeE:
	.zero		1
	.type		_ZN34_INTERNAL_da0ba7c9_4_k_cu_4a9347456thrust24THRUST_300001_SM_1000_NS12placeholders2_3E,@object
	.size		_ZN34_INTERNAL_da0ba7c9_4_k_cu_4a9347456thrust24THRUST_300001_SM_1000_NS12placeholders2_3E,(_ZN34_INTERNAL_da0ba7c9_4_k_cu_4a9347454cuda3std3__45__cpo6cbeginE - _ZN34_INTERNAL_da0ba7c9_4_k_cu_4a9347456thrust24THRUST_300001_SM_1000_NS12placeholders2_3E)
_ZN34_INTERNAL_da0ba7c9_4_k_cu_4a9347456thrust24THRUST_300001_SM_1000_NS12placeholders2_3E:
	.zero		1
	.type		_ZN34_INTERNAL_da0ba7c9_4_k_cu_4a9347454cuda3std3__45__cpo6cbeginE,@object
	.size		_ZN34_INTERNAL_da0ba7c9_4_k_cu_4a9347454cuda3std3__45__cpo6cbeginE,(_ZN34_INTERNAL_da0ba7c9_4_k_cu_4a9347454cuda3std6ranges3__45__cpo6cbeginE - _ZN34_INTERNAL_da0ba7c9_4_k_cu_4a9347454cuda3std3__45__cpo6cbeginE)
_ZN34_INTERNAL_da0ba7c9_4_k_cu_4a9347454cuda3std3__45__cpo6cbeginE:
	.zero		1
	.type		_ZN34_INTERNAL_da0ba7c9_4_k_cu_4a9347454cuda3std6ranges3__45__cpo6cbeginE,@object
	.size		_ZN34_INTERNAL_da0ba7c9_4_k_cu_4a9347454cuda3std6ranges3__45__cpo6cbeginE,(_ZN34_INTERNAL_da0ba7c9_4_k_cu_4a9347456thrust24THRUST_300001_SM_1000_NS12placeholders2_7E - _ZN34_INTERNAL_da0ba7c9_4_k_cu_4a9347454cuda3std6ranges3__45__cpo6cbeginE)
_ZN34_INTERNAL_da0ba7c9_4_k_cu_4a9347454cuda3std6ranges3__45__cpo6cbeginE:
	.zero		1
	.type		_ZN34_INTERNAL_da0ba7c9_4_k_cu_4a9347456thrust24THRUST_300001_SM_1000_NS12placeholders2_7E,@object
	.size		_ZN34_INTERNAL_da0ba7c9_4_k_cu_4a9347456thrust24THRUST_300001_SM_1000_NS12placeholders2_7E,(_ZN34_INTERNAL_da0ba7c9_4_k_cu_4a9347454cuda3std3__45__cpo7crbeginE - _ZN34_INTERNAL_da0ba7c9_4_k_cu_4a9347456thrust24THRUST_300001_SM_1000_NS12placeholders2_7E)
_ZN34_INTERNAL_da0ba7c9_4_k_cu_4a9347456thrust24THRUST_300001_SM_1000_NS12placeholders2_7E:
	.zero		1
	.type		_ZN34_INTERNAL_da0ba7c9_4_k_cu_4a9347454cuda3std3__45__cpo7crbeginE,@object
	.size		_ZN34_INTERNAL_da0ba7c9_4_k_cu_4a9347454cuda3std3__45__cpo7crbeginE,(_ZN34_INTERNAL_da0ba7c9_4_k_cu_4a9347454cuda3std6ranges3__45__cpo4nextE - _ZN34_INTERNAL_da0ba7c9_4_k_cu_4a9347454cuda3std3__45__cpo7crbeginE)
_ZN34_INTERNAL_da0ba7c9_4_k_cu_4a9347454cuda3std3__45__cpo7crbeginE:
	.zero		1
	.type		_ZN34_INTERNAL_da0ba7c9_4_k_cu_4a9347454cuda3std6ranges3__45__cpo4nextE,@object
	.size		_ZN34_INTERNAL_da0ba7c9_4_k_cu_4a9347454cuda3std6ranges3__45__cpo4nextE,(_ZN34_INTERNAL_da0ba7c9_4_k_cu_4a9347454cuda3std6ranges3__45__cpo4swapE - _ZN34_INTERNAL_da0ba7c9_4_k_cu_4a9347454cuda3std6ranges3__45__cpo4nextE)
_ZN34_INTERNAL_da0ba7c9_4_k_cu_4a9347454cuda3std6ranges3__45__cpo4nextE:
	.zero		1
	.type		_ZN34_INTERNAL_da0ba7c9_4_k_cu_4a9347454cuda3std6ranges3__45__cpo4swapE,@object
	.size		_ZN34_INTERNAL_da0ba7c9_4_k_cu_4a9347454cuda3std6ranges3__45__cpo4swapE,(_ZN34_INTERNAL_da0ba7c9_4_k_cu_4a9347456thrust24THRUST_300001_SM_1000_NS8cuda_cub10par_nosyncE - _ZN34_INTERNAL_da0ba7c9_4_k_cu_4a9347454cuda3std6ranges3__45__cpo4swapE)
_ZN34_INTERNAL_da0ba7c9_4_k_cu_4a9347454cuda3std6ranges3__45__cpo4swapE:
	.zero		1
	.type		_ZN34_INTERNAL_da0ba7c9_4_k_cu_4a9347456thrust24THRUST_300001_SM_1000_NS8cuda_cub10par_nosyncE,@object
	.size		_ZN34_INTERNAL_da0ba7c9_4_k_cu_4a9347456thrust24THRUST_300001_SM_1000_NS8cuda_cub10par_nosyncE,(_ZN34_INTERNAL_da0ba7c9_4_k_cu_4a9347456thrust24THRUST_300001_SM_1000_NS12placeholders2_9E - _ZN34_INTERNAL_da0ba7c9_4_k_cu_4a9347456thrust24THRUST_300001_SM_1000_NS8cuda_cub10par_nosyncE)
_ZN34_INTERNAL_da0ba7c9_4_k_cu_4a9347456thrust24THRUST_300001_SM_1000_NS8cuda_cub10par_nosyncE:
	.zero		1
	.type		_ZN34_INTERNAL_da0ba7c9_4_k_cu_4a9347456thrust24THRUST_300001_SM_1000_NS12placeholders2_9E,@object
	.size		_ZN34_INTERNAL_da0ba7c9_4_k_cu_4a9347456thrust24THRUST_300001_SM_1000_NS12placeholders2_9E,(_ZN34_INTERNAL_da0ba7c9_4_k_cu_4a9347454cuda3std3__436_GLOBAL__N__da0ba7c9_4_k_cu_4a9347456ignoreE - _ZN34_INTERNAL_da0ba7c9_4_k_cu_4a9347456thrust24THRUST_300001_SM_1000_NS12placeholders2_9E)
_ZN34_INTERNAL_da0ba7c9_4_k_cu_4a9347456thrust24THRUST_300001_SM_1000_NS12placeholders2_9E:
	.zero		1
	.type		_ZN34_INTERNAL_da0ba7c9_4_k_cu_4a9347454cuda3std3__436_GLOBAL__N__da0ba7c9_4_k_cu_4a9347456ignoreE,@object
	.size		_ZN34_INTERNAL_da0ba7c9_4_k_cu_4a9347454cuda3std3__436_GLOBAL__N__da0ba7c9_4_k_cu_4a9347456ignoreE,(_ZN34_INTERNAL_da0ba7c9_4_k_cu_4a9347454cuda3std6ranges3__45__cpo4dataE - _ZN34_INTERNAL_da0ba7c9_4_k_cu_4a9347454cuda3std3__436_GLOBAL__N__da0ba7c9_4_k_cu_4a9347456ignoreE)
_ZN34_INTERNAL_da0ba7c9_4_k_cu_4a9347454cuda3std3__436_GLOBAL__N__da0ba7c9_4_k_cu_4a9347456ignoreE:
	.zero		1
	.type		_ZN34_INTERNAL_da0ba7c9_4_k_cu_4a9347454cuda3std6ranges3__45__cpo4dataE,@object
	.size		_ZN34_INTERNAL_da0ba7c9_4_k_cu_4a9347454cuda3std6ranges3__45__cpo4dataE,(_ZN34_INTERNAL_da0ba7c9_4_k_cu_4a9347456thrust24THRUST_300001_SM_1000_NS12placeholders2_1E - _ZN34_INTERNAL_da0ba7c9_4_k_cu_4a9347454cuda3std6ranges3__45__cpo4dataE)
_ZN34_INTERNAL_da0ba7c9_4_k_cu_4a9347454cuda3std6ranges3__45__cpo4dataE:
	.zero		1
	.type		_ZN34_INTERNAL_da0ba7c9_4_k_cu_4a9347456thrust24THRUST_300001_SM_1000_NS12placeholders2_1E,@object
	.size		_ZN34_INTERNAL_da0ba7c9_4_k_cu_4a9347456thrust24THRUST_300001_SM_1000_NS12placeholders2_1E,(_ZN34_INTERNAL_da0ba7c9_4_k_cu_4a9347454cuda3std3__45__cpo5beginE - _ZN34_INTERNAL_da0ba7c9_4_k_cu_4a9347456thrust24THRUST_300001_SM_1000_NS12placeholders2_1E)
_ZN34_INTERNAL_da0ba7c9_4_k_cu_4a9347456thrust24THRUST_300001_SM_1000_NS12placeholders2_1E:
	.zero		1
	.type		_ZN34_INTERNAL_da0ba7c9_4_k_cu_4a9347454cuda3std3__45__cpo5beginE,@object
	.size		_ZN34_INTERNAL_da0ba7c9_4_k_cu_4a9347454cuda3std3__45__cpo5beginE,(_ZN34_INTERNAL_da0ba7c9_4_k_cu_4a9347454cuda3std6ranges3__45__cpo5beginE - _ZN34_INTERNAL_da0ba7c9_4_k_cu_4a9347454cuda3std3__45__cpo5beginE)
_ZN34_INTERNAL_da0ba7c9_4_k_cu_4a9347454cuda3std3__45__cpo5beginE:
	.zero		1
	.type		_ZN34_INTERNAL_da0ba7c9_4_k_cu_4a9347454cuda3std6ranges3__45__cpo5beginE,@object
	.size		_ZN34_INTERNAL_da0ba7c9_4_k_cu_4a9347454cuda3std6ranges3__45__cpo5beginE,(_ZN34_INTERNAL_da0ba7c9_4_k_cu_4a9347456thrust24THRUST_300001_SM_1000_NS12placeholders2_5E - _ZN34_INTERNAL_da0ba7c9_4_k_cu_4a9347454cuda3std6ranges3__45__cpo5beginE)
_ZN34_INTERNAL_da0ba7c9_4_k_cu_4a9347454cuda3std6ranges3__45__cpo5beginE:
	.zero		1
	.type		_ZN34_INTERNAL_da0ba7c9_4_k_cu_4a9347456thrust24THRUST_300001_SM_1000_NS12placeholders2_5E,@object
	.size		_ZN34_INTERNAL_da0ba7c9_4_k_cu_4a9347456thrust24THRUST_300001_SM_1000_NS12placeholders2_5E,(_ZN34_INTERNAL_da0ba7c9_4_k_cu_4a9347454cuda3std3__45__cpo6rbeginE - _ZN34_INTERNAL_da0ba7c9_4_k_cu_4a9347456thrust24THRUST_300001_SM_1000_NS12placeholders2_5E)
_ZN34_INTERNAL_da0ba7c9_4_k_cu_4a9347456thrust24THRUST_300001_SM_1000_NS12placeholders2_5E:
	.zero		1
	.type		_ZN34_INTERNAL_da0ba7c9_4_k_cu_4a9347454cuda3std3__45__cpo6rbeginE,@object
	.size		_ZN34_INTERNAL_da0ba7c9_4_k_cu_4a9347454cuda3std3__45__cpo6rbeginE,(_ZN34_INTERNAL_da0ba7c9_4_k_cu_4a9347454cuda3std6ranges3__45__cpo7advanceE - _ZN34_INTERNAL_da0ba7c9_4_k_cu_4a9347454cuda3std3__45__cpo6rbeginE)
_ZN34_INTERNAL_da0ba7c9_4_k_cu_4a9347454cuda3std3__45__cpo6rbeginE:
	.zero		1
	.type		_ZN34_INTERNAL_da0ba7c9_4_k_cu_4a9347454cuda3std6ranges3__45__cpo7advanceE,@object
	.size		_ZN34_INTERNAL_da0ba7c9_4_k_cu_4a9347454cuda3std6ranges3__45__cpo7advanceE,(_ZN34_INTERNAL_da0ba7c9_4_k_cu_4a9347454cuda3std3__47nulloptE - _ZN34_INTERNAL_da0ba7c9_4_k_cu_4a9347454cuda3std6ranges3__45__cpo7advanceE)
_ZN34_INTERNAL_da0ba7c9_4_k_cu_4a9347454cuda3std6ranges3__45__cpo7advanceE:
	.zero		1
	.type		_ZN34_INTERNAL_da0ba7c9_4_k_cu_4a9347454cuda3std3__47nulloptE,@object
	.size		_ZN34_INTERNAL_da0ba7c9_4_k_cu_4a9347454cuda3std3__47nulloptE,(_ZN34_INTERNAL_da0ba7c9_4_k_cu_4a9347454cuda3std6ranges3__45__cpo8distanceE - _ZN34_INTERNAL_da0ba7c9_4_k_cu_4a9347454cuda3std3__47nulloptE)
_ZN34_INTERNAL_da0ba7c9_4_k_cu_4a9347454cuda3std3__47nulloptE:
	.zero		1
	.type		_ZN34_INTERNAL_da0ba7c9_4_k_cu_4a9347454cuda3std6ranges3__45__cpo8distanceE,@object
	.size		_ZN34_INTERNAL_da0ba7c9_4_k_cu_4a9347454cuda3std6ranges3__45__cpo8distanceE,(_ZN34_INTERNAL_da0ba7c9_4_k_cu_4a9347456thrust24THRUST_300001_SM_1000_NS12placeholders3_10E - _ZN34_INTERNAL_da0ba7c9_4_k_cu_4a9347454cuda3std6ranges3__45__cpo8distanceE)
_ZN34_INTERNAL_da0ba7c9_4_k_cu_4a9347454cuda3std6ranges3__45__cpo8distanceE:
	.zero		1
	.type		_ZN34_INTERNAL_da0ba7c9_4_k_cu_4a9347456thrust24THRUST_300001_SM_1000_NS12placeholders3_10E,@object
	.size		_ZN34_INTERNAL_da0ba7c9_4_k_cu_4a9347456thrust24THRUST_300001_SM_1000_NS12placeholders3_10E,(_ZN34_INTERNAL_da0ba7c9_4_k_cu_4a9347454cuda3std3__419piecewise_constructE - _ZN34_INTERNAL_da0ba7c9_4_k_cu_4a9347456thrust24THRUST_300001_SM_1000_NS12placeholders3_10E)
_ZN34_INTERNAL_da0ba7c9_4_k_cu_4a9347456thrust24THRUST_300001_SM_1000_NS12placeholders3_10E:
	.zero		1
	.type		_ZN34_INTERNAL_da0ba7c9_4_k_cu_4a9347454cuda3std3__419piecewise_constructE,@object
	.size		_ZN34_INTERNAL_da0ba7c9_4_k_cu_4a9347454cuda3std3__419piecewise_constructE,(_ZN34_INTERNAL_da0ba7c9_4_k_cu_4a9347454cuda3std6ranges3__45__cpo5cdataE - _ZN34_INTERNAL_da0ba7c9_4_k_cu_4a9347454cuda3std3__419piecewise_constructE)
_ZN34_INTERNAL_da0ba7c9_4_k_cu_4a9347454cuda3std3__419piecewise_constructE:
	.zero		1
	.type		_ZN34_INTERNAL_da0ba7c9_4_k_cu_4a9347454cuda3std6ranges3__45__cpo5cdataE,@object
	.size		_ZN34_INTERNAL_da0ba7c9_4_k_cu_4a9347454cuda3std6ranges3__45__cpo5cdataE,(_ZN34_INTERNAL_da0ba7c9_4_k_cu_4a9347456thrust24THRUST_300001_SM_1000_NS12placeholders2_2E - _ZN34_INTERNAL_da0ba7c9_4_k_cu_4a9347454cuda3std6ranges3__45__cpo5cdataE)
_ZN34_INTERNAL_da0ba7c9_4_k_cu_4a9347454cuda3std6ranges3__45__cpo5cdataE:
	.zero		1
	.type		_ZN34_INTERNAL_da0ba7c9_4_k_cu_4a9347456thrust24THRUST_300001_SM_1000_NS12placeholders2_2E,@object
	.size		_ZN34_INTERNAL_da0ba7c9_4_k_cu_4a9347456thrust24THRUST_300001_SM_1000_NS12placeholders2_2E,(_ZN34_INTERNAL_da0ba7c9_4_k_cu_4a9347454cuda3std3__45__cpo3endE - _ZN34_INTERNAL_da0ba7c9_4_k_cu_4a9347456thrust24THRUST_300001_SM_1000_NS12placeholders2_2E)
_ZN34_INTERNAL_da0ba7c9_4_k_cu_4a9347456thrust24THRUST_300001_SM_1000_NS12placeholders2_2E:
	.zero		1
	.type		_ZN34_INTERNAL_da0ba7c9_4_k_cu_4a9347454cuda3std3__45__cpo3endE,@object
	.size		_ZN34_INTERNAL_da0ba7c9_4_k_cu_4a9347454cuda3std3__45__cpo3endE,(_ZN34_INTERNAL_da0ba7c9_4_k_cu_4a9347454cuda3std6ranges3__45__cpo3endE - _ZN34_INTERNAL_da0ba7c9_4_k_cu_4a9347454cuda3std3__45__cpo3endE)
_ZN34_INTERNAL_da0ba7c9_4_k_cu_4a9347454cuda3std3__45__cpo3endE:
	.zero		1
	.type		_ZN34_INTERNAL_da0ba7c9_4_k_cu_4a9347454cuda3std6ranges3__45__cpo3endE,@object
	.size		_ZN34_INTERNAL_da0ba7c9_4_k_cu_4a9347454cuda3std6ranges3__45__cpo3endE,(_ZN34_INTERNAL_da0ba7c9_4_k_cu_4a9347456thrust24THRUST_300001_SM_1000_NS12placeholders2_6E - _ZN34_INTERNAL_da0ba7c9_4_k_cu_4a9347454cuda3std6ranges3__45__cpo3endE)
_ZN34_INTERNAL_da0ba7c9_4_k_cu_4a9347454cuda3std6ranges3__45__cpo3endE:
	.zero		1
	.type		_ZN34_INTERNAL_da0ba7c9_4_k_cu_4a9347456thrust24THRUST_300001_SM_1000_NS12placeholders2_6E,@object
	.size		_ZN34_INTERNAL_da0ba7c9_4_k_cu_4a9347456thrust24THRUST_300001_SM_1000_NS12placeholders2_6E,(_ZN34_INTERNAL_da0ba7c9_4_k_cu_4a9347454cuda3std3__45__cpo4rendE - _ZN34_INTERNAL_da0ba7c9_4_k_cu_4a9347456thrust24THRUST_300001_SM_1000_NS12placeholders2_6E)
_ZN34_INTERNAL_da0ba7c9_4_k_cu_4a9347456thrust24THRUST_300001_SM_1000_NS12placeholders2_6E:
	.zero		1
	.type		_ZN34_INTERNAL_da0ba7c9_4_k_cu_4a9347454cuda3std3__45__cpo4rendE,@object
	.size		_ZN34_INTERNAL_da0ba7c9_4_k_cu_4a9347454cuda3std3__45__cpo4rendE,(_ZN34_INTERNAL_da0ba7c9_4_k_cu_4a9347454cuda3std6ranges3__45__cpo9iter_swapE - _ZN34_INTERNAL_da0ba7c9_4_k_cu_4a9347454cuda3std3__45__cpo4rendE)
_ZN34_INTERNAL_da0ba7c9_4_k_cu_4a9347454cuda3std3__45__cpo4rendE:
	.zero		1
	.type		_ZN34_INTERNAL_da0ba7c9_4_k_cu_4a9347454cuda3std6ranges3__45__cpo9iter_swapE,@object
	.size		_ZN34_INTERNAL_da0ba7c9_4_k_cu_4a9347454cuda3std6ranges3__45__cpo9iter_swapE,(_ZN34_INTERNAL_da0ba7c9_4_k_cu_4a9347454cuda3std3__48unexpectE - _ZN34_INTERNAL_da0ba7c9_4_k_cu_4a9347454cuda3std6ranges3__45__cpo9iter_swapE)
_ZN34_INTERNAL_da0ba7c9_4_k_cu_4a9347454cuda3std6ranges3__45__cpo9iter_swapE:
	.zero		1
	.type		_ZN34_INTERNAL_da0ba7c9_4_k_cu_4a9347454cuda3std3__48unexpectE,@object
	.size		_ZN34_INTERNAL_da0ba7c9_4_k_cu_4a9347454cuda3std3__48unexpectE,(_ZN34_INTERNAL_da0ba7c9_4_k_cu_4a9347456thrust24THRUST_300001_SM_1000_NS8cuda_cub3parE - _ZN34_INTERNAL_da0ba7c9_4_k_cu_4a9347454cuda3std3__48unexpectE)
_ZN34_INTERNAL_da0ba7c9_4_k_cu_4a9347454cuda3std3__48unexpectE:
	.zero		1
	.type		_ZN34_INTERNAL_da0ba7c9_4_k_cu_4a9347456thrust24THRUST_300001_SM_1000_NS8cuda_cub3parE,@object
	.size		_ZN34_INTERNAL_da0ba7c9_4_k_cu_4a9347456thrust24THRUST_300001_SM_1000_NS8cuda_cub3parE,(_ZN34_INTERNAL_da0ba7c9_4_k_cu_4a9347456thrust24THRUST_300001_SM_1000_NS12placeholders2_4E - _ZN34_INTERNAL_da0ba7c9_4_k_cu_4a9347456thrust24THRUST_300001_SM_1000_NS8cuda_cub3parE)
_ZN34_INTERNAL_da0ba7c9_4_k_cu_4a9347456thrust24THRUST_300001_SM_1000_NS8cuda_cub3parE:
	.zero		1
	.type		_ZN34_INTERNAL_da0ba7c9_4_k_cu_4a9347456thrust24THRUST_300001_SM_1000_NS12placeholders2_4E,@object
	.size		_ZN34_INTERNAL_da0ba7c9_4_k_cu_4a9347456thrust24THRUST_300001_SM_1000_NS12placeholders2_4E,(_ZN34_INTERNAL_da0ba7c9_4_k_cu_4a9347454cuda3std3__45__cpo4cendE - _ZN34_INTERNAL_da0ba7c9_4_k_cu_4a9347456thrust24THRUST_300001_SM_1000_NS12placeholders2_4E)
_ZN34_INTERNAL_da0ba7c9_4_k_cu_4a9347456thrust24THRUST_300001_SM_1000_NS12placeholders2_4E:
	.zero		1
	.type		_ZN34_INTERNAL_da0ba7c9_4_k_cu_4a9347454cuda3std3__45__cpo4cendE,@object
	.size		_ZN34_INTERNAL_da0ba7c9_4_k_cu_4a9347454cuda3std3__45__cpo4cendE,(_ZN34_INTERNAL_da0ba7c9_4_k_cu_4a9347454cuda3std6ranges3__45__cpo4cendE - _ZN34_INTERNAL_da0ba7c9_4_k_cu_4a9347454cuda3std3__45__cpo4cendE)
_ZN34_INTERNAL_da0ba7c9_4_k_cu_4a9347454cuda3std3__45__cpo4cendE:
	.zero		1
	.type		_ZN34_INTERNAL_da0ba7c9_4_k_cu_4a9347454cuda3std6ranges3__45__cpo4cendE,@object
	.size		_ZN34_INTERNAL_da0ba7c9_4_k_cu_4a9347454cuda3std6ranges3__45__cpo4cendE,(_ZN34_INTERNAL_da0ba7c9_4_k_cu_4a9347454cuda3std3__420unreachable_sentinelE - _ZN34_INTERNAL_da0ba7c9_4_k_cu_4a9347454cuda3std6ranges3__45__cpo4cendE)
_ZN34_INTERNAL_da0ba7c9_4_k_cu_4a9347454cuda3std6ranges3__45__cpo4cendE:
	.zero		1
	.type		_ZN34_INTERNAL_da0ba7c9_4_k_cu_4a9347454cuda3std3__420unreachable_sentinelE,@object
	.size		_ZN34_INTERNAL_da0ba7c9_4_k_cu_4a9347454cuda3std3__420unreachable_sentinelE,(_ZN34_INTERNAL_da0ba7c9_4_k_cu_4a9347454cuda3std6ranges3__45__cpo5ssizeE - _ZN34_INTERNAL_da0ba7c9_4_k_cu_4a9347454cuda3std3__420unreachable_sentinelE)
_ZN34_INTERNAL_da0ba7c9_4_k_cu_4a9347454cuda3std3__420unreachable_sentinelE:
	.zero		1
	.type		_ZN34_INTERNAL_da0ba7c9_4_k_cu_4a9347454cuda3std6ranges3__45__cpo5ssizeE,@object
	.size		_ZN34_INTERNAL_da0ba7c9_4_k_cu_4a9347454cuda3std6ranges3__45__cpo5ssizeE,(_ZN34_INTERNAL_da0ba7c9_4_k_cu_4a9347456thrust24THRUST_300001_SM_1000_NS12placeholders2_8E - _ZN34_INTERNAL_da0ba7c9_4_k_cu_4a9347454cuda3std6ranges3__45__cpo5ssizeE)
_ZN34_INTERNAL_da0ba7c9_4_k_cu_4a9347454cuda3std6ranges3__45__cpo5ssizeE:
	.zero		1
	.type		_ZN34_INTERNAL_da0ba7c9_4_k_cu_4a9347456thrust24THRUST_300001_SM_1000_NS12placeholders2_8E,@object
	.size		_ZN34_INTERNAL_da0ba7c9_4_k_cu_4a9347456thrust24THRUST_300001_SM_1000_NS12placeholders2_8E,(_ZN34_INTERNAL_da0ba7c9_4_k_cu_4a9347454cuda3std3__45__cpo5crendE - _ZN34_INTERNAL_da0ba7c9_4_k_cu_4a9347456thrust24THRUST_300001_SM_1000_NS12placeholders2_8E)
_ZN34_INTERNAL_da0ba7c9_4_k_cu_4a9347456thrust24THRUST_300001_SM_1000_NS12placeholders2_8E:
	.zero		1
	.type		_ZN34_INTERNAL_da0ba7c9_4_k_cu_4a9347454cuda3std3__45__cpo5crendE,@object
	.size		_ZN34_INTERNAL_da0ba7c9_4_k_cu_4a9347454cuda3std3__45__cpo5crendE,(_ZN34_INTERNAL_da0ba7c9_4_k_cu_4a9347454cuda3std6ranges3__45__cpo4prevE - _ZN34_INTERNAL_da0ba7c9_4_k_cu_4a9347454cuda3std3__45__cpo5crendE)
_ZN34_INTERNAL_da0ba7c9_4_k_cu_4a9347454cuda3std3__45__cpo5crendE:
	.zero		1
	.type		_ZN34_INTERNAL_da0ba7c9_4_k_cu_4a9347454cuda3std6ranges3__45__cpo4prevE,@object
	.size		_ZN34_INTERNAL_da0ba7c9_4_k_cu_4a9347454cuda3std6ranges3__45__cpo4prevE,(_ZN34_INTERNAL_da0ba7c9_4_k_cu_4a9347454cuda3std6ranges3__45__cpo9iter_moveE - _ZN34_INTERNAL_da0ba7c9_4_k_cu_4a9347454cuda3std6ranges3__45__cpo4prevE)
_ZN34_INTERNAL_da0ba7c9_4_k_cu_4a9347454cuda3std6ranges3__45__cpo4prevE:
	.zero		1
	.type		_ZN34_INTERNAL_da0ba7c9_4_k_cu_4a9347454cuda3std6ranges3__45__cpo9iter_moveE,@object
	.size		_ZN34_INTERNAL_da0ba7c9_4_k_cu_4a9347454cuda3std6ranges3__45__cpo9iter_moveE,(_ZN34_INTERNAL_da0ba7c9_4_k_cu_4a9347456thrust24THRUST_300001_SM_1000_NS6system6detail10sequential3seqE - _ZN34_INTERNAL_da0ba7c9_4_k_cu_4a9347454cuda3std6ranges3__45__cpo9iter_moveE)
_ZN34_INTERNAL_da0ba7c9_4_k_cu_4a9347454cuda3std6ranges3__45__cpo9iter_moveE:
	.zero		1
	.type		_ZN34_INTERNAL_da0ba7c9_4_k_cu_4a9347456thrust24THRUST_300001_SM_1000_NS6system6detail10sequential3seqE,@object
	.size		_ZN34_INTERNAL_da0ba7c9_4_k_cu_4a9347456thrust24THRUST_300001_SM_1000_NS6system6detail10sequential3seqE,(.L_31 - _ZN34_INTERNAL_da0ba7c9_4_k_cu_4a9347456thrust24THRUST_300001_SM_1000_NS6system6detail10sequential3seqE)
_ZN34_INTERNAL_da0ba7c9_4_k_cu_4a9347456thrust24THRUST_300001_SM_1000_NS6system6detail10sequential3seqE:
	.zero		1
.L_31:


//--------------------- .nv.shared._ZN3cub18CUB_300001_SM_10006detail6reduce18DeviceReduceKernelINS2_10policy_hubI4Study8sum_funcE10Policy1000EN6thrust24THRUST_300001_SM_1000_NS6detail15normal_iteratorINSA_10device_ptrIS5_EEEEyS6_S5_N4cuda3std3__410__identityEEEvT0_PT3_T1_NS0_13GridEvenShareISN_EET2_T4_ --------------------------
	.section	.nv.shared._ZN3cub18CUB_300001_SM_10006detail6reduce18DeviceReduceKernelINS2_10policy_hubI4Study8sum_funcE10Policy1000EN6thrust24THRUST_300001_SM_1000_NS6detail15normal_iteratorINSA_10device_ptrIS5_EEEEyS6_S5_N4cuda3std3__410__identityEEEvT0_PT3_T1_NS0_13GridEvenShareISN_EET2_T4_,"aw",@nobits
	.sectionflags	@""
	.align	8
.nv.shared._ZN3cub18CUB_300001_SM_10006detail6reduce18DeviceReduceKernelINS2_10policy_hubI4Study8sum_funcE10Policy1000EN6thrust24THRUST_300001_SM_1000_NS6detail15normal_iteratorINSA_10device_ptrIS5_EEEEyS6_S5_N4cuda3std3__410__identityEEEvT0_PT3_T1_NS0_13GridEvenShareISN_EET2_T4_:
	.zero		1608


//--------------------- .nv.shared._ZN3cub18CUB_300001_SM_10006detail6reduce28DeviceReduceSingleTileKernelINS2_10policy_hubI4Study8sum_funcE10Policy1000EN6thrust24THRUST_300001_SM_1000_NS6detail15normal_iteratorINSA_10device_ptrIS5_EEEEPS5_yS6_S5_S5_N4cuda3std3__410__identityEEEvT0_T1_T2_T3_T4_T6_ --------------------------
	.section	.nv.shared._ZN3cub18CUB_300001_SM_10006detail6reduce28DeviceReduceSingleTileKernelINS2_10policy_hubI4Study8sum_funcE10Policy1000EN6thrust24THRUST_300001_SM_1000_NS6detail15normal_iteratorINSA_10device_ptrIS5_EEEEPS5_yS6_S5_S5_N4cuda3std3__410__identityEEEvT0_T1_T2_T3_T4_T6_,"aw",@nobits
	.sectionflags	@""
	.align	8
.nv.shared._ZN3cub18CUB_300001_SM_10006detail6reduce28DeviceReduceSingleTileKernelINS2_10policy_hubI4Study8sum_funcE10Policy1000EN6thrust24THRUST_300001_SM_1000_NS6detail15normal_iteratorINSA_10device_ptrIS5_EEEEPS5_yS6_S5_S5_N4cuda3std3__410__identityEEEvT0_T1_T2_T3_T4_T6_:
	.zero		1608


//--------------------- .nv.shared._ZN3cub18CUB_300001_SM_10006detail6reduce28DeviceReduceSingleTileKernelINS2_10policy_hubI4Studj8sum_funcE10Policy1000EPS5_S9_iS6_S5_S5_N4cuda3std3__410__identityEEEvT0_T1_T2_T3_T4_T6_ --------------------------
	.section	.nv.shared._ZN3cub18CUB_300001_SM_10006detail6reduce28DeviceReduceSingleTileKernelINS2_10policy_hubI4Studj8sum_funcE10Policy1000EPS5_S9_iS6_S5_S5_N4cuda3std3__410__identityEEEvT0_T1_T2_T3_T4_T6_,"aw",@nobits
	.sectionflags	@""
	.align	8
.nv.shared._ZN3cub18CUB_300001_SM_10006detail6reduce28DeviceReduceSingleTileKernelINS2_10policy_hubI4Studj8sum_funcE10Policy1000EPS5_S9_iS6_S5_S5_N4cuda3std3__410__identityEEEvT0_T1_T2_T3_T4_T6_:
	.zero		1608


//--------------------- .nv.shared._ZN3cub18CUB_300001_SM_10006detail6reduce18DeviceReduceKernelINS2_10policy_hubI4Studj8sum_funcE10Policy1000EN6thrust24THRUST_300001_SM_1000_NS6detail15normal_iteratorINSA_10device_ptrIS5_EEEEjS6_S5_N4cuda3std3__410__identityEEEvT0_PT3_T1_NS0_13GridEvenShareISN_EET2_T4_ --------------------------
	.section	.nv.shared._ZN3cub18CUB_300001_SM_10006detail6reduce18DeviceReduceKernelINS2_10policy_hubI4Studj8sum_funcE10Policy1000EN6thrust24THRUST_300001_SM_1000_NS6detail15normal_iteratorINSA_10device_ptrIS5_EEEEjS6_S5_N4cuda3std3__410__identityEEEvT0_PT3_T1_NS0_13GridEvenShareISN_EET2_T4_,"aw",@nobits
	.sectionflags	@""
	.align	8
.nv.shared._ZN3cub18CUB_300001_SM_10006detail6reduce18DeviceReduceKernelINS2_10policy_hubI4Studj8sum_funcE10Policy1000EN6thrust24THRUST_300001_SM_1000_NS6detail15normal_iteratorINSA_10device_ptrIS5_EEEEjS6_S5_N4cuda3std3__410__identityEEEvT0_PT3_T1_NS0_13GridEvenShareISN_EET2_T4_:
	.zero		1608


//--------------------- .nv.shared._ZN3cub18CUB_300001_SM_10006detail6reduce28DeviceReduceSingleTileKernelINS2_10policy_hubI4Studj8sum_funcE10Policy1000EN6thrust24THRUST_300001_SM_1000_NS6detail15normal_iteratorINSA_10device_ptrIS5_EEEEPS5_jS6_S5_S5_N4cuda3std3__410__identityEEEvT0_T1_T2_T3_T4_T6_ --------------------------
	.section	.nv.shared._ZN3cub18CUB_300001_SM_10006detail6reduce28DeviceReduceSingleTileKernelINS2_10policy_hubI4Studj8sum_funcE10Policy1000EN6thrust24THRUST_300001_SM_1000_NS6detail15normal_iteratorINSA_10device_ptrIS5_EEEEPS5_jS6_S5_S5_N4cuda3std3__410__identityEEEvT0_T1_T2_T3_T4_T6_,"aw",@nobits
	.sectionflags	@""
	.align	8
.nv.shared._ZN3cub18CUB_300001_SM_10006detail6reduce28DeviceReduceSingleTileKernelINS2_10policy_hubI4Studj8sum_funcE10Policy1000EN6thrust24THRUST_300001_SM_1000_NS6detail15normal_iteratorINSA_10device_ptrIS5_EEEEPS5_jS6_S5_S5_N4cuda3std3__410__identityEEEvT0_T1_T2_T3_T4_T6_:
	.zero		1608


//--------------------- .nv.constant0._ZN3cub18CUB_300001_SM_10006detail6reduce28DeviceReduceSingleTileKernelINS2_10policy_hubI4Study8sum_funcE10Policy1000EPS5_S9_iS6_S5_S5_N4cuda3std3__410__identityEEEvT0_T1_T2_T3_T4_T6_ --------------------------
	.section	.nv.constant0._ZN3cub18CUB_300001_SM_10006detail6reduce28DeviceReduceSingleTileKernelINS2_10policy_hubI4Study8sum_funcE10Policy1000EPS5_S9_iS6_S5_S5_N4cuda3std3__410__identityEEEvT0_T1_T2_T3_T4_T6_,"a",@progbits
	.sectionflags	@""
	.align	4
.nv.constant0._ZN3cub18CUB_300001_SM_10006detail6reduce28DeviceReduceSingleTileKernelINS2_10policy_hubI4Study8sum_funcE10Policy1000EPS5_S9_iS6_S5_S5_N4cuda3std3__410__identityEEEvT0_T1_T2_T3_T4_T6_:
	.zero		985


//--------------------- .nv.constant0._ZN3cub18CUB_300001_SM_10006detail6reduce18DeviceReduceKernelINS2_10policy_hubI4Study8sum_funcE10Policy1000EN6thrust24THRUST_300001_SM_1000_NS6detail15normal_iteratorINSA_10device_ptrIS5_EEEEyS6_S5_N4cuda3std3__410__identityEEEvT0_PT3_T1_NS0_13GridEvenShareISN_EET2_T4_ --------------------------
	.section	.nv.constant0._ZN3cub18CUB_300001_SM_10006detail6reduce18DeviceReduceKernelINS2_10policy_hubI4Study8sum_funcE10Policy1000EN6thrust24THRUST_300001_SM_1000_NS6detail15normal_iteratorINSA_10device_ptrIS5_EEEEyS6_S5_N4cuda3std3__410__identityEEEvT0_PT3_T1_NS0_13GridEvenShareISN_EET2_T4_,"a",@progbits
	.sectionflags	@""
	.align	4
.nv.constant0._ZN3cub18CUB_300001_SM_10006detail6reduce18DeviceReduceKernelINS2_10policy_hubI4Study8sum_funcE10Policy1000EN6thrust24THRUST_300001_SM_1000_NS6detail15normal_iteratorINSA_10device_ptrIS5_EEEEyS6_S5_N4cuda3std3__410__identityEEEvT0_PT3_T1_NS0_13GridEvenShareISN_EET2_T4_:
	.zero		994


//--------------------- .nv.constant0._ZN3cub18CUB_300001_SM_10006detail6reduce28DeviceReduceSingleTileKernelINS2_10policy_hubI4Study8sum_funcE10Policy1000EN6thrust24THRUST_300001_SM_1000_NS6detail15normal_iteratorINSA_10device_ptrIS5_EEEEPS5_yS6_S5_S5_N4cuda3std3__410__identityEEEvT0_T1_T2_T3_T4_T6_ --------------------------
	.section	.nv.constant0._ZN3cub18CUB_300001_SM_10006detail6reduce28DeviceReduceSingleTileKernelINS2_10policy_hubI4Study8sum_funcE10Policy1000EN6thrust24THRUST_300001_SM_1000_NS6detail15normal_iteratorINSA_10device_ptrIS5_EEEEPS5_yS6_S5_S5_N4cuda3std3__410__identityEEEvT0_T1_T2_T3_T4_T6_,"a",@progbits
	.sectionflags	@""
	.align	4
.nv.constant0._ZN3cub18CUB_300001_SM_10006detail6reduce28DeviceReduceSingleTileKernelINS2_10policy_hubI4Study8sum_funcE10Policy1000EN6thrust24THRUST_300001_SM_1000_NS6detail15normal_iteratorINSA_10device_ptrIS5_EEEEPS5_yS6_S5_S5_N4cuda3std3__410__identityEEEvT0_T1_T2_T3_T4_T6_:
	.zero		993


//--------------------- .nv.constant0._ZN3cub18CUB_300001_SM_10006detail6reduce28DeviceReduceSingleTileKernelINS2_10policy_hubI4Studj8sum_funcE10Policy1000EPS5_S9_iS6_S5_S5_N4cuda3std3__410__identityEEEvT0_T1_T2_T3_T4_T6_ --------------------------
	.section	.nv.constant0._ZN3cub18CUB_300001_SM_10006detail6reduce28DeviceReduceSingleTileKernelINS2_10policy_hubI4Studj8sum_funcE10Policy1000EPS5_S9_iS6_S5_S5_N4cuda3std3__410__identityEEEvT0_T1_T2_T3_T4_T6_,"a",@progbits
	.sectionflags	@""
	.align	4
.nv.constant0._ZN3cub18CUB_300001_SM_10006detail6reduce28DeviceReduceSingleTileKernelINS2_10policy_hubI4Studj8sum_funcE10Policy1000EPS5_S9_iS6_S5_S5_N4cuda3std3__410__identityEEEvT0_T1_T2_T3_T4_T6_:
	.zero		985


//--------------------- .nv.constant0._ZN3cub18CUB_300001_SM_10006detail6reduce18DeviceReduceKernelINS2_10policy_hubI4Studj8sum_funcE10Policy1000EN6thrust24THRUST_300001_SM_1000_NS6detail15normal_iteratorINSA_10device_ptrIS5_EEEEjS6_S5_N4cuda3std3__410__identityEEEvT0_PT3_T1_NS0_13GridEvenShareISN_EET2_T4_ --------------------------
	.section	.nv.constant0._ZN3cub18CUB_300001_SM_10006detail6reduce18DeviceReduceKernelINS2_10policy_hubI4Studj8sum_funcE10Policy1000EN6thrust24THRUST_300001_SM_1000_NS6detail15normal_iteratorINSA_10device_ptrIS5_EEEEjS6_S5_N4cuda3std3__410__identityEEEvT0_PT3_T1_NS0_13GridEvenShareISN_EET2_T4_,"a",@progbits
	.sectionflags	@""
	.align	4
.nv.constant0._ZN3cub18CUB_300001_SM_10006detail6reduce18DeviceReduceKernelINS2_10policy_hubI4Studj8sum_funcE10Policy1000EN6thrust24THRUST_300001_SM_1000_NS6detail15normal_iteratorINSA_10device_ptrIS5_EEEEjS6_S5_N4cuda3std3__410__identityEEEvT0_PT3_T1_NS0_13GridEvenShareISN_EET2_T4_:
	.zero		958


//--------------------- .nv.constant0._ZN3cub18CUB_300001_SM_10006detail6reduce28DeviceReduceSingleTileKernelINS2_10policy_hubI4Studj8sum_funcE10Policy1000EN6thrust24THRUST_300001_SM_1000_NS6detail15normal_iteratorINSA_10device_ptrIS5_EEEEPS5_jS6_S5_S5_N4cuda3std3__410__identityEEEvT0_T1_T2_T3_T4_T6_ --------------------------
	.section	.nv.constant0._ZN3cub18CUB_300001_SM_10006detail6reduce28DeviceReduceSingleTileKernelINS2_10policy_hubI4Studj8sum_funcE10Policy1000EN6thrust24THRUST_300001_SM_1000_NS6detail15normal_iteratorINSA_10device_ptrIS5_EEEEPS5_jS6_S5_S5_N4cuda3std3__410__identityEEEvT0_T1_T2_T3_T4_T6_,"a",@progbits
	.sectionflags	@""
	.align	4
.nv.constant0._ZN3cub18CUB_300001_SM_10006detail6reduce28DeviceReduceSingleTileKernelINS2_10policy_hubI4Studj8sum_funcE10Policy1000EN6thrust24THRUST_300001_SM_1000_NS6detail15normal_iteratorINSA_10device_ptrIS5_EEEEPS5_jS6_S5_S5_N4cuda3std3__410__identityEEEvT0_T1_T2_T3_T4_T6_:
	.zero		985


//--------------------- .nv.constant0._ZN3cub18CUB_300001_SM_10006detail8for_each13static_kernelINS2_12policy_hub_t12policy_500_tEmNS2_12op_wrapper_tImN6thrust24THRUST_300001_SM_1000_NS6detail23allocator_traits_detail24construct1_via_allocatorINS8_16device_allocatorI4StudEEEENS8_10device_ptrISD_EEEEEEvT0_T1_ --------------------------
	.section	.nv.constant0._ZN3cub18CUB_300001_SM_10006detail8for_each13static_kernelINS2_12policy_hub_t12policy_500_tEmNS2_12op_wrapper_tImN6thrust24THRUST_300001_SM_1000_NS6detail23allocator_traits_detail24construct1_via_allocatorINS8_16device_allocatorI4StudEEEENS8_10device_ptrISD_EEEEEEvT0_T1_,"a",@progbits
	.sectionflags	@""
	.align	4
.nv.constant0._ZN3cub18CUB_300001_SM_10006detail8for_each13static_kernelINS2_12policy_hub_t12policy_500_tEmNS2_12op_wrapper_tImN6thrust24THRUST_300001_SM_1000_NS6detail23allocator_traits_detail24construct1_via_allocatorINS8_16device_allocatorI4StudEEEENS8_10device_ptrISD_EEEEEEvT0_T1_:
	.zero		920


//--------------------- .nv.constant0._ZN3cub18CUB_300001_SM_10006detail8for_each13static_kernelINS2_12policy_hub_t12policy_500_tElN6thrust24THRUST_300001_SM_1000_NS8cuda_cub6__fill7functorINS7_6detail15normal_iteratorINS7_10device_ptrI4StudEEEESE_EEEEvT0_T1_ --------------------------
	.section	.nv.constant0._ZN3cub18CUB_300001_SM_10006detail8for_each13static_kernelINS2_12policy_hub_t12policy_500_tElN6thrust24THRUST_300001_SM_1000_NS8cuda_cub6__fill7functorINS7_6detail15normal_iteratorINS7_10device_ptrI4StudEEEESE_EEEEvT0_T1_,"a",@progbits
	.sectionflags	@""
	.align	4
.nv.constant0._ZN3cub18CUB_300001_SM_10006detail8for_each13static_kernelINS2_12policy_hub_t12policy_500_tElN6thrust24THRUST_300001_SM_1000_NS8cuda_cub6__fill7functorINS7_6detail15normal_iteratorINS7_10device_ptrI4StudEEEESE_EEEEvT0_T1_:
	.zero		976


//--------------------- .nv.constant0._ZN3cub18CUB_300001_SM_10006detail8for_each13static_kernelINS2_12policy_hub_t12policy_500_tEmN6thrust24THRUST_300001_SM_1000_NS8cuda_cub20__uninitialized_fill7functorINS7_10device_ptrI4StudEESC_EEEEvT0_T1_ --------------------------
	.section	.nv.constant0._ZN3cub18CUB_300001_SM_10006detail8for_each13static_kernelINS2_12policy_hub_t12policy_500_tEmN6thrust24THRUST_300001_SM_1000_NS8cuda_cub20__uninitialized_fill7functorINS7_10device_ptrI4StudEESC_EEEEvT0_T1_,"a",@progbits
	.sectionflags	@""
	.align	4
.nv.constant0._ZN3cub18CUB_300001_SM_10006detail8for_each13static_kernelINS2_12policy_hub_t12policy_500_tEmN6thrust24THRUST_300001_SM_1000_NS8cuda_cub20__uninitialized_fill7functorINS7_10device_ptrI4StudEESC_EEEEvT0_T1_:
	.zero		976


//--------------------- .nv.constant0._ZN3cub18CUB_300001_SM_10006detail8for_each13static_kernelINS2_12policy_hub_t12policy_500_tEmN6thrust24THRUST_300001_SM_1000_NS8cuda_cub6__fill7functorINS7_6detail15normal_iteratorINS7_10device_ptrI4StudEEEESE_EEEEvT0_T1_ --------------------------
	.section	.nv.constant0._ZN3cub18CUB_300001_SM_10006detail8for_each13static_kernelINS2_12policy_hub_t12policy_500_tEmN6thrust24THRUST_300001_SM_1000_NS8cuda_cub6__fill7functorINS7_6detail15normal_iteratorINS7_10device_ptrI4StudEEEESE_EEEEvT0_T1_,"a",@progbits
	.sectionflags	@""
	.align	4
.nv.constant0._ZN3cub18CUB_300001_SM_10006detail8for_each13static_kernelINS2_12policy_hub_t12policy_500_tEmN6thrust24THRUST_300001_SM_1000_NS8cuda_cub6__fill7functorINS7_6detail15normal_iteratorINS7_10device_ptrI4StudEEEESE_EEEEvT0_T1_:
	.zero		976


//--------------------- .nv.constant0._ZN3cub18CUB_300001_SM_10006detail11EmptyKernelIvEEvv --------------------------
	.section	.nv.constant0._ZN3cub18CUB_300001_SM_10006detail11EmptyKernelIvEEvv,"a",@progbits
	.sectionflags	@""
	.align	4
.nv.constant0._ZN3cub18CUB_300001_SM_10006detail11EmptyKernelIvEEvv:
	.zero		896


//--------------------- SYMBOLS --------------------------

	.type		.nv.reservedSmem.offset0,@object
	.size		.nv.reservedSmem.offset0,0x4
	.type		.nv.reservedSmem.cap,@object
	.size		.nv.reservedSmem.cap,0x4
